	.target	sm_80

	.elftype	@"ET_EXEC"


//--------------------- .note.nv.tkinfo           --------------------------
	.section	.note.nv.tkinfo,"",@"SHT_NOTE"
	.sectionflags	@"SHF_NOTE_NV_TKINFO"
	.tkinfo
        /*0018*/ 	.word	0x00000002
        /*0030*/ 	.string	""
        /*0030*/ 	.string	"ptxas"
        /*0030*/ 	.string	"Cuda compilation tools, release 13.0, V13.0.88"
        /*0030*/ 	.string	"Build cuda_13.0.r13.0/compiler.36424714_0"
        /*0030*/ 	.string	"-arch sm_80 -m 64 "



//--------------------- .note.nv.cuinfo           --------------------------
	.section	.note.nv.cuinfo,"",@"SHT_NOTE"
	.sectionflags	@"SHF_NOTE_NV_CUINFO"
        /*0018*/ 	.short	0x0002
        /*001a*/ 	.short	0x0050
        /*001c*/ 	.short	0x0082
	.zero		2


//--------------------- .nv.info                  --------------------------
	.section	.nv.info,"",@"SHT_CUDA_INFO"
	.align	4


	//----- nvinfo : EIATTR_REGCOUNT
	.align		4
        /*0000*/ 	.byte	0x04, 0x2f
        /*0002*/ 	.short	(.L_12 - .L_11)
	.align		4
.L_11:
        /*0004*/ 	.word	index@(_ZN7cutlass13device_kernelIN5flash22FlashAttnBwdPreprocessIN4cute5tupleIJNS3_1CILi64EEENS5_ILi128EEEEEENS_10bfloat16_tEfNS_4arch4Sm80ELb1ELb1EEEEEvNT_6ParamsE)
        /*0008*/ 	.word	0x00000040


	//----- nvinfo : EIATTR_FRAME_SIZE
	.align		4
.L_12:
        /*000c*/ 	.byte	0x04, 0x11
        /*000e*/ 	.short	(.L_14 - .L_13)
	.align		4
.L_13:
        /*0010*/ 	.word	index@(_ZN7cutlass13device_kernelIN5flash22FlashAttnBwdPreprocessIN4cute5tupleIJNS3_1CILi64EEENS5_ILi128EEEEEENS_10bfloat16_tEfNS_4arch4Sm80ELb1ELb1EEEEEvNT_6ParamsE)
        /*0014*/ 	.word	0x00000000


	//----- nvinfo : EIATTR_REGCOUNT
	.align		4
.L_14:
        /*0018*/ 	.byte	0x04, 0x2f
        /*001a*/ 	.short	(.L_16 - .L_15)
	.align		4
.L_15:
        /*001c*/ 	.word	index@(_ZN7cutlass13device_kernelIN5flash19enable_sm80_to_sm89INS1_16FlashAttnBwdSm80INS1_25CollectiveMainloopBwdSm80ILi2ELi2EN4cute5tupleIJNS5_1CILi64EEENS7_ILi128EEES9_EEENS_10bfloat16_tEfNS_4arch4Sm80ELb1ELb0ELb0ELb1ELb1ELb0ELb0ELb0ELi2ELi2ELi2ELi2ELb0EEENS1_24CollectiveEpilogueBwdGQAISA_fSD_Li256ELb1ELb1EEENS1_25SingleTileBwdLPTSchedulerILb1ELi128ELb1EEEEEEEEEvNT_6ParamsE)
        /*0020*/ 	.word	0x000000ff


	//----- nvinfo : EIATTR_FRAME_SIZE
	.align		4
.L_16:
        /*0024*/ 	.byte	0x04, 0x11
        /*0026*/ 	.short	(.L_18 - .L_17)
	.align		4
.L_17:
        /*0028*/ 	.word	index@($__internal_11_$__cuda_sm70_warpsync)
        /*002c*/ 	.word	0x00000000


	//----- nvinfo : EIATTR_FRAME_SIZE
	.align		4
.L_18:
        /*0030*/ 	.byte	0x04, 0x11
        /*0032*/ 	.short	(.L_20 - .L_19)
	.align		4
.L_19:
        /*0034*/ 	.word	index@(_ZN7cutlass13device_kernelIN5flash19enable_sm80_to_sm89INS1_16FlashAttnBwdSm80INS1_25CollectiveMainloopBwdSm80ILi2ELi2EN4cute5tupleIJNS5_1CILi64EEENS7_ILi128EEES9_EEENS_10bfloat16_tEfNS_4arch4Sm80ELb1ELb0ELb0ELb1ELb1ELb0ELb0ELb0ELi2ELi2ELi2ELi2ELb0EEENS1_24CollectiveEpilogueBwdGQAISA_fSD_Li256ELb1ELb1EEENS1_25SingleTileBwdLPTSchedulerILb1ELi128ELb1EEEEEEEEEvNT_6ParamsE)
        /*0038*/ 	.word	0x00000060


	//----- nvinfo : EIATTR_REGCOUNT
	.align		4
.L_20:
        /*003c*/ 	.byte	0x04, 0x2f
        /*003e*/ 	.short	(.L_22 - .L_21)
	.align		4
.L_21:
        /*0040*/ 	.word	index@(_ZN7cutlass13device_kernelIN5flash32FlashAttnBwdPostprocessConvertdQIN4cute5tupleIJNS3_1CILi64EEENS5_ILi128EEEEEENS_10bfloat16_tEfNS_4arch4Sm80ELi256ENS3_8TiledMMAINS3_8MMA_AtomIJNS3_30SM80_16x8x16_F32BF16BF16F32_TNEEEENS3_6LayoutINS4_IJNS5_ILi2EEENS5_ILi4EEENS5_ILi1EEEEEENS4_IJSJ_SH_NS5_ILi0EEEEEEEENS4_IJNS5_ILi32EEES6_NS5_ILi16EEEEEEEELb0EEEEEvNT_6ParamsE)
        /*0044*/ 	.word	0x00000037


	//----- nvinfo : EIATTR_FRAME_SIZE
	.align		4
.L_22:
        /*0048*/ 	.byte	0x04, 0x11
        /*004a*/ 	.short	(.L_24 - .L_23)
	.align		4
.L_23:
        /*004c*/ 	.word	index@(_ZN7cutlass13device_kernelIN5flash32FlashAttnBwdPostprocessConvertdQIN4cute5tupleIJNS3_1CILi64EEENS5_ILi128EEEEEENS_10bfloat16_tEfNS_4arch4Sm80ELi256ENS3_8TiledMMAINS3_8MMA_AtomIJNS3_30SM80_16x8x16_F32BF16BF16F32_TNEEEENS3_6LayoutINS4_IJNS5_ILi2EEENS5_ILi4EEENS5_ILi1EEEEEENS4_IJSJ_SH_NS5_ILi0EEEEEEEENS4_IJNS5_ILi32EEES6_NS5_ILi16EEEEEEEELb0EEEEEvNT_6ParamsE)
        /*0050*/ 	.word	0x00000000


	//----- nvinfo : EIATTR_REGCOUNT
	.align		4
.L_24:
        /*0054*/ 	.byte	0x04, 0x2f
        /*0056*/ 	.short	(.L_26 - .L_25)
	.align		4
.L_25:
        /*0058*/ 	.word	index@(_ZN7cutlass13device_kernelIN5flash32FlashAttnBwdPostprocessConvertdQIN4cute5tupleIJNS3_1CILi128EEES6_EEENS_10bfloat16_tEfNS_4arch4Sm80ELi256ENS3_8TiledMMAINS3_8MMA_AtomIJNS3_30SM80_16x8x16_F32BF16BF16F32_TNEEEENS3_6LayoutINS4_IJNS5_ILi2EEENS5_ILi4EEENS5_ILi1EEEEEENS4_IJSI_SG_NS5_ILi0EEEEEEEENS4_IJNS5_ILi32EEENS5_ILi64EEENS5_ILi16EEEEEEEELb0EEEEEvNT_6ParamsE)
        /*005c*/ 	.word	0x0000005a


	//----- nvinfo : EIATTR_FRAME_SIZE
	.align		4
.L_26:
        /*0060*/ 	.byte	0x04, 0x11
        /*0062*/ 	.short	(.L_28 - .L_27)
	.align		4
.L_27:
        /*0064*/ 	.word	index@(_ZN7cutlass13device_kernelIN5flash32FlashAttnBwdPostprocessConvertdQIN4cute5tupleIJNS3_1CILi128EEES6_EEENS_10bfloat16_tEfNS_4arch4Sm80ELi256ENS3_8TiledMMAINS3_8MMA_AtomIJNS3_30SM80_16x8x16_F32BF16BF16F32_TNEEEENS3_6LayoutINS4_IJNS5_ILi2EEENS5_ILi4EEENS5_ILi1EEEEEENS4_IJSI_SG_NS5_ILi0EEEEEEEENS4_IJNS5_ILi32EEENS5_ILi64EEENS5_ILi16EEEEEEEELb0EEEEEvNT_6ParamsE)
        /*0068*/ 	.word	0x00000000


	//----- nvinfo : EIATTR_REGCOUNT
	.align		4
.L_28:
        /*006c*/ 	.byte	0x04, 0x2f
        /*006e*/ 	.short	(.L_30 - .L_29)
	.align		4
.L_29:
        /*0070*/ 	.word	index@(_ZN7cutlass13device_kernelIN5flash19enable_sm80_to_sm89INS1_16FlashAttnBwdSm80INS1_25CollectiveMainloopBwdSm80ILi2ELi2EN4cute5tupleIJNS5_1CILi64EEENS7_ILi128EEES9_EEENS_10bfloat16_tEfNS_4arch4Sm80ELb1ELb0ELb0ELb1ELb0ELb0ELb0ELb0ELi2ELi2ELi2ELi2ELb0EEENS1_24CollectiveEpilogueBwdGQAISA_fSD_Li256ELb1ELb0EEENS1_25SingleTileBwdLPTSchedulerILb1ELi128ELb0EEEEEEEEEvNT_6ParamsE)
        /*0074*/ 	.word	0x000000ff


	//----- nvinfo : EIATTR_FRAME_SIZE
	.align		4
.L_30:
        /*0078*/ 	.byte	0x04, 0x11
        /*007a*/ 	.short	(.L_32 - .L_31)
	.align		4
.L_31:
        /*007c*/ 	.word	index@(_ZN7cutlass13device_kernelIN5flash19enable_sm80_to_sm89INS1_16FlashAttnBwdSm80INS1_25CollectiveMainloopBwdSm80ILi2ELi2EN4cute5tupleIJNS5_1CILi64EEENS7_ILi128EEES9_EEENS_10bfloat16_tEfNS_4arch4Sm80ELb1ELb0ELb0ELb1ELb0ELb0ELb0ELb0ELi2ELi2ELi2ELi2ELb0EEENS1_24CollectiveEpilogueBwdGQAISA_fSD_Li256ELb1ELb0EEENS1_25SingleTileBwdLPTSchedulerILb1ELi128ELb0EEEEEEEEEvNT_6ParamsE)
        /*0080*/ 	.word	0x00000068


	//----- nvinfo : EIATTR_REGCOUNT
	.align		4
.L_32:
        /*0084*/ 	.byte	0x04, 0x2f
        /*0086*/ 	.short	(.L_34 - .L_33)
	.align		4
.L_33:
        /*0088*/ 	.word	index@(_ZN7cutlass13device_kernelIN5flash19enable_sm80_to_sm89INS1_16FlashAttnBwdSm80INS1_25CollectiveMainloopBwdSm80ILi2ELi2EN4cute5tupleIJNS5_1CILi64EEENS7_ILi128EEES9_EEENS_10bfloat16_tEfNS_4arch4Sm80ELb1ELb0ELb0ELb1ELb1ELb0ELb0ELb0ELi2ELi2ELi2ELi2ELb0EEENS1_21CollectiveEpilogueBwdISA_SB_SD_Li256ELb1ELb0ELi4EEENS1_25SingleTileBwdLPTSchedulerILb1ELi128ELb1EEEEEEEEEvNT_6ParamsE)
        /*008c*/ 	.word	0x000000ff


	//----- nvinfo : EIATTR_FRAME_SIZE
	.align		4
.L_34:
        /*0090*/ 	.byte	0x04, 0x11
        /*0092*/ 	.short	(.L_36 - .L_35)
	.align		4
.L_35:
        /*0094*/ 	.word	index@(_ZN7cutlass13device_kernelIN5flash19enable_sm80_to_sm89INS1_16FlashAttnBwdSm80INS1_25CollectiveMainloopBwdSm80ILi2ELi2EN4cute5tupleIJNS5_1CILi64EEENS7_ILi128EEES9_EEENS_10bfloat16_tEfNS_4arch4Sm80ELb1ELb0ELb0ELb1ELb1ELb0ELb0ELb0ELi2ELi2ELi2ELi2ELb0EEENS1_21CollectiveEpilogueBwdISA_SB_SD_Li256ELb1ELb0ELi4EEENS1_25SingleTileBwdLPTSchedulerILb1ELi128ELb1EEEEEEEEEvNT_6ParamsE)
        /*0098*/ 	.word	0x00000068


	//----- nvinfo : EIATTR_REGCOUNT
	.align		4
.L_36:
        /*009c*/ 	.byte	0x04, 0x2f
        /*009e*/ 	.short	(.L_38 - .L_37)
	.align		4
.L_37:
        /*00a0*/ 	.word	index@(_ZN7cutlass13device_kernelIN5flash19enable_sm80_to_sm89INS1_16FlashAttnBwdSm80INS1_25CollectiveMainloopBwdSm80ILi2ELi2EN4cute5tupleIJNS5_1CILi64EEENS7_ILi128EEES9_EEENS_10bfloat16_tEfNS_4arch4Sm80ELb1ELb0ELb0ELb1ELb0ELb0ELb0ELb0ELi2ELi2ELi2ELi2ELb0EEENS1_21CollectiveEpilogueBwdISA_SB_SD_Li256ELb1ELb0ELi4EEENS1_25SingleTileBwdLPTSchedulerILb1ELi128ELb0EEEEEEEEEvNT_6ParamsE)
        /*00a4*/ 	.word	0x000000ff


	//----- nvinfo : EIATTR_FRAME_SIZE
	.align		4
.L_38:
        /*00a8*/ 	.byte	0x04, 0x11
        /*00aa*/ 	.short	(.L_40 - .L_39)
	.align		4
.L_39:
        /*00ac*/ 	.word	index@(_ZN7cutlass13device_kernelIN5flash19enable_sm80_to_sm89INS1_16FlashAttnBwdSm80INS1_25CollectiveMainloopBwdSm80ILi2ELi2EN4cute5tupleIJNS5_1CILi64EEENS7_ILi128EEES9_EEENS_10bfloat16_tEfNS_4arch4Sm80ELb1ELb0ELb0ELb1ELb0ELb0ELb0ELb0ELi2ELi2ELi2ELi2ELb0EEENS1_21CollectiveEpilogueBwdISA_SB_SD_Li256ELb1ELb0ELi4EEENS1_25SingleTileBwdLPTSchedulerILb1ELi128ELb0EEEEEEEEEvNT_6ParamsE)
        /*00b0*/ 	.word	0x00000060


	//----- nvinfo : EIATTR_REGCOUNT
	.align		4
.L_40:
        /*00b4*/ 	.byte	0x04, 0x2f
        /*00b6*/ 	.short	(.L_42 - .L_41)
	.align		4
.L_41:
        /*00b8*/ 	.word	index@(_ZN7cutlass13device_kernelIN5flash22FlashAttnBwdPreprocessIN4cute5tupleIJNS3_1CILi64EEENS5_ILi128EEEEEENS_10bfloat16_tEfNS_4arch4Sm80ELb1ELb0EEEEEvNT_6ParamsE)
        /*00bc*/ 	.word	0x0000003e


	//----- nvinfo : EIATTR_FRAME_SIZE
	.align		4
.L_42:
        /*00c0*/ 	.byte	0x04, 0x11
        /*00c2*/ 	.short	(.L_44 - .L_43)
	.align		4
.L_43:
        /*00c4*/ 	.word	index@(_ZN7cutlass13device_kernelIN5flash22FlashAttnBwdPreprocessIN4cute5tupleIJNS3_1CILi64EEENS5_ILi128EEEEEENS_10bfloat16_tEfNS_4arch4Sm80ELb1ELb0EEEEEvNT_6ParamsE)
        /*00c8*/ 	.word	0x00000000


	//----- nvinfo : EIATTR_REGCOUNT
	.align		4
.L_44:
        /*00cc*/ 	.byte	0x04, 0x2f
        /*00ce*/ 	.short	(.L_46 - .L_45)
	.align		4
.L_45:
        /*00d0*/ 	.word	index@(_ZN7cutlass13device_kernelIN5flash19enable_sm80_to_sm89INS1_16FlashAttnBwdSm80INS1_25CollectiveMainloopBwdSm80ILi2ELi2EN4cute5tupleIJNS5_1CILi64EEENS7_ILi128EEES9_EEENS_10bfloat16_tEfNS_4arch4Sm80ELb1ELb0ELb0ELb0ELb1ELb0ELb0ELb0ELi2ELi2ELi2ELi2ELb0EEENS1_24CollectiveEpilogueBwdGQAISA_fSD_Li256ELb0ELb1EEENS1_25SingleTileBwdLPTSchedulerILb0ELi128ELb1EEEEEEEEEvNT_6ParamsE)
        /*00d4*/ 	.word	0x000000ff


	//----- nvinfo : EIATTR_FRAME_SIZE
	.align		4
.L_46:
        /*00d8*/ 	.byte	0x04, 0x11
        /*00da*/ 	.short	(.L_48 - .L_47)
	.align		4
.L_47:
        /*00dc*/ 	.word	index@($__internal_10_$__cuda_sm70_warpsync)
        /*00e0*/ 	.word	0x00000000


	//----- nvinfo : EIATTR_FRAME_SIZE
	.align		4
.L_48:
        /*00e4*/ 	.byte	0x04, 0x11
        /*00e6*/ 	.short	(.L_50 - .L_49)
	.align		4
.L_49:
        /*00e8*/ 	.word	index@(_ZN7cutlass13device_kernelIN5flash19enable_sm80_to_sm89INS1_16FlashAttnBwdSm80INS1_25CollectiveMainloopBwdSm80ILi2ELi2EN4cute5tupleIJNS5_1CILi64EEENS7_ILi128EEES9_EEENS_10bfloat16_tEfNS_4arch4Sm80ELb1ELb0ELb0ELb0ELb1ELb0ELb0ELb0ELi2ELi2ELi2ELi2ELb0EEENS1_24CollectiveEpilogueBwdGQAISA_fSD_Li256ELb0ELb1EEENS1_25SingleTileBwdLPTSchedulerILb0ELi128ELb1EEEEEEEEEvNT_6ParamsE)
        /*00ec*/ 	.word	0x00000048


	//----- nvinfo : EIATTR_REGCOUNT
	.align		4
.L_50:
        /*00f0*/ 	.byte	0x04, 0x2f
        /*00f2*/ 	.short	(.L_52 - .L_51)
	.align		4
.L_51:
        /*00f4*/ 	.word	index@(_ZN7cutlass13device_kernelIN5flash19enable_sm80_to_sm89INS1_16FlashAttnBwdSm80INS1_25CollectiveMainloopBwdSm80ILi2ELi2EN4cute5tupleIJNS5_1CILi64EEENS7_ILi128EEES9_EEENS_10bfloat16_tEfNS_4arch4Sm80ELb1ELb0ELb0ELb0ELb0ELb0ELb0ELb0ELi2ELi2ELi2ELi2ELb0EEENS1_24CollectiveEpilogueBwdGQAISA_fSD_Li256ELb0ELb0EEENS1_25SingleTileBwdLPTSchedulerILb0ELi128ELb0EEEEEEEEEvNT_6ParamsE)
        /*00f8*/ 	.word	0x000000ff


	//----- nvinfo : EIATTR_FRAME_SIZE
	.align		4
.L_52:
        /*00fc*/ 	.byte	0x04, 0x11
        /*00fe*/ 	.short	(.L_54 - .L_53)
	.align		4
.L_53:
        /*0100*/ 	.word	index@(_ZN7cutlass13device_kernelIN5flash19enable_sm80_to_sm89INS1_16FlashAttnBwdSm80INS1_25CollectiveMainloopBwdSm80ILi2ELi2EN4cute5tupleIJNS5_1CILi64EEENS7_ILi128EEES9_EEENS_10bfloat16_tEfNS_4arch4Sm80ELb1ELb0ELb0ELb0ELb0ELb0ELb0ELb0ELi2ELi2ELi2ELi2ELb0EEENS1_24CollectiveEpilogueBwdGQAISA_fSD_Li256ELb0ELb0EEENS1_25SingleTileBwdLPTSchedulerILb0ELi128ELb0EEEEEEEEEvNT_6ParamsE)
        /*0104*/ 	.word	0x00000068


	//----- nvinfo : EIATTR_REGCOUNT
	.align		4
.L_54:
        /*0108*/ 	.byte	0x04, 0x2f
        /*010a*/ 	.short	(.L_56 - .L_55)
	.align		4
.L_55:
        /*010c*/ 	.word	index@(_ZN7cutlass13device_kernelIN5flash19enable_sm80_to_sm89INS1_16FlashAttnBwdSm80INS1_25CollectiveMainloopBwdSm80ILi2ELi2EN4cute5tupleIJNS5_1CILi64EEENS7_ILi128EEES9_EEENS_10bfloat16_tEfNS_4arch4Sm80ELb1ELb0ELb0ELb0ELb1ELb0ELb0ELb0ELi2ELi2ELi2ELi2ELb0EEENS1_21CollectiveEpilogueBwdISA_SB_SD_Li256ELb0ELb0ELi4EEENS1_25SingleTileBwdLPTSchedulerILb0ELi128ELb1EEEEEEEEEvNT_6ParamsE)
        /*0110*/ 	.word	0x000000ff


	//----- nvinfo : EIATTR_FRAME_SIZE
	.align		4
.L_56:
        /*0114*/ 	.byte	0x04, 0x11
        /*0116*/ 	.short	(.L_58 - .L_57)
	.align		4
.L_57:
        /*0118*/ 	.word	index@(_ZN7cutlass13device_kernelIN5flash19enable_sm80_to_sm89INS1_16FlashAttnBwdSm80INS1_25CollectiveMainloopBwdSm80ILi2ELi2EN4cute5tupleIJNS5_1CILi64EEENS7_ILi128EEES9_EEENS_10bfloat16_tEfNS_4arch4Sm80ELb1ELb0ELb0ELb0ELb1ELb0ELb0ELb0ELi2ELi2ELi2ELi2ELb0EEENS1_21CollectiveEpilogueBwdISA_SB_SD_Li256ELb0ELb0ELi4EEENS1_25SingleTileBwdLPTSchedulerILb0ELi128ELb1EEEEEEEEEvNT_6ParamsE)
        /*011c*/ 	.word	0x00000048


	//----- nvinfo : EIATTR_REGCOUNT
	.align		4
.L_58:
        /*0120*/ 	.byte	0x04, 0x2f
        /*0122*/ 	.short	(.L_60 - .L_59)
	.align		4
.L_59:
        /*0124*/ 	.word	index@(_ZN7cutlass13device_kernelIN5flash19enable_sm80_to_sm89INS1_16FlashAttnBwdSm80INS1_25CollectiveMainloopBwdSm80ILi2ELi2EN4cute5tupleIJNS5_1CILi64EEENS7_ILi128EEES9_EEENS_10bfloat16_tEfNS_4arch4Sm80ELb1ELb0ELb0ELb0ELb0ELb0ELb0ELb0ELi2ELi2ELi2ELi2ELb0EEENS1_21CollectiveEpilogueBwdISA_SB_SD_Li256ELb0ELb0ELi4EEENS1_25SingleTileBwdLPTSchedulerILb0ELi128ELb0EEEEEEEEEvNT_6ParamsE)
        /*0128*/ 	.word	0x000000ff


	//----- nvinfo : EIATTR_FRAME_SIZE
	.align		4
.L_60:
        /*012c*/ 	.byte	0x04, 0x11
        /*012e*/ 	.short	(.L_62 - .L_61)
	.align		4
.L_61:
        /*0130*/ 	.word	index@(_ZN7cutlass13device_kernelIN5flash19enable_sm80_to_sm89INS1_16FlashAttnBwdSm80INS1_25CollectiveMainloopBwdSm80ILi2ELi2EN4cute5tupleIJNS5_1CILi64EEENS7_ILi128EEES9_EEENS_10bfloat16_tEfNS_4arch4Sm80ELb1ELb0ELb0ELb0ELb0ELb0ELb0ELb0ELi2ELi2ELi2ELi2ELb0EEENS1_21CollectiveEpilogueBwdISA_SB_SD_Li256ELb0ELb0ELi4EEENS1_25SingleTileBwdLPTSchedulerILb0ELi128ELb0EEEEEEEEEvNT_6ParamsE)
        /*0134*/ 	.word	0x00000048


	//----- nvinfo : EIATTR_REGCOUNT
	.align		4
.L_62:
        /*0138*/ 	.byte	0x04, 0x2f
        /*013a*/ 	.short	(.L_64 - .L_63)
	.align		4
.L_63:
        /*013c*/ 	.word	index@(_ZN7cutlass13device_kernelIN5flash19enable_sm80_to_sm89INS1_16FlashAttnBwdSm80INS1_25CollectiveMainloopBwdSm80ILi2ELi2EN4cute5tupleIJNS5_1CILi64EEENS7_ILi128EEES9_EEENS_10bfloat16_tEfNS_4arch4Sm80ELb0ELb1ELb0ELb1ELb1ELb0ELb0ELb0ELi2ELi2ELi2ELi2ELb0EEENS1_24CollectiveEpilogueBwdGQAISA_fSD_Li256ELb1ELb1EEENS1_19SingleTileSchedulerILb1ELb0ELb0ELi128EEEEEEEEEvNT_6ParamsE)
        /*0140*/ 	.word	0x000000ff


	//----- nvinfo : EIATTR_FRAME_SIZE
	.align		4
.L_64:
        /*0144*/ 	.byte	0x04, 0x11
        /*0146*/ 	.short	(.L_66 - .L_65)
	.align		4
.L_65:
        /*0148*/ 	.word	index@($__internal_9_$__cuda_sm70_warpsync)
        /*014c*/ 	.word	0x00000000


	//----- nvinfo : EIATTR_FRAME_SIZE
	.align		4
.L_66:
        /*0150*/ 	.byte	0x04, 0x11
        /*0152*/ 	.short	(.L_68 - .L_67)
	.align		4
.L_67:
        /*0154*/ 	.word	index@(_ZN7cutlass13device_kernelIN5flash19enable_sm80_to_sm89INS1_16FlashAttnBwdSm80INS1_25CollectiveMainloopBwdSm80ILi2ELi2EN4cute5tupleIJNS5_1CILi64EEENS7_ILi128EEES9_EEENS_10bfloat16_tEfNS_4arch4Sm80ELb0ELb1ELb0ELb1ELb1ELb0ELb0ELb0ELi2ELi2ELi2ELi2ELb0EEENS1_24CollectiveEpilogueBwdGQAISA_fSD_Li256ELb1ELb1EEENS1_19SingleTileSchedulerILb1ELb0ELb0ELi128EEEEEEEEEvNT_6ParamsE)
        /*0158*/ 	.word	0x00000070


	//----- nvinfo : EIATTR_REGCOUNT
	.align		4
.L_68:
        /*015c*/ 	.byte	0x04, 0x2f
        /*015e*/ 	.short	(.L_70 - .L_69)
	.align		4
.L_69:
        /*0160*/ 	.word	index@(_ZN7cutlass13device_kernelIN5flash19enable_sm80_to_sm89INS1_16FlashAttnBwdSm80INS1_25CollectiveMainloopBwdSm80ILi2ELi2EN4cute5tupleIJNS5_1CILi64EEENS7_ILi128EEES9_EEENS_10bfloat16_tEfNS_4arch4Sm80ELb0ELb1ELb0ELb1ELb0ELb0ELb0ELb0ELi2ELi2ELi2ELi2ELb0EEENS1_24CollectiveEpilogueBwdGQAISA_fSD_Li256ELb1ELb0EEENS1_19SingleTileSchedulerILb1ELb0ELb0ELi128EEEEEEEEEvNT_6ParamsE)
        /*0164*/ 	.word	0x000000ff


	//----- nvinfo : EIATTR_FRAME_SIZE
	.align		4
.L_70:
        /*0168*/ 	.byte	0x04, 0x11
        /*016a*/ 	.short	(.L_72 - .L_71)
	.align		4
.L_71:
        /*016c*/ 	.word	index@(_ZN7cutlass13device_kernelIN5flash19enable_sm80_to_sm89INS1_16FlashAttnBwdSm80INS1_25CollectiveMainloopBwdSm80ILi2ELi2EN4cute5tupleIJNS5_1CILi64EEENS7_ILi128EEES9_EEENS_10bfloat16_tEfNS_4arch4Sm80ELb0ELb1ELb0ELb1ELb0ELb0ELb0ELb0ELi2ELi2ELi2ELi2ELb0EEENS1_24CollectiveEpilogueBwdGQAISA_fSD_Li256ELb1ELb0EEENS1_19SingleTileSchedulerILb1ELb0ELb0ELi128EEEEEEEEEvNT_6ParamsE)
        /*0170*/ 	.word	0x00000070


	//----- nvinfo : EIATTR_REGCOUNT
	.align		4
.L_72:
        /*0174*/ 	.byte	0x04, 0x2f
        /*0176*/ 	.short	(.L_74 - .L_73)
	.align		4
.L_73:
        /*0178*/ 	.word	index@(_ZN7cutlass13device_kernelIN5flash19enable_sm80_to_sm89INS1_16FlashAttnBwdSm80INS1_25CollectiveMainloopBwdSm80ILi2ELi2EN4cute5tupleIJNS5_1CILi64EEENS7_ILi128EEES9_EEENS_10bfloat16_tEfNS_4arch4Sm80ELb0ELb1ELb0ELb1ELb1ELb0ELb0ELb0ELi2ELi2ELi2ELi2ELb0EEENS1_21CollectiveEpilogueBwdISA_SB_SD_Li256ELb1ELb0ELi4EEENS1_19SingleTileSchedulerILb1ELb0ELb0ELi128EEEEEEEEEvNT_6ParamsE)
        /*017c*/ 	.word	0x000000ff


	//----- nvinfo : EIATTR_FRAME_SIZE
	.align		4
.L_74:
        /*0180*/ 	.byte	0x04, 0x11
        /*0182*/ 	.short	(.L_76 - .L_75)
	.align		4
.L_75:
        /*0184*/ 	.word	index@(_ZN7cutlass13device_kernelIN5flash19enable_sm80_to_sm89INS1_16FlashAttnBwdSm80INS1_25CollectiveMainloopBwdSm80ILi2ELi2EN4cute5tupleIJNS5_1CILi64EEENS7_ILi128EEES9_EEENS_10bfloat16_tEfNS_4arch4Sm80ELb0ELb1ELb0ELb1ELb1ELb0ELb0ELb0ELi2ELi2ELi2ELi2ELb0EEENS1_21CollectiveEpilogueBwdISA_SB_SD_Li256ELb1ELb0ELi4EEENS1_19SingleTileSchedulerILb1ELb0ELb0ELi128EEEEEEEEEvNT_6ParamsE)
        /*0188*/ 	.word	0x00000070


	//----- nvinfo : EIATTR_REGCOUNT
	.align		4
.L_76:
        /*018c*/ 	.byte	0x04, 0x2f
        /*018e*/ 	.short	(.L_78 - .L_77)
	.align		4
.L_77:
        /*0190*/ 	.word	index@(_ZN7cutlass13device_kernelIN5flash19enable_sm80_to_sm89INS1_16FlashAttnBwdSm80INS1_25CollectiveMainloopBwdSm80ILi2ELi2EN4cute5tupleIJNS5_1CILi64EEENS7_ILi128EEES9_EEENS_10bfloat16_tEfNS_4arch4Sm80ELb0ELb1ELb0ELb1ELb0ELb0ELb0ELb0ELi2ELi2ELi2ELi2ELb0EEENS1_21CollectiveEpilogueBwdISA_SB_SD_Li256ELb1ELb0ELi4EEENS1_19SingleTileSchedulerILb1ELb0ELb0ELi128EEEEEEEEEvNT_6ParamsE)
        /*0194*/ 	.word	0x000000ff


	//----- nvinfo : EIATTR_FRAME_SIZE
	.align		4
.L_78:
        /*0198*/ 	.byte	0x04, 0x11
        /*019a*/ 	.short	(.L_80 - .L_79)
	.align		4
.L_79:
        /*019c*/ 	.word	index@(_ZN7cutlass13device_kernelIN5flash19enable_sm80_to_sm89INS1_16FlashAttnBwdSm80INS1_25CollectiveMainloopBwdSm80ILi2ELi2EN4cute5tupleIJNS5_1CILi64EEENS7_ILi128EEES9_EEENS_10bfloat16_tEfNS_4arch4Sm80ELb0ELb1ELb0ELb1ELb0ELb0ELb0ELb0ELi2ELi2ELi2ELi2ELb0EEENS1_21CollectiveEpilogueBwdISA_SB_SD_Li256ELb1ELb0ELi4EEENS1_19SingleTileSchedulerILb1ELb0ELb0ELi128EEEEEEEEEvNT_6ParamsE)
        /*01a0*/ 	.word	0x00000070


	//----- nvinfo : EIATTR_REGCOUNT
	.align		4
.L_80:
        /*01a4*/ 	.byte	0x04, 0x2f
        /*01a6*/ 	.short	(.L_82 - .L_81)
	.align		4
.L_81:
        /*01a8*/ 	.word	index@(_ZN7cutlass13device_kernelIN5flash19enable_sm80_to_sm89INS1_16FlashAttnBwdSm80INS1_25CollectiveMainloopBwdSm80ILi2ELi2EN4cute5tupleIJNS5_1CILi64EEENS7_ILi128EEES9_EEENS_10bfloat16_tEfNS_4arch4Sm80ELb0ELb1ELb0ELb0ELb1ELb0ELb0ELb0ELi2ELi2ELi2ELi2ELb0EEENS1_24CollectiveEpilogueBwdGQAISA_fSD_Li256ELb0ELb1EEENS1_19SingleTileSchedulerILb0ELb0ELb0ELi128EEEEEEEEEvNT_6ParamsE)
        /*01ac*/ 	.word	0x000000ff


	//----- nvinfo : EIATTR_FRAME_SIZE
	.align		4
.L_82:
        /*01b0*/ 	.byte	0x04, 0x11
        /*01b2*/ 	.short	(.L_84 - .L_83)
	.align		4
.L_83:
        /*01b4*/ 	.word	index@($__internal_8_$__cuda_sm70_warpsync)
        /*01b8*/ 	.word	0x00000000


	//----- nvinfo : EIATTR_FRAME_SIZE
	.align		4
.L_84:
        /*01bc*/ 	.byte	0x04, 0x11
        /*01be*/ 	.short	(.L_86 - .L_85)
	.align		4
.L_85:
        /*01c0*/ 	.word	index@(_ZN7cutlass13device_kernelIN5flash19enable_sm80_to_sm89INS1_16FlashAttnBwdSm80INS1_25CollectiveMainloopBwdSm80ILi2ELi2EN4cute5tupleIJNS5_1CILi64EEENS7_ILi128EEES9_EEENS_10bfloat16_tEfNS_4arch4Sm80ELb0ELb1ELb0ELb0ELb1ELb0ELb0ELb0ELi2ELi2ELi2ELi2ELb0EEENS1_24CollectiveEpilogueBwdGQAISA_fSD_Li256ELb0ELb1EEENS1_19SingleTileSchedulerILb0ELb0ELb0ELi128EEEEEEEEEvNT_6ParamsE)
        /*01c4*/ 	.word	0x00000050


	//----- nvinfo : EIATTR_REGCOUNT
	.align		4
.L_86:
        /*01c8*/ 	.byte	0x04, 0x2f
        /*01ca*/ 	.short	(.L_88 - .L_87)
	.align		4
.L_87:
        /*01cc*/ 	.word	index@(_ZN7cutlass13device_kernelIN5flash19enable_sm80_to_sm89INS1_16FlashAttnBwdSm80INS1_25CollectiveMainloopBwdSm80ILi2ELi2EN4cute5tupleIJNS5_1CILi64EEENS7_ILi128EEES9_EEENS_10bfloat16_tEfNS_4arch4Sm80ELb0ELb1ELb0ELb0ELb0ELb0ELb0ELb0ELi2ELi2ELi2ELi2ELb0EEENS1_24CollectiveEpilogueBwdGQAISA_fSD_Li256ELb0ELb0EEENS1_19SingleTileSchedulerILb0ELb0ELb0ELi128EEEEEEEEEvNT_6ParamsE)
        /*01d0*/ 	.word	0x000000ff


	//----- nvinfo : EIATTR_FRAME_SIZE
	.align		4
.L_88:
        /*01d4*/ 	.byte	0x04, 0x11
        /*01d6*/ 	.short	(.L_90 - .L_89)
	.align		4
.L_89:
        /*01d8*/ 	.word	index@(_ZN7cutlass13device_kernelIN5flash19enable_sm80_to_sm89INS1_16FlashAttnBwdSm80INS1_25CollectiveMainloopBwdSm80ILi2ELi2EN4cute5tupleIJNS5_1CILi64EEENS7_ILi128EEES9_EEENS_10bfloat16_tEfNS_4arch4Sm80ELb0ELb1ELb0ELb0ELb0ELb0ELb0ELb0ELi2ELi2ELi2ELi2ELb0EEENS1_24CollectiveEpilogueBwdGQAISA_fSD_Li256ELb0ELb0EEENS1_19SingleTileSchedulerILb0ELb0ELb0ELi128EEEEEEEEEvNT_6ParamsE)
        /*01dc*/ 	.word	0x00000048


	//----- nvinfo : EIATTR_REGCOUNT
	.align		4
.L_90:
        /*01e0*/ 	.byte	0x04, 0x2f
        /*01e2*/ 	.short	(.L_92 - .L_91)
	.align		4
.L_91:
        /*01e4*/ 	.word	index@(_ZN7cutlass13device_kernelIN5flash19enable_sm80_to_sm89INS1_16FlashAttnBwdSm80INS1_25CollectiveMainloopBwdSm80ILi2ELi2EN4cute5tupleIJNS5_1CILi64EEENS7_ILi128EEES9_EEENS_10bfloat16_tEfNS_4arch4Sm80ELb0ELb1ELb0ELb0ELb1ELb0ELb0ELb0ELi2ELi2ELi2ELi2ELb0EEENS1_21CollectiveEpilogueBwdISA_SB_SD_Li256ELb0ELb0ELi4EEENS1_19SingleTileSchedulerILb0ELb0ELb0ELi128EEEEEEEEEvNT_6ParamsE)
        /*01e8*/ 	.word	0x000000ff


	//----- nvinfo : EIATTR_FRAME_SIZE
	.align		4
.L_92:
        /*01ec*/ 	.byte	0x04, 0x11
        /*01ee*/ 	.short	(.L_94 - .L_93)
	.align		4
.L_93:
        /*01f0*/ 	.word	index@(_ZN7cutlass13device_kernelIN5flash19enable_sm80_to_sm89INS1_16FlashAttnBwdSm80INS1_25CollectiveMainloopBwdSm80ILi2ELi2EN4cute5tupleIJNS5_1CILi64EEENS7_ILi128EEES9_EEENS_10bfloat16_tEfNS_4arch4Sm80ELb0ELb1ELb0ELb0ELb1ELb0ELb0ELb0ELi2ELi2ELi2ELi2ELb0EEENS1_21CollectiveEpilogueBwdISA_SB_SD_Li256ELb0ELb0ELi4EEENS1_19SingleTileSchedulerILb0ELb0ELb0ELi128EEEEEEEEEvNT_6ParamsE)
        /*01f4*/ 	.word	0x00000050


	//----- nvinfo : EIATTR_REGCOUNT
	.align		4
.L_94:
        /*01f8*/ 	.byte	0x04, 0x2f
        /*01fa*/ 	.short	(.L_96 - .L_95)
	.align		4
.L_95:
        /*01fc*/ 	.word	index@(_ZN7cutlass13device_kernelIN5flash19enable_sm80_to_sm89INS1_16FlashAttnBwdSm80INS1_25CollectiveMainloopBwdSm80ILi2ELi2EN4cute5tupleIJNS5_1CILi64EEENS7_ILi128EEES9_EEENS_10bfloat16_tEfNS_4arch4Sm80ELb0ELb1ELb0ELb0ELb0ELb0ELb0ELb0ELi2ELi2ELi2ELi2ELb0EEENS1_21CollectiveEpilogueBwdISA_SB_SD_Li256ELb0ELb0ELi4EEENS1_19SingleTileSchedulerILb0ELb0ELb0ELi128EEEEEEEEEvNT_6ParamsE)
        /*0200*/ 	.word	0x000000ff


	//----- nvinfo : EIATTR_FRAME_SIZE
	.align		4
.L_96:
        /*0204*/ 	.byte	0x04, 0x11
        /*0206*/ 	.short	(.L_98 - .L_97)
	.align		4
.L_97:
        /*0208*/ 	.word	index@(_ZN7cutlass13device_kernelIN5flash19enable_sm80_to_sm89INS1_16FlashAttnBwdSm80INS1_25CollectiveMainloopBwdSm80ILi2ELi2EN4cute5tupleIJNS5_1CILi64EEENS7_ILi128EEES9_EEENS_10bfloat16_tEfNS_4arch4Sm80ELb0ELb1ELb0ELb0ELb0ELb0ELb0ELb0ELi2ELi2ELi2ELi2ELb0EEENS1_21CollectiveEpilogueBwdISA_SB_SD_Li256ELb0ELb0ELi4EEENS1_19SingleTileSchedulerILb0ELb0ELb0ELi128EEEEEEEEEvNT_6ParamsE)
        /*020c*/ 	.word	0x00000050


	//----- nvinfo : EIATTR_REGCOUNT
	.align		4
.L_98:
        /*0210*/ 	.byte	0x04, 0x2f
        /*0212*/ 	.short	(.L_100 - .L_99)
	.align		4
.L_99:
        /*0214*/ 	.word	index@(_ZN7cutlass13device_kernelIN5flash19enable_sm80_to_sm89INS1_16FlashAttnBwdSm80INS1_25CollectiveMainloopBwdSm80ILi2ELi2EN4cute5tupleIJNS5_1CILi64EEENS7_ILi128EEES9_EEENS_10bfloat16_tEfNS_4arch4Sm80ELb0ELb0ELb0ELb1ELb1ELb0ELb0ELb0ELi2ELi2ELi2ELi2ELb0EEENS1_24CollectiveEpilogueBwdGQAISA_fSD_Li256ELb1ELb1EEENS1_19SingleTileSchedulerILb1ELb0ELb0ELi128EEEEEEEEEvNT_6ParamsE)
        /*0218*/ 	.word	0x000000ff


	//----- nvinfo : EIATTR_FRAME_SIZE
	.align		4
.L_100:
        /*021c*/ 	.byte	0x04, 0x11
        /*021e*/ 	.short	(.L_102 - .L_101)
	.align		4
.L_101:
        /*0220*/ 	.word	index@($__internal_7_$__cuda_sm70_warpsync)
        /*0224*/ 	.word	0x00000000


	//----- nvinfo : EIATTR_FRAME_SIZE
	.align		4
.L_102:
        /*0228*/ 	.byte	0x04, 0x11
        /*022a*/ 	.short	(.L_104 - .L_103)
	.align		4
.L_103:
        /*022c*/ 	.word	index@(_ZN7cutlass13device_kernelIN5flash19enable_sm80_to_sm89INS1_16FlashAttnBwdSm80INS1_25CollectiveMainloopBwdSm80ILi2ELi2EN4cute5tupleIJNS5_1CILi64EEENS7_ILi128EEES9_EEENS_10bfloat16_tEfNS_4arch4Sm80ELb0ELb0ELb0ELb1ELb1ELb0ELb0ELb0ELi2ELi2ELi2ELi2ELb0EEENS1_24CollectiveEpilogueBwdGQAISA_fSD_Li256ELb1ELb1EEENS1_19SingleTileSchedulerILb1ELb0ELb0ELi128EEEEEEEEEvNT_6ParamsE)
        /*0230*/ 	.word	0x00000048


	//----- nvinfo : EIATTR_REGCOUNT
	.align		4
.L_104:
        /*0234*/ 	.byte	0x04, 0x2f
        /*0236*/ 	.short	(.L_106 - .L_105)
	.align		4
.L_105:
        /*0238*/ 	.word	index@(_ZN7cutlass13device_kernelIN5flash19enable_sm80_to_sm89INS1_16FlashAttnBwdSm80INS1_25CollectiveMainloopBwdSm80ILi2ELi2EN4cute5tupleIJNS5_1CILi64EEENS7_ILi128EEES9_EEENS_10bfloat16_tEfNS_4arch4Sm80ELb0ELb0ELb0ELb1ELb0ELb0ELb0ELb0ELi2ELi2ELi2ELi2ELb0EEENS1_24CollectiveEpilogueBwdGQAISA_fSD_Li256ELb1ELb0EEENS1_19SingleTileSchedulerILb1ELb0ELb0ELi128EEEEEEEEEvNT_6ParamsE)
        /*023c*/ 	.word	0x000000ff


	//----- nvinfo : EIATTR_FRAME_SIZE
	.align		4
.L_106:
        /*0240*/ 	.byte	0x04, 0x11
        /*0242*/ 	.short	(.L_108 - .L_107)
	.align		4
.L_107:
        /*0244*/ 	.word	index@(_ZN7cutlass13device_kernelIN5flash19enable_sm80_to_sm89INS1_16FlashAttnBwdSm80INS1_25CollectiveMainloopBwdSm80ILi2ELi2EN4cute5tupleIJNS5_1CILi64EEENS7_ILi128EEES9_EEENS_10bfloat16_tEfNS_4arch4Sm80ELb0ELb0ELb0ELb1ELb0ELb0ELb0ELb0ELi2ELi2ELi2ELi2ELb0EEENS1_24CollectiveEpilogueBwdGQAISA_fSD_Li256ELb1ELb0EEENS1_19SingleTileSchedulerILb1ELb0ELb0ELi128EEEEEEEEEvNT_6ParamsE)
        /*0248*/ 	.word	0x00000048


	//----- nvinfo : EIATTR_REGCOUNT
	.align		4
.L_108:
        /*024c*/ 	.byte	0x04, 0x2f
        /*024e*/ 	.short	(.L_110 - .L_109)
	.align		4
.L_109:
        /*0250*/ 	.word	index@(_ZN7cutlass13device_kernelIN5flash19enable_sm80_to_sm89INS1_16FlashAttnBwdSm80INS1_25CollectiveMainloopBwdSm80ILi2ELi2EN4cute5tupleIJNS5_1CILi64EEENS7_ILi128EEES9_EEENS_10bfloat16_tEfNS_4arch4Sm80ELb0ELb0ELb0ELb1ELb1ELb0ELb0ELb0ELi2ELi2ELi2ELi2ELb0EEENS1_21CollectiveEpilogueBwdISA_SB_SD_Li256ELb1ELb0ELi4EEENS1_19SingleTileSchedulerILb1ELb0ELb0ELi128EEEEEEEEEvNT_6ParamsE)
        /*0254*/ 	.word	0x000000ff


	//----- nvinfo : EIATTR_FRAME_SIZE
	.align		4
.L_110:
        /*0258*/ 	.byte	0x04, 0x11
        /*025a*/ 	.short	(.L_112 - .L_111)
	.align		4
.L_111:
        /*025c*/ 	.word	index@(_ZN7cutlass13device_kernelIN5flash19enable_sm80_to_sm89INS1_16FlashAttnBwdSm80INS1_25CollectiveMainloopBwdSm80ILi2ELi2EN4cute5tupleIJNS5_1CILi64EEENS7_ILi128EEES9_EEENS_10bfloat16_tEfNS_4arch4Sm80ELb0ELb0ELb0ELb1ELb1ELb0ELb0ELb0ELi2ELi2ELi2ELi2ELb0EEENS1_21CollectiveEpilogueBwdISA_SB_SD_Li256ELb1ELb0ELi4EEENS1_19SingleTileSchedulerILb1ELb0ELb0ELi128EEEEEEEEEvNT_6ParamsE)
        /*0260*/ 	.word	0x00000048


	//----- nvinfo : EIATTR_REGCOUNT
	.align		4
.L_112:
        /*0264*/ 	.byte	0x04, 0x2f
        /*0266*/ 	.short	(.L_114 - .L_113)
	.align		4
.L_113:
        /*0268*/ 	.word	index@(_ZN7cutlass13device_kernelIN5flash19enable_sm80_to_sm89INS1_16FlashAttnBwdSm80INS1_25CollectiveMainloopBwdSm80ILi2ELi2EN4cute5tupleIJNS5_1CILi64EEENS7_ILi128EEES9_EEENS_10bfloat16_tEfNS_4arch4Sm80ELb0ELb0ELb0ELb1ELb0ELb0ELb0ELb0ELi2ELi2ELi2ELi2ELb0EEENS1_21CollectiveEpilogueBwdISA_SB_SD_Li256ELb1ELb0ELi4EEENS1_19SingleTileSchedulerILb1ELb0ELb0ELi128EEEEEEEEEvNT_6ParamsE)
        /*026c*/ 	.word	0x000000ff


	//----- nvinfo : EIATTR_FRAME_SIZE
	.align		4
.L_114:
        /*0270*/ 	.byte	0x04, 0x11
        /*0272*/ 	.short	(.L_116 - .L_115)
	.align		4
.L_115:
        /*0274*/ 	.word	index@(_ZN7cutlass13device_kernelIN5flash19enable_sm80_to_sm89INS1_16FlashAttnBwdSm80INS1_25CollectiveMainloopBwdSm80ILi2ELi2EN4cute5tupleIJNS5_1CILi64EEENS7_ILi128EEES9_EEENS_10bfloat16_tEfNS_4arch4Sm80ELb0ELb0ELb0ELb1ELb0ELb0ELb0ELb0ELi2ELi2ELi2ELi2ELb0EEENS1_21CollectiveEpilogueBwdISA_SB_SD_Li256ELb1ELb0ELi4EEENS1_19SingleTileSchedulerILb1ELb0ELb0ELi128EEEEEEEEEvNT_6ParamsE)
        /*0278*/ 	.word	0x00000048


	//----- nvinfo : EIATTR_REGCOUNT
	.align		4
.L_116:
        /*027c*/ 	.byte	0x04, 0x2f
        /*027e*/ 	.short	(.L_118 - .L_117)
	.align		4
.L_117:
        /*0280*/ 	.word	index@(_ZN7cutlass13device_kernelIN5flash19enable_sm80_to_sm89INS1_16FlashAttnBwdSm80INS1_25CollectiveMainloopBwdSm80ILi2ELi2EN4cute5tupleIJNS5_1CILi64EEENS7_ILi128EEES9_EEENS_10bfloat16_tEfNS_4arch4Sm80ELb0ELb0ELb0ELb0ELb1ELb0ELb0ELb0ELi2ELi2ELi2ELi2ELb0EEENS1_24CollectiveEpilogueBwdGQAISA_fSD_Li256ELb0ELb1EEENS1_19SingleTileSchedulerILb0ELb0ELb0ELi128EEEEEEEEEvNT_6ParamsE)
        /*0284*/ 	.word	0x000000ff


	//----- nvinfo : EIATTR_FRAME_SIZE
	.align		4
.L_118:
        /*0288*/ 	.byte	0x04, 0x11
        /*028a*/ 	.short	(.L_120 - .L_119)
	.align		4
.L_119:
        /*028c*/ 	.word	index@($__internal_6_$__cuda_sm70_warpsync)
        /*0290*/ 	.word	0x00000000


	//----- nvinfo : EIATTR_FRAME_SIZE
	.align		4
.L_120:
        /*0294*/ 	.byte	0x04, 0x11
        /*0296*/ 	.short	(.L_122 - .L_121)
	.align		4
.L_121:
        /*0298*/ 	.word	index@(_ZN7cutlass13device_kernelIN5flash19enable_sm80_to_sm89INS1_16FlashAttnBwdSm80INS1_25CollectiveMainloopBwdSm80ILi2ELi2EN4cute5tupleIJNS5_1CILi64EEENS7_ILi128EEES9_EEENS_10bfloat16_tEfNS_4arch4Sm80ELb0ELb0ELb0ELb0ELb1ELb0ELb0ELb0ELi2ELi2ELi2ELi2ELb0EEENS1_24CollectiveEpilogueBwdGQAISA_fSD_Li256ELb0ELb1EEENS1_19SingleTileSchedulerILb0ELb0ELb0ELi128EEEEEEEEEvNT_6ParamsE)
        /*029c*/ 	.word	0x00000028


	//----- nvinfo : EIATTR_REGCOUNT
	.align		4
.L_122:
        /*02a0*/ 	.byte	0x04, 0x2f
        /*02a2*/ 	.short	(.L_124 - .L_123)
	.align		4
.L_123:
        /*02a4*/ 	.word	index@(_ZN7cutlass13device_kernelIN5flash19enable_sm80_to_sm89INS1_16FlashAttnBwdSm80INS1_25CollectiveMainloopBwdSm80ILi2ELi2EN4cute5tupleIJNS5_1CILi64EEENS7_ILi128EEES9_EEENS_10bfloat16_tEfNS_4arch4Sm80ELb0ELb0ELb0ELb0ELb0ELb0ELb0ELb0ELi2ELi2ELi2ELi2ELb0EEENS1_24CollectiveEpilogueBwdGQAISA_fSD_Li256ELb0ELb0EEENS1_19SingleTileSchedulerILb0ELb0ELb0ELi128EEEEEEEEEvNT_6ParamsE)
        /*02a8*/ 	.word	0x000000ff


	//----- nvinfo : EIATTR_FRAME_SIZE
	.align		4
.L_124:
        /*02ac*/ 	.byte	0x04, 0x11
        /*02ae*/ 	.short	(.L_126 - .L_125)
	.align		4
.L_125:
        /*02b0*/ 	.word	index@(_ZN7cutlass13device_kernelIN5flash19enable_sm80_to_sm89INS1_16FlashAttnBwdSm80INS1_25CollectiveMainloopBwdSm80ILi2ELi2EN4cute5tupleIJNS5_1CILi64EEENS7_ILi128EEES9_EEENS_10bfloat16_tEfNS_4arch4Sm80ELb0ELb0ELb0ELb0ELb0ELb0ELb0ELb0ELi2ELi2ELi2ELi2ELb0EEENS1_24CollectiveEpilogueBwdGQAISA_fSD_Li256ELb0ELb0EEENS1_19SingleTileSchedulerILb0ELb0ELb0ELi128EEEEEEEEEvNT_6ParamsE)
        /*02b4*/ 	.word	0x00000028


	//----- nvinfo : EIATTR_REGCOUNT
	.align		4
.L_126:
        /*02b8*/ 	.byte	0x04, 0x2f
        /*02ba*/ 	.short	(.L_128 - .L_127)
	.align		4
.L_127:
        /*02bc*/ 	.word	index@(_ZN7cutlass13device_kernelIN5flash19enable_sm80_to_sm89INS1_16FlashAttnBwdSm80INS1_25CollectiveMainloopBwdSm80ILi2ELi2EN4cute5tupleIJNS5_1CILi64EEENS7_ILi128EEES9_EEENS_10bfloat16_tEfNS_4arch4Sm80ELb0ELb0ELb0ELb0ELb1ELb0ELb0ELb0ELi2ELi2ELi2ELi2ELb0EEENS1_21CollectiveEpilogueBwdISA_SB_SD_Li256ELb0ELb0ELi4EEENS1_19SingleTileSchedulerILb0ELb0ELb0ELi128EEEEEEEEEvNT_6ParamsE)
        /*02c0*/ 	.word	0x000000ff


	//----- nvinfo : EIATTR_FRAME_SIZE
	.align		4
.L_128:
        /*02c4*/ 	.byte	0x04, 0x11
        /*02c6*/ 	.short	(.L_130 - .L_129)
	.align		4
.L_129:
        /*02c8*/ 	.word	index@(_ZN7cutlass13device_kernelIN5flash19enable_sm80_to_sm89INS1_16FlashAttnBwdSm80INS1_25CollectiveMainloopBwdSm80ILi2ELi2EN4cute5tupleIJNS5_1CILi64EEENS7_ILi128EEES9_EEENS_10bfloat16_tEfNS_4arch4Sm80ELb0ELb0ELb0ELb0ELb1ELb0ELb0ELb0ELi2ELi2ELi2ELi2ELb0EEENS1_21CollectiveEpilogueBwdISA_SB_SD_Li256ELb0ELb0ELi4EEENS1_19SingleTileSchedulerILb0ELb0ELb0ELi128EEEEEEEEEvNT_6ParamsE)
        /*02cc*/ 	.word	0x00000000


	//----- nvinfo : EIATTR_REGCOUNT
	.align		4
.L_130:
        /*02d0*/ 	.byte	0x04, 0x2f
        /*02d2*/ 	.short	(.L_132 - .L_131)
	.align		4
.L_131:
        /*02d4*/ 	.word	index@(_ZN7cutlass13device_kernelIN5flash19enable_sm80_to_sm89INS1_16FlashAttnBwdSm80INS1_25CollectiveMainloopBwdSm80ILi2ELi2EN4cute5tupleIJNS5_1CILi64EEENS7_ILi128EEES9_EEENS_10bfloat16_tEfNS_4arch4Sm80ELb0ELb0ELb0ELb0ELb0ELb0ELb0ELb0ELi2ELi2ELi2ELi2ELb0EEENS1_21CollectiveEpilogueBwdISA_SB_SD_Li256ELb0ELb0ELi4EEENS1_19SingleTileSchedulerILb0ELb0ELb0ELi128EEEEEEEEEvNT_6ParamsE)
        /*02d8*/ 	.word	0x000000ff


	//----- nvinfo : EIATTR_FRAME_SIZE
	.align		4
.L_132:
        /*02dc*/ 	.byte	0x04, 0x11
        /*02de*/ 	.short	(.L_134 - .L_133)
	.align		4
.L_133:
        /*02e0*/ 	.word	index@(_ZN7cutlass13device_kernelIN5flash19enable_sm80_to_sm89INS1_16FlashAttnBwdSm80INS1_25CollectiveMainloopBwdSm80ILi2ELi2EN4cute5tupleIJNS5_1CILi64EEENS7_ILi128EEES9_EEENS_10bfloat16_tEfNS_4arch4Sm80ELb0ELb0ELb0ELb0ELb0ELb0ELb0ELb0ELi2ELi2ELi2ELi2ELb0EEENS1_21CollectiveEpilogueBwdISA_SB_SD_Li256ELb0ELb0ELi4EEENS1_19SingleTileSchedulerILb0ELb0ELb0ELi128EEEEEEEEEvNT_6ParamsE)
        /*02e4*/ 	.word	0x00000000


	//----- nvinfo : EIATTR_REGCOUNT
	.align		4
.L_134:
        /*02e8*/ 	.byte	0x04, 0x2f
        /*02ea*/ 	.short	(.L_136 - .L_135)
	.align		4
.L_135:
        /*02ec*/ 	.word	index@(_ZN7cutlass13device_kernelIN5flash19enable_sm80_to_sm89INS1_16FlashAttnBwdSm80INS1_25CollectiveMainloopBwdSm80ILi2ELi1EN4cute5tupleIJNS5_1CILi64EEENS7_ILi96EEENS7_ILi128EEEEEENS_10bfloat16_tEfNS_4arch4Sm80ELb1ELb0ELb0ELb1ELb1ELb0ELb0ELb0ELi2ELi2ELi2ELi2ELb1EEENS1_24CollectiveEpilogueBwdGQAISB_fSE_Li256ELb1ELb1EEENS1_25SingleTileBwdLPTSchedulerILb1ELi96ELb1EEEEEEEEEvNT_6ParamsE)
        /*02f0*/ 	.word	0x000000ff


	//----- nvinfo : EIATTR_FRAME_SIZE
	.align		4
.L_136:
        /*02f4*/ 	.byte	0x04, 0x11
        /*02f6*/ 	.short	(.L_138 - .L_137)
	.align		4
.L_137:
        /*02f8*/ 	.word	index@($__internal_5_$__cuda_sm70_warpsync)
        /*02fc*/ 	.word	0x00000000


	//----- nvinfo : EIATTR_FRAME_SIZE
	.align		4
.L_138:
        /*0300*/ 	.byte	0x04, 0x11
        /*0302*/ 	.short	(.L_140 - .L_139)
	.align		4
.L_139:
        /*0304*/ 	.word	index@(_ZN7cutlass13device_kernelIN5flash19enable_sm80_to_sm89INS1_16FlashAttnBwdSm80INS1_25CollectiveMainloopBwdSm80ILi2ELi1EN4cute5tupleIJNS5_1CILi64EEENS7_ILi96EEENS7_ILi128EEEEEENS_10bfloat16_tEfNS_4arch4Sm80ELb1ELb0ELb0ELb1ELb1ELb0ELb0ELb0ELi2ELi2ELi2ELi2ELb1EEENS1_24CollectiveEpilogueBwdGQAISB_fSE_Li256ELb1ELb1EEENS1_25SingleTileBwdLPTSchedulerILb1ELi96ELb1EEEEEEEEEvNT_6ParamsE)
        /*0308*/ 	.word	0x00000038


	//----- nvinfo : EIATTR_REGCOUNT
	.align		4
.L_140:
        /*030c*/ 	.byte	0x04, 0x2f
        /*030e*/ 	.short	(.L_142 - .L_141)
	.align		4
.L_141:
        /*0310*/ 	.word	index@(_ZN7cutlass13device_kernelIN5flash32FlashAttnBwdPostprocessConvertdQIN4cute5tupleIJNS3_1CILi96EEENS5_ILi128EEEEEENS_10bfloat16_tEfNS_4arch4Sm80ELi256ENS3_8TiledMMAINS3_8MMA_AtomIJNS3_30SM80_16x8x16_F32BF16BF16F32_TNEEEENS3_6LayoutINS4_IJNS5_ILi2EEENS5_ILi4EEENS5_ILi1EEEEEENS4_IJSJ_SH_NS5_ILi0EEEEEEEENS4_IJNS5_ILi32EEENS5_ILi64EEENS5_ILi16EEEEEEEELb0EEEEEvNT_6ParamsE)
        /*0314*/ 	.word	0x00000045


	//----- nvinfo : EIATTR_FRAME_SIZE
	.align		4
.L_142:
        /*0318*/ 	.byte	0x04, 0x11
        /*031a*/ 	.short	(.L_144 - .L_143)
	.align		4
.L_143:
        /*031c*/ 	.word	index@(_ZN7cutlass13device_kernelIN5flash32FlashAttnBwdPostprocessConvertdQIN4cute5tupleIJNS3_1CILi96EEENS5_ILi128EEEEEENS_10bfloat16_tEfNS_4arch4Sm80ELi256ENS3_8TiledMMAINS3_8MMA_AtomIJNS3_30SM80_16x8x16_F32BF16BF16F32_TNEEEENS3_6LayoutINS4_IJNS5_ILi2EEENS5_ILi4EEENS5_ILi1EEEEEENS4_IJSJ_SH_NS5_ILi0EEEEEEEENS4_IJNS5_ILi32EEENS5_ILi64EEENS5_ILi16EEEEEEEELb0EEEEEvNT_6ParamsE)
        /*0320*/ 	.word	0x00000000


	//----- nvinfo : EIATTR_REGCOUNT
	.align		4
.L_144:
        /*0324*/ 	.byte	0x04, 0x2f
        /*0326*/ 	.short	(.L_146 - .L_145)
	.align		4
.L_145:
        /*0328*/ 	.word	index@(_ZN7cutlass13device_kernelIN5flash19enable_sm80_to_sm89INS1_16FlashAttnBwdSm80INS1_25CollectiveMainloopBwdSm80ILi2ELi1EN4cute5tupleIJNS5_1CILi64EEENS7_ILi96EEENS7_ILi128EEEEEENS_10bfloat16_tEfNS_4arch4Sm80ELb1ELb0ELb0ELb1ELb0ELb0ELb0ELb0ELi2ELi2ELi2ELi2ELb1EEENS1_24CollectiveEpilogueBwdGQAISB_fSE_Li256ELb1ELb0EEENS1_25SingleTileBwdLPTSchedulerILb1ELi96ELb0EEEEEEEEEvNT_6ParamsE)
        /*032c*/ 	.word	0x000000ff


	//----- nvinfo : EIATTR_FRAME_SIZE
	.align		4
.L_146:
        /*0330*/ 	.byte	0x04, 0x11
        /*0332*/ 	.short	(.L_148 - .L_147)
	.align		4
.L_147:
        /*0334*/ 	.word	index@(_ZN7cutlass13device_kernelIN5flash19enable_sm80_to_sm89INS1_16FlashAttnBwdSm80INS1_25CollectiveMainloopBwdSm80ILi2ELi1EN4cute5tupleIJNS5_1CILi64EEENS7_ILi96EEENS7_ILi128EEEEEENS_10bfloat16_tEfNS_4arch4Sm80ELb1ELb0ELb0ELb1ELb0ELb0ELb0ELb0ELi2ELi2ELi2ELi2ELb1EEENS1_24CollectiveEpilogueBwdGQAISB_fSE_Li256ELb1ELb0EEENS1_25SingleTileBwdLPTSchedulerILb1ELi96ELb0EEEEEEEEEvNT_6ParamsE)
        /*0338*/ 	.word	0x00000028


	//----- nvinfo : EIATTR_REGCOUNT
	.align		4
.L_148:
        /*033c*/ 	.byte	0x04, 0x2f
        /*033e*/ 	.short	(.L_150 - .L_149)
	.align		4
.L_149:
        /*0340*/ 	.word	index@(_ZN7cutlass13device_kernelIN5flash19enable_sm80_to_sm89INS1_16FlashAttnBwdSm80INS1_25CollectiveMainloopBwdSm80ILi2ELi1EN4cute5tupleIJNS5_1CILi64EEENS7_ILi96EEENS7_ILi128EEEEEENS_10bfloat16_tEfNS_4arch4Sm80ELb1ELb0ELb0ELb1ELb1ELb0ELb0ELb0ELi2ELi2ELi2ELi2ELb1EEENS1_21CollectiveEpilogueBwdISB_SC_SE_Li256ELb1ELb0ELi4EEENS1_25SingleTileBwdLPTSchedulerILb1ELi96ELb1EEEEEEEEEvNT_6ParamsE)
        /*0344*/ 	.word	0x000000ff


	//----- nvinfo : EIATTR_FRAME_SIZE
	.align		4
.L_150:
        /*0348*/ 	.byte	0x04, 0x11
        /*034a*/ 	.short	(.L_152 - .L_151)
	.align		4
.L_151:
        /*034c*/ 	.word	index@(_ZN7cutlass13device_kernelIN5flash19enable_sm80_to_sm89INS1_16FlashAttnBwdSm80INS1_25CollectiveMainloopBwdSm80ILi2ELi1EN4cute5tupleIJNS5_1CILi64EEENS7_ILi96EEENS7_ILi128EEEEEENS_10bfloat16_tEfNS_4arch4Sm80ELb1ELb0ELb0ELb1ELb1ELb0ELb0ELb0ELi2ELi2ELi2ELi2ELb1EEENS1_21CollectiveEpilogueBwdISB_SC_SE_Li256ELb1ELb0ELi4EEENS1_25SingleTileBwdLPTSchedulerILb1ELi96ELb1EEEEEEEEEvNT_6ParamsE)
        /*0350*/ 	.word	0x00000048


	//----- nvinfo : EIATTR_REGCOUNT
	.align		4
.L_152:
        /*0354*/ 	.byte	0x04, 0x2f
        /*0356*/ 	.short	(.L_154 - .L_153)
	.align		4
.L_153:
        /*0358*/ 	.word	index@(_ZN7cutlass13device_kernelIN5flash19enable_sm80_to_sm89INS1_16FlashAttnBwdSm80INS1_25CollectiveMainloopBwdSm80ILi2ELi1EN4cute5tupleIJNS5_1CILi64EEENS7_ILi96EEENS7_ILi128EEEEEENS_10bfloat16_tEfNS_4arch4Sm80ELb1ELb0ELb0ELb1ELb0ELb0ELb0ELb0ELi2ELi2ELi2ELi2ELb1EEENS1_21CollectiveEpilogueBwdISB_SC_SE_Li256ELb1ELb0ELi4EEENS1_25SingleTileBwdLPTSchedulerILb1ELi96ELb0EEEEEEEEEvNT_6ParamsE)
        /*035c*/ 	.word	0x000000ff


	//----- nvinfo : EIATTR_FRAME_SIZE
	.align		4
.L_154:
        /*0360*/ 	.byte	0x04, 0x11
        /*0362*/ 	.short	(.L_156 - .L_155)
	.align		4
.L_155:
        /*0364*/ 	.word	index@(_ZN7cutlass13device_kernelIN5flash19enable_sm80_to_sm89INS1_16FlashAttnBwdSm80INS1_25CollectiveMainloopBwdSm80ILi2ELi1EN4cute5tupleIJNS5_1CILi64EEENS7_ILi96EEENS7_ILi128EEEEEENS_10bfloat16_tEfNS_4arch4Sm80ELb1ELb0ELb0ELb1ELb0ELb0ELb0ELb0ELi2ELi2ELi2ELi2ELb1EEENS1_21CollectiveEpilogueBwdISB_SC_SE_Li256ELb1ELb0ELi4EEENS1_25SingleTileBwdLPTSchedulerILb1ELi96ELb0EEEEEEEEEvNT_6ParamsE)
        /*0368*/ 	.word	0x00000040


	//----- nvinfo : EIATTR_REGCOUNT
	.align		4
.L_156:
        /*036c*/ 	.byte	0x04, 0x2f
        /*036e*/ 	.short	(.L_158 - .L_157)
	.align		4
.L_157:
        /*0370*/ 	.word	index@(_ZN7cutlass13device_kernelIN5flash19enable_sm80_to_sm89INS1_16FlashAttnBwdSm80INS1_25CollectiveMainloopBwdSm80ILi2ELi1EN4cute5tupleIJNS5_1CILi64EEENS7_ILi96EEENS7_ILi128EEEEEENS_10bfloat16_tEfNS_4arch4Sm80ELb1ELb0ELb0ELb0ELb1ELb0ELb0ELb0ELi2ELi2ELi2ELi2ELb1EEENS1_24CollectiveEpilogueBwdGQAISB_fSE_Li256ELb0ELb1EEENS1_25SingleTileBwdLPTSchedulerILb0ELi96ELb1EEEEEEEEEvNT_6ParamsE)
        /*0374*/ 	.word	0x000000ff


	//----- nvinfo : EIATTR_FRAME_SIZE
	.align		4
.L_158:
        /*0378*/ 	.byte	0x04, 0x11
        /*037a*/ 	.short	(.L_160 - .L_159)
	.align		4
.L_159:
        /*037c*/ 	.word	index@($__internal_4_$__cuda_sm70_warpsync)
        /*0380*/ 	.word	0x00000000


	//----- nvinfo : EIATTR_FRAME_SIZE
	.align		4
.L_160:
        /*0384*/ 	.byte	0x04, 0x11
        /*0386*/ 	.short	(.L_162 - .L_161)
	.align		4
.L_161:
        /*0388*/ 	.word	index@(_ZN7cutlass13device_kernelIN5flash19enable_sm80_to_sm89INS1_16FlashAttnBwdSm80INS1_25CollectiveMainloopBwdSm80ILi2ELi1EN4cute5tupleIJNS5_1CILi64EEENS7_ILi96EEENS7_ILi128EEEEEENS_10bfloat16_tEfNS_4arch4Sm80ELb1ELb0ELb0ELb0ELb1ELb0ELb0ELb0ELi2ELi2ELi2ELi2ELb1EEENS1_24CollectiveEpilogueBwdGQAISB_fSE_Li256ELb0ELb1EEENS1_25SingleTileBwdLPTSchedulerILb0ELi96ELb1EEEEEEEEEvNT_6ParamsE)
        /*038c*/ 	.word	0x00000028


	//----- nvinfo : EIATTR_REGCOUNT
	.align		4
.L_162:
        /*0390*/ 	.byte	0x04, 0x2f
        /*0392*/ 	.short	(.L_164 - .L_163)
	.align		4
.L_163:
        /*0394*/ 	.word	index@(_ZN7cutlass13device_kernelIN5flash19enable_sm80_to_sm89INS1_16FlashAttnBwdSm80INS1_25CollectiveMainloopBwdSm80ILi2ELi1EN4cute5tupleIJNS5_1CILi64EEENS7_ILi96EEENS7_ILi128EEEEEENS_10bfloat16_tEfNS_4arch4Sm80ELb1ELb0ELb0ELb0ELb0ELb0ELb0ELb0ELi2ELi2ELi2ELi2ELb1EEENS1_24CollectiveEpilogueBwdGQAISB_fSE_Li256ELb0ELb0EEENS1_25SingleTileBwdLPTSchedulerILb0ELi96ELb0EEEEEEEEEvNT_6ParamsE)
        /*0398*/ 	.word	0x000000ff


	//----- nvinfo : EIATTR_FRAME_SIZE
	.align		4
.L_164:
        /*039c*/ 	.byte	0x04, 0x11
        /*039e*/ 	.short	(.L_166 - .L_165)
	.align		4
.L_165:
        /*03a0*/ 	.word	index@(_ZN7cutlass13device_kernelIN5flash19enable_sm80_to_sm89INS1_16FlashAttnBwdSm80INS1_25CollectiveMainloopBwdSm80ILi2ELi1EN4cute5tupleIJNS5_1CILi64EEENS7_ILi96EEENS7_ILi128EEEEEENS_10bfloat16_tEfNS_4arch4Sm80ELb1ELb0ELb0ELb0ELb0ELb0ELb0ELb0ELi2ELi2ELi2ELi2ELb1EEENS1_24CollectiveEpilogueBwdGQAISB_fSE_Li256ELb0ELb0EEENS1_25SingleTileBwdLPTSchedulerILb0ELi96ELb0EEEEEEEEEvNT_6ParamsE)
        /*03a4*/ 	.word	0x00000020


	//----- nvinfo : EIATTR_REGCOUNT
	.align		4
.L_166:
        /*03a8*/ 	.byte	0x04, 0x2f
        /*03aa*/ 	.short	(.L_168 - .L_167)
	.align		4
.L_167:
        /*03ac*/ 	.word	index@(_ZN7cutlass13device_kernelIN5flash19enable_sm80_to_sm89INS1_16FlashAttnBwdSm80INS1_25CollectiveMainloopBwdSm80ILi2ELi1EN4cute5tupleIJNS5_1CILi64EEENS7_ILi96EEENS7_ILi128EEEEEENS_10bfloat16_tEfNS_4arch4Sm80ELb1ELb0ELb0ELb0ELb1ELb0ELb0ELb0ELi2ELi2ELi2ELi2ELb1EEENS1_21CollectiveEpilogueBwdISB_SC_SE_Li256ELb0ELb0ELi4EEENS1_25SingleTileBwdLPTSchedulerILb0ELi96ELb1EEEEEEEEEvNT_6ParamsE)
        /*03b0*/ 	.word	0x000000ff


	//----- nvinfo : EIATTR_FRAME_SIZE
	.align		4
.L_168:
        /*03b4*/ 	.byte	0x04, 0x11
        /*03b6*/ 	.short	(.L_170 - .L_169)
	.align		4
.L_169:
        /*03b8*/ 	.word	index@(_ZN7cutlass13device_kernelIN5flash19enable_sm80_to_sm89INS1_16FlashAttnBwdSm80INS1_25CollectiveMainloopBwdSm80ILi2ELi1EN4cute5tupleIJNS5_1CILi64EEENS7_ILi96EEENS7_ILi128EEEEEENS_10bfloat16_tEfNS_4arch4Sm80ELb1ELb0ELb0ELb0ELb1ELb0ELb0ELb0ELi2ELi2ELi2ELi2ELb1EEENS1_21CollectiveEpilogueBwdISB_SC_SE_Li256ELb0ELb0ELi4EEENS1_25SingleTileBwdLPTSchedulerILb0ELi96ELb1EEEEEEEEEvNT_6ParamsE)
        /*03bc*/ 	.word	0x00000040


	//----- nvinfo : EIATTR_REGCOUNT
	.align		4
.L_170:
        /*03c0*/ 	.byte	0x04, 0x2f
        /*03c2*/ 	.short	(.L_172 - .L_171)
	.align		4
.L_171:
        /*03c4*/ 	.word	index@(_ZN7cutlass13device_kernelIN5flash19enable_sm80_to_sm89INS1_16FlashAttnBwdSm80INS1_25CollectiveMainloopBwdSm80ILi2ELi1EN4cute5tupleIJNS5_1CILi64EEENS7_ILi96EEENS7_ILi128EEEEEENS_10bfloat16_tEfNS_4arch4Sm80ELb1ELb0ELb0ELb0ELb0ELb0ELb0ELb0ELi2ELi2ELi2ELi2ELb1EEENS1_21CollectiveEpilogueBwdISB_SC_SE_Li256ELb0ELb0ELi4EEENS1_25SingleTileBwdLPTSchedulerILb0ELi96ELb0EEEEEEEEEvNT_6ParamsE)
        /*03c8*/ 	.word	0x000000ff


	//----- nvinfo : EIATTR_FRAME_SIZE
	.align		4
.L_172:
        /*03cc*/ 	.byte	0x04, 0x11
        /*03ce*/ 	.short	(.L_174 - .L_173)
	.align		4
.L_173:
        /*03d0*/ 	.word	index@(_ZN7cutlass13device_kernelIN5flash19enable_sm80_to_sm89INS1_16FlashAttnBwdSm80INS1_25CollectiveMainloopBwdSm80ILi2ELi1EN4cute5tupleIJNS5_1CILi64EEENS7_ILi96EEENS7_ILi128EEEEEENS_10bfloat16_tEfNS_4arch4Sm80ELb1ELb0ELb0ELb0ELb0ELb0ELb0ELb0ELi2ELi2ELi2ELi2ELb1EEENS1_21CollectiveEpilogueBwdISB_SC_SE_Li256ELb0ELb0ELi4EEENS1_25SingleTileBwdLPTSchedulerILb0ELi96ELb0EEEEEEEEEvNT_6ParamsE)
        /*03d4*/ 	.word	0x00000020


	//----- nvinfo : EIATTR_REGCOUNT
	.align		4
.L_174:
        /*03d8*/ 	.byte	0x04, 0x2f
        /*03da*/ 	.short	(.L_176 - .L_175)
	.align		4
.L_175:
        /*03dc*/ 	.word	index@(_ZN7cutlass13device_kernelIN5flash19enable_sm80_to_sm89INS1_16FlashAttnBwdSm80INS1_25CollectiveMainloopBwdSm80ILi2ELi1EN4cute5tupleIJNS5_1CILi64EEENS7_ILi96EEENS7_ILi128EEEEEENS_10bfloat16_tEfNS_4arch4Sm80ELb0ELb1ELb0ELb1ELb1ELb0ELb0ELb0ELi2ELi2ELi2ELi2ELb1EEENS1_24CollectiveEpilogueBwdGQAISB_fSE_Li256ELb1ELb1EEENS1_19SingleTileSchedulerILb1ELb0ELb0ELi96EEEEEEEEEvNT_6ParamsE)
        /*03e0*/ 	.word	0x000000ff


	//----- nvinfo : EIATTR_FRAME_SIZE
	.align		4
.L_176:
        /*03e4*/ 	.byte	0x04, 0x11
        /*03e6*/ 	.short	(.L_178 - .L_177)
	.align		4
.L_177:
        /*03e8*/ 	.word	index@($__internal_3_$__cuda_sm70_warpsync)
        /*03ec*/ 	.word	0x00000000


	//----- nvinfo : EIATTR_FRAME_SIZE
	.align		4
.L_178:
        /*03f0*/ 	.byte	0x04, 0x11
        /*03f2*/ 	.short	(.L_180 - .L_179)
	.align		4
.L_179:
        /*03f4*/ 	.word	index@(_ZN7cutlass13device_kernelIN5flash19enable_sm80_to_sm89INS1_16FlashAttnBwdSm80INS1_25CollectiveMainloopBwdSm80ILi2ELi1EN4cute5tupleIJNS5_1CILi64EEENS7_ILi96EEENS7_ILi128EEEEEENS_10bfloat16_tEfNS_4arch4Sm80ELb0ELb1ELb0ELb1ELb1ELb0ELb0ELb0ELi2ELi2ELi2ELi2ELb1EEENS1_24CollectiveEpilogueBwdGQAISB_fSE_Li256ELb1ELb1EEENS1_19SingleTileSchedulerILb1ELb0ELb0ELi96EEEEEEEEEvNT_6ParamsE)
        /*03f8*/ 	.word	0x00000018


	//----- nvinfo : EIATTR_REGCOUNT
	.align		4
.L_180:
        /*03fc*/ 	.byte	0x04, 0x2f
        /*03fe*/ 	.short	(.L_182 - .L_181)
	.align		4
.L_181:
        /*0400*/ 	.word	index@(_ZN7cutlass13device_kernelIN5flash19enable_sm80_to_sm89INS1_16FlashAttnBwdSm80INS1_25CollectiveMainloopBwdSm80ILi2ELi1EN4cute5tupleIJNS5_1CILi64EEENS7_ILi96EEENS7_ILi128EEEEEENS_10bfloat16_tEfNS_4arch4Sm80ELb0ELb1ELb0ELb1ELb0ELb0ELb0ELb0ELi2ELi2ELi2ELi2ELb1EEENS1_24CollectiveEpilogueBwdGQAISB_fSE_Li256ELb1ELb0EEENS1_19SingleTileSchedulerILb1ELb0ELb0ELi96EEEEEEEEEvNT_6ParamsE)
        /*0404*/ 	.word	0x000000ff


	//----- nvinfo : EIATTR_FRAME_SIZE
	.align		4
.L_182:
        /*0408*/ 	.byte	0x04, 0x11
        /*040a*/ 	.short	(.L_184 - .L_183)
	.align		4
.L_183:
        /*040c*/ 	.word	index@(_ZN7cutlass13device_kernelIN5flash19enable_sm80_to_sm89INS1_16FlashAttnBwdSm80INS1_25CollectiveMainloopBwdSm80ILi2ELi1EN4cute5tupleIJNS5_1CILi64EEENS7_ILi96EEENS7_ILi128EEEEEENS_10bfloat16_tEfNS_4arch4Sm80ELb0ELb1ELb0ELb1ELb0ELb0ELb0ELb0ELi2ELi2ELi2ELi2ELb1EEENS1_24CollectiveEpilogueBwdGQAISB_fSE_Li256ELb1ELb0EEENS1_19SingleTileSchedulerILb1ELb0ELb0ELi96EEEEEEEEEvNT_6ParamsE)
        /*0410*/ 	.word	0x00000018


	//----- nvinfo : EIATTR_REGCOUNT
	.align		4
.L_184:
        /*0414*/ 	.byte	0x04, 0x2f
        /*0416*/ 	.short	(.L_186 - .L_185)
	.align		4
.L_185:
        /*0418*/ 	.word	index@(_ZN7cutlass13device_kernelIN5flash19enable_sm80_to_sm89INS1_16FlashAttnBwdSm80INS1_25CollectiveMainloopBwdSm80ILi2ELi1EN4cute5tupleIJNS5_1CILi64EEENS7_ILi96EEENS7_ILi128EEEEEENS_10bfloat16_tEfNS_4arch4Sm80ELb0ELb1ELb0ELb1ELb1ELb0ELb0ELb0ELi2ELi2ELi2ELi2ELb1EEENS1_21CollectiveEpilogueBwdISB_SC_SE_Li256ELb1ELb0ELi4EEENS1_19SingleTileSchedulerILb1ELb0ELb0ELi96EEEEEEEEEvNT_6ParamsE)
        /*041c*/ 	.word	0x000000ff


	//----- nvinfo : EIATTR_FRAME_SIZE
	.align		4
.L_186:
        /*0420*/ 	.byte	0x04, 0x11
        /*0422*/ 	.short	(.L_188 - .L_187)
	.align		4
.L_187:
        /*0424*/ 	.word	index@(_ZN7cutlass13device_kernelIN5flash19enable_sm80_to_sm89INS1_16FlashAttnBwdSm80INS1_25CollectiveMainloopBwdSm80ILi2ELi1EN4cute5tupleIJNS5_1CILi64EEENS7_ILi96EEENS7_ILi128EEEEEENS_10bfloat16_tEfNS_4arch4Sm80ELb0ELb1ELb0ELb1ELb1ELb0ELb0ELb0ELi2ELi2ELi2ELi2ELb1EEENS1_21CollectiveEpilogueBwdISB_SC_SE_Li256ELb1ELb0ELi4EEENS1_19SingleTileSchedulerILb1ELb0ELb0ELi96EEEEEEEEEvNT_6ParamsE)
        /*0428*/ 	.word	0x00000028


	//----- nvinfo : EIATTR_REGCOUNT
	.align		4
.L_188:
        /*042c*/ 	.byte	0x04, 0x2f
        /*042e*/ 	.short	(.L_190 - .L_189)
	.align		4
.L_189:
        /*0430*/ 	.word	index@(_ZN7cutlass13device_kernelIN5flash19enable_sm80_to_sm89INS1_16FlashAttnBwdSm80INS1_25CollectiveMainloopBwdSm80ILi2ELi1EN4cute5tupleIJNS5_1CILi64EEENS7_ILi96EEENS7_ILi128EEEEEENS_10bfloat16_tEfNS_4arch4Sm80ELb0ELb1ELb0ELb1ELb0ELb0ELb0ELb0ELi2ELi2ELi2ELi2ELb1EEENS1_21CollectiveEpilogueBwdISB_SC_SE_Li256ELb1ELb0ELi4EEENS1_19SingleTileSchedulerILb1ELb0ELb0ELi96EEEEEEEEEvNT_6ParamsE)
        /*0434*/ 	.word	0x000000ff


	//----- nvinfo : EIATTR_FRAME_SIZE
	.align		4
.L_190:
        /*0438*/ 	.byte	0x04, 0x11
        /*043a*/ 	.short	(.L_192 - .L_191)
	.align		4
.L_191:
        /*043c*/ 	.word	index@(_ZN7cutlass13device_kernelIN5flash19enable_sm80_to_sm89INS1_16FlashAttnBwdSm80INS1_25CollectiveMainloopBwdSm80ILi2ELi1EN4cute5tupleIJNS5_1CILi64EEENS7_ILi96EEENS7_ILi128EEEEEENS_10bfloat16_tEfNS_4arch4Sm80ELb0ELb1ELb0ELb1ELb0ELb0ELb0ELb0ELi2ELi2ELi2ELi2ELb1EEENS1_21CollectiveEpilogueBwdISB_SC_SE_Li256ELb1ELb0ELi4EEENS1_19SingleTileSchedulerILb1ELb0ELb0ELi96EEEEEEEEEvNT_6ParamsE)
        /*0440*/ 	.word	0x00000028


	//----- nvinfo : EIATTR_REGCOUNT
	.align		4
.L_192:
        /*0444*/ 	.byte	0x04, 0x2f
        /*0446*/ 	.short	(.L_194 - .L_193)
	.align		4
.L_193:
        /*0448*/ 	.word	index@(_ZN7cutlass13device_kernelIN5flash19enable_sm80_to_sm89INS1_16FlashAttnBwdSm80INS1_25CollectiveMainloopBwdSm80ILi2ELi1EN4cute5tupleIJNS5_1CILi64EEENS7_ILi96EEENS7_ILi128EEEEEENS_10bfloat16_tEfNS_4arch4Sm80ELb0ELb1ELb0ELb0ELb1ELb0ELb0ELb0ELi2ELi2ELi2ELi2ELb1EEENS1_24CollectiveEpilogueBwdGQAISB_fSE_Li256ELb0ELb1EEENS1_19SingleTileSchedulerILb0ELb0ELb0ELi96EEEEEEEEEvNT_6ParamsE)
        /*044c*/ 	.word	0x000000ff


	//----- nvinfo : EIATTR_FRAME_SIZE
	.align		4
.L_194:
        /*0450*/ 	.byte	0x04, 0x11
        /*0452*/ 	.short	(.L_196 - .L_195)
	.align		4
.L_195:
        /*0454*/ 	.word	index@($__internal_2_$__cuda_sm70_warpsync)
        /*0458*/ 	.word	0x00000000


	//----- nvinfo : EIATTR_FRAME_SIZE
	.align		4
.L_196:
        /*045c*/ 	.byte	0x04, 0x11
        /*045e*/ 	.short	(.L_198 - .L_197)
	.align		4
.L_197:
        /*0460*/ 	.word	index@(_ZN7cutlass13device_kernelIN5flash19enable_sm80_to_sm89INS1_16FlashAttnBwdSm80INS1_25CollectiveMainloopBwdSm80ILi2ELi1EN4cute5tupleIJNS5_1CILi64EEENS7_ILi96EEENS7_ILi128EEEEEENS_10bfloat16_tEfNS_4arch4Sm80ELb0ELb1ELb0ELb0ELb1ELb0ELb0ELb0ELi2ELi2ELi2ELi2ELb1EEENS1_24CollectiveEpilogueBwdGQAISB_fSE_Li256ELb0ELb1EEENS1_19SingleTileSchedulerILb0ELb0ELb0ELi96EEEEEEEEEvNT_6ParamsE)
        /*0464*/ 	.word	0x00000018


	//----- nvinfo : EIATTR_REGCOUNT
	.align		4
.L_198:
        /*0468*/ 	.byte	0x04, 0x2f
        /*046a*/ 	.short	(.L_200 - .L_199)
	.align		4
.L_199:
        /*046c*/ 	.word	index@(_ZN7cutlass13device_kernelIN5flash19enable_sm80_to_sm89INS1_16FlashAttnBwdSm80INS1_25CollectiveMainloopBwdSm80ILi2ELi1EN4cute5tupleIJNS5_1CILi64EEENS7_ILi96EEENS7_ILi128EEEEEENS_10bfloat16_tEfNS_4arch4Sm80ELb0ELb1ELb0ELb0ELb0ELb0ELb0ELb0ELi2ELi2ELi2ELi2ELb1EEENS1_24CollectiveEpilogueBwdGQAISB_fSE_Li256ELb0ELb0EEENS1_19SingleTileSchedulerILb0ELb0ELb0ELi96EEEEEEEEEvNT_6ParamsE)
        /*0470*/ 	.word	0x000000ff


	//----- nvinfo : EIATTR_FRAME_SIZE
	.align		4
.L_200:
        /*0474*/ 	.byte	0x04, 0x11
        /*0476*/ 	.short	(.L_202 - .L_201)
	.align		4
.L_201:
        /*0478*/ 	.word	index@(_ZN7cutlass13device_kernelIN5flash19enable_sm80_to_sm89INS1_16FlashAttnBwdSm80INS1_25CollectiveMainloopBwdSm80ILi2ELi1EN4cute5tupleIJNS5_1CILi64EEENS7_ILi96EEENS7_ILi128EEEEEENS_10bfloat16_tEfNS_4arch4Sm80ELb0ELb1ELb0ELb0ELb0ELb0ELb0ELb0ELi2ELi2ELi2ELi2ELb1EEENS1_24CollectiveEpilogueBwdGQAISB_fSE_Li256ELb0ELb0EEENS1_19SingleTileSchedulerILb0ELb0ELb0ELi96EEEEEEEEEvNT_6ParamsE)
        /*047c*/ 	.word	0x00000028


	//----- nvinfo : EIATTR_REGCOUNT
	.align		4
.L_202:
        /*0480*/ 	.byte	0x04, 0x2f
        /*0482*/ 	.short	(.L_204 - .L_203)
	.align		4
.L_203:
        /*0484*/ 	.word	index@(_ZN7cutlass13device_kernelIN5flash19enable_sm80_to_sm89INS1_16FlashAttnBwdSm80INS1_25CollectiveMainloopBwdSm80ILi2ELi1EN4cute5tupleIJNS5_1CILi64EEENS7_ILi96EEENS7_ILi128EEEEEENS_10bfloat16_tEfNS_4arch4Sm80ELb0ELb1ELb0ELb0ELb1ELb0ELb0ELb0ELi2ELi2ELi2ELi2ELb1EEENS1_21CollectiveEpilogueBwdISB_SC_SE_Li256ELb0ELb0ELi4EEENS1_19SingleTileSchedulerILb0ELb0ELb0ELi96EEEEEEEEEvNT_6ParamsE)
        /*0488*/ 	.word	0x000000ff


	//----- nvinfo : EIATTR_FRAME_SIZE
	.align		4
.L_204:
        /*048c*/ 	.byte	0x04, 0x11
        /*048e*/ 	.short	(.L_206 - .L_205)
	.align		4
.L_205:
        /*0490*/ 	.word	index@(_ZN7cutlass13device_kernelIN5flash19enable_sm80_to_sm89INS1_16FlashAttnBwdSm80INS1_25CollectiveMainloopBwdSm80ILi2ELi1EN4cute5tupleIJNS5_1CILi64EEENS7_ILi96EEENS7_ILi128EEEEEENS_10bfloat16_tEfNS_4arch4Sm80ELb0ELb1ELb0ELb0ELb1ELb0ELb0ELb0ELi2ELi2ELi2ELi2ELb1EEENS1_21CollectiveEpilogueBwdISB_SC_SE_Li256ELb0ELb0ELi4EEENS1_19SingleTileSchedulerILb0ELb0ELb0ELi96EEEEEEEEEvNT_6ParamsE)
        /*0494*/ 	.word	0x00000018


	//----- nvinfo : EIATTR_REGCOUNT
	.align		4
.L_206:
        /*0498*/ 	.byte	0x04, 0x2f
        /*049a*/ 	.short	(.L_208 - .L_207)
	.align		4
.L_207:
        /*049c*/ 	.word	index@(_ZN7cutlass13device_kernelIN5flash19enable_sm80_to_sm89INS1_16FlashAttnBwdSm80INS1_25CollectiveMainloopBwdSm80ILi2ELi1EN4cute5tupleIJNS5_1CILi64EEENS7_ILi96EEENS7_ILi128EEEEEENS_10bfloat16_tEfNS_4arch4Sm80ELb0ELb1ELb0ELb0ELb0ELb0ELb0ELb0ELi2ELi2ELi2ELi2ELb1EEENS1_21CollectiveEpilogueBwdISB_SC_SE_Li256ELb0ELb0ELi4EEENS1_19SingleTileSchedulerILb0ELb0ELb0ELi96EEEEEEEEEvNT_6ParamsE)
        /*04a0*/ 	.word	0x000000ff


	//----- nvinfo : EIATTR_FRAME_SIZE
	.align		4
.L_208:
        /*04a4*/ 	.byte	0x04, 0x11
        /*04a6*/ 	.short	(.L_210 - .L_209)
	.align		4
.L_209:
        /*04a8*/ 	.word	index@(_ZN7cutlass13device_kernelIN5flash19enable_sm80_to_sm89INS1_16FlashAttnBwdSm80INS1_25CollectiveMainloopBwdSm80ILi2ELi1EN4cute5tupleIJNS5_1CILi64EEENS7_ILi96EEENS7_ILi128EEEEEENS_10bfloat16_tEfNS_4arch4Sm80ELb0ELb1ELb0ELb0ELb0ELb0ELb0ELb0ELi2ELi2ELi2ELi2ELb1EEENS1_21CollectiveEpilogueBwdISB_SC_SE_Li256ELb0ELb0ELi4EEENS1_19SingleTileSchedulerILb0ELb0ELb0ELi96EEEEEEEEEvNT_6ParamsE)
        /*04ac*/ 	.word	0x00000018


	//----- nvinfo : EIATTR_REGCOUNT
	.align		4
.L_210:
        /*04b0*/ 	.byte	0x04, 0x2f
        /*04b2*/ 	.short	(.L_212 - .L_211)
	.align		4
.L_211:
        /*04b4*/ 	.word	index@(_ZN7cutlass13device_kernelIN5flash19enable_sm80_to_sm89INS1_16FlashAttnBwdSm80INS1_25CollectiveMainloopBwdSm80ILi2ELi1EN4cute5tupleIJNS5_1CILi64EEENS7_ILi96EEENS7_ILi128EEEEEENS_10bfloat16_tEfNS_4arch4Sm80ELb0ELb0ELb0ELb1ELb1ELb0ELb0ELb0ELi2ELi2ELi2ELi2ELb1EEENS1_24CollectiveEpilogueBwdGQAISB_fSE_Li256ELb1ELb1EEENS1_19SingleTileSchedulerILb1ELb0ELb0ELi96EEEEEEEEEvNT_6ParamsE)
        /*04b8*/ 	.word	0x000000ff


	//----- nvinfo : EIATTR_FRAME_SIZE
	.align		4
.L_212:
        /*04bc*/ 	.byte	0x04, 0x11
        /*04be*/ 	.short	(.L_214 - .L_213)
	.align		4
.L_213:
        /*04c0*/ 	.word	index@($__internal_1_$__cuda_sm70_warpsync)
        /*04c4*/ 	.word	0x00000000


	//----- nvinfo : EIATTR_FRAME_SIZE
	.align		4
.L_214:
        /*04c8*/ 	.byte	0x04, 0x11
        /*04ca*/ 	.short	(.L_216 - .L_215)
	.align		4
.L_215:
        /*04cc*/ 	.word	index@(_ZN7cutlass13device_kernelIN5flash19enable_sm80_to_sm89INS1_16FlashAttnBwdSm80INS1_25CollectiveMainloopBwdSm80ILi2ELi1EN4cute5tupleIJNS5_1CILi64EEENS7_ILi96EEENS7_ILi128EEEEEENS_10bfloat16_tEfNS_4arch4Sm80ELb0ELb0ELb0ELb1ELb1ELb0ELb0ELb0ELi2ELi2ELi2ELi2ELb1EEENS1_24CollectiveEpilogueBwdGQAISB_fSE_Li256ELb1ELb1EEENS1_19SingleTileSchedulerILb1ELb0ELb0ELi96EEEEEEEEEvNT_6ParamsE)
        /*04d0*/ 	.word	0x00000020


	//----- nvinfo : EIATTR_REGCOUNT
	.align		4
.L_216:
        /*04d4*/ 	.byte	0x04, 0x2f
        /*04d6*/ 	.short	(.L_218 - .L_217)
	.align		4
.L_217:
        /*04d8*/ 	.word	index@(_ZN7cutlass13device_kernelIN5flash19enable_sm80_to_sm89INS1_16FlashAttnBwdSm80INS1_25CollectiveMainloopBwdSm80ILi2ELi1EN4cute5tupleIJNS5_1CILi64EEENS7_ILi96EEENS7_ILi128EEEEEENS_10bfloat16_tEfNS_4arch4Sm80ELb0ELb0ELb0ELb1ELb0ELb0ELb0ELb0ELi2ELi2ELi2ELi2ELb1EEENS1_24CollectiveEpilogueBwdGQAISB_fSE_Li256ELb1ELb0EEENS1_19SingleTileSchedulerILb1ELb0ELb0ELi96EEEEEEEEEvNT_6ParamsE)
        /*04dc*/ 	.word	0x000000ff


	//----- nvinfo : EIATTR_FRAME_SIZE
	.align		4
.L_218:
        /*04e0*/ 	.byte	0x04, 0x11
        /*04e2*/ 	.short	(.L_220 - .L_219)
	.align		4
.L_219:
        /*04e4*/ 	.word	index@(_ZN7cutlass13device_kernelIN5flash19enable_sm80_to_sm89INS1_16FlashAttnBwdSm80INS1_25CollectiveMainloopBwdSm80ILi2ELi1EN4cute5tupleIJNS5_1CILi64EEENS7_ILi96EEENS7_ILi128EEEEEENS_10bfloat16_tEfNS_4arch4Sm80ELb0ELb0ELb0ELb1ELb0ELb0ELb0ELb0ELi2ELi2ELi2ELi2ELb1EEENS1_24CollectiveEpilogueBwdGQAISB_fSE_Li256ELb1ELb0EEENS1_19SingleTileSchedulerILb1ELb0ELb0ELi96EEEEEEEEEvNT_6ParamsE)
        /*04e8*/ 	.word	0x00000020


	//----- nvinfo : EIATTR_REGCOUNT
	.align		4
.L_220:
        /*04ec*/ 	.byte	0x04, 0x2f
        /*04ee*/ 	.short	(.L_222 - .L_221)
	.align		4
.L_221:
        /*04f0*/ 	.word	index@(_ZN7cutlass13device_kernelIN5flash19enable_sm80_to_sm89INS1_16FlashAttnBwdSm80INS1_25CollectiveMainloopBwdSm80ILi2ELi1EN4cute5tupleIJNS5_1CILi64EEENS7_ILi96EEENS7_ILi128EEEEEENS_10bfloat16_tEfNS_4arch4Sm80ELb0ELb0ELb0ELb1ELb1ELb0ELb0ELb0ELi2ELi2ELi2ELi2ELb1EEENS1_21CollectiveEpilogueBwdISB_SC_SE_Li256ELb1ELb0ELi4EEENS1_19SingleTileSchedulerILb1ELb0ELb0ELi96EEEEEEEEEvNT_6ParamsE)
        /*04f4*/ 	.word	0x000000ff


	//----- nvinfo : EIATTR_FRAME_SIZE
	.align		4
.L_222:
        /*04f8*/ 	.byte	0x04, 0x11
        /*04fa*/ 	.short	(.L_224 - .L_223)
	.align		4
.L_223:
        /*04fc*/ 	.word	index@(_ZN7cutlass13device_kernelIN5flash19enable_sm80_to_sm89INS1_16FlashAttnBwdSm80INS1_25CollectiveMainloopBwdSm80ILi2ELi1EN4cute5tupleIJNS5_1CILi64EEENS7_ILi96EEENS7_ILi128EEEEEENS_10bfloat16_tEfNS_4arch4Sm80ELb0ELb0ELb0ELb1ELb1ELb0ELb0ELb0ELi2ELi2ELi2ELi2ELb1EEENS1_21CollectiveEpilogueBwdISB_SC_SE_Li256ELb1ELb0ELi4EEENS1_19SingleTileSchedulerILb1ELb0ELb0ELi96EEEEEEEEEvNT_6ParamsE)
        /*0500*/ 	.word	0x00000020


	//----- nvinfo : EIATTR_REGCOUNT
	.align		4
.L_224:
        /*0504*/ 	.byte	0x04, 0x2f
        /*0506*/ 	.short	(.L_226 - .L_225)
	.align		4
.L_225:
        /*0508*/ 	.word	index@(_ZN7cutlass13device_kernelIN5flash19enable_sm80_to_sm89INS1_16FlashAttnBwdSm80INS1_25CollectiveMainloopBwdSm80ILi2ELi1EN4cute5tupleIJNS5_1CILi64EEENS7_ILi96EEENS7_ILi128EEEEEENS_10bfloat16_tEfNS_4arch4Sm80ELb0ELb0ELb0ELb1ELb0ELb0ELb0ELb0ELi2ELi2ELi2ELi2ELb1EEENS1_21CollectiveEpilogueBwdISB_SC_SE_Li256ELb1ELb0ELi4EEENS1_19SingleTileSchedulerILb1ELb0ELb0ELi96EEEEEEEEEvNT_6ParamsE)
        /*050c*/ 	.word	0x000000ff


	//----- nvinfo : EIATTR_FRAME_SIZE
	.align		4
.L_226:
        /*0510*/ 	.byte	0x04, 0x11
        /*0512*/ 	.short	(.L_228 - .L_227)
	.align		4
.L_227:
        /*0514*/ 	.word	index@(_ZN7cutlass13device_kernelIN5flash19enable_sm80_to_sm89INS1_16FlashAttnBwdSm80INS1_25CollectiveMainloopBwdSm80ILi2ELi1EN4cute5tupleIJNS5_1CILi64EEENS7_ILi96EEENS7_ILi128EEEEEENS_10bfloat16_tEfNS_4arch4Sm80ELb0ELb0ELb0ELb1ELb0ELb0ELb0ELb0ELi2ELi2ELi2ELi2ELb1EEENS1_21CollectiveEpilogueBwdISB_SC_SE_Li256ELb1ELb0ELi4EEENS1_19SingleTileSchedulerILb1ELb0ELb0ELi96EEEEEEEEEvNT_6ParamsE)
        /*0518*/ 	.word	0x00000020


	//----- nvinfo : EIATTR_REGCOUNT
	.align		4
.L_228:
        /*051c*/ 	.byte	0x04, 0x2f
        /*051e*/ 	.short	(.L_230 - .L_229)
	.align		4
.L_229:
        /*0520*/ 	.word	index@(_ZN7cutlass13device_kernelIN5flash19enable_sm80_to_sm89INS1_16FlashAttnBwdSm80INS1_25CollectiveMainloopBwdSm80ILi2ELi1EN4cute5tupleIJNS5_1CILi64EEENS7_ILi96EEENS7_ILi128EEEEEENS_10bfloat16_tEfNS_4arch4Sm80ELb0ELb0ELb0ELb0ELb1ELb0ELb0ELb0ELi2ELi2ELi2ELi2ELb1EEENS1_24CollectiveEpilogueBwdGQAISB_fSE_Li256ELb0ELb1EEENS1_19SingleTileSchedulerILb0ELb0ELb0ELi96EEEEEEEEEvNT_6ParamsE)
        /*0524*/ 	.word	0x000000ff


	//----- nvinfo : EIATTR_FRAME_SIZE
	.align		4
.L_230:
        /*0528*/ 	.byte	0x04, 0x11
        /*052a*/ 	.short	(.L_232 - .L_231)
	.align		4
.L_231:
        /*052c*/ 	.word	index@($__internal_0_$__cuda_sm70_warpsync)
        /*0530*/ 	.word	0x00000000


	//----- nvinfo : EIATTR_FRAME_SIZE
	.align		4
.L_232:
        /*0534*/ 	.byte	0x04, 0x11
        /*0536*/ 	.short	(.L_234 - .L_233)
	.align		4
.L_233:
        /*0538*/ 	.word	index@(_ZN7cutlass13device_kernelIN5flash19enable_sm80_to_sm89INS1_16FlashAttnBwdSm80INS1_25CollectiveMainloopBwdSm80ILi2ELi1EN4cute5tupleIJNS5_1CILi64EEENS7_ILi96EEENS7_ILi128EEEEEENS_10bfloat16_tEfNS_4arch4Sm80ELb0ELb0ELb0ELb0ELb1ELb0ELb0ELb0ELi2ELi2ELi2ELi2ELb1EEENS1_24CollectiveEpilogueBwdGQAISB_fSE_Li256ELb0ELb1EEENS1_19SingleTileSchedulerILb0ELb0ELb0ELi96EEEEEEEEEvNT_6ParamsE)
        /*053c*/ 	.word	0x00000008


	//----- nvinfo : EIATTR_REGCOUNT
	.align		4
.L_234:
        /*0540*/ 	.byte	0x04, 0x2f
        /*0542*/ 	.short	(.L_236 - .L_235)
	.align		4
.L_235:
        /*0544*/ 	.word	index@(_ZN7cutlass13device_kernelIN5flash19enable_sm80_to_sm89INS1_16FlashAttnBwdSm80INS1_25CollectiveMainloopBwdSm80ILi2ELi1EN4cute5tupleIJNS5_1CILi64EEENS7_ILi96EEENS7_ILi128EEEEEENS_10bfloat16_tEfNS_4arch4Sm80ELb0ELb0ELb0ELb0ELb0ELb0ELb0ELb0ELi2ELi2ELi2ELi2ELb1EEENS1_24CollectiveEpilogueBwdGQAISB_fSE_Li256ELb0ELb0EEENS1_19SingleTileSchedulerILb0ELb0ELb0ELi96EEEEEEEEEvNT_6ParamsE)
        /*0548*/ 	.word	0x000000ff


	//----- nvinfo : EIATTR_FRAME_SIZE
	.align		4
.L_236:
        /*054c*/ 	.byte	0x04, 0x11
        /*054e*/ 	.short	(.L_238 - .L_237)
	.align		4
.L_237:
        /*0550*/ 	.word	index@(_ZN7cutlass13device_kernelIN5flash19enable_sm80_to_sm89INS1_16FlashAttnBwdSm80INS1_25CollectiveMainloopBwdSm80ILi2ELi1EN4cute5tupleIJNS5_1CILi64EEENS7_ILi96EEENS7_ILi128EEEEEENS_10bfloat16_tEfNS_4arch4Sm80ELb0ELb0ELb0ELb0ELb0ELb0ELb0ELb0ELi2ELi2ELi2ELi2ELb1EEENS1_24CollectiveEpilogueBwdGQAISB_fSE_Li256ELb0ELb0EEENS1_19SingleTileSchedulerILb0ELb0ELb0ELi96EEEEEEEEEvNT_6ParamsE)
        /*0554*/ 	.word	0x00000008


	//----- nvinfo : EIATTR_REGCOUNT
	.align		4
.L_238:
        /*0558*/ 	.byte	0x04, 0x2f
        /*055a*/ 	.short	(.L_240 - .L_239)
	.align		4
.L_239:
        /*055c*/ 	.word	index@(_ZN7cutlass13device_kernelIN5flash19enable_sm80_to_sm89INS1_16FlashAttnBwdSm80INS1_25CollectiveMainloopBwdSm80ILi2ELi1EN4cute5tupleIJNS5_1CILi64EEENS7_ILi96EEENS7_ILi128EEEEEENS_10bfloat16_tEfNS_4arch4Sm80ELb0ELb0ELb0ELb0ELb1ELb0ELb0ELb0ELi2ELi2ELi2ELi2ELb1EEENS1_21CollectiveEpilogueBwdISB_SC_SE_Li256ELb0ELb0ELi4EEENS1_19SingleTileSchedulerILb0ELb0ELb0ELi96EEEEEEEEEvNT_6ParamsE)
        /*0560*/ 	.word	0x000000ff


	//----- nvinfo : EIATTR_FRAME_SIZE
	.align		4
.L_240:
        /*0564*/ 	.byte	0x04, 0x11
        /*0566*/ 	.short	(.L_242 - .L_241)
	.align		4
.L_241:
        /*0568*/ 	.word	index@(_ZN7cutlass13device_kernelIN5flash19enable_sm80_to_sm89INS1_16FlashAttnBwdSm80INS1_25CollectiveMainloopBwdSm80ILi2ELi1EN4cute5tupleIJNS5_1CILi64EEENS7_ILi96EEENS7_ILi128EEEEEENS_10bfloat16_tEfNS_4arch4Sm80ELb0ELb0ELb0ELb0ELb1ELb0ELb0ELb0ELi2ELi2ELi2ELi2ELb1EEENS1_21CollectiveEpilogueBwdISB_SC_SE_Li256ELb0ELb0ELi4EEENS1_19SingleTileSchedulerILb0ELb0ELb0ELi96EEEEEEEEEvNT_6ParamsE)
        /*056c*/ 	.word	0x00000028


	//----- nvinfo : EIATTR_REGCOUNT
	.align		4
.L_242:
        /*0570*/ 	.byte	0x04, 0x2f
        /*0572*/ 	.short	(.L_244 - .L_243)
	.align		4
.L_243:
        /*0574*/ 	.word	index@(_ZN7cutlass13device_kernelIN5flash19enable_sm80_to_sm89INS1_16FlashAttnBwdSm80INS1_25CollectiveMainloopBwdSm80ILi2ELi1EN4cute5tupleIJNS5_1CILi64EEENS7_ILi96EEENS7_ILi128EEEEEENS_10bfloat16_tEfNS_4arch4Sm80ELb0ELb0ELb0ELb0ELb0ELb0ELb0ELb0ELi2ELi2ELi2ELi2ELb1EEENS1_21CollectiveEpilogueBwdISB_SC_SE_Li256ELb0ELb0ELi4EEENS1_19SingleTileSchedulerILb0ELb0ELb0ELi96EEEEEEEEEvNT_6ParamsE)
        /*0578*/ 	.word	0x000000ff


	//----- nvinfo : EIATTR_FRAME_SIZE
	.align		4
.L_244:
        /*057c*/ 	.byte	0x04, 0x11
        /*057e*/ 	.short	(.L_246 - .L_245)
	.align		4
.L_245:
        /*0580*/ 	.word	index@(_ZN7cutlass13device_kernelIN5flash19enable_sm80_to_sm89INS1_16FlashAttnBwdSm80INS1_25CollectiveMainloopBwdSm80ILi2ELi1EN4cute5tupleIJNS5_1CILi64EEENS7_ILi96EEENS7_ILi128EEEEEENS_10bfloat16_tEfNS_4arch4Sm80ELb0ELb0ELb0ELb0ELb0ELb0ELb0ELb0ELi2ELi2ELi2ELi2ELb1EEENS1_21CollectiveEpilogueBwdISB_SC_SE_Li256ELb0ELb0ELi4EEENS1_19SingleTileSchedulerILb0ELb0ELb0ELi96EEEEEEEEEvNT_6ParamsE)
        /*0584*/ 	.word	0x00000028


	//----- nvinfo : EIATTR_MIN_STACK_SIZE
	.align		4
.L_246:
        /*0588*/ 	.byte	0x04, 0x12
        /*058a*/ 	.short	(.L_248 - .L_247)
	.align		4
.L_247:
        /*058c*/ 	.word	index@(_ZN7cutlass13device_kernelIN5flash19enable_sm80_to_sm89INS1_16FlashAttnBwdSm80INS1_25CollectiveMainloopBwdSm80ILi2ELi1EN4cute5tupleIJNS5_1CILi64EEENS7_ILi96EEENS7_ILi128EEEEEENS_10bfloat16_tEfNS_4arch4Sm80ELb0ELb0ELb0ELb0ELb0ELb0ELb0ELb0ELi2ELi2ELi2ELi2ELb1EEENS1_21CollectiveEpilogueBwdISB_SC_SE_Li256ELb0ELb0ELi4EEENS1_19SingleTileSchedulerILb0ELb0ELb0ELi96EEEEEEEEEvNT_6ParamsE)
        /*0590*/ 	.word	0x00000028


	//----- nvinfo : EIATTR_MIN_STACK_SIZE
	.align		4
.L_248:
        /*0594*/ 	.byte	0x04, 0x12
        /*0596*/ 	.short	(.L_250 - .L_249)
	.align		4
.L_249:
        /*0598*/ 	.word	index@(_ZN7cutlass13device_kernelIN5flash19enable_sm80_to_sm89INS1_16FlashAttnBwdSm80INS1_25CollectiveMainloopBwdSm80ILi2ELi1EN4cute5tupleIJNS5_1CILi64EEENS7_ILi96EEENS7_ILi128EEEEEENS_10bfloat16_tEfNS_4arch4Sm80ELb0ELb0ELb0ELb0ELb1ELb0ELb0ELb0ELi2ELi2ELi2ELi2ELb1EEENS1_21CollectiveEpilogueBwdISB_SC_SE_Li256ELb0ELb0ELi4EEENS1_19SingleTileSchedulerILb0ELb0ELb0ELi96EEEEEEEEEvNT_6ParamsE)
        /*059c*/ 	.word	0x00000028


	//----- nvinfo : EIATTR_MIN_STACK_SIZE
	.align		4
.L_250:
        /*05a0*/ 	.byte	0x04, 0x12
        /*05a2*/ 	.short	(.L_252 - .L_251)
	.align		4
.L_251:
        /*05a4*/ 	.word	index@(_ZN7cutlass13device_kernelIN5flash19enable_sm80_to_sm89INS1_16FlashAttnBwdSm80INS1_25CollectiveMainloopBwdSm80ILi2ELi1EN4cute5tupleIJNS5_1CILi64EEENS7_ILi96EEENS7_ILi128EEEEEENS_10bfloat16_tEfNS_4arch4Sm80ELb0ELb0ELb0ELb0ELb0ELb0ELb0ELb0ELi2ELi2ELi2ELi2ELb1EEENS1_24CollectiveEpilogueBwdGQAISB_fSE_Li256ELb0ELb0EEENS1_19SingleTileSchedulerILb0ELb0ELb0ELi96EEEEEEEEEvNT_6ParamsE)
        /*05a8*/ 	.word	0x00000008


	//----- nvinfo : EIATTR_MIN_STACK_SIZE
	.align		4
.L_252:
        /*05ac*/ 	.byte	0x04, 0x12
        /*05ae*/ 	.short	(.L_254 - .L_253)
	.align		4
.L_253:
        /*05b0*/ 	.word	index@(_ZN7cutlass13device_kernelIN5flash19enable_sm80_to_sm89INS1_16FlashAttnBwdSm80INS1_25CollectiveMainloopBwdSm80ILi2ELi1EN4cute5tupleIJNS5_1CILi64EEENS7_ILi96EEENS7_ILi128EEEEEENS_10bfloat16_tEfNS_4arch4Sm80ELb0ELb0ELb0ELb0ELb1ELb0ELb0ELb0ELi2ELi2ELi2ELi2ELb1EEENS1_24CollectiveEpilogueBwdGQAISB_fSE_Li256ELb0ELb1EEENS1_19SingleTileSchedulerILb0ELb0ELb0ELi96EEEEEEEEEvNT_6ParamsE)
        /*05b4*/ 	.word	0x00000008


	//----- nvinfo : EIATTR_MIN_STACK_SIZE
	.align		4
.L_254:
        /*05b8*/ 	.byte	0x04, 0x12
        /*05ba*/ 	.short	(.L_256 - .L_255)
	.align		4
.L_255:
        /*05bc*/ 	.word	index@(_ZN7cutlass13device_kernelIN5flash19enable_sm80_to_sm89INS1_16FlashAttnBwdSm80INS1_25CollectiveMainloopBwdSm80ILi2ELi1EN4cute5tupleIJNS5_1CILi64EEENS7_ILi96EEENS7_ILi128EEEEEENS_10bfloat16_tEfNS_4arch4Sm80ELb0ELb0ELb0ELb1ELb0ELb0ELb0ELb0ELi2ELi2ELi2ELi2ELb1EEENS1_21CollectiveEpilogueBwdISB_SC_SE_Li256ELb1ELb0ELi4EEENS1_19SingleTileSchedulerILb1ELb0ELb0ELi96EEEEEEEEEvNT_6ParamsE)
        /*05c0*/ 	.word	0x00000020


	//----- nvinfo : EIATTR_MIN_STACK_SIZE
	.align		4
.L_256:
        /*05c4*/ 	.byte	0x04, 0x12
        /*05c6*/ 	.short	(.L_258 - .L_257)
	.align		4
.L_257:
        /*05c8*/ 	.word	index@(_ZN7cutlass13device_kernelIN5flash19enable_sm80_to_sm89INS1_16FlashAttnBwdSm80INS1_25CollectiveMainloopBwdSm80ILi2ELi1EN4cute5tupleIJNS5_1CILi64EEENS7_ILi96EEENS7_ILi128EEEEEENS_10bfloat16_tEfNS_4arch4Sm80ELb0ELb0ELb0ELb1ELb1ELb0ELb0ELb0ELi2ELi2ELi2ELi2ELb1EEENS1_21CollectiveEpilogueBwdISB_SC_SE_Li256ELb1ELb0ELi4EEENS1_19SingleTileSchedulerILb1ELb0ELb0ELi96EEEEEEEEEvNT_6ParamsE)
        /*05cc*/ 	.word	0x00000020


	//----- nvinfo : EIATTR_MIN_STACK_SIZE
	.align		4
.L_258:
        /*05d0*/ 	.byte	0x04, 0x12
        /*05d2*/ 	.short	(.L_260 - .L_259)
	.align		4
.L_259:
        /*05d4*/ 	.word	index@(_ZN7cutlass13device_kernelIN5flash19enable_sm80_to_sm89INS1_16FlashAttnBwdSm80INS1_25CollectiveMainloopBwdSm80ILi2ELi1EN4cute5tupleIJNS5_1CILi64EEENS7_ILi96EEENS7_ILi128EEEEEENS_10bfloat16_tEfNS_4arch4Sm80ELb0ELb0ELb0ELb1ELb0ELb0ELb0ELb0ELi2ELi2ELi2ELi2ELb1EEENS1_24CollectiveEpilogueBwdGQAISB_fSE_Li256ELb1ELb0EEENS1_19SingleTileSchedulerILb1ELb0ELb0ELi96EEEEEEEEEvNT_6ParamsE)
        /*05d8*/ 	.word	0x00000020


	//----- nvinfo : EIATTR_MIN_STACK_SIZE
	.align		4
.L_260:
        /*05dc*/ 	.byte	0x04, 0x12
        /*05de*/ 	.short	(.L_262 - .L_261)
	.align		4
.L_261:
        /*05e0*/ 	.word	index@(_ZN7cutlass13device_kernelIN5flash19enable_sm80_to_sm89INS1_16FlashAttnBwdSm80INS1_25CollectiveMainloopBwdSm80ILi2ELi1EN4cute5tupleIJNS5_1CILi64EEENS7_ILi96EEENS7_ILi128EEEEEENS_10bfloat16_tEfNS_4arch4Sm80ELb0ELb0ELb0ELb1ELb1ELb0ELb0ELb0ELi2ELi2ELi2ELi2ELb1EEENS1_24CollectiveEpilogueBwdGQAISB_fSE_Li256ELb1ELb1EEENS1_19SingleTileSchedulerILb1ELb0ELb0ELi96EEEEEEEEEvNT_6ParamsE)
        /*05e4*/ 	.word	0x00000020


	//----- nvinfo : EIATTR_MIN_STACK_SIZE
	.align		4
.L_262:
        /*05e8*/ 	.byte	0x04, 0x12
        /*05ea*/ 	.short	(.L_264 - .L_263)
	.align		4
.L_263:
        /*05ec*/ 	.word	index@(_ZN7cutlass13device_kernelIN5flash19enable_sm80_to_sm89INS1_16FlashAttnBwdSm80INS1_25CollectiveMainloopBwdSm80ILi2ELi1EN4cute5tupleIJNS5_1CILi64EEENS7_ILi96EEENS7_ILi128EEEEEENS_10bfloat16_tEfNS_4arch4Sm80ELb0ELb1ELb0ELb0ELb0ELb0ELb0ELb0ELi2ELi2ELi2ELi2ELb1EEENS1_21CollectiveEpilogueBwdISB_SC_SE_Li256ELb0ELb0ELi4EEENS1_19SingleTileSchedulerILb0ELb0ELb0ELi96EEEEEEEEEvNT_6ParamsE)
        /*05f0*/ 	.word	0x00000018


	//----- nvinfo : EIATTR_MIN_STACK_SIZE
	.align		4
.L_264:
        /*05f4*/ 	.byte	0x04, 0x12
        /*05f6*/ 	.short	(.L_266 - .L_265)
	.align		4
.L_265:
        /*05f8*/ 	.word	index@(_ZN7cutlass13device_kernelIN5flash19enable_sm80_to_sm89INS1_16FlashAttnBwdSm80INS1_25CollectiveMainloopBwdSm80ILi2ELi1EN4cute5tupleIJNS5_1CILi64EEENS7_ILi96EEENS7_ILi128EEEEEENS_10bfloat16_tEfNS_4arch4Sm80ELb0ELb1ELb0ELb0ELb1ELb0ELb0ELb0ELi2ELi2ELi2ELi2ELb1EEENS1_21CollectiveEpilogueBwdISB_SC_SE_Li256ELb0ELb0ELi4EEENS1_19SingleTileSchedulerILb0ELb0ELb0ELi96EEEEEEEEEvNT_6ParamsE)
        /*05fc*/ 	.word	0x00000018


	//----- nvinfo : EIATTR_MIN_STACK_SIZE
	.align		4
.L_266:
        /*0600*/ 	.byte	0x04, 0x12
        /*0602*/ 	.short	(.L_268 - .L_267)
	.align		4
.L_267:
        /*0604*/ 	.word	index@(_ZN7cutlass13device_kernelIN5flash19enable_sm80_to_sm89INS1_16FlashAttnBwdSm80INS1_25CollectiveMainloopBwdSm80ILi2ELi1EN4cute5tupleIJNS5_1CILi64EEENS7_ILi96EEENS7_ILi128EEEEEENS_10bfloat16_tEfNS_4arch4Sm80ELb0ELb1ELb0ELb0ELb0ELb0ELb0ELb0ELi2ELi2ELi2ELi2ELb1EEENS1_24CollectiveEpilogueBwdGQAISB_fSE_Li256ELb0ELb0EEENS1_19SingleTileSchedulerILb0ELb0ELb0ELi96EEEEEEEEEvNT_6ParamsE)
        /*0608*/ 	.word	0x00000028


	//----- nvinfo : EIATTR_MIN_STACK_SIZE
	.align		4
.L_268:
        /*060c*/ 	.byte	0x04, 0x12
        /*060e*/ 	.short	(.L_270 - .L_269)
	.align		4
.L_269:
        /*0610*/ 	.word	index@(_ZN7cutlass13device_kernelIN5flash19enable_sm80_to_sm89INS1_16FlashAttnBwdSm80INS1_25CollectiveMainloopBwdSm80ILi2ELi1EN4cute5tupleIJNS5_1CILi64EEENS7_ILi96EEENS7_ILi128EEEEEENS_10bfloat16_tEfNS_4arch4Sm80ELb0ELb1ELb0ELb0ELb1ELb0ELb0ELb0ELi2ELi2ELi2ELi2ELb1EEENS1_24CollectiveEpilogueBwdGQAISB_fSE_Li256ELb0ELb1EEENS1_19SingleTileSchedulerILb0ELb0ELb0ELi96EEEEEEEEEvNT_6ParamsE)
        /*0614*/ 	.word	0x00000018


	//----- nvinfo : EIATTR_MIN_STACK_SIZE
	.align		4
.L_270:
        /*0618*/ 	.byte	0x04, 0x12
        /*061a*/ 	.short	(.L_272 - .L_271)
	.align		4
.L_271:
        /*061c*/ 	.word	index@(_ZN7cutlass13device_kernelIN5flash19enable_sm80_to_sm89INS1_16FlashAttnBwdSm80INS1_25CollectiveMainloopBwdSm80ILi2ELi1EN4cute5tupleIJNS5_1CILi64EEENS7_ILi96EEENS7_ILi128EEEEEENS_10bfloat16_tEfNS_4arch4Sm80ELb0ELb1ELb0ELb1ELb0ELb0ELb0ELb0ELi2ELi2ELi2ELi2ELb1EEENS1_21CollectiveEpilogueBwdISB_SC_SE_Li256ELb1ELb0ELi4EEENS1_19SingleTileSchedulerILb1ELb0ELb0ELi96EEEEEEEEEvNT_6ParamsE)
        /*0620*/ 	.word	0x00000028


	//----- nvinfo : EIATTR_MIN_STACK_SIZE
	.align		4
.L_272:
        /*0624*/ 	.byte	0x04, 0x12
        /*0626*/ 	.short	(.L_274 - .L_273)
	.align		4
.L_273:
        /*0628*/ 	.word	index@(_ZN7cutlass13device_kernelIN5flash19enable_sm80_to_sm89INS1_16FlashAttnBwdSm80INS1_25CollectiveMainloopBwdSm80ILi2ELi1EN4cute5tupleIJNS5_1CILi64EEENS7_ILi96EEENS7_ILi128EEEEEENS_10bfloat16_tEfNS_4arch4Sm80ELb0ELb1ELb0ELb1ELb1ELb0ELb0ELb0ELi2ELi2ELi2ELi2ELb1EEENS1_21CollectiveEpilogueBwdISB_SC_SE_Li256ELb1ELb0ELi4EEENS1_19SingleTileSchedulerILb1ELb0ELb0ELi96EEEEEEEEEvNT_6ParamsE)
        /*062c*/ 	.word	0x00000028


	//----- nvinfo : EIATTR_MIN_STACK_SIZE
	.align		4
.L_274:
        /*0630*/ 	.byte	0x04, 0x12
        /*0632*/ 	.short	(.L_276 - .L_275)
	.align		4
.L_275:
        /*0634*/ 	.word	index@(_ZN7cutlass13device_kernelIN5flash19enable_sm80_to_sm89INS1_16FlashAttnBwdSm80INS1_25CollectiveMainloopBwdSm80ILi2ELi1EN4cute5tupleIJNS5_1CILi64EEENS7_ILi96EEENS7_ILi128EEEEEENS_10bfloat16_tEfNS_4arch4Sm80ELb0ELb1ELb0ELb1ELb0ELb0ELb0ELb0ELi2ELi2ELi2ELi2ELb1EEENS1_24CollectiveEpilogueBwdGQAISB_fSE_Li256ELb1ELb0EEENS1_19SingleTileSchedulerILb1ELb0ELb0ELi96EEEEEEEEEvNT_6ParamsE)
        /*0638*/ 	.word	0x00000018


	//----- nvinfo : EIATTR_MIN_STACK_SIZE
	.align		4
.L_276:
        /*063c*/ 	.byte	0x04, 0x12
        /*063e*/ 	.short	(.L_278 - .L_277)
	.align		4
.L_277:
        /*0640*/ 	.word	index@(_ZN7cutlass13device_kernelIN5flash19enable_sm80_to_sm89INS1_16FlashAttnBwdSm80INS1_25CollectiveMainloopBwdSm80ILi2ELi1EN4cute5tupleIJNS5_1CILi64EEENS7_ILi96EEENS7_ILi128EEEEEENS_10bfloat16_tEfNS_4arch4Sm80ELb0ELb1ELb0ELb1ELb1ELb0ELb0ELb0ELi2ELi2ELi2ELi2ELb1EEENS1_24CollectiveEpilogueBwdGQAISB_fSE_Li256ELb1ELb1EEENS1_19SingleTileSchedulerILb1ELb0ELb0ELi96EEEEEEEEEvNT_6ParamsE)
        /*0644*/ 	.word	0x00000018


	//----- nvinfo : EIATTR_MIN_STACK_SIZE
	.align		4
.L_278:
        /*0648*/ 	.byte	0x04, 0x12
        /*064a*/ 	.short	(.L_280 - .L_279)
	.align		4
.L_279:
        /*064c*/ 	.word	index@(_ZN7cutlass13device_kernelIN5flash19enable_sm80_to_sm89INS1_16FlashAttnBwdSm80INS1_25CollectiveMainloopBwdSm80ILi2ELi1EN4cute5tupleIJNS5_1CILi64EEENS7_ILi96EEENS7_ILi128EEEEEENS_10bfloat16_tEfNS_4arch4Sm80ELb1ELb0ELb0ELb0ELb0ELb0ELb0ELb0ELi2ELi2ELi2ELi2ELb1EEENS1_21CollectiveEpilogueBwdISB_SC_SE_Li256ELb0ELb0ELi4EEENS1_25SingleTileBwdLPTSchedulerILb0ELi96ELb0EEEEEEEEEvNT_6ParamsE)
        /*0650*/ 	.word	0x00000020


	//----- nvinfo : EIATTR_MIN_STACK_SIZE
	.align		4
.L_280:
        /*0654*/ 	.byte	0x04, 0x12
        /*0656*/ 	.short	(.L_282 - .L_281)
	.align		4
.L_281:
        /*0658*/ 	.word	index@(_ZN7cutlass13device_kernelIN5flash19enable_sm80_to_sm89INS1_16FlashAttnBwdSm80INS1_25CollectiveMainloopBwdSm80ILi2ELi1EN4cute5tupleIJNS5_1CILi64EEENS7_ILi96EEENS7_ILi128EEEEEENS_10bfloat16_tEfNS_4arch4Sm80ELb1ELb0ELb0ELb0ELb1ELb0ELb0ELb0ELi2ELi2ELi2ELi2ELb1EEENS1_21CollectiveEpilogueBwdISB_SC_SE_Li256ELb0ELb0ELi4EEENS1_25SingleTileBwdLPTSchedulerILb0ELi96ELb1EEEEEEEEEvNT_6ParamsE)
        /*065c*/ 	.word	0x00000040


	//----- nvinfo : EIATTR_MIN_STACK_SIZE
	.align		4
.L_282:
        /*0660*/ 	.byte	0x04, 0x12
        /*0662*/ 	.short	(.L_284 - .L_283)
	.align		4
.L_283:
        /*0664*/ 	.word	index@(_ZN7cutlass13device_kernelIN5flash19enable_sm80_to_sm89INS1_16FlashAttnBwdSm80INS1_25CollectiveMainloopBwdSm80ILi2ELi1EN4cute5tupleIJNS5_1CILi64EEENS7_ILi96EEENS7_ILi128EEEEEENS_10bfloat16_tEfNS_4arch4Sm80ELb1ELb0ELb0ELb0ELb0ELb0ELb0ELb0ELi2ELi2ELi2ELi2ELb1EEENS1_24CollectiveEpilogueBwdGQAISB_fSE_Li256ELb0ELb0EEENS1_25SingleTileBwdLPTSchedulerILb0ELi96ELb0EEEEEEEEEvNT_6ParamsE)
        /*0668*/ 	.word	0x00000020


	//----- nvinfo : EIATTR_MIN_STACK_SIZE
	.align		4
.L_284:
        /*066c*/ 	.byte	0x04, 0x12
        /*066e*/ 	.short	(.L_286 - .L_285)
	.align		4
.L_285:
        /*0670*/ 	.word	index@(_ZN7cutlass13device_kernelIN5flash19enable_sm80_to_sm89INS1_16FlashAttnBwdSm80INS1_25CollectiveMainloopBwdSm80ILi2ELi1EN4cute5tupleIJNS5_1CILi64EEENS7_ILi96EEENS7_ILi128EEEEEENS_10bfloat16_tEfNS_4arch4Sm80ELb1ELb0ELb0ELb0ELb1ELb0ELb0ELb0ELi2ELi2ELi2ELi2ELb1EEENS1_24CollectiveEpilogueBwdGQAISB_fSE_Li256ELb0ELb1EEENS1_25SingleTileBwdLPTSchedulerILb0ELi96ELb1EEEEEEEEEvNT_6ParamsE)
        /*0674*/ 	.word	0x00000028


	//----- nvinfo : EIATTR_MIN_STACK_SIZE
	.align		4
.L_286:
        /*0678*/ 	.byte	0x04, 0x12
        /*067a*/ 	.short	(.L_288 - .L_287)
	.align		4
.L_287:
        /*067c*/ 	.word	index@(_ZN7cutlass13device_kernelIN5flash19enable_sm80_to_sm89INS1_16FlashAttnBwdSm80INS1_25CollectiveMainloopBwdSm80ILi2ELi1EN4cute5tupleIJNS5_1CILi64EEENS7_ILi96EEENS7_ILi128EEEEEENS_10bfloat16_tEfNS_4arch4Sm80ELb1ELb0ELb0ELb1ELb0ELb0ELb0ELb0ELi2ELi2ELi2ELi2ELb1EEENS1_21CollectiveEpilogueBwdISB_SC_SE_Li256ELb1ELb0ELi4EEENS1_25SingleTileBwdLPTSchedulerILb1ELi96ELb0EEEEEEEEEvNT_6ParamsE)
        /*0680*/ 	.word	0x00000040


	//----- nvinfo : EIATTR_MIN_STACK_SIZE
	.align		4
.L_288:
        /*0684*/ 	.byte	0x04, 0x12
        /*0686*/ 	.short	(.L_290 - .L_289)
	.align		4
.L_289:
        /*0688*/ 	.word	index@(_ZN7cutlass13device_kernelIN5flash19enable_sm80_to_sm89INS1_16FlashAttnBwdSm80INS1_25CollectiveMainloopBwdSm80ILi2ELi1EN4cute5tupleIJNS5_1CILi64EEENS7_ILi96EEENS7_ILi128EEEEEENS_10bfloat16_tEfNS_4arch4Sm80ELb1ELb0ELb0ELb1ELb1ELb0ELb0ELb0ELi2ELi2ELi2ELi2ELb1EEENS1_21CollectiveEpilogueBwdISB_SC_SE_Li256ELb1ELb0ELi4EEENS1_25SingleTileBwdLPTSchedulerILb1ELi96ELb1EEEEEEEEEvNT_6ParamsE)
        /*068c*/ 	.word	0x00000048


	//----- nvinfo : EIATTR_MIN_STACK_SIZE
	.align		4
.L_290:
        /*0690*/ 	.byte	0x04, 0x12
        /*0692*/ 	.short	(.L_292 - .L_291)
	.align		4
.L_291:
        /*0694*/ 	.word	index@(_ZN7cutlass13device_kernelIN5flash19enable_sm80_to_sm89INS1_16FlashAttnBwdSm80INS1_25CollectiveMainloopBwdSm80ILi2ELi1EN4cute5tupleIJNS5_1CILi64EEENS7_ILi96EEENS7_ILi128EEEEEENS_10bfloat16_tEfNS_4arch4Sm80ELb1ELb0ELb0ELb1ELb0ELb0ELb0ELb0ELi2ELi2ELi2ELi2ELb1EEENS1_24CollectiveEpilogueBwdGQAISB_fSE_Li256ELb1ELb0EEENS1_25SingleTileBwdLPTSchedulerILb1ELi96ELb0EEEEEEEEEvNT_6ParamsE)
        /*0698*/ 	.word	0x00000028


	//----- nvinfo : EIATTR_MIN_STACK_SIZE
	.align		4
.L_292:
        /*069c*/ 	.byte	0x04, 0x12
        /*069e*/ 	.short	(.L_294 - .L_293)
	.align		4
.L_293:
        /*06a0*/ 	.word	index@(_ZN7cutlass13device_kernelIN5flash32FlashAttnBwdPostprocessConvertdQIN4cute5tupleIJNS3_1CILi96EEENS5_ILi128EEEEEENS_10bfloat16_tEfNS_4arch4Sm80ELi256ENS3_8TiledMMAINS3_8MMA_AtomIJNS3_30SM80_16x8x16_F32BF16BF16F32_TNEEEENS3_6LayoutINS4_IJNS5_ILi2EEENS5_ILi4EEENS5_ILi1EEEEEENS4_IJSJ_SH_NS5_ILi0EEEEEEEENS4_IJNS5_ILi32EEENS5_ILi64EEENS5_ILi16EEEEEEEELb0EEEEEvNT_6ParamsE)
        /*06a4*/ 	.word	0x00000000


	//----- nvinfo : EIATTR_MIN_STACK_SIZE
	.align		4
.L_294:
        /*06a8*/ 	.byte	0x04, 0x12
        /*06aa*/ 	.short	(.L_296 - .L_295)
	.align		4
.L_295:
        /*06ac*/ 	.word	index@(_ZN7cutlass13device_kernelIN5flash19enable_sm80_to_sm89INS1_16FlashAttnBwdSm80INS1_25CollectiveMainloopBwdSm80ILi2ELi1EN4cute5tupleIJNS5_1CILi64EEENS7_ILi96EEENS7_ILi128EEEEEENS_10bfloat16_tEfNS_4arch4Sm80ELb1ELb0ELb0ELb1ELb1ELb0ELb0ELb0ELi2ELi2ELi2ELi2ELb1EEENS1_24CollectiveEpilogueBwdGQAISB_fSE_Li256ELb1ELb1EEENS1_25SingleTileBwdLPTSchedulerILb1ELi96ELb1EEEEEEEEEvNT_6ParamsE)
        /*06b0*/ 	.word	0x00000038


	//----- nvinfo : EIATTR_MIN_STACK_SIZE
	.align		4
.L_296:
        /*06b4*/ 	.byte	0x04, 0x12
        /*06b6*/ 	.short	(.L_298 - .L_297)
	.align		4
.L_297:
        /*06b8*/ 	.word	index@(_ZN7cutlass13device_kernelIN5flash19enable_sm80_to_sm89INS1_16FlashAttnBwdSm80INS1_25CollectiveMainloopBwdSm80ILi2ELi2EN4cute5tupleIJNS5_1CILi64EEENS7_ILi128EEES9_EEENS_10bfloat16_tEfNS_4arch4Sm80ELb0ELb0ELb0ELb0ELb0ELb0ELb0ELb0ELi2ELi2ELi2ELi2ELb0EEENS1_21CollectiveEpilogueBwdISA_SB_SD_Li256ELb0ELb0ELi4EEENS1_19SingleTileSchedulerILb0ELb0ELb0ELi128EEEEEEEEEvNT_6ParamsE)
        /*06bc*/ 	.word	0x00000000


	//----- nvinfo : EIATTR_MIN_STACK_SIZE
	.align		4
.L_298:
        /*06c0*/ 	.byte	0x04, 0x12
        /*06c2*/ 	.short	(.L_300 - .L_299)
	.align		4
.L_299:
        /*06c4*/ 	.word	index@(_ZN7cutlass13device_kernelIN5flash19enable_sm80_to_sm89INS1_16FlashAttnBwdSm80INS1_25CollectiveMainloopBwdSm80ILi2ELi2EN4cute5tupleIJNS5_1CILi64EEENS7_ILi128EEES9_EEENS_10bfloat16_tEfNS_4arch4Sm80ELb0ELb0ELb0ELb0ELb1ELb0ELb0ELb0ELi2ELi2ELi2ELi2ELb0EEENS1_21CollectiveEpilogueBwdISA_SB_SD_Li256ELb0ELb0ELi4EEENS1_19SingleTileSchedulerILb0ELb0ELb0ELi128EEEEEEEEEvNT_6ParamsE)
        /*06c8*/ 	.word	0x00000000


	//----- nvinfo : EIATTR_MIN_STACK_SIZE
	.align		4
.L_300:
        /*06cc*/ 	.byte	0x04, 0x12
        /*06ce*/ 	.short	(.L_302 - .L_301)
	.align		4
.L_301:
        /*06d0*/ 	.word	index@(_ZN7cutlass13device_kernelIN5flash19enable_sm80_to_sm89INS1_16FlashAttnBwdSm80INS1_25CollectiveMainloopBwdSm80ILi2ELi2EN4cute5tupleIJNS5_1CILi64EEENS7_ILi128EEES9_EEENS_10bfloat16_tEfNS_4arch4Sm80ELb0ELb0ELb0ELb0ELb0ELb0ELb0ELb0ELi2ELi2ELi2ELi2ELb0EEENS1_24CollectiveEpilogueBwdGQAISA_fSD_Li256ELb0ELb0EEENS1_19SingleTileSchedulerILb0ELb0ELb0ELi128EEEEEEEEEvNT_6ParamsE)
        /*06d4*/ 	.word	0x00000028


	//----- nvinfo : EIATTR_MIN_STACK_SIZE
	.align		4
.L_302:
        /*06d8*/ 	.byte	0x04, 0x12
        /*06da*/ 	.short	(.L_304 - .L_303)
	.align		4
.L_303:
        /*06dc*/ 	.word	index@(_ZN7cutlass13device_kernelIN5flash19enable_sm80_to_sm89INS1_16FlashAttnBwdSm80INS1_25CollectiveMainloopBwdSm80ILi2ELi2EN4cute5tupleIJNS5_1CILi64EEENS7_ILi128EEES9_EEENS_10bfloat16_tEfNS_4arch4Sm80ELb0ELb0ELb0ELb0ELb1ELb0ELb0ELb0ELi2ELi2ELi2ELi2ELb0EEENS1_24CollectiveEpilogueBwdGQAISA_fSD_Li256ELb0ELb1EEENS1_19SingleTileSchedulerILb0ELb0ELb0ELi128EEEEEEEEEvNT_6ParamsE)
        /*06e0*/ 	.word	0x00000028


	//----- nvinfo : EIATTR_MIN_STACK_SIZE
	.align		4
.L_304:
        /*06e4*/ 	.byte	0x04, 0x12
        /*06e6*/ 	.short	(.L_306 - .L_305)
	.align		4
.L_305:
        /*06e8*/ 	.word	index@(_ZN7cutlass13device_kernelIN5flash19enable_sm80_to_sm89INS1_16FlashAttnBwdSm80INS1_25CollectiveMainloopBwdSm80ILi2ELi2EN4cute5tupleIJNS5_1CILi64EEENS7_ILi128EEES9_EEENS_10bfloat16_tEfNS_4arch4Sm80ELb0ELb0ELb0ELb1ELb0ELb0ELb0ELb0ELi2ELi2ELi2ELi2ELb0EEENS1_21CollectiveEpilogueBwdISA_SB_SD_Li256ELb1ELb0ELi4EEENS1_19SingleTileSchedulerILb1ELb0ELb0ELi128EEEEEEEEEvNT_6ParamsE)
        /*06ec*/ 	.word	0x00000048


	//----- nvinfo : EIATTR_MIN_STACK_SIZE
	.align		4
.L_306:
        /*06f0*/ 	.byte	0x04, 0x12
        /*06f2*/ 	.short	(.L_308 - .L_307)
	.align		4
.L_307:
        /*06f4*/ 	.word	index@(_ZN7cutlass13device_kernelIN5flash19enable_sm80_to_sm89INS1_16FlashAttnBwdSm80INS1_25CollectiveMainloopBwdSm80ILi2ELi2EN4cute5tupleIJNS5_1CILi64EEENS7_ILi128EEES9_EEENS_10bfloat16_tEfNS_4arch4Sm80ELb0ELb0ELb0ELb1ELb1ELb0ELb0ELb0ELi2ELi2ELi2ELi2ELb0EEENS1_21CollectiveEpilogueBwdISA_SB_SD_Li256ELb1ELb0ELi4EEENS1_19SingleTileSchedulerILb1ELb0ELb0ELi128EEEEEEEEEvNT_6ParamsE)
        /*06f8*/ 	.word	0x00000048


	//----- nvinfo : EIATTR_MIN_STACK_SIZE
	.align		4
.L_308:
        /*06fc*/ 	.byte	0x04, 0x12
        /*06fe*/ 	.short	(.L_310 - .L_309)
	.align		4
.L_309:
        /*0700*/ 	.word	index@(_ZN7cutlass13device_kernelIN5flash19enable_sm80_to_sm89INS1_16FlashAttnBwdSm80INS1_25CollectiveMainloopBwdSm80ILi2ELi2EN4cute5tupleIJNS5_1CILi64EEENS7_ILi128EEES9_EEENS_10bfloat16_tEfNS_4arch4Sm80ELb0ELb0ELb0ELb1ELb0ELb0ELb0ELb0ELi2ELi2ELi2ELi2ELb0EEENS1_24CollectiveEpilogueBwdGQAISA_fSD_Li256ELb1ELb0EEENS1_19SingleTileSchedulerILb1ELb0ELb0ELi128EEEEEEEEEvNT_6ParamsE)
        /*0704*/ 	.word	0x00000048


	//----- nvinfo : EIATTR_MIN_STACK_SIZE
	.align		4
.L_310:
        /*0708*/ 	.byte	0x04, 0x12
        /*070a*/ 	.short	(.L_312 - .L_311)
	.align		4
.L_311:
        /*070c*/ 	.word	index@(_ZN7cutlass13device_kernelIN5flash19enable_sm80_to_sm89INS1_16FlashAttnBwdSm80INS1_25CollectiveMainloopBwdSm80ILi2ELi2EN4cute5tupleIJNS5_1CILi64EEENS7_ILi128EEES9_EEENS_10bfloat16_tEfNS_4arch4Sm80ELb0ELb0ELb0ELb1ELb1ELb0ELb0ELb0ELi2ELi2ELi2ELi2ELb0EEENS1_24CollectiveEpilogueBwdGQAISA_fSD_Li256ELb1ELb1EEENS1_19SingleTileSchedulerILb1ELb0ELb0ELi128EEEEEEEEEvNT_6ParamsE)
        /*0710*/ 	.word	0x00000048


	//----- nvinfo : EIATTR_MIN_STACK_SIZE
	.align		4
.L_312:
        /*0714*/ 	.byte	0x04, 0x12
        /*0716*/ 	.short	(.L_314 - .L_313)
	.align		4
.L_313:
        /*0718*/ 	.word	index@(_ZN7cutlass13device_kernelIN5flash19enable_sm80_to_sm89INS1_16FlashAttnBwdSm80INS1_25CollectiveMainloopBwdSm80ILi2ELi2EN4cute5tupleIJNS5_1CILi64EEENS7_ILi128EEES9_EEENS_10bfloat16_tEfNS_4arch4Sm80ELb0ELb1ELb0ELb0ELb0ELb0ELb0ELb0ELi2ELi2ELi2ELi2ELb0EEENS1_21CollectiveEpilogueBwdISA_SB_SD_Li256ELb0ELb0ELi4EEENS1_19SingleTileSchedulerILb0ELb0ELb0ELi128EEEEEEEEEvNT_6ParamsE)
        /*071c*/ 	.word	0x00000050


	//----- nvinfo : EIATTR_MIN_STACK_SIZE
	.align		4
.L_314:
        /*0720*/ 	.byte	0x04, 0x12
        /*0722*/ 	.short	(.L_316 - .L_315)
	.align		4
.L_315:
        /*0724*/ 	.word	index@(_ZN7cutlass13device_kernelIN5flash19enable_sm80_to_sm89INS1_16FlashAttnBwdSm80INS1_25CollectiveMainloopBwdSm80ILi2ELi2EN4cute5tupleIJNS5_1CILi64EEENS7_ILi128EEES9_EEENS_10bfloat16_tEfNS_4arch4Sm80ELb0ELb1ELb0ELb0ELb1ELb0ELb0ELb0ELi2ELi2ELi2ELi2ELb0EEENS1_21CollectiveEpilogueBwdISA_SB_SD_Li256ELb0ELb0ELi4EEENS1_19SingleTileSchedulerILb0ELb0ELb0ELi128EEEEEEEEEvNT_6ParamsE)
        /*0728*/ 	.word	0x00000050


	//----- nvinfo : EIATTR_MIN_STACK_SIZE
	.align		4
.L_316:
        /*072c*/ 	.byte	0x04, 0x12
        /*072e*/ 	.short	(.L_318 - .L_317)
	.align		4
.L_317:
        /*0730*/ 	.word	index@(_ZN7cutlass13device_kernelIN5flash19enable_sm80_to_sm89INS1_16FlashAttnBwdSm80INS1_25CollectiveMainloopBwdSm80ILi2ELi2EN4cute5tupleIJNS5_1CILi64EEENS7_ILi128EEES9_EEENS_10bfloat16_tEfNS_4arch4Sm80ELb0ELb1ELb0ELb0ELb0ELb0ELb0ELb0ELi2ELi2ELi2ELi2ELb0EEENS1_24CollectiveEpilogueBwdGQAISA_fSD_Li256ELb0ELb0EEENS1_19SingleTileSchedulerILb0ELb0ELb0ELi128EEEEEEEEEvNT_6ParamsE)
        /*0734*/ 	.word	0x00000048


	//----- nvinfo : EIATTR_MIN_STACK_SIZE
	.align		4
.L_318:
        /*0738*/ 	.byte	0x04, 0x12
        /*073a*/ 	.short	(.L_320 - .L_319)
	.align		4
.L_319:
        /*073c*/ 	.word	index@(_ZN7cutlass13device_kernelIN5flash19enable_sm80_to_sm89INS1_16FlashAttnBwdSm80INS1_25CollectiveMainloopBwdSm80ILi2ELi2EN4cute5tupleIJNS5_1CILi64EEENS7_ILi128EEES9_EEENS_10bfloat16_tEfNS_4arch4Sm80ELb0ELb1ELb0ELb0ELb1ELb0ELb0ELb0ELi2ELi2ELi2ELi2ELb0EEENS1_24CollectiveEpilogueBwdGQAISA_fSD_Li256ELb0ELb1EEENS1_19SingleTileSchedulerILb0ELb0ELb0ELi128EEEEEEEEEvNT_6ParamsE)
        /*0740*/ 	.word	0x00000050


	//----- nvinfo : EIATTR_MIN_STACK_SIZE
	.align		4
.L_320:
        /*0744*/ 	.byte	0x04, 0x12
        /*0746*/ 	.short	(.L_322 - .L_321)
	.align		4
.L_321:
        /*0748*/ 	.word	index@(_ZN7cutlass13device_kernelIN5flash19enable_sm80_to_sm89INS1_16FlashAttnBwdSm80INS1_25CollectiveMainloopBwdSm80ILi2ELi2EN4cute5tupleIJNS5_1CILi64EEENS7_ILi128EEES9_EEENS_10bfloat16_tEfNS_4arch4Sm80ELb0ELb1ELb0ELb1ELb0ELb0ELb0ELb0ELi2ELi2ELi2ELi2ELb0EEENS1_21CollectiveEpilogueBwdISA_SB_SD_Li256ELb1ELb0ELi4EEENS1_19SingleTileSchedulerILb1ELb0ELb0ELi128EEEEEEEEEvNT_6ParamsE)
        /*074c*/ 	.word	0x00000070


	//----- nvinfo : EIATTR_MIN_STACK_SIZE
	.align		4
.L_322:
        /*0750*/ 	.byte	0x04, 0x12
        /*0752*/ 	.short	(.L_324 - .L_323)
	.align		4
.L_323:
        /*0754*/ 	.word	index@(_ZN7cutlass13device_kernelIN5flash19enable_sm80_to_sm89INS1_16FlashAttnBwdSm80INS1_25CollectiveMainloopBwdSm80ILi2ELi2EN4cute5tupleIJNS5_1CILi64EEENS7_ILi128EEES9_EEENS_10bfloat16_tEfNS_4arch4Sm80ELb0ELb1ELb0ELb1ELb1ELb0ELb0ELb0ELi2ELi2ELi2ELi2ELb0EEENS1_21CollectiveEpilogueBwdISA_SB_SD_Li256ELb1ELb0ELi4EEENS1_19SingleTileSchedulerILb1ELb0ELb0ELi128EEEEEEEEEvNT_6ParamsE)
        /*0758*/ 	.word	0x00000070


	//----- nvinfo : EIATTR_MIN_STACK_SIZE
	.align		4
.L_324:
        /*075c*/ 	.byte	0x04, 0x12
        /*075e*/ 	.short	(.L_326 - .L_325)
	.align		4
.L_325:
        /*0760*/ 	.word	index@(_ZN7cutlass13device_kernelIN5flash19enable_sm80_to_sm89INS1_16FlashAttnBwdSm80INS1_25CollectiveMainloopBwdSm80ILi2ELi2EN4cute5tupleIJNS5_1CILi64EEENS7_ILi128EEES9_EEENS_10bfloat16_tEfNS_4arch4Sm80ELb0ELb1ELb0ELb1ELb0ELb0ELb0ELb0ELi2ELi2ELi2ELi2ELb0EEENS1_24CollectiveEpilogueBwdGQAISA_fSD_Li256ELb1ELb0EEENS1_19SingleTileSchedulerILb1ELb0ELb0ELi128EEEEEEEEEvNT_6ParamsE)
        /*0764*/ 	.word	0x00000070


	//----- nvinfo : EIATTR_MIN_STACK_SIZE
	.align		4
.L_326:
        /*0768*/ 	.byte	0x04, 0x12
        /*076a*/ 	.short	(.L_328 - .L_327)
	.align		4
.L_327:
        /*076c*/ 	.word	index@(_ZN7cutlass13device_kernelIN5flash19enable_sm80_to_sm89INS1_16FlashAttnBwdSm80INS1_25CollectiveMainloopBwdSm80ILi2ELi2EN4cute5tupleIJNS5_1CILi64EEENS7_ILi128EEES9_EEENS_10bfloat16_tEfNS_4arch4Sm80ELb0ELb1ELb0ELb1ELb1ELb0ELb0ELb0ELi2ELi2ELi2ELi2ELb0EEENS1_24CollectiveEpilogueBwdGQAISA_fSD_Li256ELb1ELb1EEENS1_19SingleTileSchedulerILb1ELb0ELb0ELi128EEEEEEEEEvNT_6ParamsE)
        /*0770*/ 	.word	0x00000070


	//----- nvinfo : EIATTR_MIN_STACK_SIZE
	.align		4
.L_328:
        /*0774*/ 	.byte	0x04, 0x12
        /*0776*/ 	.short	(.L_330 - .L_329)
	.align		4
.L_329:
        /*0778*/ 	.word	index@(_ZN7cutlass13device_kernelIN5flash19enable_sm80_to_sm89INS1_16FlashAttnBwdSm80INS1_25CollectiveMainloopBwdSm80ILi2ELi2EN4cute5tupleIJNS5_1CILi64EEENS7_ILi128EEES9_EEENS_10bfloat16_tEfNS_4arch4Sm80ELb1ELb0ELb0ELb0ELb0ELb0ELb0ELb0ELi2ELi2ELi2ELi2ELb0EEENS1_21CollectiveEpilogueBwdISA_SB_SD_Li256ELb0ELb0ELi4EEENS1_25SingleTileBwdLPTSchedulerILb0ELi128ELb0EEEEEEEEEvNT_6ParamsE)
        /*077c*/ 	.word	0x00000048


	//----- nvinfo : EIATTR_MIN_STACK_SIZE
	.align		4
.L_330:
        /*0780*/ 	.byte	0x04, 0x12
        /*0782*/ 	.short	(.L_332 - .L_331)
	.align		4
.L_331:
        /*0784*/ 	.word	index@(_ZN7cutlass13device_kernelIN5flash19enable_sm80_to_sm89INS1_16FlashAttnBwdSm80INS1_25CollectiveMainloopBwdSm80ILi2ELi2EN4cute5tupleIJNS5_1CILi64EEENS7_ILi128EEES9_EEENS_10bfloat16_tEfNS_4arch4Sm80ELb1ELb0ELb0ELb0ELb1ELb0ELb0ELb0ELi2ELi2ELi2ELi2ELb0EEENS1_21CollectiveEpilogueBwdISA_SB_SD_Li256ELb0ELb0ELi4EEENS1_25SingleTileBwdLPTSchedulerILb0ELi128ELb1EEEEEEEEEvNT_6ParamsE)
        /*0788*/ 	.word	0x00000048


	//----- nvinfo : EIATTR_MIN_STACK_SIZE
	.align		4
.L_332:
        /*078c*/ 	.byte	0x04, 0x12
        /*078e*/ 	.short	(.L_334 - .L_333)
	.align		4
.L_333:
        /*0790*/ 	.word	index@(_ZN7cutlass13device_kernelIN5flash19enable_sm80_to_sm89INS1_16FlashAttnBwdSm80INS1_25CollectiveMainloopBwdSm80ILi2ELi2EN4cute5tupleIJNS5_1CILi64EEENS7_ILi128EEES9_EEENS_10bfloat16_tEfNS_4arch4Sm80ELb1ELb0ELb0ELb0ELb0ELb0ELb0ELb0ELi2ELi2ELi2ELi2ELb0EEENS1_24CollectiveEpilogueBwdGQAISA_fSD_Li256ELb0ELb0EEENS1_25SingleTileBwdLPTSchedulerILb0ELi128ELb0EEEEEEEEEvNT_6ParamsE)
        /*0794*/ 	.word	0x00000068


	//----- nvinfo : EIATTR_MIN_STACK_SIZE
	.align		4
.L_334:
        /*0798*/ 	.byte	0x04, 0x12
        /*079a*/ 	.short	(.L_336 - .L_335)
	.align		4
.L_335:
        /*079c*/ 	.word	index@(_ZN7cutlass13device_kernelIN5flash19enable_sm80_to_sm89INS1_16FlashAttnBwdSm80INS1_25CollectiveMainloopBwdSm80ILi2ELi2EN4cute5tupleIJNS5_1CILi64EEENS7_ILi128EEES9_EEENS_10bfloat16_tEfNS_4arch4Sm80ELb1ELb0ELb0ELb0ELb1ELb0ELb0ELb0ELi2ELi2ELi2ELi2ELb0EEENS1_24CollectiveEpilogueBwdGQAISA_fSD_Li256ELb0ELb1EEENS1_25SingleTileBwdLPTSchedulerILb0ELi128ELb1EEEEEEEEEvNT_6ParamsE)
        /*07a0*/ 	.word	0x00000048


	//----- nvinfo : EIATTR_MIN_STACK_SIZE
	.align		4
.L_336:
        /*07a4*/ 	.byte	0x04, 0x12
        /*07a6*/ 	.short	(.L_338 - .L_337)
	.align		4
.L_337:
        /*07a8*/ 	.word	index@(_ZN7cutlass13device_kernelIN5flash22FlashAttnBwdPreprocessIN4cute5tupleIJNS3_1CILi64EEENS5_ILi128EEEEEENS_10bfloat16_tEfNS_4arch4Sm80ELb1ELb0EEEEEvNT_6ParamsE)
        /*07ac*/ 	.word	0x00000000


	//----- nvinfo : EIATTR_MIN_STACK_SIZE
	.align		4
.L_338:
        /*07b0*/ 	.byte	0x04, 0x12
        /*07b2*/ 	.short	(.L_340 - .L_339)
	.align		4
.L_339:
        /*07b4*/ 	.word	index@(_ZN7cutlass13device_kernelIN5flash19enable_sm80_to_sm89INS1_16FlashAttnBwdSm80INS1_25CollectiveMainloopBwdSm80ILi2ELi2EN4cute5tupleIJNS5_1CILi64EEENS7_ILi128EEES9_EEENS_10bfloat16_tEfNS_4arch4Sm80ELb1ELb0ELb0ELb1ELb0ELb0ELb0ELb0ELi2ELi2ELi2ELi2ELb0EEENS1_21CollectiveEpilogueBwdISA_SB_SD_Li256ELb1ELb0ELi4EEENS1_25SingleTileBwdLPTSchedulerILb1ELi128ELb0EEEEEEEEEvNT_6ParamsE)
        /*07b8*/ 	.word	0x00000060


	//----- nvinfo : EIATTR_MIN_STACK_SIZE
	.align		4
.L_340:
        /*07bc*/ 	.byte	0x04, 0x12
        /*07be*/ 	.short	(.L_342 - .L_341)
	.align		4
.L_341:
        /*07c0*/ 	.word	index@(_ZN7cutlass13device_kernelIN5flash19enable_sm80_to_sm89INS1_16FlashAttnBwdSm80INS1_25CollectiveMainloopBwdSm80ILi2ELi2EN4cute5tupleIJNS5_1CILi64EEENS7_ILi128EEES9_EEENS_10bfloat16_tEfNS_4arch4Sm80ELb1ELb0ELb0ELb1ELb1ELb0ELb0ELb0ELi2ELi2ELi2ELi2ELb0EEENS1_21CollectiveEpilogueBwdISA_SB_SD_Li256ELb1ELb0ELi4EEENS1_25SingleTileBwdLPTSchedulerILb1ELi128ELb1EEEEEEEEEvNT_6ParamsE)
        /*07c4*/ 	.word	0x00000068


	//----- nvinfo : EIATTR_MIN_STACK_SIZE
	.align		4
.L_342:
        /*07c8*/ 	.byte	0x04, 0x12
        /*07ca*/ 	.short	(.L_344 - .L_343)
	.align		4
.L_343:
        /*07cc*/ 	.word	index@(_ZN7cutlass13device_kernelIN5flash19enable_sm80_to_sm89INS1_16FlashAttnBwdSm80INS1_25CollectiveMainloopBwdSm80ILi2ELi2EN4cute5tupleIJNS5_1CILi64EEENS7_ILi128EEES9_EEENS_10bfloat16_tEfNS_4arch4Sm80ELb1ELb0ELb0ELb1ELb0ELb0ELb0ELb0ELi2ELi2ELi2ELi2ELb0EEENS1_24CollectiveEpilogueBwdGQAISA_fSD_Li256ELb1ELb0EEENS1_25SingleTileBwdLPTSchedulerILb1ELi128ELb0EEEEEEEEEvNT_6ParamsE)
        /*07d0*/ 	.word	0x00000068


	//----- nvinfo : EIATTR_MIN_STACK_SIZE
	.align		4
.L_344:
        /*07d4*/ 	.byte	0x04, 0x12
        /*07d6*/ 	.short	(.L_346 - .L_345)
	.align		4
.L_345:
        /*07d8*/ 	.word	index@(_ZN7cutlass13device_kernelIN5flash32FlashAttnBwdPostprocessConvertdQIN4cute5tupleIJNS3_1CILi128EEES6_EEENS_10bfloat16_tEfNS_4arch4Sm80ELi256ENS3_8TiledMMAINS3_8MMA_AtomIJNS3_30SM80_16x8x16_F32BF16BF16F32_TNEEEENS3_6LayoutINS4_IJNS5_ILi2EEENS5_ILi4EEENS5_ILi1EEEEEENS4_IJSI_SG_NS5_ILi0EEEEEEEENS4_IJNS5_ILi32EEENS5_ILi64EEENS5_ILi16EEEEEEEELb0EEEEEvNT_6ParamsE)
        /*07dc*/ 	.word	0x00000000


	//----- nvinfo : EIATTR_MIN_STACK_SIZE
	.align		4
.L_346:
        /*07e0*/ 	.byte	0x04, 0x12
        /*07e2*/ 	.short	(.L_348 - .L_347)
	.align		4
.L_347:
        /*07e4*/ 	.word	index@(_ZN7cutlass13device_kernelIN5flash32FlashAttnBwdPostprocessConvertdQIN4cute5tupleIJNS3_1CILi64EEENS5_ILi128EEEEEENS_10bfloat16_tEfNS_4arch4Sm80ELi256ENS3_8TiledMMAINS3_8MMA_AtomIJNS3_30SM80_16x8x16_F32BF16BF16F32_TNEEEENS3_6LayoutINS4_IJNS5_ILi2EEENS5_ILi4EEENS5_ILi1EEEEEENS4_IJSJ_SH_NS5_ILi0EEEEEEEENS4_IJNS5_ILi32EEES6_NS5_ILi16EEEEEEEELb0EEEEEvNT_6ParamsE)
        /*07e8*/ 	.word	0x00000000


	//----- nvinfo : EIATTR_MIN_STACK_SIZE
	.align		4
.L_348:
        /*07ec*/ 	.byte	0x04, 0x12
        /*07ee*/ 	.short	(.L_350 - .L_349)
	.align		4
.L_349:
        /*07f0*/ 	.word	index@(_ZN7cutlass13device_kernelIN5flash19enable_sm80_to_sm89INS1_16FlashAttnBwdSm80INS1_25CollectiveMainloopBwdSm80ILi2ELi2EN4cute5tupleIJNS5_1CILi64EEENS7_ILi128EEES9_EEENS_10bfloat16_tEfNS_4arch4Sm80ELb1ELb0ELb0ELb1ELb1ELb0ELb0ELb0ELi2ELi2ELi2ELi2ELb0EEENS1_24CollectiveEpilogueBwdGQAISA_fSD_Li256ELb1ELb1EEENS1_25SingleTileBwdLPTSchedulerILb1ELi128ELb1EEEEEEEEEvNT_6ParamsE)
        /*07f4*/ 	.word	0x00000060


	//----- nvinfo : EIATTR_MIN_STACK_SIZE
	.align		4
.L_350:
        /*07f8*/ 	.byte	0x04, 0x12
        /*07fa*/ 	.short	(.L_352 - .L_351)
	.align		4
.L_351:
        /*07fc*/ 	.word	index@(_ZN7cutlass13device_kernelIN5flash22FlashAttnBwdPreprocessIN4cute5tupleIJNS3_1CILi64EEENS5_ILi128EEEEEENS_10bfloat16_tEfNS_4arch4Sm80ELb1ELb1EEEEEvNT_6ParamsE)
        /*0800*/ 	.word	0x00000000
.L_352:


//--------------------- .nv.info._ZN7cutlass13device_kernelIN5flash19enable_sm80_to_sm89INS1_16FlashAttnBwdSm80INS1_25CollectiveMainloopBwdSm80ILi2ELi1EN4cute5tupleIJNS5_1CILi64EEENS7_ILi96EEENS7_ILi128EEEEEENS_10bfloat16_tEfNS_4arch4Sm80ELb0ELb0ELb0ELb0ELb0ELb0ELb0ELb0ELi2ELi2ELi2ELi2ELb1EEENS1_21CollectiveEpilogueBwdISB_SC_SE_Li256ELb0ELb0ELi4EEENS1_19SingleTileSchedulerILb0ELb0ELb0ELi96EEEEEEEEEvNT_6ParamsE --------------------------
	.section	.nv.info._ZN7cutlass13device_kernelIN5flash19enable_sm80_to_sm89INS1_16FlashAttnBwdSm80INS1_25CollectiveMainloopBwdSm80ILi2ELi1EN4cute5tupleIJNS5_1CILi64EEENS7_ILi96EEENS7_ILi128EEEEEENS_10bfloat16_tEfNS_4arch4Sm80ELb0ELb0ELb0ELb0ELb0ELb0ELb0ELb0ELi2ELi2ELi2ELi2ELb1EEENS1_21CollectiveEpilogueBwdISB_SC_SE_Li256ELb0ELb0ELi4EEENS1_19SingleTileSchedulerILb0ELb0ELb0ELi96EEEEEEEEEvNT_6ParamsE,"",@"SHT_CUDA_INFO"
	.sectionflags	@""
	.align	4


	//----- nvinfo : EIATTR_CUDA_API_VERSION
	.align		4
        /*0000*/ 	.byte	0x04, 0x37
        /*0002*/ 	.short	(.L_354 - .L_353)
.L_353:
        /*0004*/ 	.word	0x00000082


	//----- nvinfo : EIATTR_SW2861232_WAR
	.align		4
.L_354:
        /*0008*/ 	.byte	0x01, 0x35
	.zero		2


	//----- nvinfo : EIATTR_PARAM_CBANK
	.align		4
        /*000c*/ 	.byte	0x04, 0x0a
        /*000e*/ 	.short	(.L_356 - .L_355)
	.align		4
.L_355:
        /*0010*/ 	.word	index@(.nv.constant0._ZN7cutlass13device_kernelIN5flash19enable_sm80_to_sm89INS1_16FlashAttnBwdSm80INS1_25CollectiveMainloopBwdSm80ILi2ELi1EN4cute5tupleIJNS5_1CILi64EEENS7_ILi96EEENS7_ILi128EEEEEENS_10bfloat16_tEfNS_4arch4Sm80ELb0ELb0ELb0ELb0ELb0ELb0ELb0ELb0ELi2ELi2ELi2ELi2ELb1EEENS1_21CollectiveEpilogueBwdISB_SC_SE_Li256ELb0ELb0ELi4EEENS1_19SingleTileSchedulerILb0ELb0ELb0ELi96EEEEEEEEEvNT_6ParamsE)
        /*0014*/ 	.short	0x0160
        /*0016*/ 	.short	0x0270


	//----- nvinfo : EIATTR_CBANK_PARAM_SIZE
	.align		4
.L_356:
        /*0018*/ 	.byte	0x03, 0x19
        /*001a*/ 	.short	0x0270


	//----- nvinfo : EIATTR_KPARAM_INFO
	.align		4
        /*001c*/ 	.byte	0x04, 0x17
        /*001e*/ 	.short	(.L_358 - .L_357)
.L_357:
        /*0020*/ 	.word	0x00000000
        /*0024*/ 	.short	0x0000
        /*0026*/ 	.short	0x0000
        /*0028*/ 	.byte	0x00, 0xf0, 0xc1, 0x09


	//----- nvinfo : EIATTR_MAXREG_COUNT
	.align		4
.L_358:
        /*002c*/ 	.byte	0x03, 0x1b
        /*002e*/ 	.short	0x00ff


	//----- nvinfo : EIATTR_NUM_BARRIERS
	.align		4
        /*0030*/ 	.byte	0x02, 0x4c
        /*0032*/ 	.byte	0x02
	.zero		1


	//----- nvinfo : EIATTR_ANNOTATIONS
	.align		4
        /*0034*/ 	.byte	0x04, 0x55
        /*0036*/ 	.short	(.L_360 - .L_359)


	//   ....[0]....
.L_359:
        /*0038*/ 	.word	0x00000001
        /*003c*/ 	.byte	0x60, 0x02, 0x00, 0x00, 0x01, 0x00, 0x00, 0x00, 0x70, 0x11, 0x00, 0x00, 0x01, 0x00, 0x00, 0x00
        /*004c*/ 	.byte	0x50, 0x16, 0x00, 0x00, 0x01, 0x00, 0x00, 0x00, 0x80, 0x16, 0x00, 0x00, 0x01, 0x00, 0x00, 0x00
        /*005c*/ 	.byte	0x90, 0x1b, 0x00, 0x00, 0x01, 0x00, 0x00, 0x00, 0x90, 0x1c, 0x00, 0x00, 0x01, 0x00, 0x00, 0x00
        /*006c*/ 	.byte	0xd0, 0x1c, 0x00, 0x00, 0x01, 0x00, 0x00, 0x00, 0x70, 0x29, 0x00, 0x00, 0x01, 0x00, 0x00, 0x00
        /*007c*/ 	.byte	0x50, 0x31, 0x00, 0x00, 0x01, 0x00, 0x00, 0x00, 0x00, 0x33, 0x00, 0x00, 0x01, 0x00, 0x00, 0x00
        /*008c*/ 	.byte	0xa0, 0x41, 0x00, 0x00, 0x01, 0x00, 0x00, 0x00, 0x00, 0x45, 0x00, 0x00, 0x01, 0x00, 0x00, 0x00
        /*009c*/ 	.byte	0x30, 0x45, 0x00, 0x00, 0x01, 0x00, 0x00, 0x00, 0x90, 0x50, 0x00, 0x00, 0x01, 0x00, 0x00, 0x00
        /*00ac*/ 	.byte	0xd0, 0x50, 0x00, 0x00, 0x01, 0x00, 0x00, 0x00, 0x00, 0x51, 0x00, 0x00


	//----- nvinfo : EIATTR_MERCURY_ISA_VERSION
	.align		4
.L_360:
        /*00b8*/ 	.byte	0x03, 0x5f
        /*00ba*/ 	.short	0x0000


	//----- nvinfo : EIATTR_EXIT_INSTR_OFFSETS
	.align		4
        /*00bc*/ 	.byte	0x04, 0x1c
        /*00be*/ 	.short	(.L_362 - .L_361)


	//   ....[0]....
.L_361:
        /*00c0*/ 	.word	0x00000040


	//   ....[1]....
        /*00c4*/ 	.word	0x00006a40


	//   ....[2]....
        /*00c8*/ 	.word	0x00006b00


	//----- nvinfo : EIATTR_CTAIDZ_USED
	.align		4
.L_362:
        /*00cc*/ 	.byte	0x01, 0x04
	.zero		2


	//----- nvinfo : EIATTR_MAX_THREADS
	.align		4
        /*00d0*/ 	.byte	0x04, 0x05
        /*00d2*/ 	.short	(.L_364 - .L_363)
.L_363:
        /*00d4*/ 	.word	0x00000100
        /*00d8*/ 	.word	0x00000001
        /*00dc*/ 	.word	0x00000001


	//----- nvinfo : EIATTR_CRS_STACK_SIZE
	.align		4
.L_364:
        /*00e0*/ 	.byte	0x04, 0x1e
        /*00e2*/ 	.short	(.L_366 - .L_365)
.L_365:
        /*00e4*/ 	.word	0x00000000
.L_366:


//--------------------- .nv.info._ZN7cutlass13device_kernelIN5flash19enable_sm80_to_sm89INS1_16FlashAttnBwdSm80INS1_25CollectiveMainloopBwdSm80ILi2ELi1EN4cute5tupleIJNS5_1CILi64EEENS7_ILi96EEENS7_ILi128EEEEEENS_10bfloat16_tEfNS_4arch4Sm80ELb0ELb0ELb0ELb0ELb1ELb0ELb0ELb0ELi2ELi2ELi2ELi2ELb1EEENS1_21CollectiveEpilogueBwdISB_SC_SE_Li256ELb0ELb0ELi4EEENS1_19SingleTileSchedulerILb0ELb0ELb0ELi96EEEEEEEEEvNT_6ParamsE --------------------------
	.section	.nv.info._ZN7cutlass13device_kernelIN5flash19enable_sm80_to_sm89INS1_16FlashAttnBwdSm80INS1_25CollectiveMainloopBwdSm80ILi2ELi1EN4cute5tupleIJNS5_1CILi64EEENS7_ILi96EEENS7_ILi128EEEEEENS_10bfloat16_tEfNS_4arch4Sm80ELb0ELb0ELb0ELb0ELb1ELb0ELb0ELb0ELi2ELi2ELi2ELi2ELb1EEENS1_21CollectiveEpilogueBwdISB_SC_SE_Li256ELb0ELb0ELi4EEENS1_19SingleTileSchedulerILb0ELb0ELb0ELi96EEEEEEEEEvNT_6ParamsE,"",@"SHT_CUDA_INFO"
	.sectionflags	@""
	.align	4


	//----- nvinfo : EIATTR_CUDA_API_VERSION
	.align		4
        /*0000*/ 	.byte	0x04, 0x37
        /*0002*/ 	.short	(.L_368 - .L_367)
.L_367:
        /*0004*/ 	.word	0x00000082


	//----- nvinfo : EIATTR_SW2861232_WAR
	.align		4
.L_368:
        /*0008*/ 	.byte	0x01, 0x35
	.zero		2


	//----- nvinfo : EIATTR_PARAM_CBANK
	.align		4
        /*000c*/ 	.byte	0x04, 0x0a
        /*000e*/ 	.short	(.L_370 - .L_369)
	.align		4
.L_369:
        /*0010*/ 	.word	index@(.nv.constant0._ZN7cutlass13device_kernelIN5flash19enable_sm80_to_sm89INS1_16FlashAttnBwdSm80INS1_25CollectiveMainloopBwdSm80ILi2ELi1EN4cute5tupleIJNS5_1CILi64EEENS7_ILi96EEENS7_ILi128EEEEEENS_10bfloat16_tEfNS_4arch4Sm80ELb0ELb0ELb0ELb0ELb1ELb0ELb0ELb0ELi2ELi2ELi2ELi2ELb1EEENS1_21CollectiveEpilogueBwdISB_SC_SE_Li256ELb0ELb0ELi4EEENS1_19SingleTileSchedulerILb0ELb0ELb0ELi96EEEEEEEEEvNT_6ParamsE)
        /*0014*/ 	.short	0x0160
        /*0016*/ 	.short	0x0270


	//----- nvinfo : EIATTR_CBANK_PARAM_SIZE
	.align		4
.L_370:
        /*0018*/ 	.byte	0x03, 0x19
        /*001a*/ 	.short	0x0270


	//----- nvinfo : EIATTR_KPARAM_INFO
	.align		4
        /*001c*/ 	.byte	0x04, 0x17
        /*001e*/ 	.short	(.L_372 - .L_371)
.L_371:
        /*0020*/ 	.word	0x00000000
        /*0024*/ 	.short	0x0000
        /*0026*/ 	.short	0x0000
        /*0028*/ 	.byte	0x00, 0xf0, 0xc1, 0x09


	//----- nvinfo : EIATTR_MAXREG_COUNT
	.align		4
.L_372:
        /*002c*/ 	.byte	0x03, 0x1b
        /*002e*/ 	.short	0x00ff


	//----- nvinfo : EIATTR_NUM_BARRIERS
	.align		4
        /*0030*/ 	.byte	0x02, 0x4c
        /*0032*/ 	.byte	0x02
	.zero		1


	//----- nvinfo : EIATTR_ANNOTATIONS
	.align		4
        /*0034*/ 	.byte	0x04, 0x55
        /*0036*/ 	.short	(.L_374 - .L_373)


	//   ....[0]....
.L_373:
        /* <DEDUP_REMOVED lines=9> */


	//----- nvinfo : EIATTR_MERCURY_ISA_VERSION
	.align		4
.L_374:
        /*00b8*/ 	.byte	0x03, 0x5f
        /*00ba*/ 	.short	0x0000


	//----- nvinfo : EIATTR_EXIT_INSTR_OFFSETS
	.align		4
        /*00bc*/ 	.byte	0x04, 0x1c
        /*00be*/ 	.short	(.L_376 - .L_375)


	//   ....[0]....
.L_375:
        /*00c0*/ 	.word	0x00000040


	//   ....[1]....
        /*00c4*/ 	.word	0x00006a40


	//   ....[2]....
        /*00c8*/ 	.word	0x00006b00


	//----- nvinfo : EIATTR_CTAIDZ_USED
	.align		4
.L_376:
        /*00cc*/ 	.byte	0x01, 0x04
	.zero		2


	//----- nvinfo : EIATTR_MAX_THREADS
	.align		4
        /*00d0*/ 	.byte	0x04, 0x05
        /*00d2*/ 	.short	(.L_378 - .L_377)
.L_377:
        /*00d4*/ 	.word	0x00000100
        /*00d8*/ 	.word	0x00000001
        /*00dc*/ 	.word	0x00000001


	//----- nvinfo : EIATTR_CRS_STACK_SIZE
	.align		4
.L_378:
        /*00e0*/ 	.byte	0x04, 0x1e
        /*00e2*/ 	.short	(.L_380 - .L_379)
.L_379:
        /*00e4*/ 	.word	0x00000000
.L_380:


//--------------------- .nv.info._ZN7cutlass13device_kernelIN5flash19enable_sm80_to_sm89INS1_16FlashAttnBwdSm80INS1_25CollectiveMainloopBwdSm80ILi2ELi1EN4cute5tupleIJNS5_1CILi64EEENS7_ILi96EEENS7_ILi128EEEEEENS_10bfloat16_tEfNS_4arch4Sm80ELb0ELb0ELb0ELb0ELb0ELb0ELb0ELb0ELi2ELi2ELi2ELi2ELb1EEENS1_24CollectiveEpilogueBwdGQAISB_fSE_Li256ELb0ELb0EEENS1_19SingleTileSchedulerILb0ELb0ELb0ELi96EEEEEEEEEvNT_6ParamsE --------------------------
	.section	.nv.info._ZN7cutlass13device_kernelIN5flash19enable_sm80_to_sm89INS1_16FlashAttnBwdSm80INS1_25CollectiveMainloopBwdSm80ILi2ELi1EN4cute5tupleIJNS5_1CILi64EEENS7_ILi96EEENS7_ILi128EEEEEENS_10bfloat16_tEfNS_4arch4Sm80ELb0ELb0ELb0ELb0ELb0ELb0ELb0ELb0ELi2ELi2ELi2ELi2ELb1EEENS1_24CollectiveEpilogueBwdGQAISB_fSE_Li256ELb0ELb0EEENS1_19SingleTileSchedulerILb0ELb0ELb0ELi96EEEEEEEEEvNT_6ParamsE,"",@"SHT_CUDA_INFO"
	.sectionflags	@""
	.align	4


	//----- nvinfo : EIATTR_CUDA_API_VERSION
	.align		4
        /*0000*/ 	.byte	0x04, 0x37
        /*0002*/ 	.short	(.L_382 - .L_381)
.L_381:
        /*0004*/ 	.word	0x00000082


	//----- nvinfo : EIATTR_SW2861232_WAR
	.align		4
.L_382:
        /*0008*/ 	.byte	0x01, 0x35
	.zero		2


	//----- nvinfo : EIATTR_PARAM_CBANK
	.align		4
        /*000c*/ 	.byte	0x04, 0x0a
        /*000e*/ 	.short	(.L_384 - .L_383)
	.align		4
.L_383:
        /*0010*/ 	.word	index@(.nv.constant0._ZN7cutlass13device_kernelIN5flash19enable_sm80_to_sm89INS1_16FlashAttnBwdSm80INS1_25CollectiveMainloopBwdSm80ILi2ELi1EN4cute5tupleIJNS5_1CILi64EEENS7_ILi96EEENS7_ILi128EEEEEENS_10bfloat16_tEfNS_4arch4Sm80ELb0ELb0ELb0ELb0ELb0ELb0ELb0ELb0ELi2ELi2ELi2ELi2ELb1EEENS1_24CollectiveEpilogueBwdGQAISB_fSE_Li256ELb0ELb0EEENS1_19SingleTileSchedulerILb0ELb0ELb0ELi96EEEEEEEEEvNT_6ParamsE)
        /*0014*/ 	.short	0x0160
        /*0016*/ 	.short	0x0278


	//----- nvinfo : EIATTR_CBANK_PARAM_SIZE
	.align		4
.L_384:
        /*0018*/ 	.byte	0x03, 0x19
        /*001a*/ 	.short	0x0278


	//----- nvinfo : EIATTR_KPARAM_INFO
	.align		4
        /*001c*/ 	.byte	0x04, 0x17
        /*001e*/ 	.short	(.L_386 - .L_385)
.L_385:
        /*0020*/ 	.word	0x00000000
        /*0024*/ 	.short	0x0000
        /*0026*/ 	.short	0x0000
        /*0028*/ 	.byte	0x00, 0xf0, 0xe1, 0x09


	//----- nvinfo : EIATTR_MAXREG_COUNT
	.align		4
.L_386:
        /*002c*/ 	.byte	0x03, 0x1b
        /*002e*/ 	.short	0x00ff


	//----- nvinfo : EIATTR_NUM_BARRIERS
	.align		4
        /*0030*/ 	.byte	0x02, 0x4c
        /*0032*/ 	.byte	0x02
	.zero		1


	//----- nvinfo : EIATTR_ANNOTATIONS
	.align		4
        /*0034*/ 	.byte	0x04, 0x55
        /*0036*/ 	.short	(.L_388 - .L_387)


	//   ....[0]....
.L_387:
        /*0038*/ 	.word	0x00000001
        /*003c*/ 	.byte	0x50, 0x1c, 0x00, 0x00, 0x01, 0x00, 0x00, 0x00, 0x10, 0x47, 0x00, 0x00


	//----- nvinfo : EIATTR_MERCURY_ISA_VERSION
	.align		4
.L_388:
        /*0048*/ 	.byte	0x03, 0x5f
        /*004a*/ 	.short	0x0000


	//----- nvinfo : EIATTR_EXIT_INSTR_OFFSETS
	.align		4
        /*004c*/ 	.byte	0x04, 0x1c
        /*004e*/ 	.short	(.L_390 - .L_389)


	//   ....[0]....
.L_389:
        /*0050*/ 	.word	0x00000040


	//   ....[1]....
        /*0054*/ 	.word	0x00005ae0


	//----- nvinfo : EIATTR_CTAIDZ_USED
	.align		4
.L_390:
        /*0058*/ 	.byte	0x01, 0x04
	.zero		2


	//----- nvinfo : EIATTR_MAX_THREADS
	.align		4
        /*005c*/ 	.byte	0x04, 0x05
        /*005e*/ 	.short	(.L_392 - .L_391)
.L_391:
        /*0060*/ 	.word	0x00000100
        /*0064*/ 	.word	0x00000001
        /*0068*/ 	.word	0x00000001
.L_392:


//--------------------- .nv.info._ZN7cutlass13device_kernelIN5flash19enable_sm80_to_sm89INS1_16FlashAttnBwdSm80INS1_25CollectiveMainloopBwdSm80ILi2ELi1EN4cute5tupleIJNS5_1CILi64EEENS7_ILi96EEENS7_ILi128EEEEEENS_10bfloat16_tEfNS_4arch4Sm80ELb0ELb0ELb0ELb0ELb1ELb0ELb0ELb0ELi2ELi2ELi2ELi2ELb1EEENS1_24CollectiveEpilogueBwdGQAISB_fSE_Li256ELb0ELb1EEENS1_19SingleTileSchedulerILb0ELb0ELb0ELi96EEEEEEEEEvNT_6ParamsE --------------------------
	.section	.nv.info._ZN7cutlass13device_kernelIN5flash19enable_sm80_to_sm89INS1_16FlashAttnBwdSm80INS1_25CollectiveMainloopBwdSm80ILi2ELi1EN4cute5tupleIJNS5_1CILi64EEENS7_ILi96EEENS7_ILi128EEEEEENS_10bfloat16_tEfNS_4arch4Sm80ELb0ELb0ELb0ELb0ELb1ELb0ELb0ELb0ELi2ELi2ELi2ELi2ELb1EEENS1_24CollectiveEpilogueBwdGQAISB_fSE_Li256ELb0ELb1EEENS1_19SingleTileSchedulerILb0ELb0ELb0ELi96EEEEEEEEEvNT_6ParamsE,"",@"SHT_CUDA_INFO"
	.sectionflags	@""
	.align	4


	//----- nvinfo : EIATTR_CUDA_API_VERSION
	.align		4
        /*0000*/ 	.byte	0x04, 0x37
        /*0002*/ 	.short	(.L_394 - .L_393)
.L_393:
        /*0004*/ 	.word	0x00000082


	//----- nvinfo : EIATTR_SW2861232_WAR
	.align		4
.L_394:
        /*0008*/ 	.byte	0x01, 0x35
	.zero		2


	//----- nvinfo : EIATTR_PARAM_CBANK
	.align		4
        /*000c*/ 	.byte	0x04, 0x0a
        /*000e*/ 	.short	(.L_396 - .L_395)
	.align		4
.L_395:
        /*0010*/ 	.word	index@(.nv.constant0._ZN7cutlass13device_kernelIN5flash19enable_sm80_to_sm89INS1_16FlashAttnBwdSm80INS1_25CollectiveMainloopBwdSm80ILi2ELi1EN4cute5tupleIJNS5_1CILi64EEENS7_ILi96EEENS7_ILi128EEEEEENS_10bfloat16_tEfNS_4arch4Sm80ELb0ELb0ELb0ELb0ELb1ELb0ELb0ELb0ELi2ELi2ELi2ELi2ELb1EEENS1_24CollectiveEpilogueBwdGQAISB_fSE_Li256ELb0ELb1EEENS1_19SingleTileSchedulerILb0ELb0ELb0ELi96EEEEEEEEEvNT_6ParamsE)
        /*0014*/ 	.short	0x0160
        /*0016*/ 	.short	0x0278


	//----- nvinfo : EIATTR_CBANK_PARAM_SIZE
	.align		4
.L_396:
        /*0018*/ 	.byte	0x03, 0x19
        /*001a*/ 	.short	0x0278


	//----- nvinfo : EIATTR_KPARAM_INFO
	.align		4
        /*001c*/ 	.byte	0x04, 0x17
        /*001e*/ 	.short	(.L_398 - .L_397)
.L_397:
        /*0020*/ 	.word	0x00000000
        /*0024*/ 	.short	0x0000
        /*0026*/ 	.short	0x0000
        /*0028*/ 	.byte	0x00, 0xf0, 0xe1, 0x09


	//----- nvinfo : EIATTR_MAXREG_COUNT
	.align		4
.L_398:
        /*002c*/ 	.byte	0x03, 0x1b
        /*002e*/ 	.short	0x00ff


	//----- nvinfo : EIATTR_NUM_BARRIERS
	.align		4
        /*0030*/ 	.byte	0x02, 0x4c
        /*0032*/ 	.byte	0x02
	.zero		1


	//----- nvinfo : EIATTR_ANNOTATIONS
	.align		4
        /*0034*/ 	.byte	0x04, 0x55
        /*0036*/ 	.short	(.L_400 - .L_399)


	//   ....[0]....
.L_399:
        /*0038*/ 	.word	0x00000001
        /*003c*/ 	.byte	0x70, 0x1b, 0x00, 0x00, 0x01, 0x00, 0x00, 0x00, 0x00, 0x46, 0x00, 0x00


	//----- nvinfo : EIATTR_MERCURY_ISA_VERSION
	.align		4
.L_400:
        /*0048*/ 	.byte	0x03, 0x5f
        /*004a*/ 	.short	0x0000


	//----- nvinfo : EIATTR_COOP_GROUP_MASK_REGIDS
	.align		4
        /*004c*/ 	.byte	0x04, 0x29
        /*004e*/ 	.short	(.L_402 - .L_401)


	//   ....[0]....
.L_401:
        /*0050*/ 	.word	0xffffffff


	//   ....[1]....
        /*0054*/ 	.word	0xffffffff


	//   ....[2]....
        /*0058*/ 	.word	0xffffffff


	//   ....[3]....
        /*005c*/ 	.word	0xffffffff


	//   ....[4]....
        /*0060*/ 	.word	0xffffffff


	//   ....[5]....
        /*0064*/ 	.word	0xffffffff


	//   ....[6]....
        /*0068*/ 	.word	0xffffffff


	//   ....[7]....
        /*006c*/ 	.word	0xffffffff


	//----- nvinfo : EIATTR_COOP_GROUP_INSTR_OFFSETS
	.align		4
.L_402:
        /*0070*/ 	.byte	0x04, 0x28
        /*0072*/ 	.short	(.L_404 - .L_403)


	//   ....[0]....
.L_403:
        /*0074*/ 	.word	0x000053d0


	//   ....[1]....
        /*0078*/ 	.word	0x00005400


	//   ....[2]....
        /*007c*/ 	.word	0x000057f0


	//   ....[3]....
        /*0080*/ 	.word	0x00005800


	//   ....[4]....
        /*0084*/ 	.word	0x00005990


	//   ....[5]....
        /*0088*/ 	.word	0x000059e0


	//   ....[6]....
        /*008c*/ 	.word	0x00005d90


	//   ....[7]....
        /*0090*/ 	.word	0x00005da0


	//----- nvinfo : EIATTR_EXIT_INSTR_OFFSETS
	.align		4
.L_404:
        /*0094*/ 	.byte	0x04, 0x1c
        /*0096*/ 	.short	(.L_406 - .L_405)


	//   ....[0]....
.L_405:
        /*0098*/ 	.word	0x00000040


	//   ....[1]....
        /*009c*/ 	.word	0x00005db0


	//   ....[2]....
        /*00a0*/ 	.word	0x00005e50


	//----- nvinfo : EIATTR_CTAIDZ_USED
	.align		4
.L_406:
        /*00a4*/ 	.byte	0x01, 0x04
	.zero		2


	//----- nvinfo : EIATTR_MAX_THREADS
	.align		4
        /*00a8*/ 	.byte	0x04, 0x05
        /*00aa*/ 	.short	(.L_408 - .L_407)
.L_407:
        /*00ac*/ 	.word	0x00000100
        /*00b0*/ 	.word	0x00000001
        /*00b4*/ 	.word	0x00000001


	//----- nvinfo : EIATTR_CRS_STACK_SIZE
	.align		4
.L_408:
        /*00b8*/ 	.byte	0x04, 0x1e
        /*00ba*/ 	.short	(.L_410 - .L_409)
.L_409:
        /*00bc*/ 	.word	0x00000000
.L_410:


//--------------------- .nv.info._ZN7cutlass13device_kernelIN5flash19enable_sm80_to_sm89INS1_16FlashAttnBwdSm80INS1_25CollectiveMainloopBwdSm80ILi2ELi1EN4cute5tupleIJNS5_1CILi64EEENS7_ILi96EEENS7_ILi128EEEEEENS_10bfloat16_tEfNS_4arch4Sm80ELb0ELb0ELb0ELb1ELb0ELb0ELb0ELb0ELi2ELi2ELi2ELi2ELb1EEENS1_21CollectiveEpilogueBwdISB_SC_SE_Li256ELb1ELb0ELi4EEENS1_19SingleTileSchedulerILb1ELb0ELb0ELi96EEEEEEEEEvNT_6ParamsE --------------------------
	.section	.nv.info._ZN7cutlass13device_kernelIN5flash19enable_sm80_to_sm89INS1_16FlashAttnBwdSm80INS1_25CollectiveMainloopBwdSm80ILi2ELi1EN4cute5tupleIJNS5_1CILi64EEENS7_ILi96EEENS7_ILi128EEEEEENS_10bfloat16_tEfNS_4arch4Sm80ELb0ELb0ELb0ELb1ELb0ELb0ELb0ELb0ELi2ELi2ELi2ELi2ELb1EEENS1_21CollectiveEpilogueBwdISB_SC_SE_Li256ELb1ELb0ELi4EEENS1_19SingleTileSchedulerILb1ELb0ELb0ELi96EEEEEEEEEvNT_6ParamsE,"",@"SHT_CUDA_INFO"
	.sectionflags	@""
	.align	4


	//----- nvinfo : EIATTR_CUDA_API_VERSION
	.align		4
        /*0000*/ 	.byte	0x04, 0x37
        /*0002*/ 	.short	(.L_412 - .L_411)
.L_411:
        /*0004*/ 	.word	0x00000082


	//----- nvinfo : EIATTR_SW2861232_WAR
	.align		4
.L_412:
        /*0008*/ 	.byte	0x01, 0x35
	.zero		2


	//----- nvinfo : EIATTR_PARAM_CBANK
	.align		4
        /*000c*/ 	.byte	0x04, 0x0a
        /*000e*/ 	.short	(.L_414 - .L_413)
	.align		4
.L_413:
        /*0010*/ 	.word	index@(.nv.constant0._ZN7cutlass13device_kernelIN5flash19enable_sm80_to_sm89INS1_16FlashAttnBwdSm80INS1_25CollectiveMainloopBwdSm80ILi2ELi1EN4cute5tupleIJNS5_1CILi64EEENS7_ILi96EEENS7_ILi128EEEEEENS_10bfloat16_tEfNS_4arch4Sm80ELb0ELb0ELb0ELb1ELb0ELb0ELb0ELb0ELi2ELi2ELi2ELi2ELb1EEENS1_21CollectiveEpilogueBwdISB_SC_SE_Li256ELb1ELb0ELi4EEENS1_19SingleTileSchedulerILb1ELb0ELb0ELi96EEEEEEEEEvNT_6ParamsE)
        /*0014*/ 	.short	0x0160
        /*0016*/ 	.short	0x0270


	//----- nvinfo : EIATTR_CBANK_PARAM_SIZE
	.align		4
.L_414:
        /*0018*/ 	.byte	0x03, 0x19
        /*001a*/ 	.short	0x0270


	//----- nvinfo : EIATTR_KPARAM_INFO
	.align		4
        /*001c*/ 	.byte	0x04, 0x17
        /*001e*/ 	.short	(.L_416 - .L_415)
.L_415:
        /*0020*/ 	.word	0x00000000
        /*0024*/ 	.short	0x0000
        /*0026*/ 	.short	0x0000
        /*0028*/ 	.byte	0x00, 0xf0, 0xc1, 0x09


	//----- nvinfo : EIATTR_MAXREG_COUNT
	.align		4
.L_416:
        /*002c*/ 	.byte	0x03, 0x1b
        /*002e*/ 	.short	0x00ff


	//----- nvinfo : EIATTR_NUM_BARRIERS
	.align		4
        /*0030*/ 	.byte	0x02, 0x4c
        /*0032*/ 	.byte	0x02
	.zero		1


	//----- nvinfo : EIATTR_ANNOTATIONS
	.align		4
        /*0034*/ 	.byte	0x04, 0x55
        /*0036*/ 	.short	(.L_418 - .L_417)


	//   ....[0]....
.L_417:
        /*0038*/ 	.word	0x00000001
        /*003c*/ 	.byte	0xe0, 0x01, 0x00, 0x00, 0x01, 0x00, 0x00, 0x00, 0x10, 0x03, 0x00, 0x00, 0x01, 0x00, 0x00, 0x00
        /*004c*/ 	.byte	0x20, 0x03, 0x00, 0x00, 0x01, 0x00, 0x00, 0x00, 0xf0, 0x12, 0x00, 0x00, 0x01, 0x00, 0x00, 0x00
        /*005c*/ 	.byte	0x30, 0x13, 0x00, 0x00, 0x01, 0x00, 0x00, 0x00, 0x60, 0x20, 0x00, 0x00, 0x01, 0x00, 0x00, 0x00
        /*006c*/ 	.byte	0xa0, 0x2d, 0x00, 0x00, 0x01, 0x00, 0x00, 0x00, 0x40, 0x44, 0x00, 0x00, 0x01, 0x00, 0x00, 0x00
        /*007c*/ 	.byte	0x70, 0x46, 0x00, 0x00, 0x01, 0x00, 0x00, 0x00, 0xe0, 0x54, 0x00, 0x00, 0x01, 0x00, 0x00, 0x00
        /*008c*/ 	.byte	0x20, 0x6d, 0x00, 0x00


	//----- nvinfo : EIATTR_MERCURY_ISA_VERSION
	.align		4
.L_418:
        /*0090*/ 	.byte	0x03, 0x5f
        /*0092*/ 	.short	0x0000


	//----- nvinfo : EIATTR_COOP_GROUP_MASK_REGIDS
	.align		4
        /*0094*/ 	.byte	0x04, 0x29
        /*0096*/ 	.short	(.L_420 - .L_419)


	//   ....[0]....
.L_419:
        /*0098*/ 	.word	0xffffffff


	//----- nvinfo : EIATTR_COOP_GROUP_INSTR_OFFSETS
	.align		4
.L_420:
        /*009c*/ 	.byte	0x04, 0x28
        /*009e*/ 	.short	(.L_422 - .L_421)


	//   ....[0]....
.L_421:
        /*00a0*/ 	.word	0x000000a0


	//----- nvinfo : EIATTR_EXIT_INSTR_OFFSETS
	.align		4
.L_422:
        /*00a4*/ 	.byte	0x04, 0x1c
        /*00a6*/ 	.short	(.L_424 - .L_423)


	//   ....[0]....
.L_423:
        /*00a8*/ 	.word	0x00000340


	//   ....[1]....
        /*00ac*/ 	.word	0x00006c50


	//   ....[2]....
        /*00b0*/ 	.word	0x00006d10


	//   ....[3]....
        /*00b4*/ 	.word	0x00007b10


	//   ....[4]....
        /*00b8*/ 	.word	0x00007bc0


	//----- nvinfo : EIATTR_CTAIDZ_USED
	.align		4
.L_424:
        /*00bc*/ 	.byte	0x01, 0x04
	.zero		2


	//----- nvinfo : EIATTR_MAX_THREADS
	.align		4
        /*00c0*/ 	.byte	0x04, 0x05
        /*00c2*/ 	.short	(.L_426 - .L_425)
.L_425:
        /*00c4*/ 	.word	0x00000100
        /*00c8*/ 	.word	0x00000001
        /*00cc*/ 	.word	0x00000001


	//----- nvinfo : EIATTR_CRS_STACK_SIZE
	.align		4
.L_426:
        /*00d0*/ 	.byte	0x04, 0x1e
        /*00d2*/ 	.short	(.L_428 - .L_427)
.L_427:
        /*00d4*/ 	.word	0x00000000
.L_428:


//--------------------- .nv.info._ZN7cutlass13device_kernelIN5flash19enable_sm80_to_sm89INS1_16FlashAttnBwdSm80INS1_25CollectiveMainloopBwdSm80ILi2ELi1EN4cute5tupleIJNS5_1CILi64EEENS7_ILi96EEENS7_ILi128EEEEEENS_10bfloat16_tEfNS_4arch4Sm80ELb0ELb0ELb0ELb1ELb1ELb0ELb0ELb0ELi2ELi2ELi2ELi2ELb1EEENS1_21CollectiveEpilogueBwdISB_SC_SE_Li256ELb1ELb0ELi4EEENS1_19SingleTileSchedulerILb1ELb0ELb0ELi96EEEEEEEEEvNT_6ParamsE --------------------------
	.section	.nv.info._ZN7cutlass13device_kernelIN5flash19enable_sm80_to_sm89INS1_16FlashAttnBwdSm80INS1_25CollectiveMainloopBwdSm80ILi2ELi1EN4cute5tupleIJNS5_1CILi64EEENS7_ILi96EEENS7_ILi128EEEEEENS_10bfloat16_tEfNS_4arch4Sm80ELb0ELb0ELb0ELb1ELb1ELb0ELb0ELb0ELi2ELi2ELi2ELi2ELb1EEENS1_21CollectiveEpilogueBwdISB_SC_SE_Li256ELb1ELb0ELi4EEENS1_19SingleTileSchedulerILb1ELb0ELb0ELi96EEEEEEEEEvNT_6ParamsE,"",@"SHT_CUDA_INFO"
	.sectionflags	@""
	.align	4


	//----- nvinfo : EIATTR_CUDA_API_VERSION
	.align		4
        /*0000*/ 	.byte	0x04, 0x37
        /*0002*/ 	.short	(.L_430 - .L_429)
.L_429:
        /*0004*/ 	.word	0x00000082


	//----- nvinfo : EIATTR_SW2861232_WAR
	.align		4
.L_430:
        /*0008*/ 	.byte	0x01, 0x35
	.zero		2


	//----- nvinfo : EIATTR_PARAM_CBANK
	.align		4
        /*000c*/ 	.byte	0x04, 0x0a
        /*000e*/ 	.short	(.L_432 - .L_431)
	.align		4
.L_431:
        /*0010*/ 	.word	index@(.nv.constant0._ZN7cutlass13device_kernelIN5flash19enable_sm80_to_sm89INS1_16FlashAttnBwdSm80INS1_25CollectiveMainloopBwdSm80ILi2ELi1EN4cute5tupleIJNS5_1CILi64EEENS7_ILi96EEENS7_ILi128EEEEEENS_10bfloat16_tEfNS_4arch4Sm80ELb0ELb0ELb0ELb1ELb1ELb0ELb0ELb0ELi2ELi2ELi2ELi2ELb1EEENS1_21CollectiveEpilogueBwdISB_SC_SE_Li256ELb1ELb0ELi4EEENS1_19SingleTileSchedulerILb1ELb0ELb0ELi96EEEEEEEEEvNT_6ParamsE)
        /*0014*/ 	.short	0x0160
        /*0016*/ 	.short	0x0270


	//----- nvinfo : EIATTR_CBANK_PARAM_SIZE
	.align		4
.L_432:
        /*0018*/ 	.byte	0x03, 0x19
        /*001a*/ 	.short	0x0270


	//----- nvinfo : EIATTR_KPARAM_INFO
	.align		4
        /*001c*/ 	.byte	0x04, 0x17
        /*001e*/ 	.short	(.L_434 - .L_433)
.L_433:
        /*0020*/ 	.word	0x00000000
        /*0024*/ 	.short	0x0000
        /*0026*/ 	.short	0x0000
        /*0028*/ 	.byte	0x00, 0xf0, 0xc1, 0x09


	//----- nvinfo : EIATTR_MAXREG_COUNT
	.align		4
.L_434:
        /*002c*/ 	.byte	0x03, 0x1b
        /*002e*/ 	.short	0x00ff


	//----- nvinfo : EIATTR_NUM_BARRIERS
	.align		4
        /*0030*/ 	.byte	0x02, 0x4c
        /*0032*/ 	.byte	0x02
	.zero		1


	//----- nvinfo : EIATTR_ANNOTATIONS
	.align		4
        /*0034*/ 	.byte	0x04, 0x55
        /*0036*/ 	.short	(.L_436 - .L_435)


	//   ....[0]....
.L_435:
        /*0038*/ 	.word	0x00000001
        /*003c*/ 	.byte	0xe0, 0x01, 0x00, 0x00, 0x01, 0x00, 0x00, 0x00, 0x10, 0x03, 0x00, 0x00, 0x01, 0x00, 0x00, 0x00
        /*004c*/ 	.byte	0x20, 0x03, 0x00, 0x00, 0x01, 0x00, 0x00, 0x00, 0xf0, 0x12, 0x00, 0x00, 0x01, 0x00, 0x00, 0x00
        /*005c*/ 	.byte	0x30, 0x13, 0x00, 0x00, 0x01, 0x00, 0x00, 0x00, 0x60, 0x20, 0x00, 0x00, 0x01, 0x00, 0x00, 0x00
        /*006c*/ 	.byte	0xa0, 0x2d, 0x00, 0x00, 0x01, 0x00, 0x00, 0x00, 0x40, 0x44, 0x00, 0x00, 0x01, 0x00, 0x00, 0x00
        /*007c*/ 	.byte	0x70, 0x46, 0x00, 0x00, 0x01, 0x00, 0x00, 0x00, 0xe0, 0x54, 0x00, 0x00, 0x01, 0x00, 0x00, 0x00
        /*008c*/ 	.byte	0x20, 0x6d, 0x00, 0x00


	//----- nvinfo : EIATTR_MERCURY_ISA_VERSION
	.align		4
.L_436:
        /*0090*/ 	.byte	0x03, 0x5f
        /*0092*/ 	.short	0x0000


	//----- nvinfo : EIATTR_COOP_GROUP_MASK_REGIDS
	.align		4
        /*0094*/ 	.byte	0x04, 0x29
        /*0096*/ 	.short	(.L_438 - .L_437)


	//   ....[0]....
.L_437:
        /*0098*/ 	.word	0xffffffff


	//----- nvinfo : EIATTR_COOP_GROUP_INSTR_OFFSETS
	.align		4
.L_438:
        /*009c*/ 	.byte	0x04, 0x28
        /*009e*/ 	.short	(.L_440 - .L_439)


	//   ....[0]....
.L_439:
        /*00a0*/ 	.word	0x000000a0


	//----- nvinfo : EIATTR_EXIT_INSTR_OFFSETS
	.align		4
.L_440:
        /*00a4*/ 	.byte	0x04, 0x1c
        /*00a6*/ 	.short	(.L_442 - .L_441)


	//   ....[0]....
.L_441:
        /*00a8*/ 	.word	0x00000340


	//   ....[1]....
        /*00ac*/ 	.word	0x00006c50


	//   ....[2]....
        /*00b0*/ 	.word	0x00006d10


	//   ....[3]....
        /*00b4*/ 	.word	0x00007b10


	//   ....[4]....
        /*00b8*/ 	.word	0x00007bc0


	//----- nvinfo : EIATTR_CTAIDZ_USED
	.align		4
.L_442:
        /*00bc*/ 	.byte	0x01, 0x04
	.zero		2


	//----- nvinfo : EIATTR_MAX_THREADS
	.align		4
        /*00c0*/ 	.byte	0x04, 0x05
        /*00c2*/ 	.short	(.L_444 - .L_443)
.L_443:
        /*00c4*/ 	.word	0x00000100
        /*00c8*/ 	.word	0x00000001
        /*00cc*/ 	.word	0x00000001


	//----- nvinfo : EIATTR_CRS_STACK_SIZE
	.align		4
.L_444:
        /*00d0*/ 	.byte	0x04, 0x1e
        /*00d2*/ 	.short	(.L_446 - .L_445)
.L_445:
        /*00d4*/ 	.word	0x00000000
.L_446:


//--------------------- .nv.info._ZN7cutlass13device_kernelIN5flash19enable_sm80_to_sm89INS1_16FlashAttnBwdSm80INS1_25CollectiveMainloopBwdSm80ILi2ELi1EN4cute5tupleIJNS5_1CILi64EEENS7_ILi96EEENS7_ILi128EEEEEENS_10bfloat16_tEfNS_4arch4Sm80ELb0ELb0ELb0ELb1ELb0ELb0ELb0ELb0ELi2ELi2ELi2ELi2ELb1EEENS1_24CollectiveEpilogueBwdGQAISB_fSE_Li256ELb1ELb0EEENS1_19SingleTileSchedulerILb1ELb0ELb0ELi96EEEEEEEEEvNT_6ParamsE --------------------------
	.section	.nv.info._ZN7cutlass13device_kernelIN5flash19enable_sm80_to_sm89INS1_16FlashAttnBwdSm80INS1_25CollectiveMainloopBwdSm80ILi2ELi1EN4cute5tupleIJNS5_1CILi64EEENS7_ILi96EEENS7_ILi128EEEEEENS_10bfloat16_tEfNS_4arch4Sm80ELb0ELb0ELb0ELb1ELb0ELb0ELb0ELb0ELi2ELi2ELi2ELi2ELb1EEENS1_24CollectiveEpilogueBwdGQAISB_fSE_Li256ELb1ELb0EEENS1_19SingleTileSchedulerILb1ELb0ELb0ELi96EEEEEEEEEvNT_6ParamsE,"",@"SHT_CUDA_INFO"
	.sectionflags	@""
	.align	4


	//----- nvinfo : EIATTR_CUDA_API_VERSION
	.align		4
        /*0000*/ 	.byte	0x04, 0x37
        /*0002*/ 	.short	(.L_448 - .L_447)
.L_447:
        /*0004*/ 	.word	0x00000082


	//----- nvinfo : EIATTR_SW2861232_WAR
	.align		4
.L_448:
        /*0008*/ 	.byte	0x01, 0x35
	.zero		2


	//----- nvinfo : EIATTR_PARAM_CBANK
	.align		4
        /*000c*/ 	.byte	0x04, 0x0a
        /*000e*/ 	.short	(.L_450 - .L_449)
	.align		4
.L_449:
        /*0010*/ 	.word	index@(.nv.constant0._ZN7cutlass13device_kernelIN5flash19enable_sm80_to_sm89INS1_16FlashAttnBwdSm80INS1_25CollectiveMainloopBwdSm80ILi2ELi1EN4cute5tupleIJNS5_1CILi64EEENS7_ILi96EEENS7_ILi128EEEEEENS_10bfloat16_tEfNS_4arch4Sm80ELb0ELb0ELb0ELb1ELb0ELb0ELb0ELb0ELi2ELi2ELi2ELi2ELb1EEENS1_24CollectiveEpilogueBwdGQAISB_fSE_Li256ELb1ELb0EEENS1_19SingleTileSchedulerILb1ELb0ELb0ELi96EEEEEEEEEvNT_6ParamsE)
        /*0014*/ 	.short	0x0160
        /*0016*/ 	.short	0x0278


	//----- nvinfo : EIATTR_CBANK_PARAM_SIZE
	.align		4
.L_450:
        /*0018*/ 	.byte	0x03, 0x19
        /*001a*/ 	.short	0x0278


	//----- nvinfo : EIATTR_KPARAM_INFO
	.align		4
        /*001c*/ 	.byte	0x04, 0x17
        /*001e*/ 	.short	(.L_452 - .L_451)
.L_451:
        /*0020*/ 	.word	0x00000000
        /*0024*/ 	.short	0x0000
        /*0026*/ 	.short	0x0000
        /*0028*/ 	.byte	0x00, 0xf0, 0xe1, 0x09


	//----- nvinfo : EIATTR_MAXREG_COUNT
	.align		4
.L_452:
        /*002c*/ 	.byte	0x03, 0x1b
        /*002e*/ 	.short	0x00ff


	//----- nvinfo : EIATTR_NUM_BARRIERS
	.align		4
        /*0030*/ 	.byte	0x02, 0x4c
        /*0032*/ 	.byte	0x02
	.zero		1


	//----- nvinfo : EIATTR_ANNOTATIONS
	.align		4
        /*0034*/ 	.byte	0x04, 0x55
        /*0036*/ 	.short	(.L_454 - .L_453)


	//   ....[0]....
.L_453:
        /*0038*/ 	.word	0x00000001
        /*003c*/ 	.byte	0xe0, 0x01, 0x00, 0x00, 0x01, 0x00, 0x00, 0x00, 0x10, 0x03, 0x00, 0x00, 0x01, 0x00, 0x00, 0x00
        /*004c*/ 	.byte	0x20, 0x03, 0x00, 0x00, 0x01, 0x00, 0x00, 0x00, 0x20, 0x12, 0x00, 0x00, 0x01, 0x00, 0x00, 0x00
        /*005c*/ 	.byte	0x20, 0x13, 0x00, 0x00, 0x01, 0x00, 0x00, 0x00, 0x20, 0x20, 0x00, 0x00, 0x01, 0x00, 0x00, 0x00
        /*006c*/ 	.byte	0x80, 0x25, 0x00, 0x00, 0x01, 0x00, 0x00, 0x00, 0xe0, 0x2d, 0x00, 0x00, 0x01, 0x00, 0x00, 0x00
        /*007c*/ 	.byte	0x50, 0x44, 0x00, 0x00, 0x01, 0x00, 0x00, 0x00, 0x80, 0x46, 0x00, 0x00, 0x01, 0x00, 0x00, 0x00
        /*008c*/ 	.byte	0xb0, 0x46, 0x00, 0x00, 0x01, 0x00, 0x00, 0x00, 0x10, 0x55, 0x00, 0x00


	//----- nvinfo : EIATTR_MERCURY_ISA_VERSION
	.align		4
.L_454:
        /*0098*/ 	.byte	0x03, 0x5f
        /*009a*/ 	.short	0x0000


	//----- nvinfo : EIATTR_COOP_GROUP_MASK_REGIDS
	.align		4
        /*009c*/ 	.byte	0x04, 0x29
        /*009e*/ 	.short	(.L_456 - .L_455)


	//   ....[0]....
.L_455:
        /*00a0*/ 	.word	0xffffffff


	//----- nvinfo : EIATTR_COOP_GROUP_INSTR_OFFSETS
	.align		4
.L_456:
        /*00a4*/ 	.byte	0x04, 0x28
        /*00a6*/ 	.short	(.L_458 - .L_457)


	//   ....[0]....
.L_457:
        /*00a8*/ 	.word	0x000000a0


	//----- nvinfo : EIATTR_EXIT_INSTR_OFFSETS
	.align		4
.L_458:
        /*00ac*/ 	.byte	0x04, 0x1c
        /*00ae*/ 	.short	(.L_460 - .L_459)


	//   ....[0]....
.L_459:
        /*00b0*/ 	.word	0x00000340


	//   ....[1]....
        /*00b4*/ 	.word	0x00005500


	//   ....[2]....
        /*00b8*/ 	.word	0x00005e40


	//----- nvinfo : EIATTR_CTAIDZ_USED
	.align		4
.L_460:
        /*00bc*/ 	.byte	0x01, 0x04
	.zero		2


	//----- nvinfo : EIATTR_MAX_THREADS
	.align		4
        /*00c0*/ 	.byte	0x04, 0x05
        /*00c2*/ 	.short	(.L_462 - .L_461)
.L_461:
        /*00c4*/ 	.word	0x00000100
        /*00c8*/ 	.word	0x00000001
        /*00cc*/ 	.word	0x00000001
.L_462:


//--------------------- .nv.info._ZN7cutlass13device_kernelIN5flash19enable_sm80_to_sm89INS1_16FlashAttnBwdSm80INS1_25CollectiveMainloopBwdSm80ILi2ELi1EN4cute5tupleIJNS5_1CILi64EEENS7_ILi96EEENS7_ILi128EEEEEENS_10bfloat16_tEfNS_4arch4Sm80ELb0ELb0ELb0ELb1ELb1ELb0ELb0ELb0ELi2ELi2ELi2ELi2ELb1EEENS1_24CollectiveEpilogueBwdGQAISB_fSE_Li256ELb1ELb1EEENS1_19SingleTileSchedulerILb1ELb0ELb0ELi96EEEEEEEEEvNT_6ParamsE --------------------------
	.section	.nv.info._ZN7cutlass13device_kernelIN5flash19enable_sm80_to_sm89INS1_16FlashAttnBwdSm80INS1_25CollectiveMainloopBwdSm80ILi2ELi1EN4cute5tupleIJNS5_1CILi64EEENS7_ILi96EEENS7_ILi128EEEEEENS_10bfloat16_tEfNS_4arch4Sm80ELb0ELb0ELb0ELb1ELb1ELb0ELb0ELb0ELi2ELi2ELi2ELi2ELb1EEENS1_24CollectiveEpilogueBwdGQAISB_fSE_Li256ELb1ELb1EEENS1_19SingleTileSchedulerILb1ELb0ELb0ELi96EEEEEEEEEvNT_6ParamsE,"",@"SHT_CUDA_INFO"
	.sectionflags	@""
	.align	4


	//----- nvinfo : EIATTR_CUDA_API_VERSION
	.align		4
        /*0000*/ 	.byte	0x04, 0x37
        /*0002*/ 	.short	(.L_464 - .L_463)
.L_463:
        /*0004*/ 	.word	0x00000082


	//----- nvinfo : EIATTR_SW2861232_WAR
	.align		4
.L_464:
        /*0008*/ 	.byte	0x01, 0x35
	.zero		2


	//----- nvinfo : EIATTR_PARAM_CBANK
	.align		4
        /*000c*/ 	.byte	0x04, 0x0a
        /*000e*/ 	.short	(.L_466 - .L_465)
	.align		4
.L_465:
        /*0010*/ 	.word	index@(.nv.constant0._ZN7cutlass13device_kernelIN5flash19enable_sm80_to_sm89INS1_16FlashAttnBwdSm80INS1_25CollectiveMainloopBwdSm80ILi2ELi1EN4cute5tupleIJNS5_1CILi64EEENS7_ILi96EEENS7_ILi128EEEEEENS_10bfloat16_tEfNS_4arch4Sm80ELb0ELb0ELb0ELb1ELb1ELb0ELb0ELb0ELi2ELi2ELi2ELi2ELb1EEENS1_24CollectiveEpilogueBwdGQAISB_fSE_Li256ELb1ELb1EEENS1_19SingleTileSchedulerILb1ELb0ELb0ELi96EEEEEEEEEvNT_6ParamsE)
        /*0014*/ 	.short	0x0160
        /*0016*/ 	.short	0x0278


	//----- nvinfo : EIATTR_CBANK_PARAM_SIZE
	.align		4
.L_466:
        /*0018*/ 	.byte	0x03, 0x19
        /*001a*/ 	.short	0x0278


	//----- nvinfo : EIATTR_KPARAM_INFO
	.align		4
        /*001c*/ 	.byte	0x04, 0x17
        /*001e*/ 	.short	(.L_468 - .L_467)
.L_467:
        /*0020*/ 	.word	0x00000000
        /*0024*/ 	.short	0x0000
        /*0026*/ 	.short	0x0000
        /*0028*/ 	.byte	0x00, 0xf0, 0xe1, 0x09


	//----- nvinfo : EIATTR_MAXREG_COUNT
	.align		4
.L_468:
        /*002c*/ 	.byte	0x03, 0x1b
        /*002e*/ 	.short	0x00ff


	//----- nvinfo : EIATTR_NUM_BARRIERS
	.align		4
        /*0030*/ 	.byte	0x02, 0x4c
        /*0032*/ 	.byte	0x02
	.zero		1


	//----- nvinfo : EIATTR_ANNOTATIONS
	.align		4
        /*0034*/ 	.byte	0x04, 0x55
        /*0036*/ 	.short	(.L_470 - .L_469)


	//   ....[0]....
.L_469:
        /*0038*/ 	.word	0x00000001
        /*003c*/ 	.byte	0xe0, 0x01, 0x00, 0x00, 0x01, 0x00, 0x00, 0x00, 0x10, 0x03, 0x00, 0x00, 0x01, 0x00, 0x00, 0x00
        /*004c*/ 	.byte	0x20, 0x03, 0x00, 0x00, 0x01, 0x00, 0x00, 0x00, 0x20, 0x12, 0x00, 0x00, 0x01, 0x00, 0x00, 0x00
        /*005c*/ 	.byte	0x20, 0x13, 0x00, 0x00, 0x01, 0x00, 0x00, 0x00, 0x20, 0x20, 0x00, 0x00, 0x01, 0x00, 0x00, 0x00
        /*006c*/ 	.byte	0x80, 0x25, 0x00, 0x00, 0x01, 0x00, 0x00, 0x00, 0xe0, 0x2d, 0x00, 0x00, 0x01, 0x00, 0x00, 0x00
        /*007c*/ 	.byte	0x50, 0x44, 0x00, 0x00, 0x01, 0x00, 0x00, 0x00, 0x80, 0x46, 0x00, 0x00, 0x01, 0x00, 0x00, 0x00
        /*008c*/ 	.byte	0xb0, 0x46, 0x00, 0x00, 0x01, 0x00, 0x00, 0x00, 0x10, 0x55, 0x00, 0x00


	//----- nvinfo : EIATTR_MERCURY_ISA_VERSION
	.align		4
.L_470:
        /*0098*/ 	.byte	0x03, 0x5f
        /*009a*/ 	.short	0x0000


	//----- nvinfo : EIATTR_COOP_GROUP_MASK_REGIDS
	.align		4
        /*009c*/ 	.byte	0x04, 0x29
        /*009e*/ 	.short	(.L_472 - .L_471)


	//   ....[0]....
.L_471:
        /*00a0*/ 	.word	0xffffffff


	//   ....[1]....
        /*00a4*/ 	.word	0xffffffff


	//   ....[2]....
        /*00a8*/ 	.word	0xffffffff


	//   ....[3]....
        /*00ac*/ 	.word	0xffffffff


	//   ....[4]....
        /*00b0*/ 	.word	0xffffffff


	//   ....[5]....
        /*00b4*/ 	.word	0xffffffff


	//   ....[6]....
        /*00b8*/ 	.word	0xffffffff


	//   ....[7]....
        /*00bc*/ 	.word	0xffffffff


	//   ....[8]....
        /*00c0*/ 	.word	0xffffffff


	//----- nvinfo : EIATTR_COOP_GROUP_INSTR_OFFSETS
	.align		4
.L_472:
        /*00c4*/ 	.byte	0x04, 0x28
        /*00c6*/ 	.short	(.L_474 - .L_473)


	//   ....[0]....
.L_473:
        /*00c8*/ 	.word	0x000000a0


	//   ....[1]....
        /*00cc*/ 	.word	0x00005860


	//   ....[2]....
        /*00d0*/ 	.word	0x00005890


	//   ....[3]....
        /*00d4*/ 	.word	0x00005ca0


	//   ....[4]....
        /*00d8*/ 	.word	0x00005cb0


	//   ....[5]....
        /*00dc*/ 	.word	0x00005e40


	//   ....[6]....
        /*00e0*/ 	.word	0x00005e90


	//   ....[7]....
        /*00e4*/ 	.word	0x00006240


	//   ....[8]....
        /*00e8*/ 	.word	0x00006250


	//----- nvinfo : EIATTR_EXIT_INSTR_OFFSETS
	.align		4
.L_474:
        /*00ec*/ 	.byte	0x04, 0x1c
        /*00ee*/ 	.short	(.L_476 - .L_475)


	//   ....[0]....
.L_475:
        /*00f0*/ 	.word	0x00000340


	//   ....[1]....
        /*00f4*/ 	.word	0x00005500


	//   ....[2]....
        /*00f8*/ 	.word	0x00006260


	//   ....[3]....
        /*00fc*/ 	.word	0x00006300


	//----- nvinfo : EIATTR_CTAIDZ_USED
	.align		4
.L_476:
        /*0100*/ 	.byte	0x01, 0x04
	.zero		2


	//----- nvinfo : EIATTR_MAX_THREADS
	.align		4
        /*0104*/ 	.byte	0x04, 0x05
        /*0106*/ 	.short	(.L_478 - .L_477)
.L_477:
        /*0108*/ 	.word	0x00000100
        /*010c*/ 	.word	0x00000001
        /*0110*/ 	.word	0x00000001


	//----- nvinfo : EIATTR_CRS_STACK_SIZE
	.align		4
.L_478:
        /*0114*/ 	.byte	0x04, 0x1e
        /*0116*/ 	.short	(.L_480 - .L_479)
.L_479:
        /*0118*/ 	.word	0x00000000
.L_480:


//--------------------- .nv.info._ZN7cutlass13device_kernelIN5flash19enable_sm80_to_sm89INS1_16FlashAttnBwdSm80INS1_25CollectiveMainloopBwdSm80ILi2ELi1EN4cute5tupleIJNS5_1CILi64EEENS7_ILi96EEENS7_ILi128EEEEEENS_10bfloat16_tEfNS_4arch4Sm80ELb0ELb1ELb0ELb0ELb0ELb0ELb0ELb0ELi2ELi2ELi2ELi2ELb1EEENS1_21CollectiveEpilogueBwdISB_SC_SE_Li256ELb0ELb0ELi4EEENS1_19SingleTileSchedulerILb0ELb0ELb0ELi96EEEEEEEEEvNT_6ParamsE --------------------------
	.section	.nv.info._ZN7cutlass13device_kernelIN5flash19enable_sm80_to_sm89INS1_16FlashAttnBwdSm80INS1_25CollectiveMainloopBwdSm80ILi2ELi1EN4cute5tupleIJNS5_1CILi64EEENS7_ILi96EEENS7_ILi128EEEEEENS_10bfloat16_tEfNS_4arch4Sm80ELb0ELb1ELb0ELb0ELb0ELb0ELb0ELb0ELi2ELi2ELi2ELi2ELb1EEENS1_21CollectiveEpilogueBwdISB_SC_SE_Li256ELb0ELb0ELi4EEENS1_19SingleTileSchedulerILb0ELb0ELb0ELi96EEEEEEEEEvNT_6ParamsE,"",@"SHT_CUDA_INFO"
	.sectionflags	@""
	.align	4


	//----- nvinfo : EIATTR_CUDA_API_VERSION
	.align		4
        /*0000*/ 	.byte	0x04, 0x37
        /*0002*/ 	.short	(.L_482 - .L_481)
.L_481:
        /*0004*/ 	.word	0x00000082


	//----- nvinfo : EIATTR_SW2861232_WAR
	.align		4
.L_482:
        /*0008*/ 	.byte	0x01, 0x35
	.zero		2


	//----- nvinfo : EIATTR_PARAM_CBANK
	.align		4
        /*000c*/ 	.byte	0x04, 0x0a
        /*000e*/ 	.short	(.L_484 - .L_483)
	.align		4
.L_483:
        /*0010*/ 	.word	index@(.nv.constant0._ZN7cutlass13device_kernelIN5flash19enable_sm80_to_sm89INS1_16FlashAttnBwdSm80INS1_25CollectiveMainloopBwdSm80ILi2ELi1EN4cute5tupleIJNS5_1CILi64EEENS7_ILi96EEENS7_ILi128EEEEEENS_10bfloat16_tEfNS_4arch4Sm80ELb0ELb1ELb0ELb0ELb0ELb0ELb0ELb0ELi2ELi2ELi2ELi2ELb1EEENS1_21CollectiveEpilogueBwdISB_SC_SE_Li256ELb0ELb0ELi4EEENS1_19SingleTileSchedulerILb0ELb0ELb0ELi96EEEEEEEEEvNT_6ParamsE)
        /*0014*/ 	.short	0x0160
        /*0016*/ 	.short	0x0270


	//----- nvinfo : EIATTR_CBANK_PARAM_SIZE
	.align		4
.L_484:
        /*0018*/ 	.byte	0x03, 0x19
        /*001a*/ 	.short	0x0270


	//----- nvinfo : EIATTR_KPARAM_INFO
	.align		4
        /*001c*/ 	.byte	0x04, 0x17
        /*001e*/ 	.short	(.L_486 - .L_485)
.L_485:
        /*0020*/ 	.word	0x00000000
        /*0024*/ 	.short	0x0000
        /*0026*/ 	.short	0x0000
        /*0028*/ 	.byte	0x00, 0xf0, 0xc1, 0x09


	//----- nvinfo : EIATTR_MAXREG_COUNT
	.align		4
.L_486:
        /*002c*/ 	.byte	0x03, 0x1b
        /*002e*/ 	.short	0x00ff


	//----- nvinfo : EIATTR_NUM_BARRIERS
	.align		4
        /*0030*/ 	.byte	0x02, 0x4c
        /*0032*/ 	.byte	0x02
	.zero		1


	//----- nvinfo : EIATTR_ANNOTATIONS
	.align		4
        /*0034*/ 	.byte	0x04, 0x55
        /*0036*/ 	.short	(.L_488 - .L_487)


	//   ....[0]....
.L_487:
        /*0038*/ 	.word	0x00000001
        /*003c*/ 	.byte	0xd0, 0x1c, 0x00, 0x00, 0x01, 0x00, 0x00, 0x00, 0xf0, 0x23, 0x00, 0x00, 0x01, 0x00, 0x00, 0x00
        /*004c*/ 	.byte	0x10, 0x25, 0x00, 0x00, 0x01, 0x00, 0x00, 0x00, 0x20, 0x25, 0x00, 0x00, 0x01, 0x00, 0x00, 0x00
        /*005c*/ 	.byte	0xc0, 0x35, 0x00, 0x00, 0x01, 0x00, 0x00, 0x00, 0xe0, 0x51, 0x00, 0x00, 0x01, 0x00, 0x00, 0x00
        /*006c*/ 	.byte	0x30, 0x55, 0x00, 0x00, 0x01, 0x00, 0x00, 0x00, 0x20, 0x57, 0x00, 0x00


	//----- nvinfo : EIATTR_MERCURY_ISA_VERSION
	.align		4
.L_488:
        /*0078*/ 	.byte	0x03, 0x5f
        /*007a*/ 	.short	0x0000


	//----- nvinfo : EIATTR_EXIT_INSTR_OFFSETS
	.align		4
        /*007c*/ 	.byte	0x04, 0x1c
        /*007e*/ 	.short	(.L_490 - .L_489)


	//   ....[0]....
.L_489:
        /*0080*/ 	.word	0x00000040


	//   ....[1]....
        /*0084*/ 	.word	0x000079f0


	//   ....[2]....
        /*0088*/ 	.word	0x00007ab0


	//   ....[3]....
        /*008c*/ 	.word	0x00008760


	//   ....[4]....
        /*0090*/ 	.word	0x00008810


	//----- nvinfo : EIATTR_CTAIDZ_USED
	.align		4
.L_490:
        /*0094*/ 	.byte	0x01, 0x04
	.zero		2


	//----- nvinfo : EIATTR_MAX_THREADS
	.align		4
        /*0098*/ 	.byte	0x04, 0x05
        /*009a*/ 	.short	(.L_492 - .L_491)
.L_491:
        /*009c*/ 	.word	0x00000100
        /*00a0*/ 	.word	0x00000001
        /*00a4*/ 	.word	0x00000001


	//----- nvinfo : EIATTR_CRS_STACK_SIZE
	.align		4
.L_492:
        /*00a8*/ 	.byte	0x04, 0x1e
        /*00aa*/ 	.short	(.L_494 - .L_493)
.L_493:
        /*00ac*/ 	.word	0x00000000
.L_494:


//--------------------- .nv.info._ZN7cutlass13device_kernelIN5flash19enable_sm80_to_sm89INS1_16FlashAttnBwdSm80INS1_25CollectiveMainloopBwdSm80ILi2ELi1EN4cute5tupleIJNS5_1CILi64EEENS7_ILi96EEENS7_ILi128EEEEEENS_10bfloat16_tEfNS_4arch4Sm80ELb0ELb1ELb0ELb0ELb1ELb0ELb0ELb0ELi2ELi2ELi2ELi2ELb1EEENS1_21CollectiveEpilogueBwdISB_SC_SE_Li256ELb0ELb0ELi4EEENS1_19SingleTileSchedulerILb0ELb0ELb0ELi96EEEEEEEEEvNT_6ParamsE --------------------------
	.section	.nv.info._ZN7cutlass13device_kernelIN5flash19enable_sm80_to_sm89INS1_16FlashAttnBwdSm80INS1_25CollectiveMainloopBwdSm80ILi2ELi1EN4cute5tupleIJNS5_1CILi64EEENS7_ILi96EEENS7_ILi128EEEEEENS_10bfloat16_tEfNS_4arch4Sm80ELb0ELb1ELb0ELb0ELb1ELb0ELb0ELb0ELi2ELi2ELi2ELi2ELb1EEENS1_21CollectiveEpilogueBwdISB_SC_SE_Li256ELb0ELb0ELi4EEENS1_19SingleTileSchedulerILb0ELb0ELb0ELi96EEEEEEEEEvNT_6ParamsE,"",@"SHT_CUDA_INFO"
	.sectionflags	@""
	.align	4


	//----- nvinfo : EIATTR_CUDA_API_VERSION
	.align		4
        /*0000*/ 	.byte	0x04, 0x37
        /*0002*/ 	.short	(.L_496 - .L_495)
.L_495:
        /*0004*/ 	.word	0x00000082


	//----- nvinfo : EIATTR_SW2861232_WAR
	.align		4
.L_496:
        /*0008*/ 	.byte	0x01, 0x35
	.zero		2


	//----- nvinfo : EIATTR_PARAM_CBANK
	.align		4
        /*000c*/ 	.byte	0x04, 0x0a
        /*000e*/ 	.short	(.L_498 - .L_497)
	.align		4
.L_497:
        /*0010*/ 	.word	index@(.nv.constant0._ZN7cutlass13device_kernelIN5flash19enable_sm80_to_sm89INS1_16FlashAttnBwdSm80INS1_25CollectiveMainloopBwdSm80ILi2ELi1EN4cute5tupleIJNS5_1CILi64EEENS7_ILi96EEENS7_ILi128EEEEEENS_10bfloat16_tEfNS_4arch4Sm80ELb0ELb1ELb0ELb0ELb1ELb0ELb0ELb0ELi2ELi2ELi2ELi2ELb1EEENS1_21CollectiveEpilogueBwdISB_SC_SE_Li256ELb0ELb0ELi4EEENS1_19SingleTileSchedulerILb0ELb0ELb0ELi96EEEEEEEEEvNT_6ParamsE)
        /*0014*/ 	.short	0x0160
        /*0016*/ 	.short	0x0270


	//----- nvinfo : EIATTR_CBANK_PARAM_SIZE
	.align		4
.L_498:
        /*0018*/ 	.byte	0x03, 0x19
        /*001a*/ 	.short	0x0270


	//----- nvinfo : EIATTR_KPARAM_INFO
	.align		4
        /*001c*/ 	.byte	0x04, 0x17
        /*001e*/ 	.short	(.L_500 - .L_499)
.L_499:
        /*0020*/ 	.word	0x00000000
        /*0024*/ 	.short	0x0000
        /*0026*/ 	.short	0x0000
        /*0028*/ 	.byte	0x00, 0xf0, 0xc1, 0x09


	//----- nvinfo : EIATTR_MAXREG_COUNT
	.align		4
.L_500:
        /*002c*/ 	.byte	0x03, 0x1b
        /*002e*/ 	.short	0x00ff


	//----- nvinfo : EIATTR_NUM_BARRIERS
	.align		4
        /*0030*/ 	.byte	0x02, 0x4c
        /*0032*/ 	.byte	0x02
	.zero		1


	//----- nvinfo : EIATTR_ANNOTATIONS
	.align		4
        /*0034*/ 	.byte	0x04, 0x55
        /*0036*/ 	.short	(.L_502 - .L_501)


	//   ....[0]....
.L_501:
        /*0038*/ 	.word	0x00000001
        /*003c*/ 	.byte	0xd0, 0x1c, 0x00, 0x00, 0x01, 0x00, 0x00, 0x00, 0xf0, 0x23, 0x00, 0x00, 0x01, 0x00, 0x00, 0x00
        /*004c*/ 	.byte	0x10, 0x25, 0x00, 0x00, 0x01, 0x00, 0x00, 0x00, 0x20, 0x25, 0x00, 0x00, 0x01, 0x00, 0x00, 0x00
        /*005c*/ 	.byte	0xc0, 0x35, 0x00, 0x00, 0x01, 0x00, 0x00, 0x00, 0xe0, 0x51, 0x00, 0x00, 0x01, 0x00, 0x00, 0x00
        /*006c*/ 	.byte	0x30, 0x55, 0x00, 0x00, 0x01, 0x00, 0x00, 0x00, 0x20, 0x57, 0x00, 0x00


	//----- nvinfo : EIATTR_MERCURY_ISA_VERSION
	.align		4
.L_502:
        /*0078*/ 	.byte	0x03, 0x5f
        /*007a*/ 	.short	0x0000


	//----- nvinfo : EIATTR_EXIT_INSTR_OFFSETS
	.align		4
        /*007c*/ 	.byte	0x04, 0x1c
        /*007e*/ 	.short	(.L_504 - .L_503)


	//   ....[0]....
.L_503:
        /*0080*/ 	.word	0x00000040


	//   ....[1]....
        /*0084*/ 	.word	0x000079f0


	//   ....[2]....
        /*0088*/ 	.word	0x00007ab0


	//   ....[3]....
        /*008c*/ 	.word	0x00008760


	//   ....[4]....
        /*0090*/ 	.word	0x00008810


	//----- nvinfo : EIATTR_CTAIDZ_USED
	.align		4
.L_504:
        /*0094*/ 	.byte	0x01, 0x04
	.zero		2


	//----- nvinfo : EIATTR_MAX_THREADS
	.align		4
        /*0098*/ 	.byte	0x04, 0x05
        /*009a*/ 	.short	(.L_506 - .L_505)
.L_505:
        /*009c*/ 	.word	0x00000100
        /*00a0*/ 	.word	0x00000001
        /*00a4*/ 	.word	0x00000001


	//----- nvinfo : EIATTR_CRS_STACK_SIZE
	.align		4
.L_506:
        /*00a8*/ 	.byte	0x04, 0x1e
        /*00aa*/ 	.short	(.L_508 - .L_507)
.L_507:
        /*00ac*/ 	.word	0x00000000
.L_508:


//--------------------- .nv.info._ZN7cutlass13device_kernelIN5flash19enable_sm80_to_sm89INS1_16FlashAttnBwdSm80INS1_25CollectiveMainloopBwdSm80ILi2ELi1EN4cute5tupleIJNS5_1CILi64EEENS7_ILi96EEENS7_ILi128EEEEEENS_10bfloat16_tEfNS_4arch4Sm80ELb0ELb1ELb0ELb0ELb0ELb0ELb0ELb0ELi2ELi2ELi2ELi2ELb1EEENS1_24CollectiveEpilogueBwdGQAISB_fSE_Li256ELb0ELb0EEENS1_19SingleTileSchedulerILb0ELb0ELb0ELi96EEEEEEEEEvNT_6ParamsE --------------------------
	.section	.nv.info._ZN7cutlass13device_kernelIN5flash19enable_sm80_to_sm89INS1_16FlashAttnBwdSm80INS1_25CollectiveMainloopBwdSm80ILi2ELi1EN4cute5tupleIJNS5_1CILi64EEENS7_ILi96EEENS7_ILi128EEEEEENS_10bfloat16_tEfNS_4arch4Sm80ELb0ELb1ELb0ELb0ELb0ELb0ELb0ELb0ELi2ELi2ELi2ELi2ELb1EEENS1_24CollectiveEpilogueBwdGQAISB_fSE_Li256ELb0ELb0EEENS1_19SingleTileSchedulerILb0ELb0ELb0ELi96EEEEEEEEEvNT_6ParamsE,"",@"SHT_CUDA_INFO"
	.sectionflags	@""
	.align	4


	//----- nvinfo : EIATTR_CUDA_API_VERSION
	.align		4
        /*0000*/ 	.byte	0x04, 0x37
        /*0002*/ 	.short	(.L_510 - .L_509)
.L_509:
        /*0004*/ 	.word	0x00000082


	//----- nvinfo : EIATTR_SW2861232_WAR
	.align		4
.L_510:
        /*0008*/ 	.byte	0x01, 0x35
	.zero		2


	//----- nvinfo : EIATTR_PARAM_CBANK
	.align		4
        /*000c*/ 	.byte	0x04, 0x0a
        /*000e*/ 	.short	(.L_512 - .L_511)
	.align		4
.L_511:
        /*0010*/ 	.word	index@(.nv.constant0._ZN7cutlass13device_kernelIN5flash19enable_sm80_to_sm89INS1_16FlashAttnBwdSm80INS1_25CollectiveMainloopBwdSm80ILi2ELi1EN4cute5tupleIJNS5_1CILi64EEENS7_ILi96EEENS7_ILi128EEEEEENS_10bfloat16_tEfNS_4arch4Sm80ELb0ELb1ELb0ELb0ELb0ELb0ELb0ELb0ELi2ELi2ELi2ELi2ELb1EEENS1_24CollectiveEpilogueBwdGQAISB_fSE_Li256ELb0ELb0EEENS1_19SingleTileSchedulerILb0ELb0ELb0ELi96EEEEEEEEEvNT_6ParamsE)
        /*0014*/ 	.short	0x0160
        /*0016*/ 	.short	0x0278


	//----- nvinfo : EIATTR_CBANK_PARAM_SIZE
	.align		4
.L_512:
        /*0018*/ 	.byte	0x03, 0x19
        /*001a*/ 	.short	0x0278


	//----- nvinfo : EIATTR_KPARAM_INFO
	.align		4
        /*001c*/ 	.byte	0x04, 0x17
        /*001e*/ 	.short	(.L_514 - .L_513)
.L_513:
        /*0020*/ 	.word	0x00000000
        /*0024*/ 	.short	0x0000
        /*0026*/ 	.short	0x0000
        /*0028*/ 	.byte	0x00, 0xf0, 0xe1, 0x09


	//----- nvinfo : EIATTR_MAXREG_COUNT
	.align		4
.L_514:
        /*002c*/ 	.byte	0x03, 0x1b
        /*002e*/ 	.short	0x00ff


	//----- nvinfo : EIATTR_NUM_BARRIERS
	.align		4
        /*0030*/ 	.byte	0x02, 0x4c
        /*0032*/ 	.byte	0x02
	.zero		1


	//----- nvinfo : EIATTR_ANNOTATIONS
	.align		4
        /*0034*/ 	.byte	0x04, 0x55
        /*0036*/ 	.short	(.L_516 - .L_515)


	//   ....[0]....
.L_515:
        /*0038*/ 	.word	0x00000001
        /*003c*/ 	.byte	0x20, 0x12, 0x00, 0x00, 0x01, 0x00, 0x00, 0x00, 0x60, 0x12, 0x00, 0x00, 0x01, 0x00, 0x00, 0x00
        /*004c*/ 	.byte	0xa0, 0x12, 0x00, 0x00, 0x01, 0x00, 0x00, 0x00, 0x80, 0x1a, 0x00, 0x00, 0x01, 0x00, 0x00, 0x00
        /*005c*/ 	.byte	0x80, 0x25, 0x00, 0x00, 0x01, 0x00, 0x00, 0x00, 0xb0, 0x25, 0x00, 0x00, 0x01, 0x00, 0x00, 0x00
        /*006c*/ 	.byte	0xd0, 0x35, 0x00, 0x00, 0x01, 0x00, 0x00, 0x00, 0x10, 0x36, 0x00, 0x00, 0x01, 0x00, 0x00, 0x00
        /*007c*/ 	.byte	0x90, 0x51, 0x00, 0x00, 0x01, 0x00, 0x00, 0x00, 0xd0, 0x51, 0x00, 0x00, 0x01, 0x00, 0x00, 0x00
        /*008c*/ 	.byte	0xf0, 0x54, 0x00, 0x00, 0x01, 0x00, 0x00, 0x00, 0x20, 0x55, 0x00, 0x00


	//----- nvinfo : EIATTR_MERCURY_ISA_VERSION
	.align		4
.L_516:
        /*0098*/ 	.byte	0x03, 0x5f
        /*009a*/ 	.short	0x0000


	//----- nvinfo : EIATTR_EXIT_INSTR_OFFSETS
	.align		4
        /*009c*/ 	.byte	0x04, 0x1c
        /*009e*/ 	.short	(.L_518 - .L_517)


	//   ....[0]....
.L_517:
        /*00a0*/ 	.word	0x00000040


	//   ....[1]....
        /*00a4*/ 	.word	0x00006390


	//   ....[2]....
        /*00a8*/ 	.word	0x00006bc0


	//----- nvinfo : EIATTR_CTAIDZ_USED
	.align		4
.L_518:
        /*00ac*/ 	.byte	0x01, 0x04
	.zero		2


	//----- nvinfo : EIATTR_MAX_THREADS
	.align		4
        /*00b0*/ 	.byte	0x04, 0x05
        /*00b2*/ 	.short	(.L_520 - .L_519)
.L_519:
        /*00b4*/ 	.word	0x00000100
        /*00b8*/ 	.word	0x00000001
        /*00bc*/ 	.word	0x00000001


	//----- nvinfo : EIATTR_CRS_STACK_SIZE
	.align		4
.L_520:
        /*00c0*/ 	.byte	0x04, 0x1e
        /*00c2*/ 	.short	(.L_522 - .L_521)
.L_521:
        /*00c4*/ 	.word	0x00000000
.L_522:


//--------------------- .nv.info._ZN7cutlass13device_kernelIN5flash19enable_sm80_to_sm89INS1_16FlashAttnBwdSm80INS1_25CollectiveMainloopBwdSm80ILi2ELi1EN4cute5tupleIJNS5_1CILi64EEENS7_ILi96EEENS7_ILi128EEEEEENS_10bfloat16_tEfNS_4arch4Sm80ELb0ELb1ELb0ELb0ELb1ELb0ELb0ELb0ELi2ELi2ELi2ELi2ELb1EEENS1_24CollectiveEpilogueBwdGQAISB_fSE_Li256ELb0ELb1EEENS1_19SingleTileSchedulerILb0ELb0ELb0ELi96EEEEEEEEEvNT_6ParamsE --------------------------
	.section	.nv.info._ZN7cutlass13device_kernelIN5flash19enable_sm80_to_sm89INS1_16FlashAttnBwdSm80INS1_25CollectiveMainloopBwdSm80ILi2ELi1EN4cute5tupleIJNS5_1CILi64EEENS7_ILi96EEENS7_ILi128EEEEEENS_10bfloat16_tEfNS_4arch4Sm80ELb0ELb1ELb0ELb0ELb1ELb0ELb0ELb0ELi2ELi2ELi2ELi2ELb1EEENS1_24CollectiveEpilogueBwdGQAISB_fSE_Li256ELb0ELb1EEENS1_19SingleTileSchedulerILb0ELb0ELb0ELi96EEEEEEEEEvNT_6ParamsE,"",@"SHT_CUDA_INFO"
	.sectionflags	@""
	.align	4


	//----- nvinfo : EIATTR_CUDA_API_VERSION
	.align		4
        /*0000*/ 	.byte	0x04, 0x37
        /*0002*/ 	.short	(.L_524 - .L_523)
.L_523:
        /*0004*/ 	.word	0x00000082


	//----- nvinfo : EIATTR_SW2861232_WAR
	.align		4
.L_524:
        /*0008*/ 	.byte	0x01, 0x35
	.zero		2


	//----- nvinfo : EIATTR_PARAM_CBANK
	.align		4
        /*000c*/ 	.byte	0x04, 0x0a
        /*000e*/ 	.short	(.L_526 - .L_525)
	.align		4
.L_525:
        /*0010*/ 	.word	index@(.nv.constant0._ZN7cutlass13device_kernelIN5flash19enable_sm80_to_sm89INS1_16FlashAttnBwdSm80INS1_25CollectiveMainloopBwdSm80ILi2ELi1EN4cute5tupleIJNS5_1CILi64EEENS7_ILi96EEENS7_ILi128EEEEEENS_10bfloat16_tEfNS_4arch4Sm80ELb0ELb1ELb0ELb0ELb1ELb0ELb0ELb0ELi2ELi2ELi2ELi2ELb1EEENS1_24CollectiveEpilogueBwdGQAISB_fSE_Li256ELb0ELb1EEENS1_19SingleTileSchedulerILb0ELb0ELb0ELi96EEEEEEEEEvNT_6ParamsE)
        /*0014*/ 	.short	0x0160
        /*0016*/ 	.short	0x0278


	//----- nvinfo : EIATTR_CBANK_PARAM_SIZE
	.align		4
.L_526:
        /*0018*/ 	.byte	0x03, 0x19
        /*001a*/ 	.short	0x0278


	//----- nvinfo : EIATTR_KPARAM_INFO
	.align		4
        /*001c*/ 	.byte	0x04, 0x17
        /*001e*/ 	.short	(.L_528 - .L_527)
.L_527:
        /*0020*/ 	.word	0x00000000
        /*0024*/ 	.short	0x0000
        /*0026*/ 	.short	0x0000
        /*0028*/ 	.byte	0x00, 0xf0, 0xe1, 0x09


	//----- nvinfo : EIATTR_MAXREG_COUNT
	.align		4
.L_528:
        /*002c*/ 	.byte	0x03, 0x1b
        /*002e*/ 	.short	0x00ff


	//----- nvinfo : EIATTR_NUM_BARRIERS
	.align		4
        /*0030*/ 	.byte	0x02, 0x4c
        /*0032*/ 	.byte	0x02
	.zero		1


	//----- nvinfo : EIATTR_ANNOTATIONS
	.align		4
        /*0034*/ 	.byte	0x04, 0x55
        /*0036*/ 	.short	(.L_530 - .L_529)


	//   ....[0]....
.L_529:
        /*0038*/ 	.word	0x00000001
        /*003c*/ 	.byte	0x10, 0x1c, 0x00, 0x00, 0x01, 0x00, 0x00, 0x00, 0x30, 0x23, 0x00, 0x00, 0x01, 0x00, 0x00, 0x00
        /*004c*/ 	.byte	0x50, 0x24, 0x00, 0x00, 0x01, 0x00, 0x00, 0x00, 0x60, 0x24, 0x00, 0x00, 0x01, 0x00, 0x00, 0x00
        /*005c*/ 	.byte	0x00, 0x35, 0x00, 0x00, 0x01, 0x00, 0x00, 0x00, 0x20, 0x51, 0x00, 0x00, 0x01, 0x00, 0x00, 0x00
        /*006c*/ 	.byte	0x70, 0x54, 0x00, 0x00, 0x01, 0x00, 0x00, 0x00, 0x60, 0x56, 0x00, 0x00


	//----- nvinfo : EIATTR_MERCURY_ISA_VERSION
	.align		4
.L_530:
        /*0078*/ 	.byte	0x03, 0x5f
        /*007a*/ 	.short	0x0000


	//----- nvinfo : EIATTR_COOP_GROUP_MASK_REGIDS
	.align		4
        /*007c*/ 	.byte	0x04, 0x29
        /*007e*/ 	.short	(.L_532 - .L_531)


	//   ....[0]....
.L_531:
        /*0080*/ 	.word	0xffffffff


	//   ....[1]....
        /*0084*/ 	.word	0xffffffff


	//   ....[2]....
        /*0088*/ 	.word	0xffffffff


	//   ....[3]....
        /*008c*/ 	.word	0xffffffff


	//   ....[4]....
        /*0090*/ 	.word	0xffffffff


	//   ....[5]....
        /*0094*/ 	.word	0xffffffff


	//   ....[6]....
        /*0098*/ 	.word	0xffffffff


	//   ....[7]....
        /*009c*/ 	.word	0xffffffff


	//----- nvinfo : EIATTR_COOP_GROUP_INSTR_OFFSETS
	.align		4
.L_532:
        /*00a0*/ 	.byte	0x04, 0x28
        /*00a2*/ 	.short	(.L_534 - .L_533)


	//   ....[0]....
.L_533:
        /*00a4*/ 	.word	0x00006580


	//   ....[1]....
        /*00a8*/ 	.word	0x000065b0


	//   ....[2]....
        /*00ac*/ 	.word	0x000069a0


	//   ....[3]....
        /*00b0*/ 	.word	0x000069b0


	//   ....[4]....
        /*00b4*/ 	.word	0x00006b40


	//   ....[5]....
        /*00b8*/ 	.word	0x00006b90


	//   ....[6]....
        /*00bc*/ 	.word	0x00006f40


	//   ....[7]....
        /*00c0*/ 	.word	0x00006f50


	//----- nvinfo : EIATTR_EXIT_INSTR_OFFSETS
	.align		4
.L_534:
        /*00c4*/ 	.byte	0x04, 0x1c
        /*00c6*/ 	.short	(.L_536 - .L_535)


	//   ....[0]....
.L_535:
        /*00c8*/ 	.word	0x00000040


	//   ....[1]....
        /*00cc*/ 	.word	0x00006310


	//   ....[2]....
        /*00d0*/ 	.word	0x00006f60


	//   ....[3]....
        /*00d4*/ 	.word	0x00007000


	//----- nvinfo : EIATTR_CTAIDZ_USED
	.align		4
.L_536:
        /*00d8*/ 	.byte	0x01, 0x04
	.zero		2


	//----- nvinfo : EIATTR_MAX_THREADS
	.align		4
        /*00dc*/ 	.byte	0x04, 0x05
        /*00de*/ 	.short	(.L_538 - .L_537)
.L_537:
        /*00e0*/ 	.word	0x00000100
        /*00e4*/ 	.word	0x00000001
        /*00e8*/ 	.word	0x00000001


	//----- nvinfo : EIATTR_CRS_STACK_SIZE
	.align		4
.L_538:
        /*00ec*/ 	.byte	0x04, 0x1e
        /*00ee*/ 	.short	(.L_540 - .L_539)
.L_539:
        /*00f0*/ 	.word	0x00000000
.L_540:


//--------------------- .nv.info._ZN7cutlass13device_kernelIN5flash19enable_sm80_to_sm89INS1_16FlashAttnBwdSm80INS1_25CollectiveMainloopBwdSm80ILi2ELi1EN4cute5tupleIJNS5_1CILi64EEENS7_ILi96EEENS7_ILi128EEEEEENS_10bfloat16_tEfNS_4arch4Sm80ELb0ELb1ELb0ELb1ELb0ELb0ELb0ELb0ELi2ELi2ELi2ELi2ELb1EEENS1_21CollectiveEpilogueBwdISB_SC_SE_Li256ELb1ELb0ELi4EEENS1_19SingleTileSchedulerILb1ELb0ELb0ELi96EEEEEEEEEvNT_6ParamsE --------------------------
	.section	.nv.info._ZN7cutlass13device_kernelIN5flash19enable_sm80_to_sm89INS1_16FlashAttnBwdSm80INS1_25CollectiveMainloopBwdSm80ILi2ELi1EN4cute5tupleIJNS5_1CILi64EEENS7_ILi96EEENS7_ILi128EEEEEENS_10bfloat16_tEfNS_4arch4Sm80ELb0ELb1ELb0ELb1ELb0ELb0ELb0ELb0ELi2ELi2ELi2ELi2ELb1EEENS1_21CollectiveEpilogueBwdISB_SC_SE_Li256ELb1ELb0ELi4EEENS1_19SingleTileSchedulerILb1ELb0ELb0ELi96EEEEEEEEEvNT_6ParamsE,"",@"SHT_CUDA_INFO"
	.sectionflags	@""
	.align	4


	//----- nvinfo : EIATTR_CUDA_API_VERSION
	.align		4
        /*0000*/ 	.byte	0x04, 0x37
        /*0002*/ 	.short	(.L_542 - .L_541)
.L_541:
        /*0004*/ 	.word	0x00000082


	//----- nvinfo : EIATTR_SW2861232_WAR
	.align		4
.L_542:
        /*0008*/ 	.byte	0x01, 0x35
	.zero		2


	//----- nvinfo : EIATTR_PARAM_CBANK
	.align		4
        /*000c*/ 	.byte	0x04, 0x0a
        /*000e*/ 	.short	(.L_544 - .L_543)
	.align		4
.L_543:
        /*0010*/ 	.word	index@(.nv.constant0._ZN7cutlass13device_kernelIN5flash19enable_sm80_to_sm89INS1_16FlashAttnBwdSm80INS1_25CollectiveMainloopBwdSm80ILi2ELi1EN4cute5tupleIJNS5_1CILi64EEENS7_ILi96EEENS7_ILi128EEEEEENS_10bfloat16_tEfNS_4arch4Sm80ELb0ELb1ELb0ELb1ELb0ELb0ELb0ELb0ELi2ELi2ELi2ELi2ELb1EEENS1_21CollectiveEpilogueBwdISB_SC_SE_Li256ELb1ELb0ELi4EEENS1_19SingleTileSchedulerILb1ELb0ELb0ELi96EEEEEEEEEvNT_6ParamsE)
        /*0014*/ 	.short	0x0160
        /*0016*/ 	.short	0x0270


	//----- nvinfo : EIATTR_CBANK_PARAM_SIZE
	.align		4
.L_544:
        /*0018*/ 	.byte	0x03, 0x19
        /*001a*/ 	.short	0x0270


	//----- nvinfo : EIATTR_KPARAM_INFO
	.align		4
        /*001c*/ 	.byte	0x04, 0x17
        /*001e*/ 	.short	(.L_546 - .L_545)
.L_545:
        /*0020*/ 	.word	0x00000000
        /*0024*/ 	.short	0x0000
        /*0026*/ 	.short	0x0000
        /*0028*/ 	.byte	0x00, 0xf0, 0xc1, 0x09


	//----- nvinfo : EIATTR_MAXREG_COUNT
	.align		4
.L_546:
        /*002c*/ 	.byte	0x03, 0x1b
        /*002e*/ 	.short	0x00ff


	//----- nvinfo : EIATTR_NUM_BARRIERS
	.align		4
        /*0030*/ 	.byte	0x02, 0x4c
        /*0032*/ 	.byte	0x02
	.zero		1


	//----- nvinfo : EIATTR_ANNOTATIONS
	.align		4
        /*0034*/ 	.byte	0x04, 0x55
        /*0036*/ 	.short	(.L_548 - .L_547)


	//   ....[0]....
.L_547:
        /*0038*/ 	.word	0x00000001
        /*003c*/ 	.byte	0x20, 0x21, 0x00, 0x00, 0x01, 0x00, 0x00, 0x00, 0x50, 0x21, 0x00, 0x00, 0x01, 0x00, 0x00, 0x00
        /*004c*/ 	.byte	0x00, 0x26, 0x00, 0x00, 0x01, 0x00, 0x00, 0x00, 0x80, 0x26, 0x00, 0x00, 0x01, 0x00, 0x00, 0x00
        /*005c*/ 	.byte	0xf0, 0x28, 0x00, 0x00, 0x01, 0x00, 0x00, 0x00, 0xb0, 0x2c, 0x00, 0x00, 0x01, 0x00, 0x00, 0x00
        /*006c*/ 	.byte	0xc0, 0x2c, 0x00, 0x00, 0x01, 0x00, 0x00, 0x00, 0x20, 0x3c, 0x00, 0x00, 0x01, 0x00, 0x00, 0x00
        /*007c*/ 	.byte	0x60, 0x3c, 0x00, 0x00, 0x01, 0x00, 0x00, 0x00, 0xa0, 0x3c, 0x00, 0x00, 0x01, 0x00, 0x00, 0x00
        /*008c*/ 	.byte	0xa0, 0x57, 0x00, 0x00, 0x01, 0x00, 0x00, 0x00, 0xe0, 0x57, 0x00, 0x00, 0x01, 0x00, 0x00, 0x00
        /*009c*/ 	.byte	0x70, 0x5a, 0x00, 0x00, 0x01, 0x00, 0x00, 0x00, 0xb0, 0x5a, 0x00, 0x00


	//----- nvinfo : EIATTR_MERCURY_ISA_VERSION
	.align		4
.L_548:
        /*00a8*/ 	.byte	0x03, 0x5f
        /*00aa*/ 	.short	0x0000


	//----- nvinfo : EIATTR_COOP_GROUP_MASK_REGIDS
	.align		4
        /*00ac*/ 	.byte	0x04, 0x29
        /*00ae*/ 	.short	(.L_550 - .L_549)


	//   ....[0]....
.L_549:
        /*00b0*/ 	.word	0xffffffff


	//----- nvinfo : EIATTR_COOP_GROUP_INSTR_OFFSETS
	.align		4
.L_550:
        /*00b4*/ 	.byte	0x04, 0x28
        /*00b6*/ 	.short	(.L_552 - .L_551)


	//   ....[0]....
.L_551:
        /*00b8*/ 	.word	0x000000b0


	//----- nvinfo : EIATTR_EXIT_INSTR_OFFSETS
	.align		4
.L_552:
        /*00bc*/ 	.byte	0x04, 0x1c
        /*00be*/ 	.short	(.L_554 - .L_553)


	//   ....[0]....
.L_553:
        /*00c0*/ 	.word	0x00000420


	//   ....[1]....
        /*00c4*/ 	.word	0x00008170


	//   ....[2]....
        /*00c8*/ 	.word	0x00008230


	//   ....[3]....
        /*00cc*/ 	.word	0x00009120


	//   ....[4]....
        /*00d0*/ 	.word	0x000091d0


	//----- nvinfo : EIATTR_CTAIDZ_USED
	.align		4
.L_554:
        /*00d4*/ 	.byte	0x01, 0x04
	.zero		2


	//----- nvinfo : EIATTR_MAX_THREADS
	.align		4
        /*00d8*/ 	.byte	0x04, 0x05
        /*00da*/ 	.short	(.L_556 - .L_555)
.L_555:
        /*00dc*/ 	.word	0x00000100
        /*00e0*/ 	.word	0x00000001
        /*00e4*/ 	.word	0x00000001


	//----- nvinfo : EIATTR_CRS_STACK_SIZE
	.align		4
.L_556:
        /*00e8*/ 	.byte	0x04, 0x1e
        /*00ea*/ 	.short	(.L_558 - .L_557)
.L_557:
        /*00ec*/ 	.word	0x00000000
.L_558:


//--------------------- .nv.info._ZN7cutlass13device_kernelIN5flash19enable_sm80_to_sm89INS1_16FlashAttnBwdSm80INS1_25CollectiveMainloopBwdSm80ILi2ELi1EN4cute5tupleIJNS5_1CILi64EEENS7_ILi96EEENS7_ILi128EEEEEENS_10bfloat16_tEfNS_4arch4Sm80ELb0ELb1ELb0ELb1ELb1ELb0ELb0ELb0ELi2ELi2ELi2ELi2ELb1EEENS1_21CollectiveEpilogueBwdISB_SC_SE_Li256ELb1ELb0ELi4EEENS1_19SingleTileSchedulerILb1ELb0ELb0ELi96EEEEEEEEEvNT_6ParamsE --------------------------
	.section	.nv.info._ZN7cutlass13device_kernelIN5flash19enable_sm80_to_sm89INS1_16FlashAttnBwdSm80INS1_25CollectiveMainloopBwdSm80ILi2ELi1EN4cute5tupleIJNS5_1CILi64EEENS7_ILi96EEENS7_ILi128EEEEEENS_10bfloat16_tEfNS_4arch4Sm80ELb0ELb1ELb0ELb1ELb1ELb0ELb0ELb0ELi2ELi2ELi2ELi2ELb1EEENS1_21CollectiveEpilogueBwdISB_SC_SE_Li256ELb1ELb0ELi4EEENS1_19SingleTileSchedulerILb1ELb0ELb0ELi96EEEEEEEEEvNT_6ParamsE,"",@"SHT_CUDA_INFO"
	.sectionflags	@""
	.align	4


	//----- nvinfo : EIATTR_CUDA_API_VERSION
	.align		4
        /*0000*/ 	.byte	0x04, 0x37
        /*0002*/ 	.short	(.L_560 - .L_559)
.L_559:
        /*0004*/ 	.word	0x00000082


	//----- nvinfo : EIATTR_SW2861232_WAR
	.align		4
.L_560:
        /*0008*/ 	.byte	0x01, 0x35
	.zero		2


	//----- nvinfo : EIATTR_PARAM_CBANK
	.align		4
        /*000c*/ 	.byte	0x04, 0x0a
        /*000e*/ 	.short	(.L_562 - .L_561)
	.align		4
.L_561:
        /*0010*/ 	.word	index@(.nv.constant0._ZN7cutlass13device_kernelIN5flash19enable_sm80_to_sm89INS1_16FlashAttnBwdSm80INS1_25CollectiveMainloopBwdSm80ILi2ELi1EN4cute5tupleIJNS5_1CILi64EEENS7_ILi96EEENS7_ILi128EEEEEENS_10bfloat16_tEfNS_4arch4Sm80ELb0ELb1ELb0ELb1ELb1ELb0ELb0ELb0ELi2ELi2ELi2ELi2ELb1EEENS1_21CollectiveEpilogueBwdISB_SC_SE_Li256ELb1ELb0ELi4EEENS1_19SingleTileSchedulerILb1ELb0ELb0ELi96EEEEEEEEEvNT_6ParamsE)
        /*0014*/ 	.short	0x0160
        /*0016*/ 	.short	0x0270


	//----- nvinfo : EIATTR_CBANK_PARAM_SIZE
	.align		4
.L_562:
        /*0018*/ 	.byte	0x03, 0x19
        /*001a*/ 	.short	0x0270


	//----- nvinfo : EIATTR_KPARAM_INFO
	.align		4
        /*001c*/ 	.byte	0x04, 0x17
        /*001e*/ 	.short	(.L_564 - .L_563)
.L_563:
        /*0020*/ 	.word	0x00000000
        /*0024*/ 	.short	0x0000
        /*0026*/ 	.short	0x0000
        /*0028*/ 	.byte	0x00, 0xf0, 0xc1, 0x09


	//----- nvinfo : EIATTR_MAXREG_COUNT
	.align		4
.L_564:
        /*002c*/ 	.byte	0x03, 0x1b
        /*002e*/ 	.short	0x00ff


	//----- nvinfo : EIATTR_NUM_BARRIERS
	.align		4
        /*0030*/ 	.byte	0x02, 0x4c
        /*0032*/ 	.byte	0x02
	.zero		1


	//----- nvinfo : EIATTR_ANNOTATIONS
	.align		4
        /*0034*/ 	.byte	0x04, 0x55
        /*0036*/ 	.short	(.L_566 - .L_565)


	//   ....[0]....
.L_565:
        /* <DEDUP_REMOVED lines=8> */


	//----- nvinfo : EIATTR_MERCURY_ISA_VERSION
	.align		4
.L_566:
        /*00a8*/ 	.byte	0x03, 0x5f
        /*00aa*/ 	.short	0x0000


	//----- nvinfo : EIATTR_COOP_GROUP_MASK_REGIDS
	.align		4
        /*00ac*/ 	.byte	0x04, 0x29
        /*00ae*/ 	.short	(.L_568 - .L_567)


	//   ....[0]....
.L_567:
        /*00b0*/ 	.word	0xffffffff


	//----- nvinfo : EIATTR_COOP_GROUP_INSTR_OFFSETS
	.align		4
.L_568:
        /*00b4*/ 	.byte	0x04, 0x28
        /*00b6*/ 	.short	(.L_570 - .L_569)


	//   ....[0]....
.L_569:
        /*00b8*/ 	.word	0x000000b0


	//----- nvinfo : EIATTR_EXIT_INSTR_OFFSETS
	.align		4
.L_570:
        /*00bc*/ 	.byte	0x04, 0x1c
        /*00be*/ 	.short	(.L_572 - .L_571)


	//   ....[0]....
.L_571:
        /*00c0*/ 	.word	0x00000420


	//   ....[1]....
        /*00c4*/ 	.word	0x00008170


	//   ....[2]....
        /*00c8*/ 	.word	0x00008230


	//   ....[3]....
        /*00cc*/ 	.word	0x00009120


	//   ....[4]....
        /*00d0*/ 	.word	0x000091d0


	//----- nvinfo : EIATTR_CTAIDZ_USED
	.align		4
.L_572:
        /*00d4*/ 	.byte	0x01, 0x04
	.zero		2


	//----- nvinfo : EIATTR_MAX_THREADS
	.align		4
        /*00d8*/ 	.byte	0x04, 0x05
        /*00da*/ 	.short	(.L_574 - .L_573)
.L_573:
        /*00dc*/ 	.word	0x00000100
        /*00e0*/ 	.word	0x00000001
        /*00e4*/ 	.word	0x00000001


	//----- nvinfo : EIATTR_CRS_STACK_SIZE
	.align		4
.L_574:
        /*00e8*/ 	.byte	0x04, 0x1e
        /*00ea*/ 	.short	(.L_576 - .L_575)
.L_575:
        /*00ec*/ 	.word	0x00000000
.L_576:


//--------------------- .nv.info._ZN7cutlass13device_kernelIN5flash19enable_sm80_to_sm89INS1_16FlashAttnBwdSm80INS1_25CollectiveMainloopBwdSm80ILi2ELi1EN4cute5tupleIJNS5_1CILi64EEENS7_ILi96EEENS7_ILi128EEEEEENS_10bfloat16_tEfNS_4arch4Sm80ELb0ELb1ELb0ELb1ELb0ELb0ELb0ELb0ELi2ELi2ELi2ELi2ELb1EEENS1_24CollectiveEpilogueBwdGQAISB_fSE_Li256ELb1ELb0EEENS1_19SingleTileSchedulerILb1ELb0ELb0ELi96EEEEEEEEEvNT_6ParamsE --------------------------
	.section	.nv.info._ZN7cutlass13device_kernelIN5flash19enable_sm80_to_sm89INS1_16FlashAttnBwdSm80INS1_25CollectiveMainloopBwdSm80ILi2ELi1EN4cute5tupleIJNS5_1CILi64EEENS7_ILi96EEENS7_ILi128EEEEEENS_10bfloat16_tEfNS_4arch4Sm80ELb0ELb1ELb0ELb1ELb0ELb0ELb0ELb0ELi2ELi2ELi2ELi2ELb1EEENS1_24CollectiveEpilogueBwdGQAISB_fSE_Li256ELb1ELb0EEENS1_19SingleTileSchedulerILb1ELb0ELb0ELi96EEEEEEEEEvNT_6ParamsE,"",@"SHT_CUDA_INFO"
	.sectionflags	@""
	.align	4


	//----- nvinfo : EIATTR_CUDA_API_VERSION
	.align		4
        /*0000*/ 	.byte	0x04, 0x37
        /*0002*/ 	.short	(.L_578 - .L_577)
.L_577:
        /*0004*/ 	.word	0x00000082


	//----- nvinfo : EIATTR_SW2861232_WAR
	.align		4
.L_578:
        /*0008*/ 	.byte	0x01, 0x35
	.zero		2


	//----- nvinfo : EIATTR_PARAM_CBANK
	.align		4
        /*000c*/ 	.byte	0x04, 0x0a
        /*000e*/ 	.short	(.L_580 - .L_579)
	.align		4
.L_579:
        /*0010*/ 	.word	index@(.nv.constant0._ZN7cutlass13device_kernelIN5flash19enable_sm80_to_sm89INS1_16FlashAttnBwdSm80INS1_25CollectiveMainloopBwdSm80ILi2ELi1EN4cute5tupleIJNS5_1CILi64EEENS7_ILi96EEENS7_ILi128EEEEEENS_10bfloat16_tEfNS_4arch4Sm80ELb0ELb1ELb0ELb1ELb0ELb0ELb0ELb0ELi2ELi2ELi2ELi2ELb1EEENS1_24CollectiveEpilogueBwdGQAISB_fSE_Li256ELb1ELb0EEENS1_19SingleTileSchedulerILb1ELb0ELb0ELi96EEEEEEEEEvNT_6ParamsE)
        /*0014*/ 	.short	0x0160
        /*0016*/ 	.short	0x0278


	//----- nvinfo : EIATTR_CBANK_PARAM_SIZE
	.align		4
.L_580:
        /*0018*/ 	.byte	0x03, 0x19
        /*001a*/ 	.short	0x0278


	//----- nvinfo : EIATTR_KPARAM_INFO
	.align		4
        /*001c*/ 	.byte	0x04, 0x17
        /*001e*/ 	.short	(.L_582 - .L_581)
.L_581:
        /*0020*/ 	.word	0x00000000
        /*0024*/ 	.short	0x0000
        /*0026*/ 	.short	0x0000
        /*0028*/ 	.byte	0x00, 0xf0, 0xe1, 0x09


	//----- nvinfo : EIATTR_MAXREG_COUNT
	.align		4
.L_582:
        /*002c*/ 	.byte	0x03, 0x1b
        /*002e*/ 	.short	0x00ff


	//----- nvinfo : EIATTR_NUM_BARRIERS
	.align		4
        /*0030*/ 	.byte	0x02, 0x4c
        /*0032*/ 	.byte	0x02
	.zero		1


	//----- nvinfo : EIATTR_ANNOTATIONS
	.align		4
        /*0034*/ 	.byte	0x04, 0x55
        /*0036*/ 	.short	(.L_584 - .L_583)


	//   ....[0]....
.L_583:
        /*0038*/ 	.word	0x00000001
        /*003c*/ 	.byte	0xe0, 0x25, 0x00, 0x00, 0x01, 0x00, 0x00, 0x00, 0x60, 0x26, 0x00, 0x00, 0x01, 0x00, 0x00, 0x00
        /*004c*/ 	.byte	0x70, 0x2c, 0x00, 0x00, 0x01, 0x00, 0x00, 0x00, 0x80, 0x2c, 0x00, 0x00, 0x01, 0x00, 0x00, 0x00
        /*005c*/ 	.byte	0x60, 0x3c, 0x00, 0x00, 0x01, 0x00, 0x00, 0x00, 0xa0, 0x3c, 0x00, 0x00, 0x01, 0x00, 0x00, 0x00
        /*006c*/ 	.byte	0x70, 0x5a, 0x00, 0x00, 0x01, 0x00, 0x00, 0x00, 0x00, 0x5c, 0x00, 0x00


	//----- nvinfo : EIATTR_MERCURY_ISA_VERSION
	.align		4
.L_584:
        /*0078*/ 	.byte	0x03, 0x5f
        /*007a*/ 	.short	0x0000


	//----- nvinfo : EIATTR_COOP_GROUP_MASK_REGIDS
	.align		4
        /*007c*/ 	.byte	0x04, 0x29
        /*007e*/ 	.short	(.L_586 - .L_585)


	//   ....[0]....
.L_585:
        /*0080*/ 	.word	0xffffffff


	//----- nvinfo : EIATTR_COOP_GROUP_INSTR_OFFSETS
	.align		4
.L_586:
        /*0084*/ 	.byte	0x04, 0x28
        /*0086*/ 	.short	(.L_588 - .L_587)


	//   ....[0]....
.L_587:
        /*0088*/ 	.word	0x000000b0


	//----- nvinfo : EIATTR_EXIT_INSTR_OFFSETS
	.align		4
.L_588:
        /*008c*/ 	.byte	0x04, 0x1c
        /*008e*/ 	.short	(.L_590 - .L_589)


	//   ....[0]....
.L_589:
        /*0090*/ 	.word	0x00000420


	//   ....[1]....
        /*0094*/ 	.word	0x00006910


	//   ....[2]....
        /*0098*/ 	.word	0x00007310


	//----- nvinfo : EIATTR_CTAIDZ_USED
	.align		4
.L_590:
        /*009c*/ 	.byte	0x01, 0x04
	.zero		2


	//----- nvinfo : EIATTR_MAX_THREADS
	.align		4
        /*00a0*/ 	.byte	0x04, 0x05
        /*00a2*/ 	.short	(.L_592 - .L_591)
.L_591:
        /*00a4*/ 	.word	0x00000100
        /*00a8*/ 	.word	0x00000001
        /*00ac*/ 	.word	0x00000001


	//----- nvinfo : EIATTR_CRS_STACK_SIZE
	.align		4
.L_592:
        /*00b0*/ 	.byte	0x04, 0x1e
        /*00b2*/ 	.short	(.L_594 - .L_593)
.L_593:
        /*00b4*/ 	.word	0x00000000
.L_594:


//--------------------- .nv.info._ZN7cutlass13device_kernelIN5flash19enable_sm80_to_sm89INS1_16FlashAttnBwdSm80INS1_25CollectiveMainloopBwdSm80ILi2ELi1EN4cute5tupleIJNS5_1CILi64EEENS7_ILi96EEENS7_ILi128EEEEEENS_10bfloat16_tEfNS_4arch4Sm80ELb0ELb1ELb0ELb1ELb1ELb0ELb0ELb0ELi2ELi2ELi2ELi2ELb1EEENS1_24CollectiveEpilogueBwdGQAISB_fSE_Li256ELb1ELb1EEENS1_19SingleTileSchedulerILb1ELb0ELb0ELi96EEEEEEEEEvNT_6ParamsE --------------------------
	.section	.nv.info._ZN7cutlass13device_kernelIN5flash19enable_sm80_to_sm89INS1_16FlashAttnBwdSm80INS1_25CollectiveMainloopBwdSm80ILi2ELi1EN4cute5tupleIJNS5_1CILi64EEENS7_ILi96EEENS7_ILi128EEEEEENS_10bfloat16_tEfNS_4arch4Sm80ELb0ELb1ELb0ELb1ELb1ELb0ELb0ELb0ELi2ELi2ELi2ELi2ELb1EEENS1_24CollectiveEpilogueBwdGQAISB_fSE_Li256ELb1ELb1EEENS1_19SingleTileSchedulerILb1ELb0ELb0ELi96EEEEEEEEEvNT_6ParamsE,"",@"SHT_CUDA_INFO"
	.sectionflags	@""
	.align	4


	//----- nvinfo : EIATTR_CUDA_API_VERSION
	.align		4
        /*0000*/ 	.byte	0x04, 0x37
        /*0002*/ 	.short	(.L_596 - .L_595)
.L_595:
        /*0004*/ 	.word	0x00000082


	//----- nvinfo : EIATTR_SW2861232_WAR
	.align		4
.L_596:
        /*0008*/ 	.byte	0x01, 0x35
	.zero		2


	//----- nvinfo : EIATTR_PARAM_CBANK
	.align		4
        /*000c*/ 	.byte	0x04, 0x0a
        /*000e*/ 	.short	(.L_598 - .L_597)
	.align		4
.L_597:
        /*0010*/ 	.word	index@(.nv.constant0._ZN7cutlass13device_kernelIN5flash19enable_sm80_to_sm89INS1_16FlashAttnBwdSm80INS1_25CollectiveMainloopBwdSm80ILi2ELi1EN4cute5tupleIJNS5_1CILi64EEENS7_ILi96EEENS7_ILi128EEEEEENS_10bfloat16_tEfNS_4arch4Sm80ELb0ELb1ELb0ELb1ELb1ELb0ELb0ELb0ELi2ELi2ELi2ELi2ELb1EEENS1_24CollectiveEpilogueBwdGQAISB_fSE_Li256ELb1ELb1EEENS1_19SingleTileSchedulerILb1ELb0ELb0ELi96EEEEEEEEEvNT_6ParamsE)
        /*0014*/ 	.short	0x0160
        /*0016*/ 	.short	0x0278


	//----- nvinfo : EIATTR_CBANK_PARAM_SIZE
	.align		4
.L_598:
        /*0018*/ 	.byte	0x03, 0x19
        /*001a*/ 	.short	0x0278


	//----- nvinfo : EIATTR_KPARAM_INFO
	.align		4
        /*001c*/ 	.byte	0x04, 0x17
        /*001e*/ 	.short	(.L_600 - .L_599)
.L_599:
        /*0020*/ 	.word	0x00000000
        /*0024*/ 	.short	0x0000
        /*0026*/ 	.short	0x0000
        /*0028*/ 	.byte	0x00, 0xf0, 0xe1, 0x09


	//----- nvinfo : EIATTR_MAXREG_COUNT
	.align		4
.L_600:
        /*002c*/ 	.byte	0x03, 0x1b
        /*002e*/ 	.short	0x00ff


	//----- nvinfo : EIATTR_NUM_BARRIERS
	.align		4
        /*0030*/ 	.byte	0x02, 0x4c
        /*0032*/ 	.byte	0x02
	.zero		1


	//----- nvinfo : EIATTR_ANNOTATIONS
	.align		4
        /*0034*/ 	.byte	0x04, 0x55
        /*0036*/ 	.short	(.L_602 - .L_601)


	//   ....[0]....
.L_601:
        /*0038*/ 	.word	0x00000001
        /*003c*/ 	.byte	0xe0, 0x25, 0x00, 0x00, 0x01, 0x00, 0x00, 0x00, 0x60, 0x26, 0x00, 0x00, 0x01, 0x00, 0x00, 0x00
        /*004c*/ 	.byte	0x70, 0x2c, 0x00, 0x00, 0x01, 0x00, 0x00, 0x00, 0x80, 0x2c, 0x00, 0x00, 0x01, 0x00, 0x00, 0x00
        /*005c*/ 	.byte	0x60, 0x3c, 0x00, 0x00, 0x01, 0x00, 0x00, 0x00, 0xa0, 0x3c, 0x00, 0x00, 0x01, 0x00, 0x00, 0x00
        /*006c*/ 	.byte	0x80, 0x5a, 0x00, 0x00, 0x01, 0x00, 0x00, 0x00, 0x10, 0x5c, 0x00, 0x00


	//----- nvinfo : EIATTR_MERCURY_ISA_VERSION
	.align		4
.L_602:
        /*0078*/ 	.byte	0x03, 0x5f
        /*007a*/ 	.short	0x0000


	//----- nvinfo : EIATTR_COOP_GROUP_MASK_REGIDS
	.align		4
        /*007c*/ 	.byte	0x04, 0x29
        /*007e*/ 	.short	(.L_604 - .L_603)


	//   ....[0]....
.L_603:
        /*0080*/ 	.word	0xffffffff


	//   ....[1]....
        /*0084*/ 	.word	0xffffffff


	//   ....[2]....
        /*0088*/ 	.word	0xffffffff


	//   ....[3]....
        /*008c*/ 	.word	0xffffffff


	//   ....[4]....
        /*0090*/ 	.word	0xffffffff


	//   ....[5]....
        /*0094*/ 	.word	0xffffffff


	//   ....[6]....
        /*0098*/ 	.word	0xffffffff


	//   ....[7]....
        /*009c*/ 	.word	0xffffffff


	//   ....[8]....
        /*00a0*/ 	.word	0xffffffff


	//----- nvinfo : EIATTR_COOP_GROUP_INSTR_OFFSETS
	.align		4
.L_604:
        /*00a4*/ 	.byte	0x04, 0x28
        /*00a6*/ 	.short	(.L_606 - .L_605)


	//   ....[0]....
.L_605:
        /*00a8*/ 	.word	0x000000b0


	//   ....[1]....
        /*00ac*/ 	.word	0x00006d30


	//   ....[2]....
        /*00b0*/ 	.word	0x00006d70


	//   ....[3]....
        /*00b4*/ 	.word	0x000071d0


	//   ....[4]....
        /*00b8*/ 	.word	0x000071e0


	//   ....[5]....
        /*00bc*/ 	.word	0x000073a0


	//   ....[6]....
        /*00c0*/ 	.word	0x000074a0


	//   ....[7]....
        /*00c4*/ 	.word	0x000077d0


	//   ....[8]....
        /*00c8*/ 	.word	0x000077e0


	//----- nvinfo : EIATTR_EXIT_INSTR_OFFSETS
	.align		4
.L_606:
        /*00cc*/ 	.byte	0x04, 0x1c
        /*00ce*/ 	.short	(.L_608 - .L_607)


	//   ....[0]....
.L_607:
        /*00d0*/ 	.word	0x00000420


	//   ....[1]....
        /*00d4*/ 	.word	0x00006920


	//   ....[2]....
        /*00d8*/ 	.word	0x000077f0


	//   ....[3]....
        /*00dc*/ 	.word	0x00007890


	//----- nvinfo : EIATTR_CTAIDZ_USED
	.align		4
.L_608:
        /*00e0*/ 	.byte	0x01, 0x04
	.zero		2


	//----- nvinfo : EIATTR_MAX_THREADS
	.align		4
        /*00e4*/ 	.byte	0x04, 0x05
        /*00e6*/ 	.short	(.L_610 - .L_609)
.L_609:
        /*00e8*/ 	.word	0x00000100
        /*00ec*/ 	.word	0x00000001
        /*00f0*/ 	.word	0x00000001


	//----- nvinfo : EIATTR_CRS_STACK_SIZE
	.align		4
.L_610:
        /*00f4*/ 	.byte	0x04, 0x1e
        /*00f6*/ 	.short	(.L_612 - .L_611)
.L_611:
        /*00f8*/ 	.word	0x00000000
.L_612:


//--------------------- .nv.info._ZN7cutlass13device_kernelIN5flash19enable_sm80_to_sm89INS1_16FlashAttnBwdSm80INS1_25CollectiveMainloopBwdSm80ILi2ELi1EN4cute5tupleIJNS5_1CILi64EEENS7_ILi96EEENS7_ILi128EEEEEENS_10bfloat16_tEfNS_4arch4Sm80ELb1ELb0ELb0ELb0ELb0ELb0ELb0ELb0ELi2ELi2ELi2ELi2ELb1EEENS1_21CollectiveEpilogueBwdISB_SC_SE_Li256ELb0ELb0ELi4EEENS1_25SingleTileBwdLPTSchedulerILb0ELi96ELb0EEEEEEEEEvNT_6ParamsE --------------------------
	.section	.nv.info._ZN7cutlass13device_kernelIN5flash19enable_sm80_to_sm89INS1_16FlashAttnBwdSm80INS1_25CollectiveMainloopBwdSm80ILi2ELi1EN4cute5tupleIJNS5_1CILi64EEENS7_ILi96EEENS7_ILi128EEEEEENS_10bfloat16_tEfNS_4arch4Sm80ELb1ELb0ELb0ELb0ELb0ELb0ELb0ELb0ELi2ELi2ELi2ELi2ELb1EEENS1_21CollectiveEpilogueBwdISB_SC_SE_Li256ELb0ELb0ELi4EEENS1_25SingleTileBwdLPTSchedulerILb0ELi96ELb0EEEEEEEEEvNT_6ParamsE,"",@"SHT_CUDA_INFO"
	.sectionflags	@""
	.align	4


	//----- nvinfo : EIATTR_CUDA_API_VERSION
	.align		4
        /*0000*/ 	.byte	0x04, 0x37
        /*0002*/ 	.short	(.L_614 - .L_613)
.L_613:
        /*0004*/ 	.word	0x00000082


	//----- nvinfo : EIATTR_SW2861232_WAR
	.align		4
.L_614:
        /*0008*/ 	.byte	0x01, 0x35
	.zero		2


	//----- nvinfo : EIATTR_PARAM_CBANK
	.align		4
        /*000c*/ 	.byte	0x04, 0x0a
        /*000e*/ 	.short	(.L_616 - .L_615)
	.align		4
.L_615:
        /*0010*/ 	.word	index@(.nv.constant0._ZN7cutlass13device_kernelIN5flash19enable_sm80_to_sm89INS1_16FlashAttnBwdSm80INS1_25CollectiveMainloopBwdSm80ILi2ELi1EN4cute5tupleIJNS5_1CILi64EEENS7_ILi96EEENS7_ILi128EEEEEENS_10bfloat16_tEfNS_4arch4Sm80ELb1ELb0ELb0ELb0ELb0ELb0ELb0ELb0ELi2ELi2ELi2ELi2ELb1EEENS1_21CollectiveEpilogueBwdISB_SC_SE_Li256ELb0ELb0ELi4EEENS1_25SingleTileBwdLPTSchedulerILb0ELi96ELb0EEEEEEEEEvNT_6ParamsE)
        /*0014*/ 	.short	0x0160
        /*0016*/ 	.short	0x0288


	//----- nvinfo : EIATTR_CBANK_PARAM_SIZE
	.align		4
.L_616:
        /*0018*/ 	.byte	0x03, 0x19
        /*001a*/ 	.short	0x0288


	//----- nvinfo : EIATTR_KPARAM_INFO
	.align		4
        /*001c*/ 	.byte	0x04, 0x17
        /*001e*/ 	.short	(.L_618 - .L_617)
.L_617:
        /*0020*/ 	.word	0x00000000
        /*0024*/ 	.short	0x0000
        /*0026*/ 	.short	0x0000
        /*0028*/ 	.byte	0x00, 0xf0, 0x21, 0x0a


	//----- nvinfo : EIATTR_MAXREG_COUNT
	.align		4
.L_618:
        /*002c*/ 	.byte	0x03, 0x1b
        /*002e*/ 	.short	0x00ff


	//----- nvinfo : EIATTR_NUM_BARRIERS
	.align		4
        /*0030*/ 	.byte	0x02, 0x4c
        /*0032*/ 	.byte	0x02
	.zero		1


	//----- nvinfo : EIATTR_ANNOTATIONS
	.align		4
        /*0034*/ 	.byte	0x04, 0x55
        /*0036*/ 	.short	(.L_620 - .L_619)


	//   ....[0]....
.L_619:
        /*0038*/ 	.word	0x00000001
        /*003c*/ 	.byte	0xc0, 0x0c, 0x00, 0x00, 0x01, 0x00, 0x00, 0x00, 0x50, 0x18, 0x00, 0x00, 0x01, 0x00, 0x00, 0x00
        /*004c*/ 	.byte	0x80, 0x18, 0x00, 0x00, 0x01, 0x00, 0x00, 0x00, 0xc0, 0x18, 0x00, 0x00, 0x01, 0x00, 0x00, 0x00
        /*005c*/ 	.byte	0x00, 0x2d, 0x00, 0x00, 0x01, 0x00, 0x00, 0x00, 0x40, 0x2d, 0x00, 0x00, 0x01, 0x00, 0x00, 0x00
        /*006c*/ 	.byte	0x20, 0x46, 0x00, 0x00, 0x01, 0x00, 0x00, 0x00, 0x60, 0x46, 0x00, 0x00, 0x01, 0x00, 0x00, 0x00
        /*007c*/ 	.byte	0xa0, 0x46, 0x00, 0x00


	//----- nvinfo : EIATTR_MERCURY_ISA_VERSION
	.align		4
.L_620:
        /*0080*/ 	.byte	0x03, 0x5f
        /*0082*/ 	.short	0x0000


	//----- nvinfo : EIATTR_COOP_GROUP_MASK_REGIDS
	.align		4
        /*0084*/ 	.byte	0x04, 0x29
        /*0086*/ 	.short	(.L_622 - .L_621)


	//   ....[0]....
.L_621:
        /*0088*/ 	.word	0xffffffff


	//----- nvinfo : EIATTR_COOP_GROUP_INSTR_OFFSETS
	.align		4
.L_622:
        /*008c*/ 	.byte	0x04, 0x28
        /*008e*/ 	.short	(.L_624 - .L_623)


	//   ....[0]....
.L_623:
        /*0090*/ 	.word	0x00000050


	//----- nvinfo : EIATTR_EXIT_INSTR_OFFSETS
	.align		4
.L_624:
        /*0094*/ 	.byte	0x04, 0x1c
        /*0096*/ 	.short	(.L_626 - .L_625)


	//   ....[0]....
.L_625:
        /*0098*/ 	.word	0x00000480


	//   ....[1]....
        /*009c*/ 	.word	0x00006e00


	//   ....[2]....
        /*00a0*/ 	.word	0x00006ec0


	//   ....[3]....
        /*00a4*/ 	.word	0x00007b50


	//   ....[4]....
        /*00a8*/ 	.word	0x00007c10


	//----- nvinfo : EIATTR_MAX_THREADS
	.align		4
.L_626:
        /*00ac*/ 	.byte	0x04, 0x05
        /*00ae*/ 	.short	(.L_628 - .L_627)
.L_627:
        /*00b0*/ 	.word	0x00000100
        /*00b4*/ 	.word	0x00000001
        /*00b8*/ 	.word	0x00000001


	//----- nvinfo : EIATTR_CRS_STACK_SIZE
	.align		4
.L_628:
        /*00bc*/ 	.byte	0x04, 0x1e
        /*00be*/ 	.short	(.L_630 - .L_629)
.L_629:
        /*00c0*/ 	.word	0x00000000
.L_630:


//--------------------- .nv.info._ZN7cutlass13device_kernelIN5flash19enable_sm80_to_sm89INS1_16FlashAttnBwdSm80INS1_25CollectiveMainloopBwdSm80ILi2ELi1EN4cute5tupleIJNS5_1CILi64EEENS7_ILi96EEENS7_ILi128EEEEEENS_10bfloat16_tEfNS_4arch4Sm80ELb1ELb0ELb0ELb0ELb1ELb0ELb0ELb0ELi2ELi2ELi2ELi2ELb1EEENS1_21CollectiveEpilogueBwdISB_SC_SE_Li256ELb0ELb0ELi4EEENS1_25SingleTileBwdLPTSchedulerILb0ELi96ELb1EEEEEEEEEvNT_6ParamsE --------------------------
	.section	.nv.info._ZN7cutlass13device_kernelIN5flash19enable_sm80_to_sm89INS1_16FlashAttnBwdSm80INS1_25CollectiveMainloopBwdSm80ILi2ELi1EN4cute5tupleIJNS5_1CILi64EEENS7_ILi96EEENS7_ILi128EEEEEENS_10bfloat16_tEfNS_4arch4Sm80ELb1ELb0ELb0ELb0ELb1ELb0ELb0ELb0ELi2ELi2ELi2ELi2ELb1EEENS1_21CollectiveEpilogueBwdISB_SC_SE_Li256ELb0ELb0ELi4EEENS1_25SingleTileBwdLPTSchedulerILb0ELi96ELb1EEEEEEEEEvNT_6ParamsE,"",@"SHT_CUDA_INFO"
	.sectionflags	@""
	.align	4


	//----- nvinfo : EIATTR_CUDA_API_VERSION
	.align		4
        /*0000*/ 	.byte	0x04, 0x37
        /*0002*/ 	.short	(.L_632 - .L_631)
.L_631:
        /*0004*/ 	.word	0x00000082


	//----- nvinfo : EIATTR_SW2861232_WAR
	.align		4
.L_632:
        /*0008*/ 	.byte	0x01, 0x35
	.zero		2


	//----- nvinfo : EIATTR_PARAM_CBANK
	.align		4
        /*000c*/ 	.byte	0x04, 0x0a
        /*000e*/ 	.short	(.L_634 - .L_633)
	.align		4
.L_633:
        /*0010*/ 	.word	index@(.nv.constant0._ZN7cutlass13device_kernelIN5flash19enable_sm80_to_sm89INS1_16FlashAttnBwdSm80INS1_25CollectiveMainloopBwdSm80ILi2ELi1EN4cute5tupleIJNS5_1CILi64EEENS7_ILi96EEENS7_ILi128EEEEEENS_10bfloat16_tEfNS_4arch4Sm80ELb1ELb0ELb0ELb0ELb1ELb0ELb0ELb0ELi2ELi2ELi2ELi2ELb1EEENS1_21CollectiveEpilogueBwdISB_SC_SE_Li256ELb0ELb0ELi4EEENS1_25SingleTileBwdLPTSchedulerILb0ELi96ELb1EEEEEEEEEvNT_6ParamsE)
        /*0014*/ 	.short	0x0160
        /*0016*/ 	.short	0x0288


	//----- nvinfo : EIATTR_CBANK_PARAM_SIZE
	.align		4
.L_634:
        /*0018*/ 	.byte	0x03, 0x19
        /*001a*/ 	.short	0x0288


	//----- nvinfo : EIATTR_KPARAM_INFO
	.align		4
        /*001c*/ 	.byte	0x04, 0x17
        /*001e*/ 	.short	(.L_636 - .L_635)
.L_635:
        /*0020*/ 	.word	0x00000000
        /*0024*/ 	.short	0x0000
        /*0026*/ 	.short	0x0000
        /*0028*/ 	.byte	0x00, 0xf0, 0x21, 0x0a


	//----- nvinfo : EIATTR_MAXREG_COUNT
	.align		4
.L_636:
        /*002c*/ 	.byte	0x03, 0x1b
        /*002e*/ 	.short	0x00ff


	//----- nvinfo : EIATTR_NUM_BARRIERS
	.align		4
        /*0030*/ 	.byte	0x02, 0x4c
        /*0032*/ 	.byte	0x02
	.zero		1


	//----- nvinfo : EIATTR_ANNOTATIONS
	.align		4
        /*0034*/ 	.byte	0x04, 0x55
        /*0036*/ 	.short	(.L_638 - .L_637)


	//   ....[0]....
.L_637:
        /* <DEDUP_REMOVED lines=14> */
        /*010c*/ 	.byte	0x80, 0x6f, 0x00, 0x00


	//----- nvinfo : EIATTR_MERCURY_ISA_VERSION
	.align		4
.L_638:
        /*0110*/ 	.byte	0x03, 0x5f
        /*0112*/ 	.short	0x0000


	//----- nvinfo : EIATTR_COOP_GROUP_MASK_REGIDS
	.align		4
        /*0114*/ 	.byte	0x04, 0x29
        /*0116*/ 	.short	(.L_640 - .L_639)


	//   ....[0]....
.L_639:
        /*0118*/ 	.word	0xffffffff


	//----- nvinfo : EIATTR_COOP_GROUP_INSTR_OFFSETS
	.align		4
.L_640:
        /*011c*/ 	.byte	0x04, 0x28
        /*011e*/ 	.short	(.L_642 - .L_641)


	//   ....[0]....
.L_641:
        /*0120*/ 	.word	0x00000050


	//----- nvinfo : EIATTR_EXIT_INSTR_OFFSETS
	.align		4
.L_642:
        /*0124*/ 	.byte	0x04, 0x1c
        /*0126*/ 	.short	(.L_644 - .L_643)


	//   ....[0]....
.L_643:
        /*0128*/ 	.word	0x000004e0


	//   ....[1]....
        /*012c*/ 	.word	0x00006eb0


	//   ....[2]....
        /*0130*/ 	.word	0x00006f70


	//   ....[3]....
        /*0134*/ 	.word	0x00007c00


	//   ....[4]....
        /*0138*/ 	.word	0x00007cb0


	//----- nvinfo : EIATTR_MAX_THREADS
	.align		4
.L_644:
        /*013c*/ 	.byte	0x04, 0x05
        /*013e*/ 	.short	(.L_646 - .L_645)
.L_645:
        /*0140*/ 	.word	0x00000100
        /*0144*/ 	.word	0x00000001
        /*0148*/ 	.word	0x00000001


	//----- nvinfo : EIATTR_CRS_STACK_SIZE
	.align		4
.L_646:
        /*014c*/ 	.byte	0x04, 0x1e
        /*014e*/ 	.short	(.L_648 - .L_647)
.L_647:
        /*0150*/ 	.word	0x00000000
.L_648:


//--------------------- .nv.info._ZN7cutlass13device_kernelIN5flash19enable_sm80_to_sm89INS1_16FlashAttnBwdSm80INS1_25CollectiveMainloopBwdSm80ILi2ELi1EN4cute5tupleIJNS5_1CILi64EEENS7_ILi96EEENS7_ILi128EEEEEENS_10bfloat16_tEfNS_4arch4Sm80ELb1ELb0ELb0ELb0ELb0ELb0ELb0ELb0ELi2ELi2ELi2ELi2ELb1EEENS1_24CollectiveEpilogueBwdGQAISB_fSE_Li256ELb0ELb0EEENS1_25SingleTileBwdLPTSchedulerILb0ELi96ELb0EEEEEEEEEvNT_6ParamsE --------------------------
	.section	.nv.info._ZN7cutlass13device_kernelIN5flash19enable_sm80_to_sm89INS1_16FlashAttnBwdSm80INS1_25CollectiveMainloopBwdSm80ILi2ELi1EN4cute5tupleIJNS5_1CILi64EEENS7_ILi96EEENS7_ILi128EEEEEENS_10bfloat16_tEfNS_4arch4Sm80ELb1ELb0ELb0ELb0ELb0ELb0ELb0ELb0ELi2ELi2ELi2ELi2ELb1EEENS1_24CollectiveEpilogueBwdGQAISB_fSE_Li256ELb0ELb0EEENS1_25SingleTileBwdLPTSchedulerILb0ELi96ELb0EEEEEEEEEvNT_6ParamsE,"",@"SHT_CUDA_INFO"
	.sectionflags	@""
	.align	4


	//----- nvinfo : EIATTR_CUDA_API_VERSION
	.align		4
        /*0000*/ 	.byte	0x04, 0x37
        /*0002*/ 	.short	(.L_650 - .L_649)
.L_649:
        /*0004*/ 	.word	0x00000082


	//----- nvinfo : EIATTR_SW2861232_WAR
	.align		4
.L_650:
        /*0008*/ 	.byte	0x01, 0x35
	.zero		2


	//----- nvinfo : EIATTR_PARAM_CBANK
	.align		4
        /*000c*/ 	.byte	0x04, 0x0a
        /*000e*/ 	.short	(.L_652 - .L_651)
	.align		4
.L_651:
        /*0010*/ 	.word	index@(.nv.constant0._ZN7cutlass13device_kernelIN5flash19enable_sm80_to_sm89INS1_16FlashAttnBwdSm80INS1_25CollectiveMainloopBwdSm80ILi2ELi1EN4cute5tupleIJNS5_1CILi64EEENS7_ILi96EEENS7_ILi128EEEEEENS_10bfloat16_tEfNS_4arch4Sm80ELb1ELb0ELb0ELb0ELb0ELb0ELb0ELb0ELi2ELi2ELi2ELi2ELb1EEENS1_24CollectiveEpilogueBwdGQAISB_fSE_Li256ELb0ELb0EEENS1_25SingleTileBwdLPTSchedulerILb0ELi96ELb0EEEEEEEEEvNT_6ParamsE)
        /*0014*/ 	.short	0x0160
        /*0016*/ 	.short	0x0290


	//----- nvinfo : EIATTR_CBANK_PARAM_SIZE
	.align		4
.L_652:
        /*0018*/ 	.byte	0x03, 0x19
        /*001a*/ 	.short	0x0290


	//----- nvinfo : EIATTR_KPARAM_INFO
	.align		4
        /*001c*/ 	.byte	0x04, 0x17
        /*001e*/ 	.short	(.L_654 - .L_653)
.L_653:
        /*0020*/ 	.word	0x00000000
        /*0024*/ 	.short	0x0000
        /*0026*/ 	.short	0x0000
        /*0028*/ 	.byte	0x00, 0xf0, 0x41, 0x0a


	//----- nvinfo : EIATTR_MAXREG_COUNT
	.align		4
.L_654:
        /*002c*/ 	.byte	0x03, 0x1b
        /*002e*/ 	.short	0x00ff


	//----- nvinfo : EIATTR_NUM_BARRIERS
	.align		4
        /*0030*/ 	.byte	0x02, 0x4c
        /*0032*/ 	.byte	0x02
	.zero		1


	//----- nvinfo : EIATTR_ANNOTATIONS
	.align		4
        /*0034*/ 	.byte	0x04, 0x55
        /*0036*/ 	.short	(.L_656 - .L_655)


	//   ....[0]....
.L_655:
        /*0038*/ 	.word	0x00000001
        /*003c*/ 	.byte	0x30, 0x0b, 0x00, 0x00, 0x01, 0x00, 0x00, 0x00, 0x20, 0x1f, 0x00, 0x00, 0x01, 0x00, 0x00, 0x00
        /*004c*/ 	.byte	0x30, 0x1f, 0x00, 0x00, 0x01, 0x00, 0x00, 0x00, 0x20, 0x22, 0x00, 0x00, 0x01, 0x00, 0x00, 0x00
        /*005c*/ 	.byte	0x20, 0x28, 0x00, 0x00, 0x01, 0x00, 0x00, 0x00, 0x70, 0x30, 0x00, 0x00, 0x01, 0x00, 0x00, 0x00
        /*006c*/ 	.byte	0xb0, 0x30, 0x00, 0x00, 0x01, 0x00, 0x00, 0x00, 0xf0, 0x30, 0x00, 0x00, 0x01, 0x00, 0x00, 0x00
        /*007c*/ 	.byte	0x30, 0x31, 0x00, 0x00, 0x01, 0x00, 0x00, 0x00, 0x60, 0x49, 0x00, 0x00


	//----- nvinfo : EIATTR_MERCURY_ISA_VERSION
	.align		4
.L_656:
        /*0088*/ 	.byte	0x03, 0x5f
        /*008a*/ 	.short	0x0000


	//----- nvinfo : EIATTR_COOP_GROUP_MASK_REGIDS
	.align		4
        /*008c*/ 	.byte	0x04, 0x29
        /*008e*/ 	.short	(.L_658 - .L_657)


	//   ....[0]....
.L_657:
        /*0090*/ 	.word	0xffffffff


	//----- nvinfo : EIATTR_COOP_GROUP_INSTR_OFFSETS
	.align		4
.L_658:
        /*0094*/ 	.byte	0x04, 0x28
        /*0096*/ 	.short	(.L_660 - .L_659)


	//   ....[0]....
.L_659:
        /*0098*/ 	.word	0x00000050


	//----- nvinfo : EIATTR_EXIT_INSTR_OFFSETS
	.align		4
.L_660:
        /*009c*/ 	.byte	0x04, 0x1c
        /*009e*/ 	.short	(.L_662 - .L_661)


	//   ....[0]....
.L_661:
        /*00a0*/ 	.word	0x00000540


	//   ....[1]....
        /*00a4*/ 	.word	0x00005b50


	//   ....[2]....
        /*00a8*/ 	.word	0x000063f0


	//----- nvinfo : EIATTR_MAX_THREADS
	.align		4
.L_662:
        /*00ac*/ 	.byte	0x04, 0x05
        /*00ae*/ 	.short	(.L_664 - .L_663)
.L_663:
        /*00b0*/ 	.word	0x00000100
        /*00b4*/ 	.word	0x00000001
        /*00b8*/ 	.word	0x00000001
.L_664:


//--------------------- .nv.info._ZN7cutlass13device_kernelIN5flash19enable_sm80_to_sm89INS1_16FlashAttnBwdSm80INS1_25CollectiveMainloopBwdSm80ILi2ELi1EN4cute5tupleIJNS5_1CILi64EEENS7_ILi96EEENS7_ILi128EEEEEENS_10bfloat16_tEfNS_4arch4Sm80ELb1ELb0ELb0ELb0ELb1ELb0ELb0ELb0ELi2ELi2ELi2ELi2ELb1EEENS1_24CollectiveEpilogueBwdGQAISB_fSE_Li256ELb0ELb1EEENS1_25SingleTileBwdLPTSchedulerILb0ELi96ELb1EEEEEEEEEvNT_6ParamsE --------------------------
	.section	.nv.info._ZN7cutlass13device_kernelIN5flash19enable_sm80_to_sm89INS1_16FlashAttnBwdSm80INS1_25CollectiveMainloopBwdSm80ILi2ELi1EN4cute5tupleIJNS5_1CILi64EEENS7_ILi96EEENS7_ILi128EEEEEENS_10bfloat16_tEfNS_4arch4Sm80ELb1ELb0ELb0ELb0ELb1ELb0ELb0ELb0ELi2ELi2ELi2ELi2ELb1EEENS1_24CollectiveEpilogueBwdGQAISB_fSE_Li256ELb0ELb1EEENS1_25SingleTileBwdLPTSchedulerILb0ELi96ELb1EEEEEEEEEvNT_6ParamsE,"",@"SHT_CUDA_INFO"
	.sectionflags	@""
	.align	4


	//----- nvinfo : EIATTR_CUDA_API_VERSION
	.align		4
        /*0000*/ 	.byte	0x04, 0x37
        /*0002*/ 	.short	(.L_666 - .L_665)
.L_665:
        /*0004*/ 	.word	0x00000082


	//----- nvinfo : EIATTR_SW2861232_WAR
	.align		4
.L_666:
        /*0008*/ 	.byte	0x01, 0x35
	.zero		2


	//----- nvinfo : EIATTR_PARAM_CBANK
	.align		4
        /*000c*/ 	.byte	0x04, 0x0a
        /*000e*/ 	.short	(.L_668 - .L_667)
	.align		4
.L_667:
        /*0010*/ 	.word	index@(.nv.constant0._ZN7cutlass13device_kernelIN5flash19enable_sm80_to_sm89INS1_16FlashAttnBwdSm80INS1_25CollectiveMainloopBwdSm80ILi2ELi1EN4cute5tupleIJNS5_1CILi64EEENS7_ILi96EEENS7_ILi128EEEEEENS_10bfloat16_tEfNS_4arch4Sm80ELb1ELb0ELb0ELb0ELb1ELb0ELb0ELb0ELi2ELi2ELi2ELi2ELb1EEENS1_24CollectiveEpilogueBwdGQAISB_fSE_Li256ELb0ELb1EEENS1_25SingleTileBwdLPTSchedulerILb0ELi96ELb1EEEEEEEEEvNT_6ParamsE)
        /*0014*/ 	.short	0x0160
        /*0016*/ 	.short	0x0290


	//----- nvinfo : EIATTR_CBANK_PARAM_SIZE
	.align		4
.L_668:
        /*0018*/ 	.byte	0x03, 0x19
        /*001a*/ 	.short	0x0290


	//----- nvinfo : EIATTR_KPARAM_INFO
	.align		4
        /*001c*/ 	.byte	0x04, 0x17
        /*001e*/ 	.short	(.L_670 - .L_669)
.L_669:
        /*0020*/ 	.word	0x00000000
        /*0024*/ 	.short	0x0000
        /*0026*/ 	.short	0x0000
        /*0028*/ 	.byte	0x00, 0xf0, 0x41, 0x0a


	//----- nvinfo : EIATTR_MAXREG_COUNT
	.align		4
.L_670:
        /*002c*/ 	.byte	0x03, 0x1b
        /*002e*/ 	.short	0x00ff


	//----- nvinfo : EIATTR_NUM_BARRIERS
	.align		4
        /*0030*/ 	.byte	0x02, 0x4c
        /*0032*/ 	.byte	0x02
	.zero		1


	//----- nvinfo : EIATTR_ANNOTATIONS
	.align		4
        /*0034*/ 	.byte	0x04, 0x55
        /*0036*/ 	.short	(.L_672 - .L_671)


	//   ....[0]....
.L_671:
        /* <DEDUP_REMOVED lines=10> */


	//----- nvinfo : EIATTR_MERCURY_ISA_VERSION
	.align		4
.L_672:
        /*00c8*/ 	.byte	0x03, 0x5f
        /*00ca*/ 	.short	0x0000


	//----- nvinfo : EIATTR_COOP_GROUP_MASK_REGIDS
	.align		4
        /*00cc*/ 	.byte	0x04, 0x29
        /*00ce*/ 	.short	(.L_674 - .L_673)


	//   ....[0]....
.L_673:
        /*00d0*/ 	.word	0xffffffff


	//   ....[1]....
        /*00d4*/ 	.word	0xffffffff


	//   ....[2]....
        /*00d8*/ 	.word	0xffffffff


	//   ....[3]....
        /*00dc*/ 	.word	0xffffffff


	//   ....[4]....
        /*00e0*/ 	.word	0xffffffff


	//   ....[5]....
        /*00e4*/ 	.word	0xffffffff


	//   ....[6]....
        /*00e8*/ 	.word	0xffffffff


	//   ....[7]....
        /*00ec*/ 	.word	0xffffffff


	//   ....[8]....
        /*00f0*/ 	.word	0xffffffff


	//----- nvinfo : EIATTR_COOP_GROUP_INSTR_OFFSETS
	.align		4
.L_674:
        /*00f4*/ 	.byte	0x04, 0x28
        /*00f6*/ 	.short	(.L_676 - .L_675)


	//   ....[0]....
.L_675:
        /*00f8*/ 	.word	0x00000050


	//   ....[1]....
        /*00fc*/ 	.word	0x00005a20


	//   ....[2]....
        /*0100*/ 	.word	0x00005a50


	//   ....[3]....
        /*0104*/ 	.word	0x00005e50


	//   ....[4]....
        /*0108*/ 	.word	0x00005e60


	//   ....[5]....
        /*010c*/ 	.word	0x00005ff0


	//   ....[6]....
        /*0110*/ 	.word	0x00006040


	//   ....[7]....
        /*0114*/ 	.word	0x000063f0


	//   ....[8]....
        /*0118*/ 	.word	0x00006400


	//----- nvinfo : EIATTR_EXIT_INSTR_OFFSETS
	.align		4
.L_676:
        /*011c*/ 	.byte	0x04, 0x1c
        /*011e*/ 	.short	(.L_678 - .L_677)


	//   ....[0]....
.L_677:
        /*0120*/ 	.word	0x000004e0


	//   ....[1]....
        /*0124*/ 	.word	0x000057f0


	//   ....[2]....
        /*0128*/ 	.word	0x00006410


	//   ....[3]....
        /*012c*/ 	.word	0x000064b0


	//----- nvinfo : EIATTR_MAX_THREADS
	.align		4
.L_678:
        /*0130*/ 	.byte	0x04, 0x05
        /*0132*/ 	.short	(.L_680 - .L_679)
.L_679:
        /*0134*/ 	.word	0x00000100
        /*0138*/ 	.word	0x00000001
        /*013c*/ 	.word	0x00000001


	//----- nvinfo : EIATTR_CRS_STACK_SIZE
	.align		4
.L_680:
        /*0140*/ 	.byte	0x04, 0x1e
        /*0142*/ 	.short	(.L_682 - .L_681)
.L_681:
        /*0144*/ 	.word	0x00000000
.L_682:


//--------------------- .nv.info._ZN7cutlass13device_kernelIN5flash19enable_sm80_to_sm89INS1_16FlashAttnBwdSm80INS1_25CollectiveMainloopBwdSm80ILi2ELi1EN4cute5tupleIJNS5_1CILi64EEENS7_ILi96EEENS7_ILi128EEEEEENS_10bfloat16_tEfNS_4arch4Sm80ELb1ELb0ELb0ELb1ELb0ELb0ELb0ELb0ELi2ELi2ELi2ELi2ELb1EEENS1_21CollectiveEpilogueBwdISB_SC_SE_Li256ELb1ELb0ELi4EEENS1_25SingleTileBwdLPTSchedulerILb1ELi96ELb0EEEEEEEEEvNT_6ParamsE --------------------------
	.section	.nv.info._ZN7cutlass13device_kernelIN5flash19enable_sm80_to_sm89INS1_16FlashAttnBwdSm80INS1_25CollectiveMainloopBwdSm80ILi2ELi1EN4cute5tupleIJNS5_1CILi64EEENS7_ILi96EEENS7_ILi128EEEEEENS_10bfloat16_tEfNS_4arch4Sm80ELb1ELb0ELb0ELb1ELb0ELb0ELb0ELb0ELi2ELi2ELi2ELi2ELb1EEENS1_21CollectiveEpilogueBwdISB_SC_SE_Li256ELb1ELb0ELi4EEENS1_25SingleTileBwdLPTSchedulerILb1ELi96ELb0EEEEEEEEEvNT_6ParamsE,"",@"SHT_CUDA_INFO"
	.sectionflags	@""
	.align	4


	//----- nvinfo : EIATTR_CUDA_API_VERSION
	.align		4
        /*0000*/ 	.byte	0x04, 0x37
        /*0002*/ 	.short	(.L_684 - .L_683)
.L_683:
        /*0004*/ 	.word	0x00000082


	//----- nvinfo : EIATTR_SW2861232_WAR
	.align		4
.L_684:
        /*0008*/ 	.byte	0x01, 0x35
	.zero		2


	//----- nvinfo : EIATTR_PARAM_CBANK
	.align		4
        /*000c*/ 	.byte	0x04, 0x0a
        /*000e*/ 	.short	(.L_686 - .L_685)
	.align		4
.L_685:
        /*0010*/ 	.word	index@(.nv.constant0._ZN7cutlass13device_kernelIN5flash19enable_sm80_to_sm89INS1_16FlashAttnBwdSm80INS1_25CollectiveMainloopBwdSm80ILi2ELi1EN4cute5tupleIJNS5_1CILi64EEENS7_ILi96EEENS7_ILi128EEEEEENS_10bfloat16_tEfNS_4arch4Sm80ELb1ELb0ELb0ELb1ELb0ELb0ELb0ELb0ELi2ELi2ELi2ELi2ELb1EEENS1_21CollectiveEpilogueBwdISB_SC_SE_Li256ELb1ELb0ELi4EEENS1_25SingleTileBwdLPTSchedulerILb1ELi96ELb0EEEEEEEEEvNT_6ParamsE)
        /*0014*/ 	.short	0x0160
        /*0016*/ 	.short	0x0288


	//----- nvinfo : EIATTR_CBANK_PARAM_SIZE
	.align		4
.L_686:
        /*0018*/ 	.byte	0x03, 0x19
        /*001a*/ 	.short	0x0288


	//----- nvinfo : EIATTR_KPARAM_INFO
	.align		4
        /*001c*/ 	.byte	0x04, 0x17
        /*001e*/ 	.short	(.L_688 - .L_687)
.L_687:
        /*0020*/ 	.word	0x00000000
        /*0024*/ 	.short	0x0000
        /*0026*/ 	.short	0x0000
        /*0028*/ 	.byte	0x00, 0xf0, 0x21, 0x0a


	//----- nvinfo : EIATTR_MAXREG_COUNT
	.align		4
.L_688:
        /*002c*/ 	.byte	0x03, 0x1b
        /*002e*/ 	.short	0x00ff


	//----- nvinfo : EIATTR_NUM_BARRIERS
	.align		4
        /*0030*/ 	.byte	0x02, 0x4c
        /*0032*/ 	.byte	0x02
	.zero		1


	//----- nvinfo : EIATTR_ANNOTATIONS
	.align		4
        /*0034*/ 	.byte	0x04, 0x55
        /*0036*/ 	.short	(.L_690 - .L_689)


	//   ....[0]....
.L_689:
        /* <DEDUP_REMOVED lines=19> */


	//----- nvinfo : EIATTR_MERCURY_ISA_VERSION
	.align		4
.L_690:
        /*0158*/ 	.byte	0x03, 0x5f
        /*015a*/ 	.short	0x0000


	//----- nvinfo : EIATTR_COOP_GROUP_MASK_REGIDS
	.align		4
        /*015c*/ 	.byte	0x04, 0x29
        /*015e*/ 	.short	(.L_692 - .L_691)


	//   ....[0]....
.L_691:
        /*0160*/ 	.word	0xffffffff


	//----- nvinfo : EIATTR_COOP_GROUP_INSTR_OFFSETS
	.align		4
.L_692:
        /*0164*/ 	.byte	0x04, 0x28
        /*0166*/ 	.short	(.L_694 - .L_693)


	//   ....[0]....
.L_693:
        /*0168*/ 	.word	0x00000060


	//----- nvinfo : EIATTR_EXIT_INSTR_OFFSETS
	.align		4
.L_694:
        /*016c*/ 	.byte	0x04, 0x1c
        /*016e*/ 	.short	(.L_696 - .L_695)


	//   ....[0]....
.L_695:
        /*0170*/ 	.word	0x00000820


	//   ....[1]....
        /*0174*/ 	.word	0x00007740


	//   ....[2]....
        /*0178*/ 	.word	0x00007800


	//   ....[3]....
        /*017c*/ 	.word	0x00008630


	//   ....[4]....
        /*0180*/ 	.word	0x000086f0


	//----- nvinfo : EIATTR_MAX_THREADS
	.align		4
.L_696:
        /*0184*/ 	.byte	0x04, 0x05
        /*0186*/ 	.short	(.L_698 - .L_697)
.L_697:
        /*0188*/ 	.word	0x00000100
        /*018c*/ 	.word	0x00000001
        /*0190*/ 	.word	0x00000001


	//----- nvinfo : EIATTR_CRS_STACK_SIZE
	.align		4
.L_698:
        /*0194*/ 	.byte	0x04, 0x1e
        /*0196*/ 	.short	(.L_700 - .L_699)
.L_699:
        /*0198*/ 	.word	0x00000000
.L_700:


//--------------------- .nv.info._ZN7cutlass13device_kernelIN5flash19enable_sm80_to_sm89INS1_16FlashAttnBwdSm80INS1_25CollectiveMainloopBwdSm80ILi2ELi1EN4cute5tupleIJNS5_1CILi64EEENS7_ILi96EEENS7_ILi128EEEEEENS_10bfloat16_tEfNS_4arch4Sm80ELb1ELb0ELb0ELb1ELb1ELb0ELb0ELb0ELi2ELi2ELi2ELi2ELb1EEENS1_21CollectiveEpilogueBwdISB_SC_SE_Li256ELb1ELb0ELi4EEENS1_25SingleTileBwdLPTSchedulerILb1ELi96ELb1EEEEEEEEEvNT_6ParamsE --------------------------
	.section	.nv.info._ZN7cutlass13device_kernelIN5flash19enable_sm80_to_sm89INS1_16FlashAttnBwdSm80INS1_25CollectiveMainloopBwdSm80ILi2ELi1EN4cute5tupleIJNS5_1CILi64EEENS7_ILi96EEENS7_ILi128EEEEEENS_10bfloat16_tEfNS_4arch4Sm80ELb1ELb0ELb0ELb1ELb1ELb0ELb0ELb0ELi2ELi2ELi2ELi2ELb1EEENS1_21CollectiveEpilogueBwdISB_SC_SE_Li256ELb1ELb0ELi4EEENS1_25SingleTileBwdLPTSchedulerILb1ELi96ELb1EEEEEEEEEvNT_6ParamsE,"",@"SHT_CUDA_INFO"
	.sectionflags	@""
	.align	4


	//----- nvinfo : EIATTR_CUDA_API_VERSION
	.align		4
        /*0000*/ 	.byte	0x04, 0x37
        /*0002*/ 	.short	(.L_702 - .L_701)
.L_701:
        /*0004*/ 	.word	0x00000082


	//----- nvinfo : EIATTR_SW2861232_WAR
	.align		4
.L_702:
        /*0008*/ 	.byte	0x01, 0x35
	.zero		2


	//----- nvinfo : EIATTR_PARAM_CBANK
	.align		4
        /*000c*/ 	.byte	0x04, 0x0a
        /*000e*/ 	.short	(.L_704 - .L_703)
	.align		4
.L_703:
        /*0010*/ 	.word	index@(.nv.constant0._ZN7cutlass13device_kernelIN5flash19enable_sm80_to_sm89INS1_16FlashAttnBwdSm80INS1_25CollectiveMainloopBwdSm80ILi2ELi1EN4cute5tupleIJNS5_1CILi64EEENS7_ILi96EEENS7_ILi128EEEEEENS_10bfloat16_tEfNS_4arch4Sm80ELb1ELb0ELb0ELb1ELb1ELb0ELb0ELb0ELi2ELi2ELi2ELi2ELb1EEENS1_21CollectiveEpilogueBwdISB_SC_SE_Li256ELb1ELb0ELi4EEENS1_25SingleTileBwdLPTSchedulerILb1ELi96ELb1EEEEEEEEEvNT_6ParamsE)
        /*0014*/ 	.short	0x0160
        /*0016*/ 	.short	0x0288


	//----- nvinfo : EIATTR_CBANK_PARAM_SIZE
	.align		4
.L_704:
        /*0018*/ 	.byte	0x03, 0x19
        /*001a*/ 	.short	0x0288


	//----- nvinfo : EIATTR_KPARAM_INFO
	.align		4
        /*001c*/ 	.byte	0x04, 0x17
        /*001e*/ 	.short	(.L_706 - .L_705)
.L_705:
        /*0020*/ 	.word	0x00000000
        /*0024*/ 	.short	0x0000
        /*0026*/ 	.short	0x0000
        /*0028*/ 	.byte	0x00, 0xf0, 0x21, 0x0a


	//----- nvinfo : EIATTR_MAXREG_COUNT
	.align		4
.L_706:
        /*002c*/ 	.byte	0x03, 0x1b
        /*002e*/ 	.short	0x00ff


	//----- nvinfo : EIATTR_NUM_BARRIERS
	.align		4
        /*0030*/ 	.byte	0x02, 0x4c
        /*0032*/ 	.byte	0x02
	.zero		1


	//----- nvinfo : EIATTR_ANNOTATIONS
	.align		4
        /*0034*/ 	.byte	0x04, 0x55
        /*0036*/ 	.short	(.L_708 - .L_707)


	//   ....[0]....
.L_707:
        /* <DEDUP_REMOVED lines=18> */


	//----- nvinfo : EIATTR_MERCURY_ISA_VERSION
	.align		4
.L_708:
        /*0148*/ 	.byte	0x03, 0x5f
        /*014a*/ 	.short	0x0000


	//----- nvinfo : EIATTR_COOP_GROUP_MASK_REGIDS
	.align		4
        /*014c*/ 	.byte	0x04, 0x29
        /*014e*/ 	.short	(.L_710 - .L_709)


	//   ....[0]....
.L_709:
        /*0150*/ 	.word	0xffffffff


	//----- nvinfo : EIATTR_COOP_GROUP_INSTR_OFFSETS
	.align		4
.L_710:
        /*0154*/ 	.byte	0x04, 0x28
        /*0156*/ 	.short	(.L_712 - .L_711)


	//   ....[0]....
.L_711:
        /*0158*/ 	.word	0x00000060


	//----- nvinfo : EIATTR_EXIT_INSTR_OFFSETS
	.align		4
.L_712:
        /*015c*/ 	.byte	0x04, 0x1c
        /*015e*/ 	.short	(.L_714 - .L_713)


	//   ....[0]....
.L_713:
        /*0160*/ 	.word	0x00000820


	//   ....[1]....
        /*0164*/ 	.word	0x00007670


	//   ....[2]....
        /*0168*/ 	.word	0x00007730


	//   ....[3]....
        /*016c*/ 	.word	0x00008560


	//   ....[4]....
        /*0170*/ 	.word	0x00008620


	//----- nvinfo : EIATTR_MAX_THREADS
	.align		4
.L_714:
        /*0174*/ 	.byte	0x04, 0x05
        /*0176*/ 	.short	(.L_716 - .L_715)
.L_715:
        /*0178*/ 	.word	0x00000100
        /*017c*/ 	.word	0x00000001
        /*0180*/ 	.word	0x00000001


	//----- nvinfo : EIATTR_CRS_STACK_SIZE
	.align		4
.L_716:
        /*0184*/ 	.byte	0x04, 0x1e
        /*0186*/ 	.short	(.L_718 - .L_717)
.L_717:
        /*0188*/ 	.word	0x00000000
.L_718:


//--------------------- .nv.info._ZN7cutlass13device_kernelIN5flash19enable_sm80_to_sm89INS1_16FlashAttnBwdSm80INS1_25CollectiveMainloopBwdSm80ILi2ELi1EN4cute5tupleIJNS5_1CILi64EEENS7_ILi96EEENS7_ILi128EEEEEENS_10bfloat16_tEfNS_4arch4Sm80ELb1ELb0ELb0ELb1ELb0ELb0ELb0ELb0ELi2ELi2ELi2ELi2ELb1EEENS1_24CollectiveEpilogueBwdGQAISB_fSE_Li256ELb1ELb0EEENS1_25SingleTileBwdLPTSchedulerILb1ELi96ELb0EEEEEEEEEvNT_6ParamsE --------------------------
	.section	.nv.info._ZN7cutlass13device_kernelIN5flash19enable_sm80_to_sm89INS1_16FlashAttnBwdSm80INS1_25CollectiveMainloopBwdSm80ILi2ELi1EN4cute5tupleIJNS5_1CILi64EEENS7_ILi96EEENS7_ILi128EEEEEENS_10bfloat16_tEfNS_4arch4Sm80ELb1ELb0ELb0ELb1ELb0ELb0ELb0ELb0ELi2ELi2ELi2ELi2ELb1EEENS1_24CollectiveEpilogueBwdGQAISB_fSE_Li256ELb1ELb0EEENS1_25SingleTileBwdLPTSchedulerILb1ELi96ELb0EEEEEEEEEvNT_6ParamsE,"",@"SHT_CUDA_INFO"
	.sectionflags	@""
	.align	4


	//----- nvinfo : EIATTR_CUDA_API_VERSION
	.align		4
        /*0000*/ 	.byte	0x04, 0x37
        /*0002*/ 	.short	(.L_720 - .L_719)
.L_719:
        /*0004*/ 	.word	0x00000082


	//----- nvinfo : EIATTR_SW2861232_WAR
	.align		4
.L_720:
        /*0008*/ 	.byte	0x01, 0x35
	.zero		2


	//----- nvinfo : EIATTR_PARAM_CBANK
	.align		4
        /*000c*/ 	.byte	0x04, 0x0a
        /*000e*/ 	.short	(.L_722 - .L_721)
	.align		4
.L_721:
        /*0010*/ 	.word	index@(.nv.constant0._ZN7cutlass13device_kernelIN5flash19enable_sm80_to_sm89INS1_16FlashAttnBwdSm80INS1_25CollectiveMainloopBwdSm80ILi2ELi1EN4cute5tupleIJNS5_1CILi64EEENS7_ILi96EEENS7_ILi128EEEEEENS_10bfloat16_tEfNS_4arch4Sm80ELb1ELb0ELb0ELb1ELb0ELb0ELb0ELb0ELi2ELi2ELi2ELi2ELb1EEENS1_24CollectiveEpilogueBwdGQAISB_fSE_Li256ELb1ELb0EEENS1_25SingleTileBwdLPTSchedulerILb1ELi96ELb0EEEEEEEEEvNT_6ParamsE)
        /*0014*/ 	.short	0x0160
        /*0016*/ 	.short	0x0290


	//----- nvinfo : EIATTR_CBANK_PARAM_SIZE
	.align		4
.L_722:
        /*0018*/ 	.byte	0x03, 0x19
        /*001a*/ 	.short	0x0290


	//----- nvinfo : EIATTR_KPARAM_INFO
	.align		4
        /*001c*/ 	.byte	0x04, 0x17
        /*001e*/ 	.short	(.L_724 - .L_723)
.L_723:
        /*0020*/ 	.word	0x00000000
        /*0024*/ 	.short	0x0000
        /*0026*/ 	.short	0x0000
        /*0028*/ 	.byte	0x00, 0xf0, 0x41, 0x0a


	//----- nvinfo : EIATTR_MAXREG_COUNT
	.align		4
.L_724:
        /*002c*/ 	.byte	0x03, 0x1b
        /*002e*/ 	.short	0x00ff


	//----- nvinfo : EIATTR_NUM_BARRIERS
	.align		4
        /*0030*/ 	.byte	0x02, 0x4c
        /*0032*/ 	.byte	0x02
	.zero		1


	//----- nvinfo : EIATTR_ANNOTATIONS
	.align		4
        /*0034*/ 	.byte	0x04, 0x55
        /*0036*/ 	.short	(.L_726 - .L_725)


	//   ....[0]....
.L_725:
        /* <DEDUP_REMOVED lines=12> */


	//----- nvinfo : EIATTR_MERCURY_ISA_VERSION
	.align		4
.L_726:
        /*00e8*/ 	.byte	0x03, 0x5f
        /*00ea*/ 	.short	0x0000


	//----- nvinfo : EIATTR_COOP_GROUP_MASK_REGIDS
	.align		4
        /*00ec*/ 	.byte	0x04, 0x29
        /*00ee*/ 	.short	(.L_728 - .L_727)


	//   ....[0]....
.L_727:
        /*00f0*/ 	.word	0xffffffff


	//----- nvinfo : EIATTR_COOP_GROUP_INSTR_OFFSETS
	.align		4
.L_728:
        /*00f4*/ 	.byte	0x04, 0x28
        /*00f6*/ 	.short	(.L_730 - .L_729)


	//   ....[0]....
.L_729:
        /*00f8*/ 	.word	0x00000060


	//----- nvinfo : EIATTR_EXIT_INSTR_OFFSETS
	.align		4
.L_730:
        /*00fc*/ 	.byte	0x04, 0x1c
        /*00fe*/ 	.short	(.L_732 - .L_731)


	//   ....[0]....
.L_731:
        /*0100*/ 	.word	0x00000800


	//   ....[1]....
        /*0104*/ 	.word	0x00005ec0


	//   ....[2]....
        /*0108*/ 	.word	0x000067e0


	//----- nvinfo : EIATTR_MAX_THREADS
	.align		4
.L_732:
        /*010c*/ 	.byte	0x04, 0x05
        /*010e*/ 	.short	(.L_734 - .L_733)
.L_733:
        /*0110*/ 	.word	0x00000100
        /*0114*/ 	.word	0x00000001
        /*0118*/ 	.word	0x00000001
.L_734:


//--------------------- .nv.info._ZN7cutlass13device_kernelIN5flash32FlashAttnBwdPostprocessConvertdQIN4cute5tupleIJNS3_1CILi96EEENS5_ILi128EEEEEENS_10bfloat16_tEfNS_4arch4Sm80ELi256ENS3_8TiledMMAINS3_8MMA_AtomIJNS3_30SM80_16x8x16_F32BF16BF16F32_TNEEEENS3_6LayoutINS4_IJNS5_ILi2EEENS5_ILi4EEENS5_ILi1EEEEEENS4_IJSJ_SH_NS5_ILi0EEEEEEEENS4_IJNS5_ILi32EEENS5_ILi64EEENS5_ILi16EEEEEEEELb0EEEEEvNT_6ParamsE --------------------------
	.section	.nv.info._ZN7cutlass13device_kernelIN5flash32FlashAttnBwdPostprocessConvertdQIN4cute5tupleIJNS3_1CILi96EEENS5_ILi128EEEEEENS_10bfloat16_tEfNS_4arch4Sm80ELi256ENS3_8TiledMMAINS3_8MMA_AtomIJNS3_30SM80_16x8x16_F32BF16BF16F32_TNEEEENS3_6LayoutINS4_IJNS5_ILi2EEENS5_ILi4EEENS5_ILi1EEEEEENS4_IJSJ_SH_NS5_ILi0EEEEEEEENS4_IJNS5_ILi32EEENS5_ILi64EEENS5_ILi16EEEEEEEELb0EEEEEvNT_6ParamsE,"",@"SHT_CUDA_INFO"
	.sectionflags	@""
	.align	4


	//----- nvinfo : EIATTR_CUDA_API_VERSION
	.align		4
        /*0000*/ 	.byte	0x04, 0x37
        /*0002*/ 	.short	(.L_736 - .L_735)
.L_735:
        /*0004*/ 	.word	0x00000082


	//----- nvinfo : EIATTR_SW2861232_WAR
	.align		4
.L_736:
        /*0008*/ 	.byte	0x01, 0x35
	.zero		2


	//----- nvinfo : EIATTR_PARAM_CBANK
	.align		4
        /*000c*/ 	.byte	0x04, 0x0a
        /*000e*/ 	.short	(.L_738 - .L_737)
	.align		4
.L_737:
        /*0010*/ 	.word	index@(.nv.constant0._ZN7cutlass13device_kernelIN5flash32FlashAttnBwdPostprocessConvertdQIN4cute5tupleIJNS3_1CILi96EEENS5_ILi128EEEEEENS_10bfloat16_tEfNS_4arch4Sm80ELi256ENS3_8TiledMMAINS3_8MMA_AtomIJNS3_30SM80_16x8x16_F32BF16BF16F32_TNEEEENS3_6LayoutINS4_IJNS5_ILi2EEENS5_ILi4EEENS5_ILi1EEEEEENS4_IJSJ_SH_NS5_ILi0EEEEEEEENS4_IJNS5_ILi32EEENS5_ILi64EEENS5_ILi16EEEEEEEELb0EEEEEvNT_6ParamsE)
        /*0014*/ 	.short	0x0160
        /*0016*/ 	.short	0x0070


	//----- nvinfo : EIATTR_CBANK_PARAM_SIZE
	.align		4
.L_738:
        /*0018*/ 	.byte	0x03, 0x19
        /*001a*/ 	.short	0x0070


	//----- nvinfo : EIATTR_KPARAM_INFO
	.align		4
        /*001c*/ 	.byte	0x04, 0x17
        /*001e*/ 	.short	(.L_740 - .L_739)
.L_739:
        /*0020*/ 	.word	0x00000000
        /*0024*/ 	.short	0x0000
        /*0026*/ 	.short	0x0000
        /*0028*/ 	.byte	0x00, 0xf0, 0xc1, 0x01


	//----- nvinfo : EIATTR_MAXREG_COUNT
	.align		4
.L_740:
        /*002c*/ 	.byte	0x03, 0x1b
        /*002e*/ 	.short	0x0080


	//----- nvinfo : EIATTR_NUM_BARRIERS
	.align		4
        /*0030*/ 	.byte	0x02, 0x4c
        /*0032*/ 	.byte	0x01
	.zero		1


	//----- nvinfo : EIATTR_MERCURY_ISA_VERSION
	.align		4
        /*0034*/ 	.byte	0x03, 0x5f
        /*0036*/ 	.short	0x0000


	//----- nvinfo : EIATTR_EXIT_INSTR_OFFSETS
	.align		4
        /*0038*/ 	.byte	0x04, 0x1c
        /*003a*/ 	.short	(.L_742 - .L_741)


	//   ....[0]....
.L_741:
        /*003c*/ 	.word	0x00000180


	//   ....[1]....
        /*0040*/ 	.word	0x00001800


	//   ....[2]....
        /*0044*/ 	.word	0x000018b0


	//----- nvinfo : EIATTR_CTAIDZ_USED
	.align		4
.L_742:
        /*0048*/ 	.byte	0x01, 0x04
	.zero		2


	//----- nvinfo : EIATTR_MAX_THREADS
	.align		4
        /*004c*/ 	.byte	0x04, 0x05
        /*004e*/ 	.short	(.L_744 - .L_743)
.L_743:
        /*0050*/ 	.word	0x00000100
        /*0054*/ 	.word	0x00000001
        /*0058*/ 	.word	0x00000001


	//----- nvinfo : EIATTR_CRS_STACK_SIZE
	.align		4
.L_744:
        /*005c*/ 	.byte	0x04, 0x1e
        /*005e*/ 	.short	(.L_746 - .L_745)
.L_745:
        /*0060*/ 	.word	0x00000000
.L_746:


//--------------------- .nv.info._ZN7cutlass13device_kernelIN5flash19enable_sm80_to_sm89INS1_16FlashAttnBwdSm80INS1_25CollectiveMainloopBwdSm80ILi2ELi1EN4cute5tupleIJNS5_1CILi64EEENS7_ILi96EEENS7_ILi128EEEEEENS_10bfloat16_tEfNS_4arch4Sm80ELb1ELb0ELb0ELb1ELb1ELb0ELb0ELb0ELi2ELi2ELi2ELi2ELb1EEENS1_24CollectiveEpilogueBwdGQAISB_fSE_Li256ELb1ELb1EEENS1_25SingleTileBwdLPTSchedulerILb1ELi96ELb1EEEEEEEEEvNT_6ParamsE --------------------------
	.section	.nv.info._ZN7cutlass13device_kernelIN5flash19enable_sm80_to_sm89INS1_16FlashAttnBwdSm80INS1_25CollectiveMainloopBwdSm80ILi2ELi1EN4cute5tupleIJNS5_1CILi64EEENS7_ILi96EEENS7_ILi128EEEEEENS_10bfloat16_tEfNS_4arch4Sm80ELb1ELb0ELb0ELb1ELb1ELb0ELb0ELb0ELi2ELi2ELi2ELi2ELb1EEENS1_24CollectiveEpilogueBwdGQAISB_fSE_Li256ELb1ELb1EEENS1_25SingleTileBwdLPTSchedulerILb1ELi96ELb1EEEEEEEEEvNT_6ParamsE,"",@"SHT_CUDA_INFO"
	.sectionflags	@""
	.align	4


	//----- nvinfo : EIATTR_CUDA_API_VERSION
	.align		4
        /*0000*/ 	.byte	0x04, 0x37
        /*0002*/ 	.short	(.L_748 - .L_747)
.L_747:
        /*0004*/ 	.word	0x00000082


	//----- nvinfo : EIATTR_SW2861232_WAR
	.align		4
.L_748:
        /*0008*/ 	.byte	0x01, 0x35
	.zero		2


	//----- nvinfo : EIATTR_PARAM_CBANK
	.align		4
        /*000c*/ 	.byte	0x04, 0x0a
        /*000e*/ 	.short	(.L_750 - .L_749)
	.align		4
.L_749:
        /*0010*/ 	.word	index@(.nv.constant0._ZN7cutlass13device_kernelIN5flash19enable_sm80_to_sm89INS1_16FlashAttnBwdSm80INS1_25CollectiveMainloopBwdSm80ILi2ELi1EN4cute5tupleIJNS5_1CILi64EEENS7_ILi96EEENS7_ILi128EEEEEENS_10bfloat16_tEfNS_4arch4Sm80ELb1ELb0ELb0ELb1ELb1ELb0ELb0ELb0ELi2ELi2ELi2ELi2ELb1EEENS1_24CollectiveEpilogueBwdGQAISB_fSE_Li256ELb1ELb1EEENS1_25SingleTileBwdLPTSchedulerILb1ELi96ELb1EEEEEEEEEvNT_6ParamsE)
        /*0014*/ 	.short	0x0160
        /*0016*/ 	.short	0x0290


	//----- nvinfo : EIATTR_CBANK_PARAM_SIZE
	.align		4
.L_750:
        /*0018*/ 	.byte	0x03, 0x19
        /*001a*/ 	.short	0x0290


	//----- nvinfo : EIATTR_KPARAM_INFO
	.align		4
        /*001c*/ 	.byte	0x04, 0x17
        /*001e*/ 	.short	(.L_752 - .L_751)
.L_751:
        /*0020*/ 	.word	0x00000000
        /*0024*/ 	.short	0x0000
        /*0026*/ 	.short	0x0000
        /*0028*/ 	.byte	0x00, 0xf0, 0x41, 0x0a


	//----- nvinfo : EIATTR_MAXREG_COUNT
	.align		4
.L_752:
        /*002c*/ 	.byte	0x03, 0x1b
        /*002e*/ 	.short	0x00ff


	//----- nvinfo : EIATTR_NUM_BARRIERS
	.align		4
        /*0030*/ 	.byte	0x02, 0x4c
        /*0032*/ 	.byte	0x02
	.zero		1


	//----- nvinfo : EIATTR_ANNOTATIONS
	.align		4
        /*0034*/ 	.byte	0x04, 0x55
        /*0036*/ 	.short	(.L_754 - .L_753)


	//   ....[0]....
.L_753:
        /* <DEDUP_REMOVED lines=15> */


	//----- nvinfo : EIATTR_MERCURY_ISA_VERSION
	.align		4
.L_754:
        /*0118*/ 	.byte	0x03, 0x5f
        /*011a*/ 	.short	0x0000


	//----- nvinfo : EIATTR_COOP_GROUP_MASK_REGIDS
	.align		4
        /*011c*/ 	.byte	0x04, 0x29
        /*011e*/ 	.short	(.L_756 - .L_755)


	//   ....[0]....
.L_755:
        /*0120*/ 	.word	0xffffffff


	//   ....[1]....
        /*0124*/ 	.word	0xffffffff


	//   ....[2]....
        /*0128*/ 	.word	0xffffffff


	//   ....[3]....
        /*012c*/ 	.word	0xffffffff


	//   ....[4]....
        /*0130*/ 	.word	0xffffffff


	//   ....[5]....
        /*0134*/ 	.word	0xffffffff


	//   ....[6]....
        /*0138*/ 	.word	0xffffffff


	//   ....[7]....
        /*013c*/ 	.word	0xffffffff


	//   ....[8]....
        /*0140*/ 	.word	0xffffffff


	//----- nvinfo : EIATTR_COOP_GROUP_INSTR_OFFSETS
	.align		4
.L_756:
        /*0144*/ 	.byte	0x04, 0x28
        /*0146*/ 	.short	(.L_758 - .L_757)


	//   ....[0]....
.L_757:
        /*0148*/ 	.word	0x00000060


	//   ....[1]....
        /*014c*/ 	.word	0x00006210


	//   ....[2]....
        /*0150*/ 	.word	0x00006250


	//   ....[3]....
        /*0154*/ 	.word	0x00006660


	//   ....[4]....
        /*0158*/ 	.word	0x00006670


	//   ....[5]....
        /*015c*/ 	.word	0x00006800


	//   ....[6]....
        /*0160*/ 	.word	0x00006850


	//   ....[7]....
        /*0164*/ 	.word	0x00006c00


	//   ....[8]....
        /*0168*/ 	.word	0x00006c10


	//----- nvinfo : EIATTR_EXIT_INSTR_OFFSETS
	.align		4
.L_758:
        /*016c*/ 	.byte	0x04, 0x1c
        /*016e*/ 	.short	(.L_760 - .L_759)


	//   ....[0]....
.L_759:
        /*0170*/ 	.word	0x00000820


	//   ....[1]....
        /*0174*/ 	.word	0x00005ed0


	//   ....[2]....
        /*0178*/ 	.word	0x00006c20


	//   ....[3]....
        /*017c*/ 	.word	0x00006cc0


	//----- nvinfo : EIATTR_MAX_THREADS
	.align		4
.L_760:
        /*0180*/ 	.byte	0x04, 0x05
        /*0182*/ 	.short	(.L_762 - .L_761)
.L_761:
        /*0184*/ 	.word	0x00000100
        /*0188*/ 	.word	0x00000001
        /*018c*/ 	.word	0x00000001


	//----- nvinfo : EIATTR_CRS_STACK_SIZE
	.align		4
.L_762:
        /*0190*/ 	.byte	0x04, 0x1e
        /*0192*/ 	.short	(.L_764 - .L_763)
.L_763:
        /*0194*/ 	.word	0x00000000
.L_764:


//--------------------- .nv.info._ZN7cutlass13device_kernelIN5flash19enable_sm80_to_sm89INS1_16FlashAttnBwdSm80INS1_25CollectiveMainloopBwdSm80ILi2ELi2EN4cute5tupleIJNS5_1CILi64EEENS7_ILi128EEES9_EEENS_10bfloat16_tEfNS_4arch4Sm80ELb0ELb0ELb0ELb0ELb0ELb0ELb0ELb0ELi2ELi2ELi2ELi2ELb0EEENS1_21CollectiveEpilogueBwdISA_SB_SD_Li256ELb0ELb0ELi4EEENS1_19SingleTileSchedulerILb0ELb0ELb0ELi128EEEEEEEEEvNT_6ParamsE --------------------------
	.section	.nv.info._ZN7cutlass13device_kernelIN5flash19enable_sm80_to_sm89INS1_16FlashAttnBwdSm80INS1_25CollectiveMainloopBwdSm80ILi2ELi2EN4cute5tupleIJNS5_1CILi64EEENS7_ILi128EEES9_EEENS_10bfloat16_tEfNS_4arch4Sm80ELb0ELb0ELb0ELb0ELb0ELb0ELb0ELb0ELi2ELi2ELi2ELi2ELb0EEENS1_21CollectiveEpilogueBwdISA_SB_SD_Li256ELb0ELb0ELi4EEENS1_19SingleTileSchedulerILb0ELb0ELb0ELi128EEEEEEEEEvNT_6ParamsE,"",@"SHT_CUDA_INFO"
	.sectionflags	@""
	.align	4


	//----- nvinfo : EIATTR_CUDA_API_VERSION
	.align		4
        /*0000*/ 	.byte	0x04, 0x37
        /*0002*/ 	.short	(.L_766 - .L_765)
.L_765:
        /*0004*/ 	.word	0x00000082


	//----- nvinfo : EIATTR_SW2861232_WAR
	.align		4
.L_766:
        /*0008*/ 	.byte	0x01, 0x35
	.zero		2


	//----- nvinfo : EIATTR_PARAM_CBANK
	.align		4
        /*000c*/ 	.byte	0x04, 0x0a
        /*000e*/ 	.short	(.L_768 - .L_767)
	.align		4
.L_767:
        /*0010*/ 	.word	index@(.nv.constant0._ZN7cutlass13device_kernelIN5flash19enable_sm80_to_sm89INS1_16FlashAttnBwdSm80INS1_25CollectiveMainloopBwdSm80ILi2ELi2EN4cute5tupleIJNS5_1CILi64EEENS7_ILi128EEES9_EEENS_10bfloat16_tEfNS_4arch4Sm80ELb0ELb0ELb0ELb0ELb0ELb0ELb0ELb0ELi2ELi2ELi2ELi2ELb0EEENS1_21CollectiveEpilogueBwdISA_SB_SD_Li256ELb0ELb0ELi4EEENS1_19SingleTileSchedulerILb0ELb0ELb0ELi128EEEEEEEEEvNT_6ParamsE)
        /*0014*/ 	.short	0x0160
        /*0016*/ 	.short	0x0270


	//----- nvinfo : EIATTR_CBANK_PARAM_SIZE
	.align		4
.L_768:
        /*0018*/ 	.byte	0x03, 0x19
        /*001a*/ 	.short	0x0270


	//----- nvinfo : EIATTR_KPARAM_INFO
	.align		4
        /*001c*/ 	.byte	0x04, 0x17
        /*001e*/ 	.short	(.L_770 - .L_769)
.L_769:
        /*0020*/ 	.word	0x00000000
        /*0024*/ 	.short	0x0000
        /*0026*/ 	.short	0x0000
        /*0028*/ 	.byte	0x00, 0xf0, 0xc1, 0x09


	//----- nvinfo : EIATTR_MAXREG_COUNT
	.align		4
.L_770:
        /*002c*/ 	.byte	0x03, 0x1b
        /*002e*/ 	.short	0x00ff


	//----- nvinfo : EIATTR_NUM_BARRIERS
	.align		4
        /*0030*/ 	.byte	0x02, 0x4c
        /*0032*/ 	.byte	0x02
	.zero		1


	//----- nvinfo : EIATTR_MERCURY_ISA_VERSION
	.align		4
        /*0034*/ 	.byte	0x03, 0x5f
        /*0036*/ 	.short	0x0000


	//----- nvinfo : EIATTR_EXIT_INSTR_OFFSETS
	.align		4
        /*0038*/ 	.byte	0x04, 0x1c
        /*003a*/ 	.short	(.L_772 - .L_771)


	//   ....[0]....
.L_771:
        /*003c*/ 	.word	0x00000030


	//   ....[1]....
        /*0040*/ 	.word	0x00007da0


	//   ....[2]....
        /*0044*/ 	.word	0x00007e60


	//----- nvinfo : EIATTR_CTAIDZ_USED
	.align		4
.L_772:
        /*0048*/ 	.byte	0x01, 0x04
	.zero		2


	//----- nvinfo : EIATTR_MAX_THREADS
	.align		4
        /*004c*/ 	.byte	0x04, 0x05
        /*004e*/ 	.short	(.L_774 - .L_773)
.L_773:
        /*0050*/ 	.word	0x00000100
        /*0054*/ 	.word	0x00000001
        /*0058*/ 	.word	0x00000001


	//----- nvinfo : EIATTR_CRS_STACK_SIZE
	.align		4
.L_774:
        /*005c*/ 	.byte	0x04, 0x1e
        /*005e*/ 	.short	(.L_776 - .L_775)
.L_775:
        /*0060*/ 	.word	0x00000000
.L_776:


//--------------------- .nv.info._ZN7cutlass13device_kernelIN5flash19enable_sm80_to_sm89INS1_16FlashAttnBwdSm80INS1_25CollectiveMainloopBwdSm80ILi2ELi2EN4cute5tupleIJNS5_1CILi64EEENS7_ILi128EEES9_EEENS_10bfloat16_tEfNS_4arch4Sm80ELb0ELb0ELb0ELb0ELb1ELb0ELb0ELb0ELi2ELi2ELi2ELi2ELb0EEENS1_21CollectiveEpilogueBwdISA_SB_SD_Li256ELb0ELb0ELi4EEENS1_19SingleTileSchedulerILb0ELb0ELb0ELi128EEEEEEEEEvNT_6ParamsE --------------------------
	.section	.nv.info._ZN7cutlass13device_kernelIN5flash19enable_sm80_to_sm89INS1_16FlashAttnBwdSm80INS1_25CollectiveMainloopBwdSm80ILi2ELi2EN4cute5tupleIJNS5_1CILi64EEENS7_ILi128EEES9_EEENS_10bfloat16_tEfNS_4arch4Sm80ELb0ELb0ELb0ELb0ELb1ELb0ELb0ELb0ELi2ELi2ELi2ELi2ELb0EEENS1_21CollectiveEpilogueBwdISA_SB_SD_Li256ELb0ELb0ELi4EEENS1_19SingleTileSchedulerILb0ELb0ELb0ELi128EEEEEEEEEvNT_6ParamsE,"",@"SHT_CUDA_INFO"
	.sectionflags	@""
	.align	4


	//----- nvinfo : EIATTR_CUDA_API_VERSION
	.align		4
        /*0000*/ 	.byte	0x04, 0x37
        /*0002*/ 	.short	(.L_778 - .L_777)
.L_777:
        /*0004*/ 	.word	0x00000082


	//----- nvinfo : EIATTR_SW2861232_WAR
	.align		4
.L_778:
        /*0008*/ 	.byte	0x01, 0x35
	.zero		2


	//----- nvinfo : EIATTR_PARAM_CBANK
	.align		4
        /*000c*/ 	.byte	0x04, 0x0a
        /*000e*/ 	.short	(.L_780 - .L_779)
	.align		4
.L_779:
        /*0010*/ 	.word	index@(.nv.constant0._ZN7cutlass13device_kernelIN5flash19enable_sm80_to_sm89INS1_16FlashAttnBwdSm80INS1_25CollectiveMainloopBwdSm80ILi2ELi2EN4cute5tupleIJNS5_1CILi64EEENS7_ILi128EEES9_EEENS_10bfloat16_tEfNS_4arch4Sm80ELb0ELb0ELb0ELb0ELb1ELb0ELb0ELb0ELi2ELi2ELi2ELi2ELb0EEENS1_21CollectiveEpilogueBwdISA_SB_SD_Li256ELb0ELb0ELi4EEENS1_19SingleTileSchedulerILb0ELb0ELb0ELi128EEEEEEEEEvNT_6ParamsE)
        /*0014*/ 	.short	0x0160
        /*0016*/ 	.short	0x0270


	//----- nvinfo : EIATTR_CBANK_PARAM_SIZE
	.align		4
.L_780:
        /*0018*/ 	.byte	0x03, 0x19
        /*001a*/ 	.short	0x0270


	//----- nvinfo : EIATTR_KPARAM_INFO
	.align		4
        /*001c*/ 	.byte	0x04, 0x17
        /*001e*/ 	.short	(.L_782 - .L_781)
.L_781:
        /*0020*/ 	.word	0x00000000
        /*0024*/ 	.short	0x0000
        /*0026*/ 	.short	0x0000
        /*0028*/ 	.byte	0x00, 0xf0, 0xc1, 0x09


	//----- nvinfo : EIATTR_MAXREG_COUNT
	.align		4
.L_782:
        /*002c*/ 	.byte	0x03, 0x1b
        /*002e*/ 	.short	0x00ff


	//----- nvinfo : EIATTR_NUM_BARRIERS
	.align		4
        /*0030*/ 	.byte	0x02, 0x4c
        /*0032*/ 	.byte	0x02
	.zero		1


	//----- nvinfo : EIATTR_MERCURY_ISA_VERSION
	.align		4
        /*0034*/ 	.byte	0x03, 0x5f
        /*0036*/ 	.short	0x0000


	//----- nvinfo : EIATTR_EXIT_INSTR_OFFSETS
	.align		4
        /*0038*/ 	.byte	0x04, 0x1c
        /*003a*/ 	.short	(.L_784 - .L_783)


	//   ....[0]....
.L_783:
        /*003c*/ 	.word	0x00000030


	//   ....[1]....
        /*0040*/ 	.word	0x00007da0


	//   ....[2]....
        /*0044*/ 	.word	0x00007e60


	//----- nvinfo : EIATTR_CTAIDZ_USED
	.align		4
.L_784:
        /*0048*/ 	.byte	0x01, 0x04
	.zero		2


	//----- nvinfo : EIATTR_MAX_THREADS
	.align		4
        /*004c*/ 	.byte	0x04, 0x05
        /*004e*/ 	.short	(.L_786 - .L_785)
.L_785:
        /*0050*/ 	.word	0x00000100
        /*0054*/ 	.word	0x00000001
        /*0058*/ 	.word	0x00000001


	//----- nvinfo : EIATTR_CRS_STACK_SIZE
	.align		4
.L_786:
        /*005c*/ 	.byte	0x04, 0x1e
        /*005e*/ 	.short	(.L_788 - .L_787)
.L_787:
        /*0060*/ 	.word	0x00000000
.L_788:


//--------------------- .nv.info._ZN7cutlass13device_kernelIN5flash19enable_sm80_to_sm89INS1_16FlashAttnBwdSm80INS1_25CollectiveMainloopBwdSm80ILi2ELi2EN4cute5tupleIJNS5_1CILi64EEENS7_ILi128EEES9_EEENS_10bfloat16_tEfNS_4arch4Sm80ELb0ELb0ELb0ELb0ELb0ELb0ELb0ELb0ELi2ELi2ELi2ELi2ELb0EEENS1_24CollectiveEpilogueBwdGQAISA_fSD_Li256ELb0ELb0EEENS1_19SingleTileSchedulerILb0ELb0ELb0ELi128EEEEEEEEEvNT_6ParamsE --------------------------
	.section	.nv.info._ZN7cutlass13device_kernelIN5flash19enable_sm80_to_sm89INS1_16FlashAttnBwdSm80INS1_25CollectiveMainloopBwdSm80ILi2ELi2EN4cute5tupleIJNS5_1CILi64EEENS7_ILi128EEES9_EEENS_10bfloat16_tEfNS_4arch4Sm80ELb0ELb0ELb0ELb0ELb0ELb0ELb0ELb0ELi2ELi2ELi2ELi2ELb0EEENS1_24CollectiveEpilogueBwdGQAISA_fSD_Li256ELb0ELb0EEENS1_19SingleTileSchedulerILb0ELb0ELb0ELi128EEEEEEEEEvNT_6ParamsE,"",@"SHT_CUDA_INFO"
	.sectionflags	@""
	.align	4


	//----- nvinfo : EIATTR_CUDA_API_VERSION
	.align		4
        /*0000*/ 	.byte	0x04, 0x37
        /*0002*/ 	.short	(.L_790 - .L_789)
.L_789:
        /*0004*/ 	.word	0x00000082


	//----- nvinfo : EIATTR_SW2861232_WAR
	.align		4
.L_790:
        /*0008*/ 	.byte	0x01, 0x35
	.zero		2


	//----- nvinfo : EIATTR_PARAM_CBANK
	.align		4
        /*000c*/ 	.byte	0x04, 0x0a
        /*000e*/ 	.short	(.L_792 - .L_791)
	.align		4
.L_791:
        /*0010*/ 	.word	index@(.nv.constant0._ZN7cutlass13device_kernelIN5flash19enable_sm80_to_sm89INS1_16FlashAttnBwdSm80INS1_25CollectiveMainloopBwdSm80ILi2ELi2EN4cute5tupleIJNS5_1CILi64EEENS7_ILi128EEES9_EEENS_10bfloat16_tEfNS_4arch4Sm80ELb0ELb0ELb0ELb0ELb0ELb0ELb0ELb0ELi2ELi2ELi2ELi2ELb0EEENS1_24CollectiveEpilogueBwdGQAISA_fSD_Li256ELb0ELb0EEENS1_19SingleTileSchedulerILb0ELb0ELb0ELi128EEEEEEEEEvNT_6ParamsE)
        /*0014*/ 	.short	0x0160
        /*0016*/ 	.short	0x0278


	//----- nvinfo : EIATTR_CBANK_PARAM_SIZE
	.align		4
.L_792:
        /*0018*/ 	.byte	0x03, 0x19
        /*001a*/ 	.short	0x0278


	//----- nvinfo : EIATTR_KPARAM_INFO
	.align		4
        /*001c*/ 	.byte	0x04, 0x17
        /*001e*/ 	.short	(.L_794 - .L_793)
.L_793:
        /*0020*/ 	.word	0x00000000
        /*0024*/ 	.short	0x0000
        /*0026*/ 	.short	0x0000
        /*0028*/ 	.byte	0x00, 0xf0, 0xe1, 0x09


	//----- nvinfo : EIATTR_MAXREG_COUNT
	.align		4
.L_794:
        /*002c*/ 	.byte	0x03, 0x1b
        /*002e*/ 	.short	0x00ff


	//----- nvinfo : EIATTR_NUM_BARRIERS
	.align		4
        /*0030*/ 	.byte	0x02, 0x4c
        /*0032*/ 	.byte	0x02
	.zero		1


	//----- nvinfo : EIATTR_ANNOTATIONS
	.align		4
        /*0034*/ 	.byte	0x04, 0x55
        /*0036*/ 	.short	(.L_796 - .L_795)


	//   ....[0]....
.L_795:
        /* <DEDUP_REMOVED lines=9> */


	//----- nvinfo : EIATTR_MERCURY_ISA_VERSION
	.align		4
.L_796:
        /*00b0*/ 	.byte	0x03, 0x5f
        /*00b2*/ 	.short	0x0000


	//----- nvinfo : EIATTR_EXIT_INSTR_OFFSETS
	.align		4
        /*00b4*/ 	.byte	0x04, 0x1c
        /*00b6*/ 	.short	(.L_798 - .L_797)


	//   ....[0]....
.L_797:
        /*00b8*/ 	.word	0x00000040


	//   ....[1]....
        /*00bc*/ 	.word	0x00006d20


	//----- nvinfo : EIATTR_CTAIDZ_USED
	.align		4
.L_798:
        /*00c0*/ 	.byte	0x01, 0x04
	.zero		2


	//----- nvinfo : EIATTR_MAX_THREADS
	.align		4
        /*00c4*/ 	.byte	0x04, 0x05
        /*00c6*/ 	.short	(.L_800 - .L_799)
.L_799:
        /*00c8*/ 	.word	0x00000100
        /*00cc*/ 	.word	0x00000001
        /*00d0*/ 	.word	0x00000001


	//----- nvinfo : EIATTR_CRS_STACK_SIZE
	.align		4
.L_800:
        /*00d4*/ 	.byte	0x04, 0x1e
        /*00d6*/ 	.short	(.L_802 - .L_801)
.L_801:
        /*00d8*/ 	.word	0x00000000
.L_802:


//--------------------- .nv.info._ZN7cutlass13device_kernelIN5flash19enable_sm80_to_sm89INS1_16FlashAttnBwdSm80INS1_25CollectiveMainloopBwdSm80ILi2ELi2EN4cute5tupleIJNS5_1CILi64EEENS7_ILi128EEES9_EEENS_10bfloat16_tEfNS_4arch4Sm80ELb0ELb0ELb0ELb0ELb1ELb0ELb0ELb0ELi2ELi2ELi2ELi2ELb0EEENS1_24CollectiveEpilogueBwdGQAISA_fSD_Li256ELb0ELb1EEENS1_19SingleTileSchedulerILb0ELb0ELb0ELi128EEEEEEEEEvNT_6ParamsE --------------------------
	.section	.nv.info._ZN7cutlass13device_kernelIN5flash19enable_sm80_to_sm89INS1_16FlashAttnBwdSm80INS1_25CollectiveMainloopBwdSm80ILi2ELi2EN4cute5tupleIJNS5_1CILi64EEENS7_ILi128EEES9_EEENS_10bfloat16_tEfNS_4arch4Sm80ELb0ELb0ELb0ELb0ELb1ELb0ELb0ELb0ELi2ELi2ELi2ELi2ELb0EEENS1_24CollectiveEpilogueBwdGQAISA_fSD_Li256ELb0ELb1EEENS1_19SingleTileSchedulerILb0ELb0ELb0ELi128EEEEEEEEEvNT_6ParamsE,"",@"SHT_CUDA_INFO"
	.sectionflags	@""
	.align	4


	//----- nvinfo : EIATTR_CUDA_API_VERSION
	.align		4
        /*0000*/ 	.byte	0x04, 0x37
        /*0002*/ 	.short	(.L_804 - .L_803)
.L_803:
        /*0004*/ 	.word	0x00000082


	//----- nvinfo : EIATTR_SW2861232_WAR
	.align		4
.L_804:
        /*0008*/ 	.byte	0x01, 0x35
	.zero		2


	//----- nvinfo : EIATTR_PARAM_CBANK
	.align		4
        /*000c*/ 	.byte	0x04, 0x0a
        /*000e*/ 	.short	(.L_806 - .L_805)
	.align		4
.L_805:
        /*0010*/ 	.word	index@(.nv.constant0._ZN7cutlass13device_kernelIN5flash19enable_sm80_to_sm89INS1_16FlashAttnBwdSm80INS1_25CollectiveMainloopBwdSm80ILi2ELi2EN4cute5tupleIJNS5_1CILi64EEENS7_ILi128EEES9_EEENS_10bfloat16_tEfNS_4arch4Sm80ELb0ELb0ELb0ELb0ELb1ELb0ELb0ELb0ELi2ELi2ELi2ELi2ELb0EEENS1_24CollectiveEpilogueBwdGQAISA_fSD_Li256ELb0ELb1EEENS1_19SingleTileSchedulerILb0ELb0ELb0ELi128EEEEEEEEEvNT_6ParamsE)
        /*0014*/ 	.short	0x0160
        /*0016*/ 	.short	0x0278


	//----- nvinfo : EIATTR_CBANK_PARAM_SIZE
	.align		4
.L_806:
        /*0018*/ 	.byte	0x03, 0x19
        /*001a*/ 	.short	0x0278


	//----- nvinfo : EIATTR_KPARAM_INFO
	.align		4
        /*001c*/ 	.byte	0x04, 0x17
        /*001e*/ 	.short	(.L_808 - .L_807)
.L_807:
        /*0020*/ 	.word	0x00000000
        /*0024*/ 	.short	0x0000
        /*0026*/ 	.short	0x0000
        /*0028*/ 	.byte	0x00, 0xf0, 0xe1, 0x09


	//----- nvinfo : EIATTR_MAXREG_COUNT
	.align		4
.L_808:
        /*002c*/ 	.byte	0x03, 0x1b
        /*002e*/ 	.short	0x00ff


	//----- nvinfo : EIATTR_NUM_BARRIERS
	.align		4
        /*0030*/ 	.byte	0x02, 0x4c
        /*0032*/ 	.byte	0x02
	.zero		1


	//----- nvinfo : EIATTR_ANNOTATIONS
	.align		4
        /*0034*/ 	.byte	0x04, 0x55
        /*0036*/ 	.short	(.L_810 - .L_809)


	//   ....[0]....
.L_809:
        /* <DEDUP_REMOVED lines=9> */


	//----- nvinfo : EIATTR_MERCURY_ISA_VERSION
	.align		4
.L_810:
        /*00b8*/ 	.byte	0x03, 0x5f
        /*00ba*/ 	.short	0x0000


	//----- nvinfo : EIATTR_COOP_GROUP_MASK_REGIDS
	.align		4
        /*00bc*/ 	.byte	0x04, 0x29
        /*00be*/ 	.short	(.L_812 - .L_811)


	//   ....[0]....
.L_811:
        /*00c0*/ 	.word	0xffffffff


	//   ....[1]....
        /*00c4*/ 	.word	0xffffffff


	//   ....[2]....
        /*00c8*/ 	.word	0xffffffff


	//   ....[3]....
        /*00cc*/ 	.word	0xffffffff


	//   ....[4]....
        /*00d0*/ 	.word	0xffffffff


	//   ....[5]....
        /*00d4*/ 	.word	0xffffffff


	//   ....[6]....
        /*00d8*/ 	.word	0xffffffff


	//   ....[7]....
        /*00dc*/ 	.word	0xffffffff


	//----- nvinfo : EIATTR_COOP_GROUP_INSTR_OFFSETS
	.align		4
.L_812:
        /*00e0*/ 	.byte	0x04, 0x28
        /*00e2*/ 	.short	(.L_814 - .L_813)


	//   ....[0]....
.L_813:
        /*00e4*/ 	.word	0x00006390


	//   ....[1]....
        /*00e8*/ 	.word	0x00006420


	//   ....[2]....
        /*00ec*/ 	.word	0x000068e0


	//   ....[3]....
        /*00f0*/ 	.word	0x000068f0


	//   ....[4]....
        /*00f4*/ 	.word	0x00006a80


	//   ....[5]....
        /*00f8*/ 	.word	0x00006ad0


	//   ....[6]....
        /*00fc*/ 	.word	0x00006f80


	//   ....[7]....
        /*0100*/ 	.word	0x00006f90


	//----- nvinfo : EIATTR_EXIT_INSTR_OFFSETS
	.align		4
.L_814:
        /*0104*/ 	.byte	0x04, 0x1c
        /*0106*/ 	.short	(.L_816 - .L_815)


	//   ....[0]....
.L_815:
        /*0108*/ 	.word	0x00000040


	//   ....[1]....
        /*010c*/ 	.word	0x00006fa0


	//   ....[2]....
        /*0110*/ 	.word	0x00007040


	//----- nvinfo : EIATTR_CTAIDZ_USED
	.align		4
.L_816:
        /*0114*/ 	.byte	0x01, 0x04
	.zero		2


	//----- nvinfo : EIATTR_MAX_THREADS
	.align		4
        /*0118*/ 	.byte	0x04, 0x05
        /*011a*/ 	.short	(.L_818 - .L_817)
.L_817:
        /*011c*/ 	.word	0x00000100
        /*0120*/ 	.word	0x00000001
        /*0124*/ 	.word	0x00000001


	//----- nvinfo : EIATTR_CRS_STACK_SIZE
	.align		4
.L_818:
        /*0128*/ 	.byte	0x04, 0x1e
        /*012a*/ 	.short	(.L_820 - .L_819)
.L_819:
        /*012c*/ 	.word	0x00000000
.L_820:


//--------------------- .nv.info._ZN7cutlass13device_kernelIN5flash19enable_sm80_to_sm89INS1_16FlashAttnBwdSm80INS1_25CollectiveMainloopBwdSm80ILi2ELi2EN4cute5tupleIJNS5_1CILi64EEENS7_ILi128EEES9_EEENS_10bfloat16_tEfNS_4arch4Sm80ELb0ELb0ELb0ELb1ELb0ELb0ELb0ELb0ELi2ELi2ELi2ELi2ELb0EEENS1_21CollectiveEpilogueBwdISA_SB_SD_Li256ELb1ELb0ELi4EEENS1_19SingleTileSchedulerILb1ELb0ELb0ELi128EEEEEEEEEvNT_6ParamsE --------------------------
	.section	.nv.info._ZN7cutlass13device_kernelIN5flash19enable_sm80_to_sm89INS1_16FlashAttnBwdSm80INS1_25CollectiveMainloopBwdSm80ILi2ELi2EN4cute5tupleIJNS5_1CILi64EEENS7_ILi128EEES9_EEENS_10bfloat16_tEfNS_4arch4Sm80ELb0ELb0ELb0ELb1ELb0ELb0ELb0ELb0ELi2ELi2ELi2ELi2ELb0EEENS1_21CollectiveEpilogueBwdISA_SB_SD_Li256ELb1ELb0ELi4EEENS1_19SingleTileSchedulerILb1ELb0ELb0ELi128EEEEEEEEEvNT_6ParamsE,"",@"SHT_CUDA_INFO"
	.sectionflags	@""
	.align	4


	//----- nvinfo : EIATTR_CUDA_API_VERSION
	.align		4
        /*0000*/ 	.byte	0x04, 0x37
        /*0002*/ 	.short	(.L_822 - .L_821)
.L_821:
        /*0004*/ 	.word	0x00000082


	//----- nvinfo : EIATTR_SW2861232_WAR
	.align		4
.L_822:
        /*0008*/ 	.byte	0x01, 0x35
	.zero		2


	//----- nvinfo : EIATTR_PARAM_CBANK
	.align		4
        /*000c*/ 	.byte	0x04, 0x0a
        /*000e*/ 	.short	(.L_824 - .L_823)
	.align		4
.L_823:
        /*0010*/ 	.word	index@(.nv.constant0._ZN7cutlass13device_kernelIN5flash19enable_sm80_to_sm89INS1_16FlashAttnBwdSm80INS1_25CollectiveMainloopBwdSm80ILi2ELi2EN4cute5tupleIJNS5_1CILi64EEENS7_ILi128EEES9_EEENS_10bfloat16_tEfNS_4arch4Sm80ELb0ELb0ELb0ELb1ELb0ELb0ELb0ELb0ELi2ELi2ELi2ELi2ELb0EEENS1_21CollectiveEpilogueBwdISA_SB_SD_Li256ELb1ELb0ELi4EEENS1_19SingleTileSchedulerILb1ELb0ELb0ELi128EEEEEEEEEvNT_6ParamsE)
        /*0014*/ 	.short	0x0160
        /*0016*/ 	.short	0x0270


	//----- nvinfo : EIATTR_CBANK_PARAM_SIZE
	.align		4
.L_824:
        /*0018*/ 	.byte	0x03, 0x19
        /*001a*/ 	.short	0x0270


	//----- nvinfo : EIATTR_KPARAM_INFO
	.align		4
        /*001c*/ 	.byte	0x04, 0x17
        /*001e*/ 	.short	(.L_826 - .L_825)
.L_825:
        /*0020*/ 	.word	0x00000000
        /*0024*/ 	.short	0x0000
        /*0026*/ 	.short	0x0000
        /*0028*/ 	.byte	0x00, 0xf0, 0xc1, 0x09


	//----- nvinfo : EIATTR_MAXREG_COUNT
	.align		4
.L_826:
        /*002c*/ 	.byte	0x03, 0x1b
        /*002e*/ 	.short	0x00ff


	//----- nvinfo : EIATTR_NUM_BARRIERS
	.align		4
        /*0030*/ 	.byte	0x02, 0x4c
        /*0032*/ 	.byte	0x02
	.zero		1


	//----- nvinfo : EIATTR_ANNOTATIONS
	.align		4
        /*0034*/ 	.byte	0x04, 0x55
        /*0036*/ 	.short	(.L_828 - .L_827)


	//   ....[0]....
.L_827:
        /* <DEDUP_REMOVED lines=15> */


	//----- nvinfo : EIATTR_MERCURY_ISA_VERSION
	.align		4
.L_828:
        /*0118*/ 	.byte	0x03, 0x5f
        /*011a*/ 	.short	0x0000


	//----- nvinfo : EIATTR_COOP_GROUP_MASK_REGIDS
	.align		4
        /*011c*/ 	.byte	0x04, 0x29
        /*011e*/ 	.short	(.L_830 - .L_829)


	//   ....[0]....
.L_829:
        /*0120*/ 	.word	0xffffffff


	//----- nvinfo : EIATTR_COOP_GROUP_INSTR_OFFSETS
	.align		4
.L_830:
        /*0124*/ 	.byte	0x04, 0x28
        /*0126*/ 	.short	(.L_832 - .L_831)


	//   ....[0]....
.L_831:
        /*0128*/ 	.word	0x000000a0


	//----- nvinfo : EIATTR_EXIT_INSTR_OFFSETS
	.align		4
.L_832:
        /*012c*/ 	.byte	0x04, 0x1c
        /*012e*/ 	.short	(.L_834 - .L_833)


	//   ....[0]....
.L_833:
        /*0130*/ 	.word	0x00000340


	//   ....[1]....
        /*0134*/ 	.word	0x000084f0


	//   ....[2]....
        /*0138*/ 	.word	0x000085b0


	//   ....[3]....
        /*013c*/ 	.word	0x00009800


	//   ....[4]....
        /*0140*/ 	.word	0x000098c0


	//----- nvinfo : EIATTR_CTAIDZ_USED
	.align		4
.L_834:
        /*0144*/ 	.byte	0x01, 0x04
	.zero		2


	//----- nvinfo : EIATTR_MAX_THREADS
	.align		4
        /*0148*/ 	.byte	0x04, 0x05
        /*014a*/ 	.short	(.L_836 - .L_835)
.L_835:
        /*014c*/ 	.word	0x00000100
        /*0150*/ 	.word	0x00000001
        /*0154*/ 	.word	0x00000001


	//----- nvinfo : EIATTR_CRS_STACK_SIZE
	.align		4
.L_836:
        /*0158*/ 	.byte	0x04, 0x1e
        /*015a*/ 	.short	(.L_838 - .L_837)
.L_837:
        /*015c*/ 	.word	0x00000000
.L_838:


//--------------------- .nv.info._ZN7cutlass13device_kernelIN5flash19enable_sm80_to_sm89INS1_16FlashAttnBwdSm80INS1_25CollectiveMainloopBwdSm80ILi2ELi2EN4cute5tupleIJNS5_1CILi64EEENS7_ILi128EEES9_EEENS_10bfloat16_tEfNS_4arch4Sm80ELb0ELb0ELb0ELb1ELb1ELb0ELb0ELb0ELi2ELi2ELi2ELi2ELb0EEENS1_21CollectiveEpilogueBwdISA_SB_SD_Li256ELb1ELb0ELi4EEENS1_19SingleTileSchedulerILb1ELb0ELb0ELi128EEEEEEEEEvNT_6ParamsE --------------------------
	.section	.nv.info._ZN7cutlass13device_kernelIN5flash19enable_sm80_to_sm89INS1_16FlashAttnBwdSm80INS1_25CollectiveMainloopBwdSm80ILi2ELi2EN4cute5tupleIJNS5_1CILi64EEENS7_ILi128EEES9_EEENS_10bfloat16_tEfNS_4arch4Sm80ELb0ELb0ELb0ELb1ELb1ELb0ELb0ELb0ELi2ELi2ELi2ELi2ELb0EEENS1_21CollectiveEpilogueBwdISA_SB_SD_Li256ELb1ELb0ELi4EEENS1_19SingleTileSchedulerILb1ELb0ELb0ELi128EEEEEEEEEvNT_6ParamsE,"",@"SHT_CUDA_INFO"
	.sectionflags	@""
	.align	4


	//----- nvinfo : EIATTR_CUDA_API_VERSION
	.align		4
        /*0000*/ 	.byte	0x04, 0x37
        /*0002*/ 	.short	(.L_840 - .L_839)
.L_839:
        /*0004*/ 	.word	0x00000082


	//----- nvinfo : EIATTR_SW2861232_WAR
	.align		4
.L_840:
        /*0008*/ 	.byte	0x01, 0x35
	.zero		2


	//----- nvinfo : EIATTR_PARAM_CBANK
	.align		4
        /*000c*/ 	.byte	0x04, 0x0a
        /*000e*/ 	.short	(.L_842 - .L_841)
	.align		4
.L_841:
        /*0010*/ 	.word	index@(.nv.constant0._ZN7cutlass13device_kernelIN5flash19enable_sm80_to_sm89INS1_16FlashAttnBwdSm80INS1_25CollectiveMainloopBwdSm80ILi2ELi2EN4cute5tupleIJNS5_1CILi64EEENS7_ILi128EEES9_EEENS_10bfloat16_tEfNS_4arch4Sm80ELb0ELb0ELb0ELb1ELb1ELb0ELb0ELb0ELi2ELi2ELi2ELi2ELb0EEENS1_21CollectiveEpilogueBwdISA_SB_SD_Li256ELb1ELb0ELi4EEENS1_19SingleTileSchedulerILb1ELb0ELb0ELi128EEEEEEEEEvNT_6ParamsE)
        /*0014*/ 	.short	0x0160
        /*0016*/ 	.short	0x0270


	//----- nvinfo : EIATTR_CBANK_PARAM_SIZE
	.align		4
.L_842:
        /*0018*/ 	.byte	0x03, 0x19
        /*001a*/ 	.short	0x0270


	//----- nvinfo : EIATTR_KPARAM_INFO
	.align		4
        /*001c*/ 	.byte	0x04, 0x17
        /*001e*/ 	.short	(.L_844 - .L_843)
.L_843:
        /*0020*/ 	.word	0x00000000
        /*0024*/ 	.short	0x0000
        /*0026*/ 	.short	0x0000
        /*0028*/ 	.byte	0x00, 0xf0, 0xc1, 0x09


	//----- nvinfo : EIATTR_MAXREG_COUNT
	.align		4
.L_844:
        /*002c*/ 	.byte	0x03, 0x1b
        /*002e*/ 	.short	0x00ff


	//----- nvinfo : EIATTR_NUM_BARRIERS
	.align		4
        /*0030*/ 	.byte	0x02, 0x4c
        /*0032*/ 	.byte	0x02
	.zero		1


	//----- nvinfo : EIATTR_ANNOTATIONS
	.align		4
        /*0034*/ 	.byte	0x04, 0x55
        /*0036*/ 	.short	(.L_846 - .L_845)


	//   ....[0]....
.L_845:
        /* <DEDUP_REMOVED lines=15> */


	//----- nvinfo : EIATTR_MERCURY_ISA_VERSION
	.align		4
.L_846:
        /*0118*/ 	.byte	0x03, 0x5f
        /*011a*/ 	.short	0x0000


	//----- nvinfo : EIATTR_COOP_GROUP_MASK_REGIDS
	.align		4
        /*011c*/ 	.byte	0x04, 0x29
        /*011e*/ 	.short	(.L_848 - .L_847)


	//   ....[0]....
.L_847:
        /*0120*/ 	.word	0xffffffff


	//----- nvinfo : EIATTR_COOP_GROUP_INSTR_OFFSETS
	.align		4
.L_848:
        /*0124*/ 	.byte	0x04, 0x28
        /*0126*/ 	.short	(.L_850 - .L_849)


	//   ....[0]....
.L_849:
        /*0128*/ 	.word	0x000000a0


	//----- nvinfo : EIATTR_EXIT_INSTR_OFFSETS
	.align		4
.L_850:
        /*012c*/ 	.byte	0x04, 0x1c
        /*012e*/ 	.short	(.L_852 - .L_851)


	//   ....[0]....
.L_851:
        /*0130*/ 	.word	0x00000340


	//   ....[1]....
        /*0134*/ 	.word	0x000084f0


	//   ....[2]....
        /*0138*/ 	.word	0x000085b0


	//   ....[3]....
        /*013c*/ 	.word	0x00009800


	//   ....[4]....
        /*0140*/ 	.word	0x000098c0


	//----- nvinfo : EIATTR_CTAIDZ_USED
	.align		4
.L_852:
        /*0144*/ 	.byte	0x01, 0x04
	.zero		2


	//----- nvinfo : EIATTR_MAX_THREADS
	.align		4
        /*0148*/ 	.byte	0x04, 0x05
        /*014a*/ 	.short	(.L_854 - .L_853)
.L_853:
        /*014c*/ 	.word	0x00000100
        /*0150*/ 	.word	0x00000001
        /*0154*/ 	.word	0x00000001


	//----- nvinfo : EIATTR_CRS_STACK_SIZE
	.align		4
.L_854:
        /*0158*/ 	.byte	0x04, 0x1e
        /*015a*/ 	.short	(.L_856 - .L_855)
.L_855:
        /*015c*/ 	.word	0x00000000
.L_856:


//--------------------- .nv.info._ZN7cutlass13device_kernelIN5flash19enable_sm80_to_sm89INS1_16FlashAttnBwdSm80INS1_25CollectiveMainloopBwdSm80ILi2ELi2EN4cute5tupleIJNS5_1CILi64EEENS7_ILi128EEES9_EEENS_10bfloat16_tEfNS_4arch4Sm80ELb0ELb0ELb0ELb1ELb0ELb0ELb0ELb0ELi2ELi2ELi2ELi2ELb0EEENS1_24CollectiveEpilogueBwdGQAISA_fSD_Li256ELb1ELb0EEENS1_19SingleTileSchedulerILb1ELb0ELb0ELi128EEEEEEEEEvNT_6ParamsE --------------------------
	.section	.nv.info._ZN7cutlass13device_kernelIN5flash19enable_sm80_to_sm89INS1_16FlashAttnBwdSm80INS1_25CollectiveMainloopBwdSm80ILi2ELi2EN4cute5tupleIJNS5_1CILi64EEENS7_ILi128EEES9_EEENS_10bfloat16_tEfNS_4arch4Sm80ELb0ELb0ELb0ELb1ELb0ELb0ELb0ELb0ELi2ELi2ELi2ELi2ELb0EEENS1_24CollectiveEpilogueBwdGQAISA_fSD_Li256ELb1ELb0EEENS1_19SingleTileSchedulerILb1ELb0ELb0ELi128EEEEEEEEEvNT_6ParamsE,"",@"SHT_CUDA_INFO"
	.sectionflags	@""
	.align	4


	//----- nvinfo : EIATTR_CUDA_API_VERSION
	.align		4
        /*0000*/ 	.byte	0x04, 0x37
        /*0002*/ 	.short	(.L_858 - .L_857)
.L_857:
        /*0004*/ 	.word	0x00000082


	//----- nvinfo : EIATTR_SW2861232_WAR
	.align		4
.L_858:
        /*0008*/ 	.byte	0x01, 0x35
	.zero		2


	//----- nvinfo : EIATTR_PARAM_CBANK
	.align		4
        /*000c*/ 	.byte	0x04, 0x0a
        /*000e*/ 	.short	(.L_860 - .L_859)
	.align		4
.L_859:
        /*0010*/ 	.word	index@(.nv.constant0._ZN7cutlass13device_kernelIN5flash19enable_sm80_to_sm89INS1_16FlashAttnBwdSm80INS1_25CollectiveMainloopBwdSm80ILi2ELi2EN4cute5tupleIJNS5_1CILi64EEENS7_ILi128EEES9_EEENS_10bfloat16_tEfNS_4arch4Sm80ELb0ELb0ELb0ELb1ELb0ELb0ELb0ELb0ELi2ELi2ELi2ELi2ELb0EEENS1_24CollectiveEpilogueBwdGQAISA_fSD_Li256ELb1ELb0EEENS1_19SingleTileSchedulerILb1ELb0ELb0ELi128EEEEEEEEEvNT_6ParamsE)
        /*0014*/ 	.short	0x0160
        /*0016*/ 	.short	0x0278


	//----- nvinfo : EIATTR_CBANK_PARAM_SIZE
	.align		4
.L_860:
        /*0018*/ 	.byte	0x03, 0x19
        /*001a*/ 	.short	0x0278


	//----- nvinfo : EIATTR_KPARAM_INFO
	.align		4
        /*001c*/ 	.byte	0x04, 0x17
        /*001e*/ 	.short	(.L_862 - .L_861)
.L_861:
        /*0020*/ 	.word	0x00000000
        /*0024*/ 	.short	0x0000
        /*0026*/ 	.short	0x0000
        /*0028*/ 	.byte	0x00, 0xf0, 0xe1, 0x09


	//----- nvinfo : EIATTR_MAXREG_COUNT
	.align		4
.L_862:
        /*002c*/ 	.byte	0x03, 0x1b
        /*002e*/ 	.short	0x00ff


	//----- nvinfo : EIATTR_NUM_BARRIERS
	.align		4
        /*0030*/ 	.byte	0x02, 0x4c
        /*0032*/ 	.byte	0x02
	.zero		1


	//----- nvinfo : EIATTR_ANNOTATIONS
	.align		4
        /*0034*/ 	.byte	0x04, 0x55
        /*0036*/ 	.short	(.L_864 - .L_863)


	//   ....[0]....
.L_863:
        /* <DEDUP_REMOVED lines=14> */


	//----- nvinfo : EIATTR_MERCURY_ISA_VERSION
	.align		4
.L_864:
        /*0108*/ 	.byte	0x03, 0x5f
        /*010a*/ 	.short	0x0000


	//----- nvinfo : EIATTR_COOP_GROUP_MASK_REGIDS
	.align		4
        /*010c*/ 	.byte	0x04, 0x29
        /*010e*/ 	.short	(.L_866 - .L_865)


	//   ....[0]....
.L_865:
        /*0110*/ 	.word	0xffffffff


	//----- nvinfo : EIATTR_COOP_GROUP_INSTR_OFFSETS
	.align		4
.L_866:
        /*0114*/ 	.byte	0x04, 0x28
        /*0116*/ 	.short	(.L_868 - .L_867)


	//   ....[0]....
.L_867:
        /*0118*/ 	.word	0x000000a0


	//----- nvinfo : EIATTR_EXIT_INSTR_OFFSETS
	.align		4
.L_868:
        /*011c*/ 	.byte	0x04, 0x1c
        /*011e*/ 	.short	(.L_870 - .L_869)


	//   ....[0]....
.L_869:
        /*0120*/ 	.word	0x00000340


	//   ....[1]....
        /*0124*/ 	.word	0x00006650


	//   ....[2]....
        /*0128*/ 	.word	0x00007190


	//----- nvinfo : EIATTR_CTAIDZ_USED
	.align		4
.L_870:
        /*012c*/ 	.byte	0x01, 0x04
	.zero		2


	//----- nvinfo : EIATTR_MAX_THREADS
	.align		4
        /*0130*/ 	.byte	0x04, 0x05
        /*0132*/ 	.short	(.L_872 - .L_871)
.L_871:
        /*0134*/ 	.word	0x00000100
        /*0138*/ 	.word	0x00000001
        /*013c*/ 	.word	0x00000001


	//----- nvinfo : EIATTR_CRS_STACK_SIZE
	.align		4
.L_872:
        /*0140*/ 	.byte	0x04, 0x1e
        /*0142*/ 	.short	(.L_874 - .L_873)
.L_873:
        /*0144*/ 	.word	0x00000000
.L_874:


//--------------------- .nv.info._ZN7cutlass13device_kernelIN5flash19enable_sm80_to_sm89INS1_16FlashAttnBwdSm80INS1_25CollectiveMainloopBwdSm80ILi2ELi2EN4cute5tupleIJNS5_1CILi64EEENS7_ILi128EEES9_EEENS_10bfloat16_tEfNS_4arch4Sm80ELb0ELb0ELb0ELb1ELb1ELb0ELb0ELb0ELi2ELi2ELi2ELi2ELb0EEENS1_24CollectiveEpilogueBwdGQAISA_fSD_Li256ELb1ELb1EEENS1_19SingleTileSchedulerILb1ELb0ELb0ELi128EEEEEEEEEvNT_6ParamsE --------------------------
	.section	.nv.info._ZN7cutlass13device_kernelIN5flash19enable_sm80_to_sm89INS1_16FlashAttnBwdSm80INS1_25CollectiveMainloopBwdSm80ILi2ELi2EN4cute5tupleIJNS5_1CILi64EEENS7_ILi128EEES9_EEENS_10bfloat16_tEfNS_4arch4Sm80ELb0ELb0ELb0ELb1ELb1ELb0ELb0ELb0ELi2ELi2ELi2ELi2ELb0EEENS1_24CollectiveEpilogueBwdGQAISA_fSD_Li256ELb1ELb1EEENS1_19SingleTileSchedulerILb1ELb0ELb0ELi128EEEEEEEEEvNT_6ParamsE,"",@"SHT_CUDA_INFO"
	.sectionflags	@""
	.align	4


	//----- nvinfo : EIATTR_CUDA_API_VERSION
	.align		4
        /*0000*/ 	.byte	0x04, 0x37
        /*0002*/ 	.short	(.L_876 - .L_875)
.L_875:
        /*0004*/ 	.word	0x00000082


	//----- nvinfo : EIATTR_SW2861232_WAR
	.align		4
.L_876:
        /*0008*/ 	.byte	0x01, 0x35
	.zero		2


	//----- nvinfo : EIATTR_PARAM_CBANK
	.align		4
        /*000c*/ 	.byte	0x04, 0x0a
        /*000e*/ 	.short	(.L_878 - .L_877)
	.align		4
.L_877:
        /*0010*/ 	.word	index@(.nv.constant0._ZN7cutlass13device_kernelIN5flash19enable_sm80_to_sm89INS1_16FlashAttnBwdSm80INS1_25CollectiveMainloopBwdSm80ILi2ELi2EN4cute5tupleIJNS5_1CILi64EEENS7_ILi128EEES9_EEENS_10bfloat16_tEfNS_4arch4Sm80ELb0ELb0ELb0ELb1ELb1ELb0ELb0ELb0ELi2ELi2ELi2ELi2ELb0EEENS1_24CollectiveEpilogueBwdGQAISA_fSD_Li256ELb1ELb1EEENS1_19SingleTileSchedulerILb1ELb0ELb0ELi128EEEEEEEEEvNT_6ParamsE)
        /*0014*/ 	.short	0x0160
        /*0016*/ 	.short	0x0278


	//----- nvinfo : EIATTR_CBANK_PARAM_SIZE
	.align		4
.L_878:
        /*0018*/ 	.byte	0x03, 0x19
        /*001a*/ 	.short	0x0278


	//----- nvinfo : EIATTR_KPARAM_INFO
	.align		4
        /*001c*/ 	.byte	0x04, 0x17
        /*001e*/ 	.short	(.L_880 - .L_879)
.L_879:
        /*0020*/ 	.word	0x00000000
        /*0024*/ 	.short	0x0000
        /*0026*/ 	.short	0x0000
        /*0028*/ 	.byte	0x00, 0xf0, 0xe1, 0x09


	//----- nvinfo : EIATTR_MAXREG_COUNT
	.align		4
.L_880:
        /*002c*/ 	.byte	0x03, 0x1b
        /*002e*/ 	.short	0x00ff


	//----- nvinfo : EIATTR_NUM_BARRIERS
	.align		4
        /*0030*/ 	.byte	0x02, 0x4c
        /*0032*/ 	.byte	0x02
	.zero		1


	//----- nvinfo : EIATTR_ANNOTATIONS
	.align		4
        /*0034*/ 	.byte	0x04, 0x55
        /*0036*/ 	.short	(.L_882 - .L_881)


	//   ....[0]....
.L_881:
        /* <DEDUP_REMOVED lines=14> */


	//----- nvinfo : EIATTR_MERCURY_ISA_VERSION
	.align		4
.L_882:
        /*0108*/ 	.byte	0x03, 0x5f
        /*010a*/ 	.short	0x0000


	//----- nvinfo : EIATTR_COOP_GROUP_MASK_REGIDS
	.align		4
        /*010c*/ 	.byte	0x04, 0x29
        /*010e*/ 	.short	(.L_884 - .L_883)


	//   ....[0]....
.L_883:
        /*0110*/ 	.word	0xffffffff


	//   ....[1]....
        /*0114*/ 	.word	0xffffffff


	//   ....[2]....
        /*0118*/ 	.word	0xffffffff


	//   ....[3]....
        /*011c*/ 	.word	0xffffffff


	//   ....[4]....
        /*0120*/ 	.word	0xffffffff


	//   ....[5]....
        /*0124*/ 	.word	0xffffffff


	//   ....[6]....
        /*0128*/ 	.word	0xffffffff


	//   ....[7]....
        /*012c*/ 	.word	0xffffffff


	//   ....[8]....
        /*0130*/ 	.word	0xffffffff


	//----- nvinfo : EIATTR_COOP_GROUP_INSTR_OFFSETS
	.align		4
.L_884:
        /*0134*/ 	.byte	0x04, 0x28
        /*0136*/ 	.short	(.L_886 - .L_885)


	//   ....[0]....
.L_885:
        /*0138*/ 	.word	0x000000a0


	//   ....[1]....
        /*013c*/ 	.word	0x000069b0


	//   ....[2]....
        /*0140*/ 	.word	0x000069f0


	//   ....[3]....
        /*0144*/ 	.word	0x00006ee0


	//   ....[4]....
        /*0148*/ 	.word	0x00006ef0


	//   ....[5]....
        /*014c*/ 	.word	0x00007080


	//   ....[6]....
        /*0150*/ 	.word	0x000070d0


	//   ....[7]....
        /*0154*/ 	.word	0x00007580


	//   ....[8]....
        /*0158*/ 	.word	0x00007590


	//----- nvinfo : EIATTR_EXIT_INSTR_OFFSETS
	.align		4
.L_886:
        /*015c*/ 	.byte	0x04, 0x1c
        /*015e*/ 	.short	(.L_888 - .L_887)


	//   ....[0]....
.L_887:
        /*0160*/ 	.word	0x00000340


	//   ....[1]....
        /*0164*/ 	.word	0x00006650


	//   ....[2]....
        /*0168*/ 	.word	0x000075a0


	//   ....[3]....
        /*016c*/ 	.word	0x00007640


	//----- nvinfo : EIATTR_CTAIDZ_USED
	.align		4
.L_888:
        /*0170*/ 	.byte	0x01, 0x04
	.zero		2


	//----- nvinfo : EIATTR_MAX_THREADS
	.align		4
        /*0174*/ 	.byte	0x04, 0x05
        /*0176*/ 	.short	(.L_890 - .L_889)
.L_889:
        /*0178*/ 	.word	0x00000100
        /*017c*/ 	.word	0x00000001
        /*0180*/ 	.word	0x00000001


	//----- nvinfo : EIATTR_CRS_STACK_SIZE
	.align		4
.L_890:
        /*0184*/ 	.byte	0x04, 0x1e
        /*0186*/ 	.short	(.L_892 - .L_891)
.L_891:
        /*0188*/ 	.word	0x00000000
.L_892:


//--------------------- .nv.info._ZN7cutlass13device_kernelIN5flash19enable_sm80_to_sm89INS1_16FlashAttnBwdSm80INS1_25CollectiveMainloopBwdSm80ILi2ELi2EN4cute5tupleIJNS5_1CILi64EEENS7_ILi128EEES9_EEENS_10bfloat16_tEfNS_4arch4Sm80ELb0ELb1ELb0ELb0ELb0ELb0ELb0ELb0ELi2ELi2ELi2ELi2ELb0EEENS1_21CollectiveEpilogueBwdISA_SB_SD_Li256ELb0ELb0ELi4EEENS1_19SingleTileSchedulerILb0ELb0ELb0ELi128EEEEEEEEEvNT_6ParamsE --------------------------
	.section	.nv.info._ZN7cutlass13device_kernelIN5flash19enable_sm80_to_sm89INS1_16FlashAttnBwdSm80INS1_25CollectiveMainloopBwdSm80ILi2ELi2EN4cute5tupleIJNS5_1CILi64EEENS7_ILi128EEES9_EEENS_10bfloat16_tEfNS_4arch4Sm80ELb0ELb1ELb0ELb0ELb0ELb0ELb0ELb0ELi2ELi2ELi2ELi2ELb0EEENS1_21CollectiveEpilogueBwdISA_SB_SD_Li256ELb0ELb0ELi4EEENS1_19SingleTileSchedulerILb0ELb0ELb0ELi128EEEEEEEEEvNT_6ParamsE,"",@"SHT_CUDA_INFO"
	.sectionflags	@""
	.align	4


	//----- nvinfo : EIATTR_CUDA_API_VERSION
	.align		4
        /*0000*/ 	.byte	0x04, 0x37
        /*0002*/ 	.short	(.L_894 - .L_893)
.L_893:
        /*0004*/ 	.word	0x00000082


	//----- nvinfo : EIATTR_SW2861232_WAR
	.align		4
.L_894:
        /*0008*/ 	.byte	0x01, 0x35
	.zero		2


	//----- nvinfo : EIATTR_PARAM_CBANK
	.align		4
        /*000c*/ 	.byte	0x04, 0x0a
        /*000e*/ 	.short	(.L_896 - .L_895)
	.align		4
.L_895:
        /*0010*/ 	.word	index@(.nv.constant0._ZN7cutlass13device_kernelIN5flash19enable_sm80_to_sm89INS1_16FlashAttnBwdSm80INS1_25CollectiveMainloopBwdSm80ILi2ELi2EN4cute5tupleIJNS5_1CILi64EEENS7_ILi128EEES9_EEENS_10bfloat16_tEfNS_4arch4Sm80ELb0ELb1ELb0ELb0ELb0ELb0ELb0ELb0ELi2ELi2ELi2ELi2ELb0EEENS1_21CollectiveEpilogueBwdISA_SB_SD_Li256ELb0ELb0ELi4EEENS1_19SingleTileSchedulerILb0ELb0ELb0ELi128EEEEEEEEEvNT_6ParamsE)
        /*0014*/ 	.short	0x0160
        /*0016*/ 	.short	0x0270


	//----- nvinfo : EIATTR_CBANK_PARAM_SIZE
	.align		4
.L_896:
        /*0018*/ 	.byte	0x03, 0x19
        /*001a*/ 	.short	0x0270


	//----- nvinfo : EIATTR_KPARAM_INFO
	.align		4
        /*001c*/ 	.byte	0x04, 0x17
        /*001e*/ 	.short	(.L_898 - .L_897)
.L_897:
        /*0020*/ 	.word	0x00000000
        /*0024*/ 	.short	0x0000
        /*0026*/ 	.short	0x0000
        /*0028*/ 	.byte	0x00, 0xf0, 0xc1, 0x09


	//----- nvinfo : EIATTR_MAXREG_COUNT
	.align		4
.L_898:
        /*002c*/ 	.byte	0x03, 0x1b
        /*002e*/ 	.short	0x00ff


	//----- nvinfo : EIATTR_NUM_BARRIERS
	.align		4
        /*0030*/ 	.byte	0x02, 0x4c
        /*0032*/ 	.byte	0x02
	.zero		1


	//----- nvinfo : EIATTR_ANNOTATIONS
	.align		4
        /*0034*/ 	.byte	0x04, 0x55
        /*0036*/ 	.short	(.L_900 - .L_899)


	//   ....[0]....
.L_899:
        /* <DEDUP_REMOVED lines=17> */


	//----- nvinfo : EIATTR_MERCURY_ISA_VERSION
	.align		4
.L_900:
        /*0138*/ 	.byte	0x03, 0x5f
        /*013a*/ 	.short	0x0000


	//----- nvinfo : EIATTR_EXIT_INSTR_OFFSETS
	.align		4
        /*013c*/ 	.byte	0x04, 0x1c
        /*013e*/ 	.short	(.L_902 - .L_901)


	//   ....[0]....
.L_901:
        /*0140*/ 	.word	0x00000040


	//   ....[1]....
        /*0144*/ 	.word	0x00009200


	//   ....[2]....
        /*0148*/ 	.word	0x000092c0


	//   ....[3]....
        /*014c*/ 	.word	0x0000a3b0


	//   ....[4]....
        /*0150*/ 	.word	0x0000a460


	//----- nvinfo : EIATTR_CTAIDZ_USED
	.align		4
.L_902:
        /*0154*/ 	.byte	0x01, 0x04
	.zero		2


	//----- nvinfo : EIATTR_MAX_THREADS
	.align		4
        /*0158*/ 	.byte	0x04, 0x05
        /*015a*/ 	.short	(.L_904 - .L_903)
.L_903:
        /*015c*/ 	.word	0x00000100
        /*0160*/ 	.word	0x00000001
        /*0164*/ 	.word	0x00000001


	//----- nvinfo : EIATTR_CRS_STACK_SIZE
	.align		4
.L_904:
        /*0168*/ 	.byte	0x04, 0x1e
        /*016a*/ 	.short	(.L_906 - .L_905)
.L_905:
        /*016c*/ 	.word	0x00000000
.L_906:


//--------------------- .nv.info._ZN7cutlass13device_kernelIN5flash19enable_sm80_to_sm89INS1_16FlashAttnBwdSm80INS1_25CollectiveMainloopBwdSm80ILi2ELi2EN4cute5tupleIJNS5_1CILi64EEENS7_ILi128EEES9_EEENS_10bfloat16_tEfNS_4arch4Sm80ELb0ELb1ELb0ELb0ELb1ELb0ELb0ELb0ELi2ELi2ELi2ELi2ELb0EEENS1_21CollectiveEpilogueBwdISA_SB_SD_Li256ELb0ELb0ELi4EEENS1_19SingleTileSchedulerILb0ELb0ELb0ELi128EEEEEEEEEvNT_6ParamsE --------------------------
	.section	.nv.info._ZN7cutlass13device_kernelIN5flash19enable_sm80_to_sm89INS1_16FlashAttnBwdSm80INS1_25CollectiveMainloopBwdSm80ILi2ELi2EN4cute5tupleIJNS5_1CILi64EEENS7_ILi128EEES9_EEENS_10bfloat16_tEfNS_4arch4Sm80ELb0ELb1ELb0ELb0ELb1ELb0ELb0ELb0ELi2ELi2ELi2ELi2ELb0EEENS1_21CollectiveEpilogueBwdISA_SB_SD_Li256ELb0ELb0ELi4EEENS1_19SingleTileSchedulerILb0ELb0ELb0ELi128EEEEEEEEEvNT_6ParamsE,"",@"SHT_CUDA_INFO"
	.sectionflags	@""
	.align	4


	//----- nvinfo : EIATTR_CUDA_API_VERSION
	.align		4
        /*0000*/ 	.byte	0x04, 0x37
        /*0002*/ 	.short	(.L_908 - .L_907)
.L_907:
        /*0004*/ 	.word	0x00000082


	//----- nvinfo : EIATTR_SW2861232_WAR
	.align		4
.L_908:
        /*0008*/ 	.byte	0x01, 0x35
	.zero		2


	//----- nvinfo : EIATTR_PARAM_CBANK
	.align		4
        /*000c*/ 	.byte	0x04, 0x0a
        /*000e*/ 	.short	(.L_910 - .L_909)
	.align		4
.L_909:
        /*0010*/ 	.word	index@(.nv.constant0._ZN7cutlass13device_kernelIN5flash19enable_sm80_to_sm89INS1_16FlashAttnBwdSm80INS1_25CollectiveMainloopBwdSm80ILi2ELi2EN4cute5tupleIJNS5_1CILi64EEENS7_ILi128EEES9_EEENS_10bfloat16_tEfNS_4arch4Sm80ELb0ELb1ELb0ELb0ELb1ELb0ELb0ELb0ELi2ELi2ELi2ELi2ELb0EEENS1_21CollectiveEpilogueBwdISA_SB_SD_Li256ELb0ELb0ELi4EEENS1_19SingleTileSchedulerILb0ELb0ELb0ELi128EEEEEEEEEvNT_6ParamsE)
        /*0014*/ 	.short	0x0160
        /*0016*/ 	.short	0x0270


	//----- nvinfo : EIATTR_CBANK_PARAM_SIZE
	.align		4
.L_910:
        /*0018*/ 	.byte	0x03, 0x19
        /*001a*/ 	.short	0x0270


	//----- nvinfo : EIATTR_KPARAM_INFO
	.align		4
        /*001c*/ 	.byte	0x04, 0x17
        /*001e*/ 	.short	(.L_912 - .L_911)
.L_911:
        /*0020*/ 	.word	0x00000000
        /*0024*/ 	.short	0x0000
        /*0026*/ 	.short	0x0000
        /*0028*/ 	.byte	0x00, 0xf0, 0xc1, 0x09


	//----- nvinfo : EIATTR_MAXREG_COUNT
	.align		4
.L_912:
        /*002c*/ 	.byte	0x03, 0x1b
        /*002e*/ 	.short	0x00ff


	//----- nvinfo : EIATTR_NUM_BARRIERS
	.align		4
        /*0030*/ 	.byte	0x02, 0x4c
        /*0032*/ 	.byte	0x02
	.zero		1


	//----- nvinfo : EIATTR_ANNOTATIONS
	.align		4
        /*0034*/ 	.byte	0x04, 0x55
        /*0036*/ 	.short	(.L_914 - .L_913)


	//   ....[0]....
.L_913:
        /* <DEDUP_REMOVED lines=17> */


	//----- nvinfo : EIATTR_MERCURY_ISA_VERSION
	.align		4
.L_914:
        /*0138*/ 	.byte	0x03, 0x5f
        /*013a*/ 	.short	0x0000


	//----- nvinfo : EIATTR_EXIT_INSTR_OFFSETS
	.align		4
        /*013c*/ 	.byte	0x04, 0x1c
        /*013e*/ 	.short	(.L_916 - .L_915)


	//   ....[0]....
.L_915:
        /*0140*/ 	.word	0x00000040


	//   ....[1]....
        /*0144*/ 	.word	0x00009200


	//   ....[2]....
        /*0148*/ 	.word	0x000092c0


	//   ....[3]....
        /*014c*/ 	.word	0x0000a3b0


	//   ....[4]....
        /*0150*/ 	.word	0x0000a460


	//----- nvinfo : EIATTR_CTAIDZ_USED
	.align		4
.L_916:
        /*0154*/ 	.byte	0x01, 0x04
	.zero		2


	//----- nvinfo : EIATTR_MAX_THREADS
	.align		4
        /*0158*/ 	.byte	0x04, 0x05
        /*015a*/ 	.short	(.L_918 - .L_917)
.L_917:
        /*015c*/ 	.word	0x00000100
        /*0160*/ 	.word	0x00000001
        /*0164*/ 	.word	0x00000001


	//----- nvinfo : EIATTR_CRS_STACK_SIZE
	.align		4
.L_918:
        /*0168*/ 	.byte	0x04, 0x1e
        /*016a*/ 	.short	(.L_920 - .L_919)
.L_919:
        /*016c*/ 	.word	0x00000000
.L_920:


//--------------------- .nv.info._ZN7cutlass13device_kernelIN5flash19enable_sm80_to_sm89INS1_16FlashAttnBwdSm80INS1_25CollectiveMainloopBwdSm80ILi2ELi2EN4cute5tupleIJNS5_1CILi64EEENS7_ILi128EEES9_EEENS_10bfloat16_tEfNS_4arch4Sm80ELb0ELb1ELb0ELb0ELb0ELb0ELb0ELb0ELi2ELi2ELi2ELi2ELb0EEENS1_24CollectiveEpilogueBwdGQAISA_fSD_Li256ELb0ELb0EEENS1_19SingleTileSchedulerILb0ELb0ELb0ELi128EEEEEEEEEvNT_6ParamsE --------------------------
	.section	.nv.info._ZN7cutlass13device_kernelIN5flash19enable_sm80_to_sm89INS1_16FlashAttnBwdSm80INS1_25CollectiveMainloopBwdSm80ILi2ELi2EN4cute5tupleIJNS5_1CILi64EEENS7_ILi128EEES9_EEENS_10bfloat16_tEfNS_4arch4Sm80ELb0ELb1ELb0ELb0ELb0ELb0ELb0ELb0ELi2ELi2ELi2ELi2ELb0EEENS1_24CollectiveEpilogueBwdGQAISA_fSD_Li256ELb0ELb0EEENS1_19SingleTileSchedulerILb0ELb0ELb0ELi128EEEEEEEEEvNT_6ParamsE,"",@"SHT_CUDA_INFO"
	.sectionflags	@""
	.align	4


	//----- nvinfo : EIATTR_CUDA_API_VERSION
	.align		4
        /*0000*/ 	.byte	0x04, 0x37
        /*0002*/ 	.short	(.L_922 - .L_921)
.L_921:
        /*0004*/ 	.word	0x00000082


	//----- nvinfo : EIATTR_SW2861232_WAR
	.align		4
.L_922:
        /*0008*/ 	.byte	0x01, 0x35
	.zero		2


	//----- nvinfo : EIATTR_PARAM_CBANK
	.align		4
        /*000c*/ 	.byte	0x04, 0x0a
        /*000e*/ 	.short	(.L_924 - .L_923)
	.align		4
.L_923:
        /*0010*/ 	.word	index@(.nv.constant0._ZN7cutlass13device_kernelIN5flash19enable_sm80_to_sm89INS1_16FlashAttnBwdSm80INS1_25CollectiveMainloopBwdSm80ILi2ELi2EN4cute5tupleIJNS5_1CILi64EEENS7_ILi128EEES9_EEENS_10bfloat16_tEfNS_4arch4Sm80ELb0ELb1ELb0ELb0ELb0ELb0ELb0ELb0ELi2ELi2ELi2ELi2ELb0EEENS1_24CollectiveEpilogueBwdGQAISA_fSD_Li256ELb0ELb0EEENS1_19SingleTileSchedulerILb0ELb0ELb0ELi128EEEEEEEEEvNT_6ParamsE)
        /*0014*/ 	.short	0x0160
        /*0016*/ 	.short	0x0278


	//----- nvinfo : EIATTR_CBANK_PARAM_SIZE
	.align		4
.L_924:
        /*0018*/ 	.byte	0x03, 0x19
        /*001a*/ 	.short	0x0278


	//----- nvinfo : EIATTR_KPARAM_INFO
	.align		4
        /*001c*/ 	.byte	0x04, 0x17
        /*001e*/ 	.short	(.L_926 - .L_925)
.L_925:
        /*0020*/ 	.word	0x00000000
        /*0024*/ 	.short	0x0000
        /*0026*/ 	.short	0x0000
        /*0028*/ 	.byte	0x00, 0xf0, 0xe1, 0x09


	//----- nvinfo : EIATTR_MAXREG_COUNT
	.align		4
.L_926:
        /*002c*/ 	.byte	0x03, 0x1b
        /*002e*/ 	.short	0x00ff


	//----- nvinfo : EIATTR_NUM_BARRIERS
	.align		4
        /*0030*/ 	.byte	0x02, 0x4c
        /*0032*/ 	.byte	0x02
	.zero		1


	//----- nvinfo : EIATTR_ANNOTATIONS
	.align		4
        /*0034*/ 	.byte	0x04, 0x55
        /*0036*/ 	.short	(.L_928 - .L_927)


	//   ....[0]....
.L_927:
        /* <DEDUP_REMOVED lines=15> */


	//----- nvinfo : EIATTR_MERCURY_ISA_VERSION
	.align		4
.L_928:
        /*0110*/ 	.byte	0x03, 0x5f
        /*0112*/ 	.short	0x0000


	//----- nvinfo : EIATTR_EXIT_INSTR_OFFSETS
	.align		4
        /*0114*/ 	.byte	0x04, 0x1c
        /*0116*/ 	.short	(.L_930 - .L_929)


	//   ....[0]....
.L_929:
        /*0118*/ 	.word	0x00000040


	//   ....[1]....
        /*011c*/ 	.word	0x00007530


	//   ....[2]....
        /*0120*/ 	.word	0x00007fa0


	//----- nvinfo : EIATTR_CTAIDZ_USED
	.align		4
.L_930:
        /*0124*/ 	.byte	0x01, 0x04
	.zero		2


	//----- nvinfo : EIATTR_MAX_THREADS
	.align		4
        /*0128*/ 	.byte	0x04, 0x05
        /*012a*/ 	.short	(.L_932 - .L_931)
.L_931:
        /*012c*/ 	.word	0x00000100
        /*0130*/ 	.word	0x00000001
        /*0134*/ 	.word	0x00000001


	//----- nvinfo : EIATTR_CRS_STACK_SIZE
	.align		4
.L_932:
        /*0138*/ 	.byte	0x04, 0x1e
        /*013a*/ 	.short	(.L_934 - .L_933)
.L_933:
        /*013c*/ 	.word	0x00000000
.L_934:


//--------------------- .nv.info._ZN7cutlass13device_kernelIN5flash19enable_sm80_to_sm89INS1_16FlashAttnBwdSm80INS1_25CollectiveMainloopBwdSm80ILi2ELi2EN4cute5tupleIJNS5_1CILi64EEENS7_ILi128EEES9_EEENS_10bfloat16_tEfNS_4arch4Sm80ELb0ELb1ELb0ELb0ELb1ELb0ELb0ELb0ELi2ELi2ELi2ELi2ELb0EEENS1_24CollectiveEpilogueBwdGQAISA_fSD_Li256ELb0ELb1EEENS1_19SingleTileSchedulerILb0ELb0ELb0ELi128EEEEEEEEEvNT_6ParamsE --------------------------
	.section	.nv.info._ZN7cutlass13device_kernelIN5flash19enable_sm80_to_sm89INS1_16FlashAttnBwdSm80INS1_25CollectiveMainloopBwdSm80ILi2ELi2EN4cute5tupleIJNS5_1CILi64EEENS7_ILi128EEES9_EEENS_10bfloat16_tEfNS_4arch4Sm80ELb0ELb1ELb0ELb0ELb1ELb0ELb0ELb0ELi2ELi2ELi2ELi2ELb0EEENS1_24CollectiveEpilogueBwdGQAISA_fSD_Li256ELb0ELb1EEENS1_19SingleTileSchedulerILb0ELb0ELb0ELi128EEEEEEEEEvNT_6ParamsE,"",@"SHT_CUDA_INFO"
	.sectionflags	@""
	.align	4


	//----- nvinfo : EIATTR_CUDA_API_VERSION
	.align		4
        /*0000*/ 	.byte	0x04, 0x37
        /*0002*/ 	.short	(.L_936 - .L_935)
.L_935:
        /*0004*/ 	.word	0x00000082


	//----- nvinfo : EIATTR_SW2861232_WAR
	.align		4
.L_936:
        /*0008*/ 	.byte	0x01, 0x35
	.zero		2


	//----- nvinfo : EIATTR_PARAM_CBANK
	.align		4
        /*000c*/ 	.byte	0x04, 0x0a
        /*000e*/ 	.short	(.L_938 - .L_937)
	.align		4
.L_937:
        /*0010*/ 	.word	index@(.nv.constant0._ZN7cutlass13device_kernelIN5flash19enable_sm80_to_sm89INS1_16FlashAttnBwdSm80INS1_25CollectiveMainloopBwdSm80ILi2ELi2EN4cute5tupleIJNS5_1CILi64EEENS7_ILi128EEES9_EEENS_10bfloat16_tEfNS_4arch4Sm80ELb0ELb1ELb0ELb0ELb1ELb0ELb0ELb0ELi2ELi2ELi2ELi2ELb0EEENS1_24CollectiveEpilogueBwdGQAISA_fSD_Li256ELb0ELb1EEENS1_19SingleTileSchedulerILb0ELb0ELb0ELi128EEEEEEEEEvNT_6ParamsE)
        /*0014*/ 	.short	0x0160
        /*0016*/ 	.short	0x0278


	//----- nvinfo : EIATTR_CBANK_PARAM_SIZE
	.align		4
.L_938:
        /*0018*/ 	.byte	0x03, 0x19
        /*001a*/ 	.short	0x0278


	//----- nvinfo : EIATTR_KPARAM_INFO
	.align		4
        /*001c*/ 	.byte	0x04, 0x17
        /*001e*/ 	.short	(.L_940 - .L_939)
.L_939:
        /*0020*/ 	.word	0x00000000
        /*0024*/ 	.short	0x0000
        /*0026*/ 	.short	0x0000
        /*0028*/ 	.byte	0x00, 0xf0, 0xe1, 0x09


	//----- nvinfo : EIATTR_MAXREG_COUNT
	.align		4
.L_940:
        /*002c*/ 	.byte	0x03, 0x1b
        /*002e*/ 	.short	0x00ff


	//----- nvinfo : EIATTR_NUM_BARRIERS
	.align		4
        /*0030*/ 	.byte	0x02, 0x4c
        /*0032*/ 	.byte	0x02
	.zero		1


	//----- nvinfo : EIATTR_ANNOTATIONS
	.align		4
        /*0034*/ 	.byte	0x04, 0x55
        /*0036*/ 	.short	(.L_942 - .L_941)


	//   ....[0]....
.L_941:
        /* <DEDUP_REMOVED lines=17> */


	//----- nvinfo : EIATTR_MERCURY_ISA_VERSION
	.align		4
.L_942:
        /*0138*/ 	.byte	0x03, 0x5f
        /*013a*/ 	.short	0x0000


	//----- nvinfo : EIATTR_COOP_GROUP_MASK_REGIDS
	.align		4
        /*013c*/ 	.byte	0x04, 0x29
        /*013e*/ 	.short	(.L_944 - .L_943)


	//   ....[0]....
.L_943:
        /*0140*/ 	.word	0xffffffff


	//   ....[1]....
        /*0144*/ 	.word	0xffffffff


	//   ....[2]....
        /*0148*/ 	.word	0xffffffff


	//   ....[3]....
        /*014c*/ 	.word	0xffffffff


	//   ....[4]....
        /*0150*/ 	.word	0xffffffff


	//   ....[5]....
        /*0154*/ 	.word	0xffffffff


	//   ....[6]....
        /*0158*/ 	.word	0xffffffff


	//   ....[7]....
        /*015c*/ 	.word	0xffffffff


	//----- nvinfo : EIATTR_COOP_GROUP_INSTR_OFFSETS
	.align		4
.L_944:
        /*0160*/ 	.byte	0x04, 0x28
        /*0162*/ 	.short	(.L_946 - .L_945)


	//   ....[0]....
.L_945:
        /*0164*/ 	.word	0x000077c0


	//   ....[1]....
        /*0168*/ 	.word	0x00007810


	//   ....[2]....
        /*016c*/ 	.word	0x00007d30


	//   ....[3]....
        /*0170*/ 	.word	0x00007d40


	//   ....[4]....
        /*0174*/ 	.word	0x00007f00


	//   ....[5]....
        /*0178*/ 	.word	0x00008000


	//   ....[6]....
        /*017c*/ 	.word	0x00008430


	//   ....[7]....
        /*0180*/ 	.word	0x00008440


	//----- nvinfo : EIATTR_EXIT_INSTR_OFFSETS
	.align		4
.L_946:
        /*0184*/ 	.byte	0x04, 0x1c
        /*0186*/ 	.short	(.L_948 - .L_947)


	//   ....[0]....
.L_947:
        /*0188*/ 	.word	0x00000040


	//   ....[1]....
        /*018c*/ 	.word	0x00007520


	//   ....[2]....
        /*0190*/ 	.word	0x00008450


	//   ....[3]....
        /*0194*/ 	.word	0x000084f0


	//----- nvinfo : EIATTR_CTAIDZ_USED
	.align		4
.L_948:
        /*0198*/ 	.byte	0x01, 0x04
	.zero		2


	//----- nvinfo : EIATTR_MAX_THREADS
	.align		4
        /*019c*/ 	.byte	0x04, 0x05
        /*019e*/ 	.short	(.L_950 - .L_949)
.L_949:
        /*01a0*/ 	.word	0x00000100
        /*01a4*/ 	.word	0x00000001
        /*01a8*/ 	.word	0x00000001


	//----- nvinfo : EIATTR_CRS_STACK_SIZE
	.align		4
.L_950:
        /*01ac*/ 	.byte	0x04, 0x1e
        /*01ae*/ 	.short	(.L_952 - .L_951)
.L_951:
        /*01b0*/ 	.word	0x00000000
.L_952:


//--------------------- .nv.info._ZN7cutlass13device_kernelIN5flash19enable_sm80_to_sm89INS1_16FlashAttnBwdSm80INS1_25CollectiveMainloopBwdSm80ILi2ELi2EN4cute5tupleIJNS5_1CILi64EEENS7_ILi128EEES9_EEENS_10bfloat16_tEfNS_4arch4Sm80ELb0ELb1ELb0ELb1ELb0ELb0ELb0ELb0ELi2ELi2ELi2ELi2ELb0EEENS1_21CollectiveEpilogueBwdISA_SB_SD_Li256ELb1ELb0ELi4EEENS1_19SingleTileSchedulerILb1ELb0ELb0ELi128EEEEEEEEEvNT_6ParamsE --------------------------
	.section	.nv.info._ZN7cutlass13device_kernelIN5flash19enable_sm80_to_sm89INS1_16FlashAttnBwdSm80INS1_25CollectiveMainloopBwdSm80ILi2ELi2EN4cute5tupleIJNS5_1CILi64EEENS7_ILi128EEES9_EEENS_10bfloat16_tEfNS_4arch4Sm80ELb0ELb1ELb0ELb1ELb0ELb0ELb0ELb0ELi2ELi2ELi2ELi2ELb0EEENS1_21CollectiveEpilogueBwdISA_SB_SD_Li256ELb1ELb0ELi4EEENS1_19SingleTileSchedulerILb1ELb0ELb0ELi128EEEEEEEEEvNT_6ParamsE,"",@"SHT_CUDA_INFO"
	.sectionflags	@""
	.align	4


	//----- nvinfo : EIATTR_CUDA_API_VERSION
	.align		4
        /*0000*/ 	.byte	0x04, 0x37
        /*0002*/ 	.short	(.L_954 - .L_953)
.L_953:
        /*0004*/ 	.word	0x00000082


	//----- nvinfo : EIATTR_SW2861232_WAR
	.align		4
.L_954:
        /*0008*/ 	.byte	0x01, 0x35
	.zero		2


	//----- nvinfo : EIATTR_PARAM_CBANK
	.align		4
        /*000c*/ 	.byte	0x04, 0x0a
        /*000e*/ 	.short	(.L_956 - .L_955)
	.align		4
.L_955:
        /*0010*/ 	.word	index@(.nv.constant0._ZN7cutlass13device_kernelIN5flash19enable_sm80_to_sm89INS1_16FlashAttnBwdSm80INS1_25CollectiveMainloopBwdSm80ILi2ELi2EN4cute5tupleIJNS5_1CILi64EEENS7_ILi128EEES9_EEENS_10bfloat16_tEfNS_4arch4Sm80ELb0ELb1ELb0ELb1ELb0ELb0ELb0ELb0ELi2ELi2ELi2ELi2ELb0EEENS1_21CollectiveEpilogueBwdISA_SB_SD_Li256ELb1ELb0ELi4EEENS1_19SingleTileSchedulerILb1ELb0ELb0ELi128EEEEEEEEEvNT_6ParamsE)
        /*0014*/ 	.short	0x0160
        /*0016*/ 	.short	0x0270


	//----- nvinfo : EIATTR_CBANK_PARAM_SIZE
	.align		4
.L_956:
        /*0018*/ 	.byte	0x03, 0x19
        /*001a*/ 	.short	0x0270


	//----- nvinfo : EIATTR_KPARAM_INFO
	.align		4
        /*001c*/ 	.byte	0x04, 0x17
        /*001e*/ 	.short	(.L_958 - .L_957)
.L_957:
        /*0020*/ 	.word	0x00000000
        /*0024*/ 	.short	0x0000
        /*0026*/ 	.short	0x0000
        /*0028*/ 	.byte	0x00, 0xf0, 0xc1, 0x09


	//----- nvinfo : EIATTR_MAXREG_COUNT
	.align		4
.L_958:
        /*002c*/ 	.byte	0x03, 0x1b
        /*002e*/ 	.short	0x00ff


	//----- nvinfo : EIATTR_NUM_BARRIERS
	.align		4
        /*0030*/ 	.byte	0x02, 0x4c
        /*0032*/ 	.byte	0x02
	.zero		1


	//----- nvinfo : EIATTR_ANNOTATIONS
	.align		4
        /*0034*/ 	.byte	0x04, 0x55
        /*0036*/ 	.short	(.L_960 - .L_959)


	//   ....[0]....
.L_959:
        /* <DEDUP_REMOVED lines=26> */


	//----- nvinfo : EIATTR_MERCURY_ISA_VERSION
	.align		4
.L_960:
        /*01c0*/ 	.byte	0x03, 0x5f
        /*01c2*/ 	.short	0x0000


	//----- nvinfo : EIATTR_COOP_GROUP_MASK_REGIDS
	.align		4
        /*01c4*/ 	.byte	0x04, 0x29
        /*01c6*/ 	.short	(.L_962 - .L_961)


	//   ....[0]....
.L_961:
        /*01c8*/ 	.word	0xffffffff


	//----- nvinfo : EIATTR_COOP_GROUP_INSTR_OFFSETS
	.align		4
.L_962:
        /*01cc*/ 	.byte	0x04, 0x28
        /*01ce*/ 	.short	(.L_964 - .L_963)


	//   ....[0]....
.L_963:
        /*01d0*/ 	.word	0x000000a0


	//----- nvinfo : EIATTR_EXIT_INSTR_OFFSETS
	.align		4
.L_964:
        /*01d4*/ 	.byte	0x04, 0x1c
        /*01d6*/ 	.short	(.L_966 - .L_965)


	//   ....[0]....
.L_965:
        /*01d8*/ 	.word	0x00000340


	//   ....[1]....
        /*01dc*/ 	.word	0x000097a0


	//   ....[2]....
        /*01e0*/ 	.word	0x00009860


	//   ....[3]....
        /*01e4*/ 	.word	0x0000aab0


	//   ....[4]....
        /*01e8*/ 	.word	0x0000ab70


	//----- nvinfo : EIATTR_CTAIDZ_USED
	.align		4
.L_966:
        /*01ec*/ 	.byte	0x01, 0x04
	.zero		2


	//----- nvinfo : EIATTR_MAX_THREADS
	.align		4
        /*01f0*/ 	.byte	0x04, 0x05
        /*01f2*/ 	.short	(.L_968 - .L_967)
.L_967:
        /*01f4*/ 	.word	0x00000100
        /*01f8*/ 	.word	0x00000001
        /*01fc*/ 	.word	0x00000001


	//----- nvinfo : EIATTR_CRS_STACK_SIZE
	.align		4
.L_968:
        /*0200*/ 	.byte	0x04, 0x1e
        /*0202*/ 	.short	(.L_970 - .L_969)
.L_969:
        /*0204*/ 	.word	0x00000000
.L_970:


//--------------------- .nv.info._ZN7cutlass13device_kernelIN5flash19enable_sm80_to_sm89INS1_16FlashAttnBwdSm80INS1_25CollectiveMainloopBwdSm80ILi2ELi2EN4cute5tupleIJNS5_1CILi64EEENS7_ILi128EEES9_EEENS_10bfloat16_tEfNS_4arch4Sm80ELb0ELb1ELb0ELb1ELb1ELb0ELb0ELb0ELi2ELi2ELi2ELi2ELb0EEENS1_21CollectiveEpilogueBwdISA_SB_SD_Li256ELb1ELb0ELi4EEENS1_19SingleTileSchedulerILb1ELb0ELb0ELi128EEEEEEEEEvNT_6ParamsE --------------------------
	.section	.nv.info._ZN7cutlass13device_kernelIN5flash19enable_sm80_to_sm89INS1_16FlashAttnBwdSm80INS1_25CollectiveMainloopBwdSm80ILi2ELi2EN4cute5tupleIJNS5_1CILi64EEENS7_ILi128EEES9_EEENS_10bfloat16_tEfNS_4arch4Sm80ELb0ELb1ELb0ELb1ELb1ELb0ELb0ELb0ELi2ELi2ELi2ELi2ELb0EEENS1_21CollectiveEpilogueBwdISA_SB_SD_Li256ELb1ELb0ELi4EEENS1_19SingleTileSchedulerILb1ELb0ELb0ELi128EEEEEEEEEvNT_6ParamsE,"",@"SHT_CUDA_INFO"
	.sectionflags	@""
	.align	4


	//----- nvinfo : EIATTR_CUDA_API_VERSION
	.align		4
        /*0000*/ 	.byte	0x04, 0x37
        /*0002*/ 	.short	(.L_972 - .L_971)
.L_971:
        /*0004*/ 	.word	0x00000082


	//----- nvinfo : EIATTR_SW2861232_WAR
	.align		4
.L_972:
        /*0008*/ 	.byte	0x01, 0x35
	.zero		2


	//----- nvinfo : EIATTR_PARAM_CBANK
	.align		4
        /*000c*/ 	.byte	0x04, 0x0a
        /*000e*/ 	.short	(.L_974 - .L_973)
	.align		4
.L_973:
        /*0010*/ 	.word	index@(.nv.constant0._ZN7cutlass13device_kernelIN5flash19enable_sm80_to_sm89INS1_16FlashAttnBwdSm80INS1_25CollectiveMainloopBwdSm80ILi2ELi2EN4cute5tupleIJNS5_1CILi64EEENS7_ILi128EEES9_EEENS_10bfloat16_tEfNS_4arch4Sm80ELb0ELb1ELb0ELb1ELb1ELb0ELb0ELb0ELi2ELi2ELi2ELi2ELb0EEENS1_21CollectiveEpilogueBwdISA_SB_SD_Li256ELb1ELb0ELi4EEENS1_19SingleTileSchedulerILb1ELb0ELb0ELi128EEEEEEEEEvNT_6ParamsE)
        /*0014*/ 	.short	0x0160
        /*0016*/ 	.short	0x0270


	//----- nvinfo : EIATTR_CBANK_PARAM_SIZE
	.align		4
.L_974:
        /*0018*/ 	.byte	0x03, 0x19
        /*001a*/ 	.short	0x0270


	//----- nvinfo : EIATTR_KPARAM_INFO
	.align		4
        /*001c*/ 	.byte	0x04, 0x17
        /*001e*/ 	.short	(.L_976 - .L_975)
.L_975:
        /*0020*/ 	.word	0x00000000
        /*0024*/ 	.short	0x0000
        /*0026*/ 	.short	0x0000
        /*0028*/ 	.byte	0x00, 0xf0, 0xc1, 0x09


	//----- nvinfo : EIATTR_MAXREG_COUNT
	.align		4
.L_976:
        /*002c*/ 	.byte	0x03, 0x1b
        /*002e*/ 	.short	0x00ff


	//----- nvinfo : EIATTR_NUM_BARRIERS
	.align		4
        /*0030*/ 	.byte	0x02, 0x4c
        /*0032*/ 	.byte	0x02
	.zero		1


	//----- nvinfo : EIATTR_ANNOTATIONS
	.align		4
        /*0034*/ 	.byte	0x04, 0x55
        /*0036*/ 	.short	(.L_978 - .L_977)


	//   ....[0]....
.L_977:
        /* <DEDUP_REMOVED lines=26> */


	//----- nvinfo : EIATTR_MERCURY_ISA_VERSION
	.align		4
.L_978:
        /*01c0*/ 	.byte	0x03, 0x5f
        /*01c2*/ 	.short	0x0000


	//----- nvinfo : EIATTR_COOP_GROUP_MASK_REGIDS
	.align		4
        /*01c4*/ 	.byte	0x04, 0x29
        /*01c6*/ 	.short	(.L_980 - .L_979)


	//   ....[0]....
.L_979:
        /*01c8*/ 	.word	0xffffffff


	//----- nvinfo : EIATTR_COOP_GROUP_INSTR_OFFSETS
	.align		4
.L_980:
        /*01cc*/ 	.byte	0x04, 0x28
        /*01ce*/ 	.short	(.L_982 - .L_981)


	//   ....[0]....
.L_981:
        /*01d0*/ 	.word	0x000000a0


	//----- nvinfo : EIATTR_EXIT_INSTR_OFFSETS
	.align		4
.L_982:
        /*01d4*/ 	.byte	0x04, 0x1c
        /*01d6*/ 	.short	(.L_984 - .L_983)


	//   ....[0]....
.L_983:
        /*01d8*/ 	.word	0x00000340


	//   ....[1]....
        /*01dc*/ 	.word	0x000097a0


	//   ....[2]....
        /*01e0*/ 	.word	0x00009860


	//   ....[3]....
        /*01e4*/ 	.word	0x0000aab0


	//   ....[4]....
        /*01e8*/ 	.word	0x0000ab70


	//----- nvinfo : EIATTR_CTAIDZ_USED
	.align		4
.L_984:
        /*01ec*/ 	.byte	0x01, 0x04
	.zero		2


	//----- nvinfo : EIATTR_MAX_THREADS
	.align		4
        /*01f0*/ 	.byte	0x04, 0x05
        /*01f2*/ 	.short	(.L_986 - .L_985)
.L_985:
        /*01f4*/ 	.word	0x00000100
        /*01f8*/ 	.word	0x00000001
        /*01fc*/ 	.word	0x00000001


	//----- nvinfo : EIATTR_CRS_STACK_SIZE
	.align		4
.L_986:
        /*0200*/ 	.byte	0x04, 0x1e
        /*0202*/ 	.short	(.L_988 - .L_987)
.L_987:
        /*0204*/ 	.word	0x00000000
.L_988:


//--------------------- .nv.info._ZN7cutlass13device_kernelIN5flash19enable_sm80_to_sm89INS1_16FlashAttnBwdSm80INS1_25CollectiveMainloopBwdSm80ILi2ELi2EN4cute5tupleIJNS5_1CILi64EEENS7_ILi128EEES9_EEENS_10bfloat16_tEfNS_4arch4Sm80ELb0ELb1ELb0ELb1ELb0ELb0ELb0ELb0ELi2ELi2ELi2ELi2ELb0EEENS1_24CollectiveEpilogueBwdGQAISA_fSD_Li256ELb1ELb0EEENS1_19SingleTileSchedulerILb1ELb0ELb0ELi128EEEEEEEEEvNT_6ParamsE --------------------------
	.section	.nv.info._ZN7cutlass13device_kernelIN5flash19enable_sm80_to_sm89INS1_16FlashAttnBwdSm80INS1_25CollectiveMainloopBwdSm80ILi2ELi2EN4cute5tupleIJNS5_1CILi64EEENS7_ILi128EEES9_EEENS_10bfloat16_tEfNS_4arch4Sm80ELb0ELb1ELb0ELb1ELb0ELb0ELb0ELb0ELi2ELi2ELi2ELi2ELb0EEENS1_24CollectiveEpilogueBwdGQAISA_fSD_Li256ELb1ELb0EEENS1_19SingleTileSchedulerILb1ELb0ELb0ELi128EEEEEEEEEvNT_6ParamsE,"",@"SHT_CUDA_INFO"
	.sectionflags	@""
	.align	4


	//----- nvinfo : EIATTR_CUDA_API_VERSION
	.align		4
        /*0000*/ 	.byte	0x04, 0x37
        /*0002*/ 	.short	(.L_990 - .L_989)
.L_989:
        /*0004*/ 	.word	0x00000082


	//----- nvinfo : EIATTR_SW2861232_WAR
	.align		4
.L_990:
        /*0008*/ 	.byte	0x01, 0x35
	.zero		2


	//----- nvinfo : EIATTR_PARAM_CBANK
	.align		4
        /*000c*/ 	.byte	0x04, 0x0a
        /*000e*/ 	.short	(.L_992 - .L_991)
	.align		4
.L_991:
        /*0010*/ 	.word	index@(.nv.constant0._ZN7cutlass13device_kernelIN5flash19enable_sm80_to_sm89INS1_16FlashAttnBwdSm80INS1_25CollectiveMainloopBwdSm80ILi2ELi2EN4cute5tupleIJNS5_1CILi64EEENS7_ILi128EEES9_EEENS_10bfloat16_tEfNS_4arch4Sm80ELb0ELb1ELb0ELb1ELb0ELb0ELb0ELb0ELi2ELi2ELi2ELi2ELb0EEENS1_24CollectiveEpilogueBwdGQAISA_fSD_Li256ELb1ELb0EEENS1_19SingleTileSchedulerILb1ELb0ELb0ELi128EEEEEEEEEvNT_6ParamsE)
        /*0014*/ 	.short	0x0160
        /*0016*/ 	.short	0x0278


	//----- nvinfo : EIATTR_CBANK_PARAM_SIZE
	.align		4
.L_992:
        /*0018*/ 	.byte	0x03, 0x19
        /*001a*/ 	.short	0x0278


	//----- nvinfo : EIATTR_KPARAM_INFO
	.align		4
        /*001c*/ 	.byte	0x04, 0x17
        /*001e*/ 	.short	(.L_994 - .L_993)
.L_993:
        /*0020*/ 	.word	0x00000000
        /*0024*/ 	.short	0x0000
        /*0026*/ 	.short	0x0000
        /*0028*/ 	.byte	0x00, 0xf0, 0xe1, 0x09


	//----- nvinfo : EIATTR_MAXREG_COUNT
	.align		4
.L_994:
        /*002c*/ 	.byte	0x03, 0x1b
        /*002e*/ 	.short	0x00ff


	//----- nvinfo : EIATTR_NUM_BARRIERS
	.align		4
        /*0030*/ 	.byte	0x02, 0x4c
        /*0032*/ 	.byte	0x02
	.zero		1


	//----- nvinfo : EIATTR_ANNOTATIONS
	.align		4
        /*0034*/ 	.byte	0x04, 0x55
        /*0036*/ 	.short	(.L_996 - .L_995)


	//   ....[0]....
.L_995:
        /* <DEDUP_REMOVED lines=25> */


	//----- nvinfo : EIATTR_MERCURY_ISA_VERSION
	.align		4
.L_996:
        /*01b8*/ 	.byte	0x03, 0x5f
        /*01ba*/ 	.short	0x0000


	//----- nvinfo : EIATTR_COOP_GROUP_MASK_REGIDS
	.align		4
        /*01bc*/ 	.byte	0x04, 0x29
        /*01be*/ 	.short	(.L_998 - .L_997)


	//   ....[0]....
.L_997:
        /*01c0*/ 	.word	0xffffffff


	//----- nvinfo : EIATTR_COOP_GROUP_INSTR_OFFSETS
	.align		4
.L_998:
        /*01c4*/ 	.byte	0x04, 0x28
        /*01c6*/ 	.short	(.L_1000 - .L_999)


	//   ....[0]....
.L_999:
        /*01c8*/ 	.word	0x000000a0


	//----- nvinfo : EIATTR_EXIT_INSTR_OFFSETS
	.align		4
.L_1000:
        /*01cc*/ 	.byte	0x04, 0x1c
        /*01ce*/ 	.short	(.L_1002 - .L_1001)


	//   ....[0]....
.L_1001:
        /*01d0*/ 	.word	0x00000340


	//   ....[1]....
        /*01d4*/ 	.word	0x000078f0


	//   ....[2]....
        /*01d8*/ 	.word	0x00008420


	//----- nvinfo : EIATTR_CTAIDZ_USED
	.align		4
.L_1002:
        /*01dc*/ 	.byte	0x01, 0x04
	.zero		2


	//----- nvinfo : EIATTR_MAX_THREADS
	.align		4
        /*01e0*/ 	.byte	0x04, 0x05
        /*01e2*/ 	.short	(.L_1004 - .L_1003)
.L_1003:
        /*01e4*/ 	.word	0x00000100
        /*01e8*/ 	.word	0x00000001
        /*01ec*/ 	.word	0x00000001


	//----- nvinfo : EIATTR_CRS_STACK_SIZE
	.align		4
.L_1004:
        /*01f0*/ 	.byte	0x04, 0x1e
        /*01f2*/ 	.short	(.L_1006 - .L_1005)
.L_1005:
        /*01f4*/ 	.word	0x00000000
.L_1006:


//--------------------- .nv.info._ZN7cutlass13device_kernelIN5flash19enable_sm80_to_sm89INS1_16FlashAttnBwdSm80INS1_25CollectiveMainloopBwdSm80ILi2ELi2EN4cute5tupleIJNS5_1CILi64EEENS7_ILi128EEES9_EEENS_10bfloat16_tEfNS_4arch4Sm80ELb0ELb1ELb0ELb1ELb1ELb0ELb0ELb0ELi2ELi2ELi2ELi2ELb0EEENS1_24CollectiveEpilogueBwdGQAISA_fSD_Li256ELb1ELb1EEENS1_19SingleTileSchedulerILb1ELb0ELb0ELi128EEEEEEEEEvNT_6ParamsE --------------------------
	.section	.nv.info._ZN7cutlass13device_kernelIN5flash19enable_sm80_to_sm89INS1_16FlashAttnBwdSm80INS1_25CollectiveMainloopBwdSm80ILi2ELi2EN4cute5tupleIJNS5_1CILi64EEENS7_ILi128EEES9_EEENS_10bfloat16_tEfNS_4arch4Sm80ELb0ELb1ELb0ELb1ELb1ELb0ELb0ELb0ELi2ELi2ELi2ELi2ELb0EEENS1_24CollectiveEpilogueBwdGQAISA_fSD_Li256ELb1ELb1EEENS1_19SingleTileSchedulerILb1ELb0ELb0ELi128EEEEEEEEEvNT_6ParamsE,"",@"SHT_CUDA_INFO"
	.sectionflags	@""
	.align	4


	//----- nvinfo : EIATTR_CUDA_API_VERSION
	.align		4
        /*0000*/ 	.byte	0x04, 0x37
        /*0002*/ 	.short	(.L_1008 - .L_1007)
.L_1007:
        /*0004*/ 	.word	0x00000082


	//----- nvinfo : EIATTR_SW2861232_WAR
	.align		4
.L_1008:
        /*0008*/ 	.byte	0x01, 0x35
	.zero		2


	//----- nvinfo : EIATTR_PARAM_CBANK
	.align		4
        /*000c*/ 	.byte	0x04, 0x0a
        /*000e*/ 	.short	(.L_1010 - .L_1009)
	.align		4
.L_1009:
        /*0010*/ 	.word	index@(.nv.constant0._ZN7cutlass13device_kernelIN5flash19enable_sm80_to_sm89INS1_16FlashAttnBwdSm80INS1_25CollectiveMainloopBwdSm80ILi2ELi2EN4cute5tupleIJNS5_1CILi64EEENS7_ILi128EEES9_EEENS_10bfloat16_tEfNS_4arch4Sm80ELb0ELb1ELb0ELb1ELb1ELb0ELb0ELb0ELi2ELi2ELi2ELi2ELb0EEENS1_24CollectiveEpilogueBwdGQAISA_fSD_Li256ELb1ELb1EEENS1_19SingleTileSchedulerILb1ELb0ELb0ELi128EEEEEEEEEvNT_6ParamsE)
        /*0014*/ 	.short	0x0160
        /*0016*/ 	.short	0x0278


	//----- nvinfo : EIATTR_CBANK_PARAM_SIZE
	.align		4
.L_1010:
        /*0018*/ 	.byte	0x03, 0x19
        /*001a*/ 	.short	0x0278


	//----- nvinfo : EIATTR_KPARAM_INFO
	.align		4
        /*001c*/ 	.byte	0x04, 0x17
        /*001e*/ 	.short	(.L_1012 - .L_1011)
.L_1011:
        /*0020*/ 	.word	0x00000000
        /*0024*/ 	.short	0x0000
        /*0026*/ 	.short	0x0000
        /*0028*/ 	.byte	0x00, 0xf0, 0xe1, 0x09


	//----- nvinfo : EIATTR_MAXREG_COUNT
	.align		4
.L_1012:
        /*002c*/ 	.byte	0x03, 0x1b
        /*002e*/ 	.short	0x00ff


	//----- nvinfo : EIATTR_NUM_BARRIERS
	.align		4
        /*0030*/ 	.byte	0x02, 0x4c
        /*0032*/ 	.byte	0x02
	.zero		1


	//----- nvinfo : EIATTR_ANNOTATIONS
	.align		4
        /*0034*/ 	.byte	0x04, 0x55
        /*0036*/ 	.short	(.L_1014 - .L_1013)


	//   ....[0]....
.L_1013:
        /* <DEDUP_REMOVED lines=25> */


	//----- nvinfo : EIATTR_MERCURY_ISA_VERSION
	.align		4
.L_1014:
        /*01b8*/ 	.byte	0x03, 0x5f
        /*01ba*/ 	.short	0x0000


	//----- nvinfo : EIATTR_COOP_GROUP_MASK_REGIDS
	.align		4
        /*01bc*/ 	.byte	0x04, 0x29
        /*01be*/ 	.short	(.L_1016 - .L_1015)


	//   ....[0]....
.L_1015:
        /*01c0*/ 	.word	0xffffffff


	//   ....[1]....
        /*01c4*/ 	.word	0xffffffff


	//   ....[2]....
        /*01c8*/ 	.word	0xffffffff


	//   ....[3]....
        /*01cc*/ 	.word	0xffffffff


	//   ....[4]....
        /*01d0*/ 	.word	0xffffffff


	//   ....[5]....
        /*01d4*/ 	.word	0xffffffff


	//   ....[6]....
        /*01d8*/ 	.word	0xffffffff


	//   ....[7]....
        /*01dc*/ 	.word	0xffffffff


	//   ....[8]....
        /*01e0*/ 	.word	0xffffffff


	//----- nvinfo : EIATTR_COOP_GROUP_INSTR_OFFSETS
	.align		4
.L_1016:
        /*01e4*/ 	.byte	0x04, 0x28
        /*01e6*/ 	.short	(.L_1018 - .L_1017)


	//   ....[0]....
.L_1017:
        /*01e8*/ 	.word	0x000000a0


	//   ....[1]....
        /*01ec*/ 	.word	0x00007c50


	//   ....[2]....
        /*01f0*/ 	.word	0x00007c90


	//   ....[3]....
        /*01f4*/ 	.word	0x00008180


	//   ....[4]....
        /*01f8*/ 	.word	0x00008190


	//   ....[5]....
        /*01fc*/ 	.word	0x00008320


	//   ....[6]....
        /*0200*/ 	.word	0x00008370


	//   ....[7]....
        /*0204*/ 	.word	0x00008820


	//   ....[8]....
        /*0208*/ 	.word	0x00008830


	//----- nvinfo : EIATTR_EXIT_INSTR_OFFSETS
	.align		4
.L_1018:
        /*020c*/ 	.byte	0x04, 0x1c
        /*020e*/ 	.short	(.L_1020 - .L_1019)


	//   ....[0]....
.L_1019:
        /*0210*/ 	.word	0x00000340


	//   ....[1]....
        /*0214*/ 	.word	0x00007900


	//   ....[2]....
        /*0218*/ 	.word	0x00008840


	//   ....[3]....
        /*021c*/ 	.word	0x000088e0


	//----- nvinfo : EIATTR_CTAIDZ_USED
	.align		4
.L_1020:
        /*0220*/ 	.byte	0x01, 0x04
	.zero		2


	//----- nvinfo : EIATTR_MAX_THREADS
	.align		4
        /*0224*/ 	.byte	0x04, 0x05
        /*0226*/ 	.short	(.L_1022 - .L_1021)
.L_1021:
        /*0228*/ 	.word	0x00000100
        /*022c*/ 	.word	0x00000001
        /*0230*/ 	.word	0x00000001


	//----- nvinfo : EIATTR_CRS_STACK_SIZE
	.align		4
.L_1022:
        /*0234*/ 	.byte	0x04, 0x1e
        /*0236*/ 	.short	(.L_1024 - .L_1023)
.L_1023:
        /*0238*/ 	.word	0x00000000
.L_1024:


//--------------------- .nv.info._ZN7cutlass13device_kernelIN5flash19enable_sm80_to_sm89INS1_16FlashAttnBwdSm80INS1_25CollectiveMainloopBwdSm80ILi2ELi2EN4cute5tupleIJNS5_1CILi64EEENS7_ILi128EEES9_EEENS_10bfloat16_tEfNS_4arch4Sm80ELb1ELb0ELb0ELb0ELb0ELb0ELb0ELb0ELi2ELi2ELi2ELi2ELb0EEENS1_21CollectiveEpilogueBwdISA_SB_SD_Li256ELb0ELb0ELi4EEENS1_25SingleTileBwdLPTSchedulerILb0ELi128ELb0EEEEEEEEEvNT_6ParamsE --------------------------
	.section	.nv.info._ZN7cutlass13device_kernelIN5flash19enable_sm80_to_sm89INS1_16FlashAttnBwdSm80INS1_25CollectiveMainloopBwdSm80ILi2ELi2EN4cute5tupleIJNS5_1CILi64EEENS7_ILi128EEES9_EEENS_10bfloat16_tEfNS_4arch4Sm80ELb1ELb0ELb0ELb0ELb0ELb0ELb0ELb0ELi2ELi2ELi2ELi2ELb0EEENS1_21CollectiveEpilogueBwdISA_SB_SD_Li256ELb0ELb0ELi4EEENS1_25SingleTileBwdLPTSchedulerILb0ELi128ELb0EEEEEEEEEvNT_6ParamsE,"",@"SHT_CUDA_INFO"
	.sectionflags	@""
	.align	4


	//----- nvinfo : EIATTR_CUDA_API_VERSION
	.align		4
        /*0000*/ 	.byte	0x04, 0x37
        /*0002*/ 	.short	(.L_1026 - .L_1025)
.L_1025:
        /*0004*/ 	.word	0x00000082


	//----- nvinfo : EIATTR_SW2861232_WAR
	.align		4
.L_1026:
        /*0008*/ 	.byte	0x01, 0x35
	.zero		2


	//----- nvinfo : EIATTR_PARAM_CBANK
	.align		4
        /*000c*/ 	.byte	0x04, 0x0a
        /*000e*/ 	.short	(.L_1028 - .L_1027)
	.align		4
.L_1027:
        /*0010*/ 	.word	index@(.nv.constant0._ZN7cutlass13device_kernelIN5flash19enable_sm80_to_sm89INS1_16FlashAttnBwdSm80INS1_25CollectiveMainloopBwdSm80ILi2ELi2EN4cute5tupleIJNS5_1CILi64EEENS7_ILi128EEES9_EEENS_10bfloat16_tEfNS_4arch4Sm80ELb1ELb0ELb0ELb0ELb0ELb0ELb0ELb0ELi2ELi2ELi2ELi2ELb0EEENS1_21CollectiveEpilogueBwdISA_SB_SD_Li256ELb0ELb0ELi4EEENS1_25SingleTileBwdLPTSchedulerILb0ELi128ELb0EEEEEEEEEvNT_6ParamsE)
        /*0014*/ 	.short	0x0160
        /*0016*/ 	.short	0x0288


	//----- nvinfo : EIATTR_CBANK_PARAM_SIZE
	.align		4
.L_1028:
        /*0018*/ 	.byte	0x03, 0x19
        /*001a*/ 	.short	0x0288


	//----- nvinfo : EIATTR_KPARAM_INFO
	.align		4
        /*001c*/ 	.byte	0x04, 0x17
        /*001e*/ 	.short	(.L_1030 - .L_1029)
.L_1029:
        /*0020*/ 	.word	0x00000000
        /*0024*/ 	.short	0x0000
        /*0026*/ 	.short	0x0000
        /*0028*/ 	.byte	0x00, 0xf0, 0x21, 0x0a


	//----- nvinfo : EIATTR_MAXREG_COUNT
	.align		4
.L_1030:
        /*002c*/ 	.byte	0x03, 0x1b
        /*002e*/ 	.short	0x00ff


	//----- nvinfo : EIATTR_NUM_BARRIERS
	.align		4
        /*0030*/ 	.byte	0x02, 0x4c
        /*0032*/ 	.byte	0x02
	.zero		1


	//----- nvinfo : EIATTR_ANNOTATIONS
	.align		4
        /*0034*/ 	.byte	0x04, 0x55
        /*0036*/ 	.short	(.L_1032 - .L_1031)


	//   ....[0]....
.L_1031:
        /* <DEDUP_REMOVED lines=14> */


	//----- nvinfo : EIATTR_MERCURY_ISA_VERSION
	.align		4
.L_1032:
        /*0100*/ 	.byte	0x03, 0x5f
        /*0102*/ 	.short	0x0000


	//----- nvinfo : EIATTR_COOP_GROUP_MASK_REGIDS
	.align		4
        /*0104*/ 	.byte	0x04, 0x29
        /*0106*/ 	.short	(.L_1034 - .L_1033)


	//   ....[0]....
.L_1033:
        /*0108*/ 	.word	0xffffffff


	//----- nvinfo : EIATTR_COOP_GROUP_INSTR_OFFSETS
	.align		4
.L_1034:
        /*010c*/ 	.byte	0x04, 0x28
        /*010e*/ 	.short	(.L_1036 - .L_1035)


	//   ....[0]....
.L_1035:
        /*0110*/ 	.word	0x00000050


	//----- nvinfo : EIATTR_EXIT_INSTR_OFFSETS
	.align		4
.L_1036:
        /*0114*/ 	.byte	0x04, 0x1c
        /*0116*/ 	.short	(.L_1038 - .L_1037)


	//   ....[0]....
.L_1037:
        /*0118*/ 	.word	0x00000540


	//   ....[1]....
        /*011c*/ 	.word	0x000089d0


	//   ....[2]....
        /*0120*/ 	.word	0x00008a90


	//   ....[3]....
        /*0124*/ 	.word	0x00009be0


	//   ....[4]....
        /*0128*/ 	.word	0x00009c90


	//----- nvinfo : EIATTR_MAX_THREADS
	.align		4
.L_1038:
        /*012c*/ 	.byte	0x04, 0x05
        /*012e*/ 	.short	(.L_1040 - .L_1039)
.L_1039:
        /*0130*/ 	.word	0x00000100
        /*0134*/ 	.word	0x00000001
        /*0138*/ 	.word	0x00000001


	//----- nvinfo : EIATTR_CRS_STACK_SIZE
	.align		4
.L_1040:
        /*013c*/ 	.byte	0x04, 0x1e
        /*013e*/ 	.short	(.L_1042 - .L_1041)
.L_1041:
        /*0140*/ 	.word	0x00000000
.L_1042:


//--------------------- .nv.info._ZN7cutlass13device_kernelIN5flash19enable_sm80_to_sm89INS1_16FlashAttnBwdSm80INS1_25CollectiveMainloopBwdSm80ILi2ELi2EN4cute5tupleIJNS5_1CILi64EEENS7_ILi128EEES9_EEENS_10bfloat16_tEfNS_4arch4Sm80ELb1ELb0ELb0ELb0ELb1ELb0ELb0ELb0ELi2ELi2ELi2ELi2ELb0EEENS1_21CollectiveEpilogueBwdISA_SB_SD_Li256ELb0ELb0ELi4EEENS1_25SingleTileBwdLPTSchedulerILb0ELi128ELb1EEEEEEEEEvNT_6ParamsE --------------------------
	.section	.nv.info._ZN7cutlass13device_kernelIN5flash19enable_sm80_to_sm89INS1_16FlashAttnBwdSm80INS1_25CollectiveMainloopBwdSm80ILi2ELi2EN4cute5tupleIJNS5_1CILi64EEENS7_ILi128EEES9_EEENS_10bfloat16_tEfNS_4arch4Sm80ELb1ELb0ELb0ELb0ELb1ELb0ELb0ELb0ELi2ELi2ELi2ELi2ELb0EEENS1_21CollectiveEpilogueBwdISA_SB_SD_Li256ELb0ELb0ELi4EEENS1_25SingleTileBwdLPTSchedulerILb0ELi128ELb1EEEEEEEEEvNT_6ParamsE,"",@"SHT_CUDA_INFO"
	.sectionflags	@""
	.align	4


	//----- nvinfo : EIATTR_CUDA_API_VERSION
	.align		4
        /*0000*/ 	.byte	0x04, 0x37
        /*0002*/ 	.short	(.L_1044 - .L_1043)
.L_1043:
        /*0004*/ 	.word	0x00000082


	//----- nvinfo : EIATTR_SW2861232_WAR
	.align		4
.L_1044:
        /*0008*/ 	.byte	0x01, 0x35
	.zero		2


	//----- nvinfo : EIATTR_PARAM_CBANK
	.align		4
        /*000c*/ 	.byte	0x04, 0x0a
        /*000e*/ 	.short	(.L_1046 - .L_1045)
	.align		4
.L_1045:
        /*0010*/ 	.word	index@(.nv.constant0._ZN7cutlass13device_kernelIN5flash19enable_sm80_to_sm89INS1_16FlashAttnBwdSm80INS1_25CollectiveMainloopBwdSm80ILi2ELi2EN4cute5tupleIJNS5_1CILi64EEENS7_ILi128EEES9_EEENS_10bfloat16_tEfNS_4arch4Sm80ELb1ELb0ELb0ELb0ELb1ELb0ELb0ELb0ELi2ELi2ELi2ELi2ELb0EEENS1_21CollectiveEpilogueBwdISA_SB_SD_Li256ELb0ELb0ELi4EEENS1_25SingleTileBwdLPTSchedulerILb0ELi128ELb1EEEEEEEEEvNT_6ParamsE)
        /*0014*/ 	.short	0x0160
        /*0016*/ 	.short	0x0288


	//----- nvinfo : EIATTR_CBANK_PARAM_SIZE
	.align		4
.L_1046:
        /*0018*/ 	.byte	0x03, 0x19
        /*001a*/ 	.short	0x0288


	//----- nvinfo : EIATTR_KPARAM_INFO
	.align		4
        /*001c*/ 	.byte	0x04, 0x17
        /*001e*/ 	.short	(.L_1048 - .L_1047)
.L_1047:
        /*0020*/ 	.word	0x00000000
        /*0024*/ 	.short	0x0000
        /*0026*/ 	.short	0x0000
        /*0028*/ 	.byte	0x00, 0xf0, 0x21, 0x0a


	//----- nvinfo : EIATTR_MAXREG_COUNT
	.align		4
.L_1048:
        /*002c*/ 	.byte	0x03, 0x1b
        /*002e*/ 	.short	0x00ff


	//----- nvinfo : EIATTR_NUM_BARRIERS
	.align		4
        /*0030*/ 	.byte	0x02, 0x4c
        /*0032*/ 	.byte	0x02
	.zero		1


	//----- nvinfo : EIATTR_ANNOTATIONS
	.align		4
        /*0034*/ 	.byte	0x04, 0x55
        /*0036*/ 	.short	(.L_1050 - .L_1049)


	//   ....[0]....
.L_1049:
        /* <DEDUP_REMOVED lines=14> */


	//----- nvinfo : EIATTR_MERCURY_ISA_VERSION
	.align		4
.L_1050:
        /*0100*/ 	.byte	0x03, 0x5f
        /*0102*/ 	.short	0x0000


	//----- nvinfo : EIATTR_COOP_GROUP_MASK_REGIDS
	.align		4
        /*0104*/ 	.byte	0x04, 0x29
        /*0106*/ 	.short	(.L_1052 - .L_1051)


	//   ....[0]....
.L_1051:
        /*0108*/ 	.word	0xffffffff


	//----- nvinfo : EIATTR_COOP_GROUP_INSTR_OFFSETS
	.align		4
.L_1052:
        /*010c*/ 	.byte	0x04, 0x28
        /*010e*/ 	.short	(.L_1054 - .L_1053)


	//   ....[0]....
.L_1053:
        /*0110*/ 	.word	0x00000050


	//----- nvinfo : EIATTR_EXIT_INSTR_OFFSETS
	.align		4
.L_1054:
        /*0114*/ 	.byte	0x04, 0x1c
        /*0116*/ 	.short	(.L_1056 - .L_1055)


	//   ....[0]....
.L_1055:
        /*0118*/ 	.word	0x000005a0


	//   ....[1]....
        /*011c*/ 	.word	0x00008a30


	//   ....[2]....
        /*0120*/ 	.word	0x00008af0


	//   ....[3]....
        /*0124*/ 	.word	0x00009c40


	//   ....[4]....
        /*0128*/ 	.word	0x00009cf0


	//----- nvinfo : EIATTR_MAX_THREADS
	.align		4
.L_1056:
        /*012c*/ 	.byte	0x04, 0x05
        /*012e*/ 	.short	(.L_1058 - .L_1057)
.L_1057:
        /*0130*/ 	.word	0x00000100
        /*0134*/ 	.word	0x00000001
        /*0138*/ 	.word	0x00000001


	//----- nvinfo : EIATTR_CRS_STACK_SIZE
	.align		4
.L_1058:
        /*013c*/ 	.byte	0x04, 0x1e
        /*013e*/ 	.short	(.L_1060 - .L_1059)
.L_1059:
        /*0140*/ 	.word	0x00000000
.L_1060:


//--------------------- .nv.info._ZN7cutlass13device_kernelIN5flash19enable_sm80_to_sm89INS1_16FlashAttnBwdSm80INS1_25CollectiveMainloopBwdSm80ILi2ELi2EN4cute5tupleIJNS5_1CILi64EEENS7_ILi128EEES9_EEENS_10bfloat16_tEfNS_4arch4Sm80ELb1ELb0ELb0ELb0ELb0ELb0ELb0ELb0ELi2ELi2ELi2ELi2ELb0EEENS1_24CollectiveEpilogueBwdGQAISA_fSD_Li256ELb0ELb0EEENS1_25SingleTileBwdLPTSchedulerILb0ELi128ELb0EEEEEEEEEvNT_6ParamsE --------------------------
	.section	.nv.info._ZN7cutlass13device_kernelIN5flash19enable_sm80_to_sm89INS1_16FlashAttnBwdSm80INS1_25CollectiveMainloopBwdSm80ILi2ELi2EN4cute5tupleIJNS5_1CILi64EEENS7_ILi128EEES9_EEENS_10bfloat16_tEfNS_4arch4Sm80ELb1ELb0ELb0ELb0ELb0ELb0ELb0ELb0ELi2ELi2ELi2ELi2ELb0EEENS1_24CollectiveEpilogueBwdGQAISA_fSD_Li256ELb0ELb0EEENS1_25SingleTileBwdLPTSchedulerILb0ELi128ELb0EEEEEEEEEvNT_6ParamsE,"",@"SHT_CUDA_INFO"
	.sectionflags	@""
	.align	4


	//----- nvinfo : EIATTR_CUDA_API_VERSION
	.align		4
        /*0000*/ 	.byte	0x04, 0x37
        /*0002*/ 	.short	(.L_1062 - .L_1061)
.L_1061:
        /*0004*/ 	.word	0x00000082


	//----- nvinfo : EIATTR_SW2861232_WAR
	.align		4
.L_1062:
        /*0008*/ 	.byte	0x01, 0x35
	.zero		2


	//----- nvinfo : EIATTR_PARAM_CBANK
	.align		4
        /*000c*/ 	.byte	0x04, 0x0a
        /*000e*/ 	.short	(.L_1064 - .L_1063)
	.align		4
.L_1063:
        /*0010*/ 	.word	index@(.nv.constant0._ZN7cutlass13device_kernelIN5flash19enable_sm80_to_sm89INS1_16FlashAttnBwdSm80INS1_25CollectiveMainloopBwdSm80ILi2ELi2EN4cute5tupleIJNS5_1CILi64EEENS7_ILi128EEES9_EEENS_10bfloat16_tEfNS_4arch4Sm80ELb1ELb0ELb0ELb0ELb0ELb0ELb0ELb0ELi2ELi2ELi2ELi2ELb0EEENS1_24CollectiveEpilogueBwdGQAISA_fSD_Li256ELb0ELb0EEENS1_25SingleTileBwdLPTSchedulerILb0ELi128ELb0EEEEEEEEEvNT_6ParamsE)
        /*0014*/ 	.short	0x0160
        /*0016*/ 	.short	0x0290


	//----- nvinfo : EIATTR_CBANK_PARAM_SIZE
	.align		4
.L_1064:
        /*0018*/ 	.byte	0x03, 0x19
        /*001a*/ 	.short	0x0290


	//----- nvinfo : EIATTR_KPARAM_INFO
	.align		4
        /*001c*/ 	.byte	0x04, 0x17
        /*001e*/ 	.short	(.L_1066 - .L_1065)
.L_1065:
        /*0020*/ 	.word	0x00000000
        /*0024*/ 	.short	0x0000
        /*0026*/ 	.short	0x0000
        /*0028*/ 	.byte	0x00, 0xf0, 0x41, 0x0a


	//----- nvinfo : EIATTR_MAXREG_COUNT
	.align		4
.L_1066:
        /*002c*/ 	.byte	0x03, 0x1b
        /*002e*/ 	.short	0x00ff


	//----- nvinfo : EIATTR_NUM_BARRIERS
	.align		4
        /*0030*/ 	.byte	0x02, 0x4c
        /*0032*/ 	.byte	0x02
	.zero		1


	//----- nvinfo : EIATTR_ANNOTATIONS
	.align		4
        /*0034*/ 	.byte	0x04, 0x55
        /*0036*/ 	.short	(.L_1068 - .L_1067)


	//   ....[0]....
.L_1067:
        /* <DEDUP_REMOVED lines=20> */


	//----- nvinfo : EIATTR_MERCURY_ISA_VERSION
	.align		4
.L_1068:
        /*0168*/ 	.byte	0x03, 0x5f
        /*016a*/ 	.short	0x0000


	//----- nvinfo : EIATTR_COOP_GROUP_MASK_REGIDS
	.align		4
        /*016c*/ 	.byte	0x04, 0x29
        /*016e*/ 	.short	(.L_1070 - .L_1069)


	//   ....[0]....
.L_1069:
        /*0170*/ 	.word	0xffffffff


	//----- nvinfo : EIATTR_COOP_GROUP_INSTR_OFFSETS
	.align		4
.L_1070:
        /*0174*/ 	.byte	0x04, 0x28
        /*0176*/ 	.short	(.L_1072 - .L_1071)


	//   ....[0]....
.L_1071:
        /*0178*/ 	.word	0x00000090


	//----- nvinfo : EIATTR_EXIT_INSTR_OFFSETS
	.align		4
.L_1072:
        /*017c*/ 	.byte	0x04, 0x1c
        /*017e*/ 	.short	(.L_1074 - .L_1073)


	//   ....[0]....
.L_1073:
        /*0180*/ 	.word	0x00000580


	//   ....[1]....
        /*0184*/ 	.word	0x00006cc0


	//   ....[2]....
        /*0188*/ 	.word	0x00007760


	//----- nvinfo : EIATTR_MAX_THREADS
	.align		4
.L_1074:
        /*018c*/ 	.byte	0x04, 0x05
        /*018e*/ 	.short	(.L_1076 - .L_1075)
.L_1075:
        /*0190*/ 	.word	0x00000100
        /*0194*/ 	.word	0x00000001
        /*0198*/ 	.word	0x00000001


	//----- nvinfo : EIATTR_CRS_STACK_SIZE
	.align		4
.L_1076:
        /*019c*/ 	.byte	0x04, 0x1e
        /*019e*/ 	.short	(.L_1078 - .L_1077)
.L_1077:
        /*01a0*/ 	.word	0x00000000
.L_1078:


//--------------------- .nv.info._ZN7cutlass13device_kernelIN5flash19enable_sm80_to_sm89INS1_16FlashAttnBwdSm80INS1_25CollectiveMainloopBwdSm80ILi2ELi2EN4cute5tupleIJNS5_1CILi64EEENS7_ILi128EEES9_EEENS_10bfloat16_tEfNS_4arch4Sm80ELb1ELb0ELb0ELb0ELb1ELb0ELb0ELb0ELi2ELi2ELi2ELi2ELb0EEENS1_24CollectiveEpilogueBwdGQAISA_fSD_Li256ELb0ELb1EEENS1_25SingleTileBwdLPTSchedulerILb0ELi128ELb1EEEEEEEEEvNT_6ParamsE --------------------------
	.section	.nv.info._ZN7cutlass13device_kernelIN5flash19enable_sm80_to_sm89INS1_16FlashAttnBwdSm80INS1_25CollectiveMainloopBwdSm80ILi2ELi2EN4cute5tupleIJNS5_1CILi64EEENS7_ILi128EEES9_EEENS_10bfloat16_tEfNS_4arch4Sm80ELb1ELb0ELb0ELb0ELb1ELb0ELb0ELb0ELi2ELi2ELi2ELi2ELb0EEENS1_24CollectiveEpilogueBwdGQAISA_fSD_Li256ELb0ELb1EEENS1_25SingleTileBwdLPTSchedulerILb0ELi128ELb1EEEEEEEEEvNT_6ParamsE,"",@"SHT_CUDA_INFO"
	.sectionflags	@""
	.align	4


	//----- nvinfo : EIATTR_CUDA_API_VERSION
	.align		4
        /*0000*/ 	.byte	0x04, 0x37
        /*0002*/ 	.short	(.L_1080 - .L_1079)
.L_1079:
        /*0004*/ 	.word	0x00000082


	//----- nvinfo : EIATTR_SW2861232_WAR
	.align		4
.L_1080:
        /*0008*/ 	.byte	0x01, 0x35
	.zero		2


	//----- nvinfo : EIATTR_PARAM_CBANK
	.align		4
        /*000c*/ 	.byte	0x04, 0x0a
        /*000e*/ 	.short	(.L_1082 - .L_1081)
	.align		4
.L_1081:
        /*0010*/ 	.word	index@(.nv.constant0._ZN7cutlass13device_kernelIN5flash19enable_sm80_to_sm89INS1_16FlashAttnBwdSm80INS1_25CollectiveMainloopBwdSm80ILi2ELi2EN4cute5tupleIJNS5_1CILi64EEENS7_ILi128EEES9_EEENS_10bfloat16_tEfNS_4arch4Sm80ELb1ELb0ELb0ELb0ELb1ELb0ELb0ELb0ELi2ELi2ELi2ELi2ELb0EEENS1_24CollectiveEpilogueBwdGQAISA_fSD_Li256ELb0ELb1EEENS1_25SingleTileBwdLPTSchedulerILb0ELi128ELb1EEEEEEEEEvNT_6ParamsE)
        /*0014*/ 	.short	0x0160
        /*0016*/ 	.short	0x0290


	//----- nvinfo : EIATTR_CBANK_PARAM_SIZE
	.align		4
.L_1082:
        /*0018*/ 	.byte	0x03, 0x19
        /*001a*/ 	.short	0x0290


	//----- nvinfo : EIATTR_KPARAM_INFO
	.align		4
        /*001c*/ 	.byte	0x04, 0x17
        /*001e*/ 	.short	(.L_1084 - .L_1083)
.L_1083:
        /*0020*/ 	.word	0x00000000
        /*0024*/ 	.short	0x0000
        /*0026*/ 	.short	0x0000
        /*0028*/ 	.byte	0x00, 0xf0, 0x41, 0x0a


	//----- nvinfo : EIATTR_MAXREG_COUNT
	.align		4
.L_1084:
        /*002c*/ 	.byte	0x03, 0x1b
        /*002e*/ 	.short	0x00ff


	//----- nvinfo : EIATTR_NUM_BARRIERS
	.align		4
        /*0030*/ 	.byte	0x02, 0x4c
        /*0032*/ 	.byte	0x02
	.zero		1


	//----- nvinfo : EIATTR_ANNOTATIONS
	.align		4
        /*0034*/ 	.byte	0x04, 0x55
        /*0036*/ 	.short	(.L_1086 - .L_1085)


	//   ....[0]....
.L_1085:
        /* <DEDUP_REMOVED lines=14> */


	//----- nvinfo : EIATTR_MERCURY_ISA_VERSION
	.align		4
.L_1086:
        /*0100*/ 	.byte	0x03, 0x5f
        /*0102*/ 	.short	0x0000


	//----- nvinfo : EIATTR_COOP_GROUP_MASK_REGIDS
	.align		4
        /*0104*/ 	.byte	0x04, 0x29
        /*0106*/ 	.short	(.L_1088 - .L_1087)


	//   ....[0]....
.L_1087:
        /*0108*/ 	.word	0xffffffff


	//   ....[1]....
        /*010c*/ 	.word	0xffffffff


	//   ....[2]....
        /*0110*/ 	.word	0xffffffff


	//   ....[3]....
        /*0114*/ 	.word	0xffffffff


	//   ....[4]....
        /*0118*/ 	.word	0xffffffff


	//   ....[5]....
        /*011c*/ 	.word	0xffffffff


	//   ....[6]....
        /*0120*/ 	.word	0xffffffff


	//   ....[7]....
        /*0124*/ 	.word	0xffffffff


	//   ....[8]....
        /*0128*/ 	.word	0xffffffff


	//----- nvinfo : EIATTR_COOP_GROUP_INSTR_OFFSETS
	.align		4
.L_1088:
        /*012c*/ 	.byte	0x04, 0x28
        /*012e*/ 	.short	(.L_1090 - .L_1089)


	//   ....[0]....
.L_1089:
        /*0130*/ 	.word	0x00000050


	//   ....[1]....
        /*0134*/ 	.word	0x00006ea0


	//   ....[2]....
        /*0138*/ 	.word	0x00006ed0


	//   ....[3]....
        /*013c*/ 	.word	0x00007400


	//   ....[4]....
        /*0140*/ 	.word	0x00007410


	//   ....[5]....
        /*0144*/ 	.word	0x000075d0


	//   ....[6]....
        /*0148*/ 	.word	0x000076e0


	//   ....[7]....
        /*014c*/ 	.word	0x00007b10


	//   ....[8]....
        /*0150*/ 	.word	0x00007b20


	//----- nvinfo : EIATTR_EXIT_INSTR_OFFSETS
	.align		4
.L_1090:
        /*0154*/ 	.byte	0x04, 0x1c
        /*0156*/ 	.short	(.L_1092 - .L_1091)


	//   ....[0]....
.L_1091:
        /*0158*/ 	.word	0x000005a0


	//   ....[1]....
        /*015c*/ 	.word	0x00006c20


	//   ....[2]....
        /*0160*/ 	.word	0x00007b30


	//   ....[3]....
        /*0164*/ 	.word	0x00007bd0


	//----- nvinfo : EIATTR_MAX_THREADS
	.align		4
.L_1092:
        /*0168*/ 	.byte	0x04, 0x05
        /*016a*/ 	.short	(.L_1094 - .L_1093)
.L_1093:
        /*016c*/ 	.word	0x00000100
        /*0170*/ 	.word	0x00000001
        /*0174*/ 	.word	0x00000001


	//----- nvinfo : EIATTR_CRS_STACK_SIZE
	.align		4
.L_1094:
        /*0178*/ 	.byte	0x04, 0x1e
        /*017a*/ 	.short	(.L_1096 - .L_1095)
.L_1095:
        /*017c*/ 	.word	0x00000000
.L_1096:


//--------------------- .nv.info._ZN7cutlass13device_kernelIN5flash22FlashAttnBwdPreprocessIN4cute5tupleIJNS3_1CILi64EEENS5_ILi128EEEEEENS_10bfloat16_tEfNS_4arch4Sm80ELb1ELb0EEEEEvNT_6ParamsE --------------------------
	.section	.nv.info._ZN7cutlass13device_kernelIN5flash22FlashAttnBwdPreprocessIN4cute5tupleIJNS3_1CILi64EEENS5_ILi128EEEEEENS_10bfloat16_tEfNS_4arch4Sm80ELb1ELb0EEEEEvNT_6ParamsE,"",@"SHT_CUDA_INFO"
	.sectionflags	@""
	.align	4


	//----- nvinfo : EIATTR_CUDA_API_VERSION
	.align		4
        /*0000*/ 	.byte	0x04, 0x37
        /*0002*/ 	.short	(.L_1098 - .L_1097)
.L_1097:
        /*0004*/ 	.word	0x00000082


	//----- nvinfo : EIATTR_SW2861232_WAR
	.align		4
.L_1098:
        /*0008*/ 	.byte	0x01, 0x35
	.zero		2


	//----- nvinfo : EIATTR_PARAM_CBANK
	.align		4
        /*000c*/ 	.byte	0x04, 0x0a
        /*000e*/ 	.short	(.L_1100 - .L_1099)
	.align		4
.L_1099:
        /*0010*/ 	.word	index@(.nv.constant0._ZN7cutlass13device_kernelIN5flash22FlashAttnBwdPreprocessIN4cute5tupleIJNS3_1CILi64EEENS5_ILi128EEEEEENS_10bfloat16_tEfNS_4arch4Sm80ELb1ELb0EEEEEvNT_6ParamsE)
        /*0014*/ 	.short	0x0160
        /*0016*/ 	.short	0x00f0


	//----- nvinfo : EIATTR_CBANK_PARAM_SIZE
	.align		4
.L_1100:
        /*0018*/ 	.byte	0x03, 0x19
        /*001a*/ 	.short	0x00f0


	//----- nvinfo : EIATTR_KPARAM_INFO
	.align		4
        /*001c*/ 	.byte	0x04, 0x17
        /*001e*/ 	.short	(.L_1102 - .L_1101)
.L_1101:
        /*0020*/ 	.word	0x00000000
        /*0024*/ 	.short	0x0000
        /*0026*/ 	.short	0x0000
        /*0028*/ 	.byte	0x00, 0xf0, 0xc1, 0x03


	//----- nvinfo : EIATTR_MAXREG_COUNT
	.align		4
.L_1102:
        /*002c*/ 	.byte	0x03, 0x1b
        /*002e*/ 	.short	0x0080


	//----- nvinfo : EIATTR_MERCURY_ISA_VERSION
	.align		4
        /*0030*/ 	.byte	0x03, 0x5f
        /*0032*/ 	.short	0x0000


	//----- nvinfo : EIATTR_COOP_GROUP_MASK_REGIDS
	.align		4
        /*0034*/ 	.byte	0x04, 0x29
        /*0036*/ 	.short	(.L_1104 - .L_1103)


	//   ....[0]....
.L_1103:
        /*0038*/ 	.word	0xffffffff


	//   ....[1]....
        /*003c*/ 	.word	0xffffffff


	//   ....[2]....
        /*0040*/ 	.word	0xffffffff


	//   ....[3]....
        /*0044*/ 	.word	0xffffffff


	//   ....[4]....
        /*0048*/ 	.word	0xffffffff


	//   ....[5]....
        /*004c*/ 	.word	0xffffffff


	//   ....[6]....
        /*0050*/ 	.word	0xffffffff


	//   ....[7]....
        /*0054*/ 	.word	0xffffffff


	//   ....[8]....
        /*0058*/ 	.word	0xffffffff


	//   ....[9]....
        /*005c*/ 	.word	0xffffffff


	//   ....[10]....
        /*0060*/ 	.word	0xffffffff


	//   ....[11]....
        /*0064*/ 	.word	0xffffffff


	//   ....[12]....
        /*0068*/ 	.word	0xffffffff


	//   ....[13]....
        /*006c*/ 	.word	0xffffffff


	//   ....[14]....
        /*0070*/ 	.word	0xffffffff


	//   ....[15]....
        /*0074*/ 	.word	0xffffffff


	//----- nvinfo : EIATTR_COOP_GROUP_INSTR_OFFSETS
	.align		4
.L_1104:
        /*0078*/ 	.byte	0x04, 0x28
        /*007a*/ 	.short	(.L_1106 - .L_1105)


	//   ....[0]....
.L_1105:
        /*007c*/ 	.word	0x00000fa0


	//   ....[1]....
        /*0080*/ 	.word	0x00000fb0


	//   ....[2]....
        /*0084*/ 	.word	0x00000fc0


	//   ....[3]....
        /*0088*/ 	.word	0x00000fd0


	//   ....[4]....
        /*008c*/ 	.word	0x00001020


	//   ....[5]....
        /*0090*/ 	.word	0x00001030


	//   ....[6]....
        /*0094*/ 	.word	0x00001040


	//   ....[7]....
        /*0098*/ 	.word	0x00001050


	//   ....[8]....
        /*009c*/ 	.word	0x000010a0


	//   ....[9]....
        /*00a0*/ 	.word	0x000010b0


	//   ....[10]....
        /*00a4*/ 	.word	0x000010c0


	//   ....[11]....
        /*00a8*/ 	.word	0x000010d0


	//   ....[12]....
        /*00ac*/ 	.word	0x00001120


	//   ....[13]....
        /*00b0*/ 	.word	0x00001130


	//   ....[14]....
        /*00b4*/ 	.word	0x00001140


	//   ....[15]....
        /*00b8*/ 	.word	0x00001150


	//----- nvinfo : EIATTR_EXIT_INSTR_OFFSETS
	.align		4
.L_1106:
        /*00bc*/ 	.byte	0x04, 0x1c
        /*00be*/ 	.short	(.L_1108 - .L_1107)


	//   ....[0]....
.L_1107:
        /*00c0*/ 	.word	0x00001690


	//   ....[1]....
        /*00c4*/ 	.word	0x000016f0


	//----- nvinfo : EIATTR_CTAIDZ_USED
	.align		4
.L_1108:
        /*00c8*/ 	.byte	0x01, 0x04
	.zero		2


	//----- nvinfo : EIATTR_MAX_THREADS
	.align		4
        /*00cc*/ 	.byte	0x04, 0x05
        /*00ce*/ 	.short	(.L_1110 - .L_1109)
.L_1109:
        /*00d0*/ 	.word	0x00000100
        /*00d4*/ 	.word	0x00000001
        /*00d8*/ 	.word	0x00000001


	//----- nvinfo : EIATTR_CRS_STACK_SIZE
	.align		4
.L_1110:
        /*00dc*/ 	.byte	0x04, 0x1e
        /*00de*/ 	.short	(.L_1112 - .L_1111)
.L_1111:
        /*00e0*/ 	.word	0x00000000
.L_1112:


//--------------------- .nv.info._ZN7cutlass13device_kernelIN5flash19enable_sm80_to_sm89INS1_16FlashAttnBwdSm80INS1_25CollectiveMainloopBwdSm80ILi2ELi2EN4cute5tupleIJNS5_1CILi64EEENS7_ILi128EEES9_EEENS_10bfloat16_tEfNS_4arch4Sm80ELb1ELb0ELb0ELb1ELb0ELb0ELb0ELb0ELi2ELi2ELi2ELi2ELb0EEENS1_21CollectiveEpilogueBwdISA_SB_SD_Li256ELb1ELb0ELi4EEENS1_25SingleTileBwdLPTSchedulerILb1ELi128ELb0EEEEEEEEEvNT_6ParamsE --------------------------
	.section	.nv.info._ZN7cutlass13device_kernelIN5flash19enable_sm80_to_sm89INS1_16FlashAttnBwdSm80INS1_25CollectiveMainloopBwdSm80ILi2ELi2EN4cute5tupleIJNS5_1CILi64EEENS7_ILi128EEES9_EEENS_10bfloat16_tEfNS_4arch4Sm80ELb1ELb0ELb0ELb1ELb0ELb0ELb0ELb0ELi2ELi2ELi2ELi2ELb0EEENS1_21CollectiveEpilogueBwdISA_SB_SD_Li256ELb1ELb0ELi4EEENS1_25SingleTileBwdLPTSchedulerILb1ELi128ELb0EEEEEEEEEvNT_6ParamsE,"",@"SHT_CUDA_INFO"
	.sectionflags	@""
	.align	4


	//----- nvinfo : EIATTR_CUDA_API_VERSION
	.align		4
        /*0000*/ 	.byte	0x04, 0x37
        /*0002*/ 	.short	(.L_1114 - .L_1113)
.L_1113:
        /*0004*/ 	.word	0x00000082


	//----- nvinfo : EIATTR_SW2861232_WAR
	.align		4
.L_1114:
        /*0008*/ 	.byte	0x01, 0x35
	.zero		2


	//----- nvinfo : EIATTR_PARAM_CBANK
	.align		4
        /*000c*/ 	.byte	0x04, 0x0a
        /*000e*/ 	.short	(.L_1116 - .L_1115)
	.align		4
.L_1115:
        /*0010*/ 	.word	index@(.nv.constant0._ZN7cutlass13device_kernelIN5flash19enable_sm80_to_sm89INS1_16FlashAttnBwdSm80INS1_25CollectiveMainloopBwdSm80ILi2ELi2EN4cute5tupleIJNS5_1CILi64EEENS7_ILi128EEES9_EEENS_10bfloat16_tEfNS_4arch4Sm80ELb1ELb0ELb0ELb1ELb0ELb0ELb0ELb0ELi2ELi2ELi2ELi2ELb0EEENS1_21CollectiveEpilogueBwdISA_SB_SD_Li256ELb1ELb0ELi4EEENS1_25SingleTileBwdLPTSchedulerILb1ELi128ELb0EEEEEEEEEvNT_6ParamsE)
        /*0014*/ 	.short	0x0160
        /*0016*/ 	.short	0x0288


	//----- nvinfo : EIATTR_CBANK_PARAM_SIZE
	.align		4
.L_1116:
        /*0018*/ 	.byte	0x03, 0x19
        /*001a*/ 	.short	0x0288


	//----- nvinfo : EIATTR_KPARAM_INFO
	.align		4
        /*001c*/ 	.byte	0x04, 0x17
        /*001e*/ 	.short	(.L_1118 - .L_1117)
.L_1117:
        /*0020*/ 	.word	0x00000000
        /*0024*/ 	.short	0x0000
        /*0026*/ 	.short	0x0000
        /*0028*/ 	.byte	0x00, 0xf0, 0x21, 0x0a


	//----- nvinfo : EIATTR_MAXREG_COUNT
	.align		4
.L_1118:
        /*002c*/ 	.byte	0x03, 0x1b
        /*002e*/ 	.short	0x00ff


	//----- nvinfo : EIATTR_NUM_BARRIERS
	.align		4
        /*0030*/ 	.byte	0x02, 0x4c
        /*0032*/ 	.byte	0x02
	.zero		1


	//----- nvinfo : EIATTR_ANNOTATIONS
	.align		4
        /*0034*/ 	.byte	0x04, 0x55
        /*0036*/ 	.short	(.L_1120 - .L_1119)


	//   ....[0]....
.L_1119:
        /* <DEDUP_REMOVED lines=19> */


	//----- nvinfo : EIATTR_MERCURY_ISA_VERSION
	.align		4
.L_1120:
        /*0150*/ 	.byte	0x03, 0x5f
        /*0152*/ 	.short	0x0000


	//----- nvinfo : EIATTR_COOP_GROUP_MASK_REGIDS
	.align		4
        /*0154*/ 	.byte	0x04, 0x29
        /*0156*/ 	.short	(.L_1122 - .L_1121)


	//   ....[0]....
.L_1121:
        /*0158*/ 	.word	0xffffffff


	//----- nvinfo : EIATTR_COOP_GROUP_INSTR_OFFSETS
	.align		4
.L_1122:
        /*015c*/ 	.byte	0x04, 0x28
        /*015e*/ 	.short	(.L_1124 - .L_1123)


	//   ....[0]....
.L_1123:
        /*0160*/ 	.word	0x00000060


	//----- nvinfo : EIATTR_EXIT_INSTR_OFFSETS
	.align		4
.L_1124:
        /*0164*/ 	.byte	0x04, 0x1c
        /*0166*/ 	.short	(.L_1126 - .L_1125)


	//   ....[0]....
.L_1125:
        /*0168*/ 	.word	0x000009d0


	//   ....[1]....
        /*016c*/ 	.word	0x000095f0


	//   ....[2]....
        /*0170*/ 	.word	0x000096b0


	//   ....[3]....
        /*0174*/ 	.word	0x0000aa20


	//   ....[4]....
        /*0178*/ 	.word	0x0000aae0


	//----- nvinfo : EIATTR_MAX_THREADS
	.align		4
.L_1126:
        /*017c*/ 	.byte	0x04, 0x05
        /*017e*/ 	.short	(.L_1128 - .L_1127)
.L_1127:
        /*0180*/ 	.word	0x00000100
        /*0184*/ 	.word	0x00000001
        /*0188*/ 	.word	0x00000001


	//----- nvinfo : EIATTR_CRS_STACK_SIZE
	.align		4
.L_1128:
        /*018c*/ 	.byte	0x04, 0x1e
        /*018e*/ 	.short	(.L_1130 - .L_1129)
.L_1129:
        /*0190*/ 	.word	0x00000000
.L_1130:


//--------------------- .nv.info._ZN7cutlass13device_kernelIN5flash19enable_sm80_to_sm89INS1_16FlashAttnBwdSm80INS1_25CollectiveMainloopBwdSm80ILi2ELi2EN4cute5tupleIJNS5_1CILi64EEENS7_ILi128EEES9_EEENS_10bfloat16_tEfNS_4arch4Sm80ELb1ELb0ELb0ELb1ELb1ELb0ELb0ELb0ELi2ELi2ELi2ELi2ELb0EEENS1_21CollectiveEpilogueBwdISA_SB_SD_Li256ELb1ELb0ELi4EEENS1_25SingleTileBwdLPTSchedulerILb1ELi128ELb1EEEEEEEEEvNT_6ParamsE --------------------------
	.section	.nv.info._ZN7cutlass13device_kernelIN5flash19enable_sm80_to_sm89INS1_16FlashAttnBwdSm80INS1_25CollectiveMainloopBwdSm80ILi2ELi2EN4cute5tupleIJNS5_1CILi64EEENS7_ILi128EEES9_EEENS_10bfloat16_tEfNS_4arch4Sm80ELb1ELb0ELb0ELb1ELb1ELb0ELb0ELb0ELi2ELi2ELi2ELi2ELb0EEENS1_21CollectiveEpilogueBwdISA_SB_SD_Li256ELb1ELb0ELi4EEENS1_25SingleTileBwdLPTSchedulerILb1ELi128ELb1EEEEEEEEEvNT_6ParamsE,"",@"SHT_CUDA_INFO"
	.sectionflags	@""
	.align	4


	//----- nvinfo : EIATTR_CUDA_API_VERSION
	.align		4
        /*0000*/ 	.byte	0x04, 0x37
        /*0002*/ 	.short	(.L_1132 - .L_1131)
.L_1131:
        /*0004*/ 	.word	0x00000082


	//----- nvinfo : EIATTR_SW2861232_WAR
	.align		4
.L_1132:
        /*0008*/ 	.byte	0x01, 0x35
	.zero		2


	//----- nvinfo : EIATTR_PARAM_CBANK
	.align		4
        /*000c*/ 	.byte	0x04, 0x0a
        /*000e*/ 	.short	(.L_1134 - .L_1133)
	.align		4
.L_1133:
        /*0010*/ 	.word	index@(.nv.constant0._ZN7cutlass13device_kernelIN5flash19enable_sm80_to_sm89INS1_16FlashAttnBwdSm80INS1_25CollectiveMainloopBwdSm80ILi2ELi2EN4cute5tupleIJNS5_1CILi64EEENS7_ILi128EEES9_EEENS_10bfloat16_tEfNS_4arch4Sm80ELb1ELb0ELb0ELb1ELb1ELb0ELb0ELb0ELi2ELi2ELi2ELi2ELb0EEENS1_21CollectiveEpilogueBwdISA_SB_SD_Li256ELb1ELb0ELi4EEENS1_25SingleTileBwdLPTSchedulerILb1ELi128ELb1EEEEEEEEEvNT_6ParamsE)
        /*0014*/ 	.short	0x0160
        /*0016*/ 	.short	0x0288


	//----- nvinfo : EIATTR_CBANK_PARAM_SIZE
	.align		4
.L_1134:
        /*0018*/ 	.byte	0x03, 0x19
        /*001a*/ 	.short	0x0288


	//----- nvinfo : EIATTR_KPARAM_INFO
	.align		4
        /*001c*/ 	.byte	0x04, 0x17
        /*001e*/ 	.short	(.L_1136 - .L_1135)
.L_1135:
        /*0020*/ 	.word	0x00000000
        /*0024*/ 	.short	0x0000
        /*0026*/ 	.short	0x0000
        /*0028*/ 	.byte	0x00, 0xf0, 0x21, 0x0a


	//----- nvinfo : EIATTR_MAXREG_COUNT
	.align		4
.L_1136:
        /*002c*/ 	.byte	0x03, 0x1b
        /*002e*/ 	.short	0x00ff


	//----- nvinfo : EIATTR_NUM_BARRIERS
	.align		4
        /*0030*/ 	.byte	0x02, 0x4c
        /*0032*/ 	.byte	0x02
	.zero		1


	//----- nvinfo : EIATTR_ANNOTATIONS
	.align		4
        /*0034*/ 	.byte	0x04, 0x55
        /*0036*/ 	.short	(.L_1138 - .L_1137)


	//   ....[0]....
.L_1137:
        /* <DEDUP_REMOVED lines=21> */


	//----- nvinfo : EIATTR_MERCURY_ISA_VERSION
	.align		4
.L_1138:
        /*0170*/ 	.byte	0x03, 0x5f
        /*0172*/ 	.short	0x0000


	//----- nvinfo : EIATTR_COOP_GROUP_MASK_REGIDS
	.align		4
        /*0174*/ 	.byte	0x04, 0x29
        /*0176*/ 	.short	(.L_1140 - .L_1139)


	//   ....[0]....
.L_1139:
        /*0178*/ 	.word	0xffffffff


	//----- nvinfo : EIATTR_COOP_GROUP_INSTR_OFFSETS
	.align		4
.L_1140:
        /*017c*/ 	.byte	0x04, 0x28
        /*017e*/ 	.short	(.L_1142 - .L_1141)


	//   ....[0]....
.L_1141:
        /*0180*/ 	.word	0x00000060


	//----- nvinfo : EIATTR_EXIT_INSTR_OFFSETS
	.align		4
.L_1142:
        /*0184*/ 	.byte	0x04, 0x1c
        /*0186*/ 	.short	(.L_1144 - .L_1143)


	//   ....[0]....
.L_1143:
        /*0188*/ 	.word	0x00000a10


	//   ....[1]....
        /*018c*/ 	.word	0x00009490


	//   ....[2]....
        /*0190*/ 	.word	0x00009550


	//   ....[3]....
        /*0194*/ 	.word	0x0000a890


	//   ....[4]....
        /*0198*/ 	.word	0x0000a950


	//----- nvinfo : EIATTR_MAX_THREADS
	.align		4
.L_1144:
        /*019c*/ 	.byte	0x04, 0x05
        /*019e*/ 	.short	(.L_1146 - .L_1145)
.L_1145:
        /*01a0*/ 	.word	0x00000100
        /*01a4*/ 	.word	0x00000001
        /*01a8*/ 	.word	0x00000001


	//----- nvinfo : EIATTR_CRS_STACK_SIZE
	.align		4
.L_1146:
        /*01ac*/ 	.byte	0x04, 0x1e
        /*01ae*/ 	.short	(.L_1148 - .L_1147)
.L_1147:
        /*01b0*/ 	.word	0x00000000
.L_1148:


//--------------------- .nv.info._ZN7cutlass13device_kernelIN5flash19enable_sm80_to_sm89INS1_16FlashAttnBwdSm80INS1_25CollectiveMainloopBwdSm80ILi2ELi2EN4cute5tupleIJNS5_1CILi64EEENS7_ILi128EEES9_EEENS_10bfloat16_tEfNS_4arch4Sm80ELb1ELb0ELb0ELb1ELb0ELb0ELb0ELb0ELi2ELi2ELi2ELi2ELb0EEENS1_24CollectiveEpilogueBwdGQAISA_fSD_Li256ELb1ELb0EEENS1_25SingleTileBwdLPTSchedulerILb1ELi128ELb0EEEEEEEEEvNT_6ParamsE --------------------------
	.section	.nv.info._ZN7cutlass13device_kernelIN5flash19enable_sm80_to_sm89INS1_16FlashAttnBwdSm80INS1_25CollectiveMainloopBwdSm80ILi2ELi2EN4cute5tupleIJNS5_1CILi64EEENS7_ILi128EEES9_EEENS_10bfloat16_tEfNS_4arch4Sm80ELb1ELb0ELb0ELb1ELb0ELb0ELb0ELb0ELi2ELi2ELi2ELi2ELb0EEENS1_24CollectiveEpilogueBwdGQAISA_fSD_Li256ELb1ELb0EEENS1_25SingleTileBwdLPTSchedulerILb1ELi128ELb0EEEEEEEEEvNT_6ParamsE,"",@"SHT_CUDA_INFO"
	.sectionflags	@""
	.align	4


	//----- nvinfo : EIATTR_CUDA_API_VERSION
	.align		4
        /*0000*/ 	.byte	0x04, 0x37
        /*0002*/ 	.short	(.L_1150 - .L_1149)
.L_1149:
        /*0004*/ 	.word	0x00000082


	//----- nvinfo : EIATTR_SW2861232_WAR
	.align		4
.L_1150:
        /*0008*/ 	.byte	0x01, 0x35
	.zero		2


	//----- nvinfo : EIATTR_PARAM_CBANK
	.align		4
        /*000c*/ 	.byte	0x04, 0x0a
        /*000e*/ 	.short	(.L_1152 - .L_1151)
	.align		4
.L_1151:
        /*0010*/ 	.word	index@(.nv.constant0._ZN7cutlass13device_kernelIN5flash19enable_sm80_to_sm89INS1_16FlashAttnBwdSm80INS1_25CollectiveMainloopBwdSm80ILi2ELi2EN4cute5tupleIJNS5_1CILi64EEENS7_ILi128EEES9_EEENS_10bfloat16_tEfNS_4arch4Sm80ELb1ELb0ELb0ELb1ELb0ELb0ELb0ELb0ELi2ELi2ELi2ELi2ELb0EEENS1_24CollectiveEpilogueBwdGQAISA_fSD_Li256ELb1ELb0EEENS1_25SingleTileBwdLPTSchedulerILb1ELi128ELb0EEEEEEEEEvNT_6ParamsE)
        /*0014*/ 	.short	0x0160
        /*0016*/ 	.short	0x0290


	//----- nvinfo : EIATTR_CBANK_PARAM_SIZE
	.align		4
.L_1152:
        /*0018*/ 	.byte	0x03, 0x19
        /*001a*/ 	.short	0x0290


	//----- nvinfo : EIATTR_KPARAM_INFO
	.align		4
        /*001c*/ 	.byte	0x04, 0x17
        /*001e*/ 	.short	(.L_1154 - .L_1153)
.L_1153:
        /*0020*/ 	.word	0x00000000
        /*0024*/ 	.short	0x0000
        /*0026*/ 	.short	0x0000
        /*0028*/ 	.byte	0x00, 0xf0, 0x41, 0x0a


	//----- nvinfo : EIATTR_MAXREG_COUNT
	.align		4
.L_1154:
        /*002c*/ 	.byte	0x03, 0x1b
        /*002e*/ 	.short	0x00ff


	//----- nvinfo : EIATTR_NUM_BARRIERS
	.align		4
        /*0030*/ 	.byte	0x02, 0x4c
        /*0032*/ 	.byte	0x02
	.zero		1


	//----- nvinfo : EIATTR_ANNOTATIONS
	.align		4
        /*0034*/ 	.byte	0x04, 0x55
        /*0036*/ 	.short	(.L_1156 - .L_1155)


	//   ....[0]....
.L_1155:
        /* <DEDUP_REMOVED lines=20> */


	//----- nvinfo : EIATTR_MERCURY_ISA_VERSION
	.align		4
.L_1156:
        /*0168*/ 	.byte	0x03, 0x5f
        /*016a*/ 	.short	0x0000


	//----- nvinfo : EIATTR_COOP_GROUP_MASK_REGIDS
	.align		4
        /*016c*/ 	.byte	0x04, 0x29
        /*016e*/ 	.short	(.L_1158 - .L_1157)


	//   ....[0]....
.L_1157:
        /*0170*/ 	.word	0xffffffff


	//----- nvinfo : EIATTR_COOP_GROUP_INSTR_OFFSETS
	.align		4
.L_1158:
        /*0174*/ 	.byte	0x04, 0x28
        /*0176*/ 	.short	(.L_1160 - .L_1159)


	//   ....[0]....
.L_1159:
        /*0178*/ 	.word	0x00000060


	//----- nvinfo : EIATTR_EXIT_INSTR_OFFSETS
	.align		4
.L_1160:
        /*017c*/ 	.byte	0x04, 0x1c
        /*017e*/ 	.short	(.L_1162 - .L_1161)


	//   ....[0]....
.L_1161:
        /*0180*/ 	.word	0x00000a00


	//   ....[1]....
        /*0184*/ 	.word	0x00007400


	//   ....[2]....
        /*0188*/ 	.word	0x00007f70


	//----- nvinfo : EIATTR_MAX_THREADS
	.align		4
.L_1162:
        /*018c*/ 	.byte	0x04, 0x05
        /*018e*/ 	.short	(.L_1164 - .L_1163)
.L_1163:
        /*0190*/ 	.word	0x00000100
        /*0194*/ 	.word	0x00000001
        /*0198*/ 	.word	0x00000001


	//----- nvinfo : EIATTR_CRS_STACK_SIZE
	.align		4
.L_1164:
        /*019c*/ 	.byte	0x04, 0x1e
        /*019e*/ 	.short	(.L_1166 - .L_1165)
.L_1165:
        /*01a0*/ 	.word	0x00000000
.L_1166:


//--------------------- .nv.info._ZN7cutlass13device_kernelIN5flash32FlashAttnBwdPostprocessConvertdQIN4cute5tupleIJNS3_1CILi128EEES6_EEENS_10bfloat16_tEfNS_4arch4Sm80ELi256ENS3_8TiledMMAINS3_8MMA_AtomIJNS3_30SM80_16x8x16_F32BF16BF16F32_TNEEEENS3_6LayoutINS4_IJNS5_ILi2EEENS5_ILi4EEENS5_ILi1EEEEEENS4_IJSI_SG_NS5_ILi0EEEEEEEENS4_IJNS5_ILi32EEENS5_ILi64EEENS5_ILi16EEEEEEEELb0EEEEEvNT_6ParamsE --------------------------
	.section	.nv.info._ZN7cutlass13device_kernelIN5flash32FlashAttnBwdPostprocessConvertdQIN4cute5tupleIJNS3_1CILi128EEES6_EEENS_10bfloat16_tEfNS_4arch4Sm80ELi256ENS3_8TiledMMAINS3_8MMA_AtomIJNS3_30SM80_16x8x16_F32BF16BF16F32_TNEEEENS3_6LayoutINS4_IJNS5_ILi2EEENS5_ILi4EEENS5_ILi1EEEEEENS4_IJSI_SG_NS5_ILi0EEEEEEEENS4_IJNS5_ILi32EEENS5_ILi64EEENS5_ILi16EEEEEEEELb0EEEEEvNT_6ParamsE,"",@"SHT_CUDA_INFO"
	.sectionflags	@""
	.align	4


	//----- nvinfo : EIATTR_CUDA_API_VERSION
	.align		4
        /*0000*/ 	.byte	0x04, 0x37
        /*0002*/ 	.short	(.L_1168 - .L_1167)
.L_1167:
        /*0004*/ 	.word	0x00000082


	//----- nvinfo : EIATTR_SW2861232_WAR
	.align		4
.L_1168:
        /*0008*/ 	.byte	0x01, 0x35
	.zero		2


	//----- nvinfo : EIATTR_PARAM_CBANK
	.align		4
        /*000c*/ 	.byte	0x04, 0x0a
        /*000e*/ 	.short	(.L_1170 - .L_1169)
	.align		4
.L_1169:
        /*0010*/ 	.word	index@(.nv.constant0._ZN7cutlass13device_kernelIN5flash32FlashAttnBwdPostprocessConvertdQIN4cute5tupleIJNS3_1CILi128EEES6_EEENS_10bfloat16_tEfNS_4arch4Sm80ELi256ENS3_8TiledMMAINS3_8MMA_AtomIJNS3_30SM80_16x8x16_F32BF16BF16F32_TNEEEENS3_6LayoutINS4_IJNS5_ILi2EEENS5_ILi4EEENS5_ILi1EEEEEENS4_IJSI_SG_NS5_ILi0EEEEEEEENS4_IJNS5_ILi32EEENS5_ILi64EEENS5_ILi16EEEEEEEELb0EEEEEvNT_6ParamsE)
        /*0014*/ 	.short	0x0160
        /*0016*/ 	.short	0x0070


	//----- nvinfo : EIATTR_CBANK_PARAM_SIZE
	.align		4
.L_1170:
        /*0018*/ 	.byte	0x03, 0x19
        /*001a*/ 	.short	0x0070


	//----- nvinfo : EIATTR_KPARAM_INFO
	.align		4
        /*001c*/ 	.byte	0x04, 0x17
        /*001e*/ 	.short	(.L_1172 - .L_1171)
.L_1171:
        /*0020*/ 	.word	0x00000000
        /*0024*/ 	.short	0x0000
        /*0026*/ 	.short	0x0000
        /*0028*/ 	.byte	0x00, 0xf0, 0xc1, 0x01


	//----- nvinfo : EIATTR_MAXREG_COUNT
	.align		4
.L_1172:
        /*002c*/ 	.byte	0x03, 0x1b
        /*002e*/ 	.short	0x0080


	//----- nvinfo : EIATTR_NUM_BARRIERS
	.align		4
        /*0030*/ 	.byte	0x02, 0x4c
        /*0032*/ 	.byte	0x01
	.zero		1


	//----- nvinfo : EIATTR_MERCURY_ISA_VERSION
	.align		4
        /*0034*/ 	.byte	0x03, 0x5f
        /*0036*/ 	.short	0x0000


	//----- nvinfo : EIATTR_EXIT_INSTR_OFFSETS
	.align		4
        /*0038*/ 	.byte	0x04, 0x1c
        /*003a*/ 	.short	(.L_1174 - .L_1173)


	//   ....[0]....
.L_1173:
        /*003c*/ 	.word	0x00000180


	//   ....[1]....
        /*0040*/ 	.word	0x00001db0


	//   ....[2]....
        /*0044*/ 	.word	0x00001e60


	//----- nvinfo : EIATTR_CTAIDZ_USED
	.align		4
.L_1174:
        /*0048*/ 	.byte	0x01, 0x04
	.zero		2


	//----- nvinfo : EIATTR_MAX_THREADS
	.align		4
        /*004c*/ 	.byte	0x04, 0x05
        /*004e*/ 	.short	(.L_1176 - .L_1175)
.L_1175:
        /*0050*/ 	.word	0x00000100
        /*0054*/ 	.word	0x00000001
        /*0058*/ 	.word	0x00000001


	//----- nvinfo : EIATTR_CRS_STACK_SIZE
	.align		4
.L_1176:
        /*005c*/ 	.byte	0x04, 0x1e
        /*005e*/ 	.short	(.L_1178 - .L_1177)
.L_1177:
        /*0060*/ 	.word	0x00000000
.L_1178:


//--------------------- .nv.info._ZN7cutlass13device_kernelIN5flash32FlashAttnBwdPostprocessConvertdQIN4cute5tupleIJNS3_1CILi64EEENS5_ILi128EEEEEENS_10bfloat16_tEfNS_4arch4Sm80ELi256ENS3_8TiledMMAINS3_8MMA_AtomIJNS3_30SM80_16x8x16_F32BF16BF16F32_TNEEEENS3_6LayoutINS4_IJNS5_ILi2EEENS5_ILi4EEENS5_ILi1EEEEEENS4_IJSJ_SH_NS5_ILi0EEEEEEEENS4_IJNS5_ILi32EEES6_NS5_ILi16EEEEEEEELb0EEEEEvNT_6ParamsE --------------------------
	.section	.nv.info._ZN7cutlass13device_kernelIN5flash32FlashAttnBwdPostprocessConvertdQIN4cute5tupleIJNS3_1CILi64EEENS5_ILi128EEEEEENS_10bfloat16_tEfNS_4arch4Sm80ELi256ENS3_8TiledMMAINS3_8MMA_AtomIJNS3_30SM80_16x8x16_F32BF16BF16F32_TNEEEENS3_6LayoutINS4_IJNS5_ILi2EEENS5_ILi4EEENS5_ILi1EEEEEENS4_IJSJ_SH_NS5_ILi0EEEEEEEENS4_IJNS5_ILi32EEES6_NS5_ILi16EEEEEEEELb0EEEEEvNT_6ParamsE,"",@"SHT_CUDA_INFO"
	.sectionflags	@""
	.align	4


	//----- nvinfo : EIATTR_CUDA_API_VERSION
	.align		4
        /*0000*/ 	.byte	0x04, 0x37
        /*0002*/ 	.short	(.L_1180 - .L_1179)
.L_1179:
        /*0004*/ 	.word	0x00000082


	//----- nvinfo : EIATTR_SW2861232_WAR
	.align		4
.L_1180:
        /*0008*/ 	.byte	0x01, 0x35
	.zero		2


	//----- nvinfo : EIATTR_PARAM_CBANK
	.align		4
        /*000c*/ 	.byte	0x04, 0x0a
        /*000e*/ 	.short	(.L_1182 - .L_1181)
	.align		4
.L_1181:
        /*0010*/ 	.word	index@(.nv.constant0._ZN7cutlass13device_kernelIN5flash32FlashAttnBwdPostprocessConvertdQIN4cute5tupleIJNS3_1CILi64EEENS5_ILi128EEEEEENS_10bfloat16_tEfNS_4arch4Sm80ELi256ENS3_8TiledMMAINS3_8MMA_AtomIJNS3_30SM80_16x8x16_F32BF16BF16F32_TNEEEENS3_6LayoutINS4_IJNS5_ILi2EEENS5_ILi4EEENS5_ILi1EEEEEENS4_IJSJ_SH_NS5_ILi0EEEEEEEENS4_IJNS5_ILi32EEES6_NS5_ILi16EEEEEEEELb0EEEEEvNT_6ParamsE)
        /*0014*/ 	.short	0x0160
        /*0016*/ 	.short	0x0070


	//----- nvinfo : EIATTR_CBANK_PARAM_SIZE
	.align		4
.L_1182:
        /*0018*/ 	.byte	0x03, 0x19
        /*001a*/ 	.short	0x0070


	//----- nvinfo : EIATTR_KPARAM_INFO
	.align		4
        /*001c*/ 	.byte	0x04, 0x17
        /*001e*/ 	.short	(.L_1184 - .L_1183)
.L_1183:
        /*0020*/ 	.word	0x00000000
        /*0024*/ 	.short	0x0000
        /*0026*/ 	.short	0x0000
        /*0028*/ 	.byte	0x00, 0xf0, 0xc1, 0x01


	//----- nvinfo : EIATTR_MAXREG_COUNT
	.align		4
.L_1184:
        /*002c*/ 	.byte	0x03, 0x1b
        /*002e*/ 	.short	0x0080


	//----- nvinfo : EIATTR_NUM_BARRIERS
	.align		4
        /*0030*/ 	.byte	0x02, 0x4c
        /*0032*/ 	.byte	0x01
	.zero		1


	//----- nvinfo : EIATTR_MERCURY_ISA_VERSION
	.align		4
        /*0034*/ 	.byte	0x03, 0x5f
        /*0036*/ 	.short	0x0000


	//----- nvinfo : EIATTR_EXIT_INSTR_OFFSETS
	.align		4
        /*0038*/ 	.byte	0x04, 0x1c
        /*003a*/ 	.short	(.L_1186 - .L_1185)


	//   ....[0]....
.L_1185:
        /*003c*/ 	.word	0x00000180


	//   ....[1]....
        /*0040*/ 	.word	0x00001270


	//   ....[2]....
        /*0044*/ 	.word	0x00001320


	//----- nvinfo : EIATTR_CTAIDZ_USED
	.align		4
.L_1186:
        /*0048*/ 	.byte	0x01, 0x04
	.zero		2


	//----- nvinfo : EIATTR_MAX_THREADS
	.align		4
        /*004c*/ 	.byte	0x04, 0x05
        /*004e*/ 	.short	(.L_1188 - .L_1187)
.L_1187:
        /*0050*/ 	.word	0x00000100
        /*0054*/ 	.word	0x00000001
        /*0058*/ 	.word	0x00000001


	//----- nvinfo : EIATTR_CRS_STACK_SIZE
	.align		4
.L_1188:
        /*005c*/ 	.byte	0x04, 0x1e
        /*005e*/ 	.short	(.L_1190 - .L_1189)
.L_1189:
        /*0060*/ 	.word	0x00000000
.L_1190:


//--------------------- .nv.info._ZN7cutlass13device_kernelIN5flash19enable_sm80_to_sm89INS1_16FlashAttnBwdSm80INS1_25CollectiveMainloopBwdSm80ILi2ELi2EN4cute5tupleIJNS5_1CILi64EEENS7_ILi128EEES9_EEENS_10bfloat16_tEfNS_4arch4Sm80ELb1ELb0ELb0ELb1ELb1ELb0ELb0ELb0ELi2ELi2ELi2ELi2ELb0EEENS1_24CollectiveEpilogueBwdGQAISA_fSD_Li256ELb1ELb1EEENS1_25SingleTileBwdLPTSchedulerILb1ELi128ELb1EEEEEEEEEvNT_6ParamsE --------------------------
	.section	.nv.info._ZN7cutlass13device_kernelIN5flash19enable_sm80_to_sm89INS1_16FlashAttnBwdSm80INS1_25CollectiveMainloopBwdSm80ILi2ELi2EN4cute5tupleIJNS5_1CILi64EEENS7_ILi128EEES9_EEENS_10bfloat16_tEfNS_4arch4Sm80ELb1ELb0ELb0ELb1ELb1ELb0ELb0ELb0ELi2ELi2ELi2ELi2ELb0EEENS1_24CollectiveEpilogueBwdGQAISA_fSD_Li256ELb1ELb1EEENS1_25SingleTileBwdLPTSchedulerILb1ELi128ELb1EEEEEEEEEvNT_6ParamsE,"",@"SHT_CUDA_INFO"
	.sectionflags	@""
	.align	4


	//----- nvinfo : EIATTR_CUDA_API_VERSION
	.align		4
        /*0000*/ 	.byte	0x04, 0x37
        /*0002*/ 	.short	(.L_1192 - .L_1191)
.L_1191:
        /*0004*/ 	.word	0x00000082


	//----- nvinfo : EIATTR_SW2861232_WAR
	.align		4
.L_1192:
        /*0008*/ 	.byte	0x01, 0x35
	.zero		2


	//----- nvinfo : EIATTR_PARAM_CBANK
	.align		4
        /*000c*/ 	.byte	0x04, 0x0a
        /*000e*/ 	.short	(.L_1194 - .L_1193)
	.align		4
.L_1193:
        /*0010*/ 	.word	index@(.nv.constant0._ZN7cutlass13device_kernelIN5flash19enable_sm80_to_sm89INS1_16FlashAttnBwdSm80INS1_25CollectiveMainloopBwdSm80ILi2ELi2EN4cute5tupleIJNS5_1CILi64EEENS7_ILi128EEES9_EEENS_10bfloat16_tEfNS_4arch4Sm80ELb1ELb0ELb0ELb1ELb1ELb0ELb0ELb0ELi2ELi2ELi2ELi2ELb0EEENS1_24CollectiveEpilogueBwdGQAISA_fSD_Li256ELb1ELb1EEENS1_25SingleTileBwdLPTSchedulerILb1ELi128ELb1EEEEEEEEEvNT_6ParamsE)
        /*0014*/ 	.short	0x0160
        /*0016*/ 	.short	0x0290


	//----- nvinfo : EIATTR_CBANK_PARAM_SIZE
	.align		4
.L_1194:
        /*0018*/ 	.byte	0x03, 0x19
        /*001a*/ 	.short	0x0290


	//----- nvinfo : EIATTR_KPARAM_INFO
	.align		4
        /*001c*/ 	.byte	0x04, 0x17
        /*001e*/ 	.short	(.L_1196 - .L_1195)
.L_1195:
        /*0020*/ 	.word	0x00000000
        /*0024*/ 	.short	0x0000
        /*0026*/ 	.short	0x0000
        /*0028*/ 	.byte	0x00, 0xf0, 0x41, 0x0a


	//----- nvinfo : EIATTR_MAXREG_COUNT
	.align		4
.L_1196:
        /*002c*/ 	.byte	0x03, 0x1b
        /*002e*/ 	.short	0x00ff


	//----- nvinfo : EIATTR_NUM_BARRIERS
	.align		4
        /*0030*/ 	.byte	0x02, 0x4c
        /*0032*/ 	.byte	0x02
	.zero		1


	//----- nvinfo : EIATTR_ANNOTATIONS
	.align		4
        /*0034*/ 	.byte	0x04, 0x55
        /*0036*/ 	.short	(.L_1198 - .L_1197)


	//   ....[0]....
.L_1197:
        /* <DEDUP_REMOVED lines=18> */


	//----- nvinfo : EIATTR_MERCURY_ISA_VERSION
	.align		4
.L_1198:
        /*0148*/ 	.byte	0x03, 0x5f
        /*014a*/ 	.short	0x0000


	//----- nvinfo : EIATTR_COOP_GROUP_MASK_REGIDS
	.align		4
        /*014c*/ 	.byte	0x04, 0x29
        /*014e*/ 	.short	(.L_1200 - .L_1199)


	//   ....[0]....
.L_1199:
        /*0150*/ 	.word	0xffffffff


	//   ....[1]....
        /*0154*/ 	.word	0xffffffff


	//   ....[2]....
        /*0158*/ 	.word	0xffffffff


	//   ....[3]....
        /*015c*/ 	.word	0xffffffff


	//   ....[4]....
        /*0160*/ 	.word	0xffffffff


	//   ....[5]....
        /*0164*/ 	.word	0xffffffff


	//   ....[6]....
        /*0168*/ 	.word	0xffffffff


	//   ....[7]....
        /*016c*/ 	.word	0xffffffff


	//   ....[8]....
        /*0170*/ 	.word	0xffffffff


	//----- nvinfo : EIATTR_COOP_GROUP_INSTR_OFFSETS
	.align		4
.L_1200:
        /*0174*/ 	.byte	0x04, 0x28
        /*0176*/ 	.short	(.L_1202 - .L_1201)


	//   ....[0]....
.L_1201:
        /*0178*/ 	.word	0x00000060


	//   ....[1]....
        /*017c*/ 	.word	0x00007a40


	//   ....[2]....
        /*0180*/ 	.word	0x00007a80


	//   ....[3]....
        /*0184*/ 	.word	0x00007fd0


	//   ....[4]....
        /*0188*/ 	.word	0x00007fe0


	//   ....[5]....
        /*018c*/ 	.word	0x000081a0


	//   ....[6]....
        /*0190*/ 	.word	0x000082a0


	//   ....[7]....
        /*0194*/ 	.word	0x000086d0


	//   ....[8]....
        /*0198*/ 	.word	0x000086e0


	//----- nvinfo : EIATTR_EXIT_INSTR_OFFSETS
	.align		4
.L_1202:
        /*019c*/ 	.byte	0x04, 0x1c
        /*019e*/ 	.short	(.L_1204 - .L_1203)


	//   ....[0]....
.L_1203:
        /*01a0*/ 	.word	0x000009d0


	//   ....[1]....
        /*01a4*/ 	.word	0x00007650


	//   ....[2]....
        /*01a8*/ 	.word	0x000086f0


	//   ....[3]....
        /*01ac*/ 	.word	0x00008790


	//----- nvinfo : EIATTR_MAX_THREADS
	.align		4
.L_1204:
        /*01b0*/ 	.byte	0x04, 0x05
        /*01b2*/ 	.short	(.L_1206 - .L_1205)
.L_1205:
        /*01b4*/ 	.word	0x00000100
        /*01b8*/ 	.word	0x00000001
        /*01bc*/ 	.word	0x00000001


	//----- nvinfo : EIATTR_CRS_STACK_SIZE
	.align		4
.L_1206:
        /*01c0*/ 	.byte	0x04, 0x1e
        /*01c2*/ 	.short	(.L_1208 - .L_1207)
.L_1207:
        /*01c4*/ 	.word	0x00000000
.L_1208:


//--------------------- .nv.info._ZN7cutlass13device_kernelIN5flash22FlashAttnBwdPreprocessIN4cute5tupleIJNS3_1CILi64EEENS5_ILi128EEEEEENS_10bfloat16_tEfNS_4arch4Sm80ELb1ELb1EEEEEvNT_6ParamsE --------------------------
	.section	.nv.info._ZN7cutlass13device_kernelIN5flash22FlashAttnBwdPreprocessIN4cute5tupleIJNS3_1CILi64EEENS5_ILi128EEEEEENS_10bfloat16_tEfNS_4arch4Sm80ELb1ELb1EEEEEvNT_6ParamsE,"",@"SHT_CUDA_INFO"
	.sectionflags	@""
	.align	4


	//----- nvinfo : EIATTR_CUDA_API_VERSION
	.align		4
        /*0000*/ 	.byte	0x04, 0x37
        /*0002*/ 	.short	(.L_1210 - .L_1209)
.L_1209:
        /*0004*/ 	.word	0x00000082


	//----- nvinfo : EIATTR_SW2861232_WAR
	.align		4
.L_1210:
        /*0008*/ 	.byte	0x01, 0x35
	.zero		2


	//----- nvinfo : EIATTR_PARAM_CBANK
	.align		4
        /*000c*/ 	.byte	0x04, 0x0a
        /*000e*/ 	.short	(.L_1212 - .L_1211)
	.align		4
.L_1211:
        /*0010*/ 	.word	index@(.nv.constant0._ZN7cutlass13device_kernelIN5flash22FlashAttnBwdPreprocessIN4cute5tupleIJNS3_1CILi64EEENS5_ILi128EEEEEENS_10bfloat16_tEfNS_4arch4Sm80ELb1ELb1EEEEEvNT_6ParamsE)
        /*0014*/ 	.short	0x0160
        /*0016*/ 	.short	0x00f0


	//----- nvinfo : EIATTR_CBANK_PARAM_SIZE
	.align		4
.L_1212:
        /*0018*/ 	.byte	0x03, 0x19
        /*001a*/ 	.short	0x00f0


	//----- nvinfo : EIATTR_KPARAM_INFO
	.align		4
        /*001c*/ 	.byte	0x04, 0x17
        /*001e*/ 	.short	(.L_1214 - .L_1213)
.L_1213:
        /*0020*/ 	.word	0x00000000
        /*0024*/ 	.short	0x0000
        /*0026*/ 	.short	0x0000
        /*0028*/ 	.byte	0x00, 0xf0, 0xc1, 0x03


	//----- nvinfo : EIATTR_MAXREG_COUNT
	.align		4
.L_1214:
        /*002c*/ 	.byte	0x03, 0x1b
        /*002e*/ 	.short	0x0080


	//----- nvinfo : EIATTR_MERCURY_ISA_VERSION
	.align		4
        /*0030*/ 	.byte	0x03, 0x5f
        /*0032*/ 	.short	0x0000


	//----- nvinfo : EIATTR_COOP_GROUP_MASK_REGIDS
	.align		4
        /*0034*/ 	.byte	0x04, 0x29
        /*0036*/ 	.short	(.L_1216 - .L_1215)


	//   ....[0]....
.L_1215:
        /*0038*/ 	.word	0xffffffff


	//   ....[1]....
        /*003c*/ 	.word	0xffffffff


	//   ....[2]....
        /*0040*/ 	.word	0xffffffff


	//   ....[3]....
        /*0044*/ 	.word	0xffffffff


	//   ....[4]....
        /*0048*/ 	.word	0xffffffff


	//   ....[5]....
        /*004c*/ 	.word	0xffffffff


	//   ....[6]....
        /*0050*/ 	.word	0xffffffff


	//   ....[7]....
        /*0054*/ 	.word	0xffffffff


	//   ....[8]....
        /*0058*/ 	.word	0xffffffff


	//   ....[9]....
        /*005c*/ 	.word	0xffffffff


	//   ....[10]....
        /*0060*/ 	.word	0xffffffff


	//   ....[11]....
        /*0064*/ 	.word	0xffffffff


	//   ....[12]....
        /*0068*/ 	.word	0xffffffff


	//   ....[13]....
        /*006c*/ 	.word	0xffffffff


	//   ....[14]....
        /*0070*/ 	.word	0xffffffff


	//   ....[15]....
        /*0074*/ 	.word	0xffffffff


	//----- nvinfo : EIATTR_COOP_GROUP_INSTR_OFFSETS
	.align		4
.L_1216:
        /*0078*/ 	.byte	0x04, 0x28
        /*007a*/ 	.short	(.L_1218 - .L_1217)


	//   ....[0]....
.L_1217:
        /*007c*/ 	.word	0x00001140


	//   ....[1]....
        /*0080*/ 	.word	0x00001160


	//   ....[2]....
        /*0084*/ 	.word	0x00001170


	//   ....[3]....
        /*0088*/ 	.word	0x00001180


	//   ....[4]....
        /*008c*/ 	.word	0x000011b0


	//   ....[5]....
        /*0090*/ 	.word	0x000011e0


	//   ....[6]....
        /*0094*/ 	.word	0x000011f0


	//   ....[7]....
        /*0098*/ 	.word	0x00001200


	//   ....[8]....
        /*009c*/ 	.word	0x00001230


	//   ....[9]....
        /*00a0*/ 	.word	0x00001260


	//   ....[10]....
        /*00a4*/ 	.word	0x00001270


	//   ....[11]....
        /*00a8*/ 	.word	0x00001280


	//   ....[12]....
        /*00ac*/ 	.word	0x000012c0


	//   ....[13]....
        /*00b0*/ 	.word	0x00001310


	//   ....[14]....
        /*00b4*/ 	.word	0x00001330


	//   ....[15]....
        /*00b8*/ 	.word	0x00001340


	//----- nvinfo : EIATTR_EXIT_INSTR_OFFSETS
	.align		4
.L_1218:
        /*00bc*/ 	.byte	0x04, 0x1c
        /*00be*/ 	.short	(.L_1220 - .L_1219)


	//   ....[0]....
.L_1219:
        /*00c0*/ 	.word	0x00000180


	//   ....[1]....
        /*00c4*/ 	.word	0x00001900


	//   ....[2]....
        /*00c8*/ 	.word	0x00001950


	//----- nvinfo : EIATTR_CTAIDZ_USED
	.align		4
.L_1220:
        /*00cc*/ 	.byte	0x01, 0x04
	.zero		2


	//----- nvinfo : EIATTR_MAX_THREADS
	.align		4
        /*00d0*/ 	.byte	0x04, 0x05
        /*00d2*/ 	.short	(.L_1222 - .L_1221)
.L_1221:
        /*00d4*/ 	.word	0x00000100
        /*00d8*/ 	.word	0x00000001
        /*00dc*/ 	.word	0x00000001


	//----- nvinfo : EIATTR_CRS_STACK_SIZE
	.align		4
.L_1222:
        /*00e0*/ 	.byte	0x04, 0x1e
        /*00e2*/ 	.short	(.L_1224 - .L_1223)
.L_1223:
        /*00e4*/ 	.word	0x00000000
.L_1224:


//--------------------- .nv.callgraph             --------------------------
	.section	.nv.callgraph,"",@"SHT_CUDA_CALLGRAPH"
	.align	4
	.sectionentsize	8
	.align		4
        /*0000*/ 	.word	0x00000000
	.align		4
        /*0004*/ 	.word	0xffffffff
	.align		4
        /*0008*/ 	.word	0x00000000
	.align		4
        /*000c*/ 	.word	0xfffffffe
	.align		4
        /*0010*/ 	.word	0x00000000
	.align		4
        /*0014*/ 	.word	0xfffffffd
	.align		4
        /*0018*/ 	.word	0x00000000
	.align		4
        /*001c*/ 	.word	0xfffffffc


//--------------------- .nv.rel.action            --------------------------
	.section	.nv.rel.action,"",@"SHT_CUDA_RELOCINFO"
	.align	8
	.sectionentsize	8
        /*0000*/ 	.byte	0x73, 0x00, 0x00, 0x00, 0x00, 0x00, 0x00, 0x00, 0x00, 0x00, 0x00, 0x11, 0x25, 0x00, 0x05, 0x36


//--------------------- .nv.constant4             --------------------------
	.section	.nv.constant4,"a",@progbits
	.align	8
	.align		8
.nv.constant4:
        /*0000*/ 	.dword	_ZN66_INTERNAL_2af2d375_30_flash_bwd_hdim128_bf16_sm80_cu_4cb42ef5_28494cuda3std3__45__cpo5beginE
	.align		8
        /*0008*/ 	.dword	_ZN66_INTERNAL_2af2d375_30_flash_bwd_hdim128_bf16_sm80_cu_4cb42ef5_28494cuda3std3__45__cpo3endE
	.align		8
        /*0010*/ 	.dword	_ZN66_INTERNAL_2af2d375_30_flash_bwd_hdim128_bf16_sm80_cu_4cb42ef5_28494cuda3std3__45__cpo6cbeginE
	.align		8
        /*0018*/ 	.dword	_ZN66_INTERNAL_2af2d375_30_flash_bwd_hdim128_bf16_sm80_cu_4cb42ef5_28494cuda3std3__45__cpo4cendE
	.align		8
        /*0020*/ 	.dword	_ZN66_INTERNAL_2af2d375_30_flash_bwd_hdim128_bf16_sm80_cu_4cb42ef5_28494cuda3std3__468_GLOBAL__N__2af2d375_30_flash_bwd_hdim128_bf16_sm80_cu_4cb42ef5_28496ignoreE
	.align		8
        /*0028*/ 	.dword	_ZN66_INTERNAL_2af2d375_30_flash_bwd_hdim128_bf16_sm80_cu_4cb42ef5_28494cuda3std3__419piecewise_constructE
	.align		8
        /*0030*/ 	.dword	_ZN66_INTERNAL_2af2d375_30_flash_bwd_hdim128_bf16_sm80_cu_4cb42ef5_28494cuda3std3__48in_placeE
	.align		8
        /*0038*/ 	.dword	_ZN66_INTERNAL_2af2d375_30_flash_bwd_hdim128_bf16_sm80_cu_4cb42ef5_28494cuda3std6ranges3__45__cpo4swapE
	.align		8
        /*0040*/ 	.dword	_ZN66_INTERNAL_2af2d375_30_flash_bwd_hdim128_bf16_sm80_cu_4cb42ef5_28494cuda3std6ranges3__45__cpo9iter_moveE
	.align		8
        /*0048*/ 	.dword	_ZN66_INTERNAL_2af2d375_30_flash_bwd_hdim128_bf16_sm80_cu_4cb42ef5_28494cute7productE
	.align		8
        /*0050*/ 	.dword	_ZN66_INTERNAL_2af2d375_30_flash_bwd_hdim128_bf16_sm80_cu_4cb42ef5_28494cute1_E


//--------------------- .nv.constant0._ZN7cutlass13device_kernelIN5flash19enable_sm80_to_sm89INS1_16FlashAttnBwdSm80INS1_25CollectiveMainloopBwdSm80ILi2ELi1EN4cute5tupleIJNS5_1CILi64EEENS7_ILi96EEENS7_ILi128EEEEEENS_10bfloat16_tEfNS_4arch4Sm80ELb0ELb0ELb0ELb0ELb0ELb0ELb0ELb0ELi2ELi2ELi2ELi2ELb1EEENS1_21CollectiveEpilogueBwdISB_SC_SE_Li256ELb0ELb0ELi4EEENS1_19SingleTileSchedulerILb0ELb0ELb0ELi96EEEEEEEEEvNT_6ParamsE --------------------------
	.section	.nv.constant0._ZN7cutlass13device_kernelIN5flash19enable_sm80_to_sm89INS1_16FlashAttnBwdSm80INS1_25CollectiveMainloopBwdSm80ILi2ELi1EN4cute5tupleIJNS5_1CILi64EEENS7_ILi96EEENS7_ILi128EEEEEENS_10bfloat16_tEfNS_4arch4Sm80ELb0ELb0ELb0ELb0ELb0ELb0ELb0ELb0ELi2ELi2ELi2ELi2ELb1EEENS1_21CollectiveEpilogueBwdISB_SC_SE_Li256ELb0ELb0ELi4EEENS1_19SingleTileSchedulerILb0ELb0ELb0ELi96EEEEEEEEEvNT_6ParamsE,"a",@progbits
	.sectionflags	@""
	.align	4
.nv.constant0._ZN7cutlass13device_kernelIN5flash19enable_sm80_to_sm89INS1_16FlashAttnBwdSm80INS1_25CollectiveMainloopBwdSm80ILi2ELi1EN4cute5tupleIJNS5_1CILi64EEENS7_ILi96EEENS7_ILi128EEEEEENS_10bfloat16_tEfNS_4arch4Sm80ELb0ELb0ELb0ELb0ELb0ELb0ELb0ELb0ELi2ELi2ELi2ELi2ELb1EEENS1_21CollectiveEpilogueBwdISB_SC_SE_Li256ELb0ELb0ELi4EEENS1_19SingleTileSchedulerILb0ELb0ELb0ELi96EEEEEEEEEvNT_6ParamsE:
	.zero		976


//--------------------- .nv.constant0._ZN7cutlass13device_kernelIN5flash19enable_sm80_to_sm89INS1_16FlashAttnBwdSm80INS1_25CollectiveMainloopBwdSm80ILi2ELi1EN4cute5tupleIJNS5_1CILi64EEENS7_ILi96EEENS7_ILi128EEEEEENS_10bfloat16_tEfNS_4arch4Sm80ELb0ELb0ELb0ELb0ELb1ELb0ELb0ELb0ELi2ELi2ELi2ELi2ELb1EEENS1_21CollectiveEpilogueBwdISB_SC_SE_Li256ELb0ELb0ELi4EEENS1_19SingleTileSchedulerILb0ELb0ELb0ELi96EEEEEEEEEvNT_6ParamsE --------------------------
	.section	.nv.constant0._ZN7cutlass13device_kernelIN5flash19enable_sm80_to_sm89INS1_16FlashAttnBwdSm80INS1_25CollectiveMainloopBwdSm80ILi2ELi1EN4cute5tupleIJNS5_1CILi64EEENS7_ILi96EEENS7_ILi128EEEEEENS_10bfloat16_tEfNS_4arch4Sm80ELb0ELb0ELb0ELb0ELb1ELb0ELb0ELb0ELi2ELi2ELi2ELi2ELb1EEENS1_21CollectiveEpilogueBwdISB_SC_SE_Li256ELb0ELb0ELi4EEENS1_19SingleTileSchedulerILb0ELb0ELb0ELi96EEEEEEEEEvNT_6ParamsE,"a",@progbits
	.sectionflags	@""
	.align	4
.nv.constant0._ZN7cutlass13device_kernelIN5flash19enable_sm80_to_sm89INS1_16FlashAttnBwdSm80INS1_25CollectiveMainloopBwdSm80ILi2ELi1EN4cute5tupleIJNS5_1CILi64EEENS7_ILi96EEENS7_ILi128EEEEEENS_10bfloat16_tEfNS_4arch4Sm80ELb0ELb0ELb0ELb0ELb1ELb0ELb0ELb0ELi2ELi2ELi2ELi2ELb1EEENS1_21CollectiveEpilogueBwdISB_SC_SE_Li256ELb0ELb0ELi4EEENS1_19SingleTileSchedulerILb0ELb0ELb0ELi96EEEEEEEEEvNT_6ParamsE:
	.zero		976


//--------------------- .nv.constant0._ZN7cutlass13device_kernelIN5flash19enable_sm80_to_sm89INS1_16FlashAttnBwdSm80INS1_25CollectiveMainloopBwdSm80ILi2ELi1EN4cute5tupleIJNS5_1CILi64EEENS7_ILi96EEENS7_ILi128EEEEEENS_10bfloat16_tEfNS_4arch4Sm80ELb0ELb0ELb0ELb0ELb0ELb0ELb0ELb0ELi2ELi2ELi2ELi2ELb1EEENS1_24CollectiveEpilogueBwdGQAISB_fSE_Li256ELb0ELb0EEENS1_19SingleTileSchedulerILb0ELb0ELb0ELi96EEEEEEEEEvNT_6ParamsE --------------------------
	.section	.nv.constant0._ZN7cutlass13device_kernelIN5flash19enable_sm80_to_sm89INS1_16FlashAttnBwdSm80INS1_25CollectiveMainloopBwdSm80ILi2ELi1EN4cute5tupleIJNS5_1CILi64EEENS7_ILi96EEENS7_ILi128EEEEEENS_10bfloat16_tEfNS_4arch4Sm80ELb0ELb0ELb0ELb0ELb0ELb0ELb0ELb0ELi2ELi2ELi2ELi2ELb1EEENS1_24CollectiveEpilogueBwdGQAISB_fSE_Li256ELb0ELb0EEENS1_19SingleTileSchedulerILb0ELb0ELb0ELi96EEEEEEEEEvNT_6ParamsE,"a",@progbits
	.sectionflags	@""
	.align	4
.nv.constant0._ZN7cutlass13device_kernelIN5flash19enable_sm80_to_sm89INS1_16FlashAttnBwdSm80INS1_25CollectiveMainloopBwdSm80ILi2ELi1EN4cute5tupleIJNS5_1CILi64EEENS7_ILi96EEENS7_ILi128EEEEEENS_10bfloat16_tEfNS_4arch4Sm80ELb0ELb0ELb0ELb0ELb0ELb0ELb0ELb0ELi2ELi2ELi2ELi2ELb1EEENS1_24CollectiveEpilogueBwdGQAISB_fSE_Li256ELb0ELb0EEENS1_19SingleTileSchedulerILb0ELb0ELb0ELi96EEEEEEEEEvNT_6ParamsE:
	.zero		984


//--------------------- .nv.constant0._ZN7cutlass13device_kernelIN5flash19enable_sm80_to_sm89INS1_16FlashAttnBwdSm80INS1_25CollectiveMainloopBwdSm80ILi2ELi1EN4cute5tupleIJNS5_1CILi64EEENS7_ILi96EEENS7_ILi128EEEEEENS_10bfloat16_tEfNS_4arch4Sm80ELb0ELb0ELb0ELb0ELb1ELb0ELb0ELb0ELi2ELi2ELi2ELi2ELb1EEENS1_24CollectiveEpilogueBwdGQAISB_fSE_Li256ELb0ELb1EEENS1_19SingleTileSchedulerILb0ELb0ELb0ELi96EEEEEEEEEvNT_6ParamsE --------------------------
	.section	.nv.constant0._ZN7cutlass13device_kernelIN5flash19enable_sm80_to_sm89INS1_16FlashAttnBwdSm80INS1_25CollectiveMainloopBwdSm80ILi2ELi1EN4cute5tupleIJNS5_1CILi64EEENS7_ILi96EEENS7_ILi128EEEEEENS_10bfloat16_tEfNS_4arch4Sm80ELb0ELb0ELb0ELb0ELb1ELb0ELb0ELb0ELi2ELi2ELi2ELi2ELb1EEENS1_24CollectiveEpilogueBwdGQAISB_fSE_Li256ELb0ELb1EEENS1_19SingleTileSchedulerILb0ELb0ELb0ELi96EEEEEEEEEvNT_6ParamsE,"a",@progbits
	.sectionflags	@""
	.align	4
.nv.constant0._ZN7cutlass13device_kernelIN5flash19enable_sm80_to_sm89INS1_16FlashAttnBwdSm80INS1_25CollectiveMainloopBwdSm80ILi2ELi1EN4cute5tupleIJNS5_1CILi64EEENS7_ILi96EEENS7_ILi128EEEEEENS_10bfloat16_tEfNS_4arch4Sm80ELb0ELb0ELb0ELb0ELb1ELb0ELb0ELb0ELi2ELi2ELi2ELi2ELb1EEENS1_24CollectiveEpilogueBwdGQAISB_fSE_Li256ELb0ELb1EEENS1_19SingleTileSchedulerILb0ELb0ELb0ELi96EEEEEEEEEvNT_6ParamsE:
	.zero		984


//--------------------- .nv.constant0._ZN7cutlass13device_kernelIN5flash19enable_sm80_to_sm89INS1_16FlashAttnBwdSm80INS1_25CollectiveMainloopBwdSm80ILi2ELi1EN4cute5tupleIJNS5_1CILi64EEENS7_ILi96EEENS7_ILi128EEEEEENS_10bfloat16_tEfNS_4arch4Sm80ELb0ELb0ELb0ELb1ELb0ELb0ELb0ELb0ELi2ELi2ELi2ELi2ELb1EEENS1_21CollectiveEpilogueBwdISB_SC_SE_Li256ELb1ELb0ELi4EEENS1_19SingleTileSchedulerILb1ELb0ELb0ELi96EEEEEEEEEvNT_6ParamsE --------------------------
	.section	.nv.constant0._ZN7cutlass13device_kernelIN5flash19enable_sm80_to_sm89INS1_16FlashAttnBwdSm80INS1_25CollectiveMainloopBwdSm80ILi2ELi1EN4cute5tupleIJNS5_1CILi64EEENS7_ILi96EEENS7_ILi128EEEEEENS_10bfloat16_tEfNS_4arch4Sm80ELb0ELb0ELb0ELb1ELb0ELb0ELb0ELb0ELi2ELi2ELi2ELi2ELb1EEENS1_21CollectiveEpilogueBwdISB_SC_SE_Li256ELb1ELb0ELi4EEENS1_19SingleTileSchedulerILb1ELb0ELb0ELi96EEEEEEEEEvNT_6ParamsE,"a",@progbits
	.sectionflags	@""
	.align	4
.nv.constant0._ZN7cutlass13device_kernelIN5flash19enable_sm80_to_sm89INS1_16FlashAttnBwdSm80INS1_25CollectiveMainloopBwdSm80ILi2ELi1EN4cute5tupleIJNS5_1CILi64EEENS7_ILi96EEENS7_ILi128EEEEEENS_10bfloat16_tEfNS_4arch4Sm80ELb0ELb0ELb0ELb1ELb0ELb0ELb0ELb0ELi2ELi2ELi2ELi2ELb1EEENS1_21CollectiveEpilogueBwdISB_SC_SE_Li256ELb1ELb0ELi4EEENS1_19SingleTileSchedulerILb1ELb0ELb0ELi96EEEEEEEEEvNT_6ParamsE:
	.zero		976


//--------------------- .nv.constant0._ZN7cutlass13device_kernelIN5flash19enable_sm80_to_sm89INS1_16FlashAttnBwdSm80INS1_25CollectiveMainloopBwdSm80ILi2ELi1EN4cute5tupleIJNS5_1CILi64EEENS7_ILi96EEENS7_ILi128EEEEEENS_10bfloat16_tEfNS_4arch4Sm80ELb0ELb0ELb0ELb1ELb1ELb0ELb0ELb0ELi2ELi2ELi2ELi2ELb1EEENS1_21CollectiveEpilogueBwdISB_SC_SE_Li256ELb1ELb0ELi4EEENS1_19SingleTileSchedulerILb1ELb0ELb0ELi96EEEEEEEEEvNT_6ParamsE --------------------------
	.section	.nv.constant0._ZN7cutlass13device_kernelIN5flash19enable_sm80_to_sm89INS1_16FlashAttnBwdSm80INS1_25CollectiveMainloopBwdSm80ILi2ELi1EN4cute5tupleIJNS5_1CILi64EEENS7_ILi96EEENS7_ILi128EEEEEENS_10bfloat16_tEfNS_4arch4Sm80ELb0ELb0ELb0ELb1ELb1ELb0ELb0ELb0ELi2ELi2ELi2ELi2ELb1EEENS1_21CollectiveEpilogueBwdISB_SC_SE_Li256ELb1ELb0ELi4EEENS1_19SingleTileSchedulerILb1ELb0ELb0ELi96EEEEEEEEEvNT_6ParamsE,"a",@progbits
	.sectionflags	@""
	.align	4
.nv.constant0._ZN7cutlass13device_kernelIN5flash19enable_sm80_to_sm89INS1_16FlashAttnBwdSm80INS1_25CollectiveMainloopBwdSm80ILi2ELi1EN4cute5tupleIJNS5_1CILi64EEENS7_ILi96EEENS7_ILi128EEEEEENS_10bfloat16_tEfNS_4arch4Sm80ELb0ELb0ELb0ELb1ELb1ELb0ELb0ELb0ELi2ELi2ELi2ELi2ELb1EEENS1_21CollectiveEpilogueBwdISB_SC_SE_Li256ELb1ELb0ELi4EEENS1_19SingleTileSchedulerILb1ELb0ELb0ELi96EEEEEEEEEvNT_6ParamsE:
	.zero		976


//--------------------- .nv.constant0._ZN7cutlass13device_kernelIN5flash19enable_sm80_to_sm89INS1_16FlashAttnBwdSm80INS1_25CollectiveMainloopBwdSm80ILi2ELi1EN4cute5tupleIJNS5_1CILi64EEENS7_ILi96EEENS7_ILi128EEEEEENS_10bfloat16_tEfNS_4arch4Sm80ELb0ELb0ELb0ELb1ELb0ELb0ELb0ELb0ELi2ELi2ELi2ELi2ELb1EEENS1_24CollectiveEpilogueBwdGQAISB_fSE_Li256ELb1ELb0EEENS1_19SingleTileSchedulerILb1ELb0ELb0ELi96EEEEEEEEEvNT_6ParamsE --------------------------
	.section	.nv.constant0._ZN7cutlass13device_kernelIN5flash19enable_sm80_to_sm89INS1_16FlashAttnBwdSm80INS1_25CollectiveMainloopBwdSm80ILi2ELi1EN4cute5tupleIJNS5_1CILi64EEENS7_ILi96EEENS7_ILi128EEEEEENS_10bfloat16_tEfNS_4arch4Sm80ELb0ELb0ELb0ELb1ELb0ELb0ELb0ELb0ELi2ELi2ELi2ELi2ELb1EEENS1_24CollectiveEpilogueBwdGQAISB_fSE_Li256ELb1ELb0EEENS1_19SingleTileSchedulerILb1ELb0ELb0ELi96EEEEEEEEEvNT_6ParamsE,"a",@progbits
	.sectionflags	@""
	.align	4
.nv.constant0._ZN7cutlass13device_kernelIN5flash19enable_sm80_to_sm89INS1_16FlashAttnBwdSm80INS1_25CollectiveMainloopBwdSm80ILi2ELi1EN4cute5tupleIJNS5_1CILi64EEENS7_ILi96EEENS7_ILi128EEEEEENS_10bfloat16_tEfNS_4arch4Sm80ELb0ELb0ELb0ELb1ELb0ELb0ELb0ELb0ELi2ELi2ELi2ELi2ELb1EEENS1_24CollectiveEpilogueBwdGQAISB_fSE_Li256ELb1ELb0EEENS1_19SingleTileSchedulerILb1ELb0ELb0ELi96EEEEEEEEEvNT_6ParamsE:
	.zero		984


//--------------------- .nv.constant0._ZN7cutlass13device_kernelIN5flash19enable_sm80_to_sm89INS1_16FlashAttnBwdSm80INS1_25CollectiveMainloopBwdSm80ILi2ELi1EN4cute5tupleIJNS5_1CILi64EEENS7_ILi96EEENS7_ILi128EEEEEENS_10bfloat16_tEfNS_4arch4Sm80ELb0ELb0ELb0ELb1ELb1ELb0ELb0ELb0ELi2ELi2ELi2ELi2ELb1EEENS1_24CollectiveEpilogueBwdGQAISB_fSE_Li256ELb1ELb1EEENS1_19SingleTileSchedulerILb1ELb0ELb0ELi96EEEEEEEEEvNT_6ParamsE --------------------------
	.section	.nv.constant0._ZN7cutlass13device_kernelIN5flash19enable_sm80_to_sm89INS1_16FlashAttnBwdSm80INS1_25CollectiveMainloopBwdSm80ILi2ELi1EN4cute5tupleIJNS5_1CILi64EEENS7_ILi96EEENS7_ILi128EEEEEENS_10bfloat16_tEfNS_4arch4Sm80ELb0ELb0ELb0ELb1ELb1ELb0ELb0ELb0ELi2ELi2ELi2ELi2ELb1EEENS1_24CollectiveEpilogueBwdGQAISB_fSE_Li256ELb1ELb1EEENS1_19SingleTileSchedulerILb1ELb0ELb0ELi96EEEEEEEEEvNT_6ParamsE,"a",@progbits
	.sectionflags	@""
	.align	4
.nv.constant0._ZN7cutlass13device_kernelIN5flash19enable_sm80_to_sm89INS1_16FlashAttnBwdSm80INS1_25CollectiveMainloopBwdSm80ILi2ELi1EN4cute5tupleIJNS5_1CILi64EEENS7_ILi96EEENS7_ILi128EEEEEENS_10bfloat16_tEfNS_4arch4Sm80ELb0ELb0ELb0ELb1ELb1ELb0ELb0ELb0ELi2ELi2ELi2ELi2ELb1EEENS1_24CollectiveEpilogueBwdGQAISB_fSE_Li256ELb1ELb1EEENS1_19SingleTileSchedulerILb1ELb0ELb0ELi96EEEEEEEEEvNT_6ParamsE:
	.zero		984


//--------------------- .nv.constant0._ZN7cutlass13device_kernelIN5flash19enable_sm80_to_sm89INS1_16FlashAttnBwdSm80INS1_25CollectiveMainloopBwdSm80ILi2ELi1EN4cute5tupleIJNS5_1CILi64EEENS7_ILi96EEENS7_ILi128EEEEEENS_10bfloat16_tEfNS_4arch4Sm80ELb0ELb1ELb0ELb0ELb0ELb0ELb0ELb0ELi2ELi2ELi2ELi2ELb1EEENS1_21CollectiveEpilogueBwdISB_SC_SE_Li256ELb0ELb0ELi4EEENS1_19SingleTileSchedulerILb0ELb0ELb0ELi96EEEEEEEEEvNT_6ParamsE --------------------------
	.section	.nv.constant0._ZN7cutlass13device_kernelIN5flash19enable_sm80_to_sm89INS1_16FlashAttnBwdSm80INS1_25CollectiveMainloopBwdSm80ILi2ELi1EN4cute5tupleIJNS5_1CILi64EEENS7_ILi96EEENS7_ILi128EEEEEENS_10bfloat16_tEfNS_4arch4Sm80ELb0ELb1ELb0ELb0ELb0ELb0ELb0ELb0ELi2ELi2ELi2ELi2ELb1EEENS1_21CollectiveEpilogueBwdISB_SC_SE_Li256ELb0ELb0ELi4EEENS1_19SingleTileSchedulerILb0ELb0ELb0ELi96EEEEEEEEEvNT_6ParamsE,"a",@progbits
	.sectionflags	@""
	.align	4
.nv.constant0._ZN7cutlass13device_kernelIN5flash19enable_sm80_to_sm89INS1_16FlashAttnBwdSm80INS1_25CollectiveMainloopBwdSm80ILi2ELi1EN4cute5tupleIJNS5_1CILi64EEENS7_ILi96EEENS7_ILi128EEEEEENS_10bfloat16_tEfNS_4arch4Sm80ELb0ELb1ELb0ELb0ELb0ELb0ELb0ELb0ELi2ELi2ELi2ELi2ELb1EEENS1_21CollectiveEpilogueBwdISB_SC_SE_Li256ELb0ELb0ELi4EEENS1_19SingleTileSchedulerILb0ELb0ELb0ELi96EEEEEEEEEvNT_6ParamsE:
	.zero		976


//--------------------- .nv.constant0._ZN7cutlass13device_kernelIN5flash19enable_sm80_to_sm89INS1_16FlashAttnBwdSm80INS1_25CollectiveMainloopBwdSm80ILi2ELi1EN4cute5tupleIJNS5_1CILi64EEENS7_ILi96EEENS7_ILi128EEEEEENS_10bfloat16_tEfNS_4arch4Sm80ELb0ELb1ELb0ELb0ELb1ELb0ELb0ELb0ELi2ELi2ELi2ELi2ELb1EEENS1_21CollectiveEpilogueBwdISB_SC_SE_Li256ELb0ELb0ELi4EEENS1_19SingleTileSchedulerILb0ELb0ELb0ELi96EEEEEEEEEvNT_6ParamsE --------------------------
	.section	.nv.constant0._ZN7cutlass13device_kernelIN5flash19enable_sm80_to_sm89INS1_16FlashAttnBwdSm80INS1_25CollectiveMainloopBwdSm80ILi2ELi1EN4cute5tupleIJNS5_1CILi64EEENS7_ILi96EEENS7_ILi128EEEEEENS_10bfloat16_tEfNS_4arch4Sm80ELb0ELb1ELb0ELb0ELb1ELb0ELb0ELb0ELi2ELi2ELi2ELi2ELb1EEENS1_21CollectiveEpilogueBwdISB_SC_SE_Li256ELb0ELb0ELi4EEENS1_19SingleTileSchedulerILb0ELb0ELb0ELi96EEEEEEEEEvNT_6ParamsE,"a",@progbits
	.sectionflags	@""
	.align	4
.nv.constant0._ZN7cutlass13device_kernelIN5flash19enable_sm80_to_sm89INS1_16FlashAttnBwdSm80INS1_25CollectiveMainloopBwdSm80ILi2ELi1EN4cute5tupleIJNS5_1CILi64EEENS7_ILi96EEENS7_ILi128EEEEEENS_10bfloat16_tEfNS_4arch4Sm80ELb0ELb1ELb0ELb0ELb1ELb0ELb0ELb0ELi2ELi2ELi2ELi2ELb1EEENS1_21CollectiveEpilogueBwdISB_SC_SE_Li256ELb0ELb0ELi4EEENS1_19SingleTileSchedulerILb0ELb0ELb0ELi96EEEEEEEEEvNT_6ParamsE:
	.zero		976


//--------------------- .nv.constant0._ZN7cutlass13device_kernelIN5flash19enable_sm80_to_sm89INS1_16FlashAttnBwdSm80INS1_25CollectiveMainloopBwdSm80ILi2ELi1EN4cute5tupleIJNS5_1CILi64EEENS7_ILi96EEENS7_ILi128EEEEEENS_10bfloat16_tEfNS_4arch4Sm80ELb0ELb1ELb0ELb0ELb0ELb0ELb0ELb0ELi2ELi2ELi2ELi2ELb1EEENS1_24CollectiveEpilogueBwdGQAISB_fSE_Li256ELb0ELb0EEENS1_19SingleTileSchedulerILb0ELb0ELb0ELi96EEEEEEEEEvNT_6ParamsE --------------------------
	.section	.nv.constant0._ZN7cutlass13device_kernelIN5flash19enable_sm80_to_sm89INS1_16FlashAttnBwdSm80INS1_25CollectiveMainloopBwdSm80ILi2ELi1EN4cute5tupleIJNS5_1CILi64EEENS7_ILi96EEENS7_ILi128EEEEEENS_10bfloat16_tEfNS_4arch4Sm80ELb0ELb1ELb0ELb0ELb0ELb0ELb0ELb0ELi2ELi2ELi2ELi2ELb1EEENS1_24CollectiveEpilogueBwdGQAISB_fSE_Li256ELb0ELb0EEENS1_19SingleTileSchedulerILb0ELb0ELb0ELi96EEEEEEEEEvNT_6ParamsE,"a",@progbits
	.sectionflags	@""
	.align	4
.nv.constant0._ZN7cutlass13device_kernelIN5flash19enable_sm80_to_sm89INS1_16FlashAttnBwdSm80INS1_25CollectiveMainloopBwdSm80ILi2ELi1EN4cute5tupleIJNS5_1CILi64EEENS7_ILi96EEENS7_ILi128EEEEEENS_10bfloat16_tEfNS_4arch4Sm80ELb0ELb1ELb0ELb0ELb0ELb0ELb0ELb0ELi2ELi2ELi2ELi2ELb1EEENS1_24CollectiveEpilogueBwdGQAISB_fSE_Li256ELb0ELb0EEENS1_19SingleTileSchedulerILb0ELb0ELb0ELi96EEEEEEEEEvNT_6ParamsE:
	.zero		984


//--------------------- .nv.constant0._ZN7cutlass13device_kernelIN5flash19enable_sm80_to_sm89INS1_16FlashAttnBwdSm80INS1_25CollectiveMainloopBwdSm80ILi2ELi1EN4cute5tupleIJNS5_1CILi64EEENS7_ILi96EEENS7_ILi128EEEEEENS_10bfloat16_tEfNS_4arch4Sm80ELb0ELb1ELb0ELb0ELb1ELb0ELb0ELb0ELi2ELi2ELi2ELi2ELb1EEENS1_24CollectiveEpilogueBwdGQAISB_fSE_Li256ELb0ELb1EEENS1_19SingleTileSchedulerILb0ELb0ELb0ELi96EEEEEEEEEvNT_6ParamsE --------------------------
	.section	.nv.constant0._ZN7cutlass13device_kernelIN5flash19enable_sm80_to_sm89INS1_16FlashAttnBwdSm80INS1_25CollectiveMainloopBwdSm80ILi2ELi1EN4cute5tupleIJNS5_1CILi64EEENS7_ILi96EEENS7_ILi128EEEEEENS_10bfloat16_tEfNS_4arch4Sm80ELb0ELb1ELb0ELb0ELb1ELb0ELb0ELb0ELi2ELi2ELi2ELi2ELb1EEENS1_24CollectiveEpilogueBwdGQAISB_fSE_Li256ELb0ELb1EEENS1_19SingleTileSchedulerILb0ELb0ELb0ELi96EEEEEEEEEvNT_6ParamsE,"a",@progbits
	.sectionflags	@""
	.align	4
.nv.constant0._ZN7cutlass13device_kernelIN5flash19enable_sm80_to_sm89INS1_16FlashAttnBwdSm80INS1_25CollectiveMainloopBwdSm80ILi2ELi1EN4cute5tupleIJNS5_1CILi64EEENS7_ILi96EEENS7_ILi128EEEEEENS_10bfloat16_tEfNS_4arch4Sm80ELb0ELb1ELb0ELb0ELb1ELb0ELb0ELb0ELi2ELi2ELi2ELi2ELb1EEENS1_24CollectiveEpilogueBwdGQAISB_fSE_Li256ELb0ELb1EEENS1_19SingleTileSchedulerILb0ELb0ELb0ELi96EEEEEEEEEvNT_6ParamsE:
	.zero		984


//--------------------- .nv.constant0._ZN7cutlass13device_kernelIN5flash19enable_sm80_to_sm89INS1_16FlashAttnBwdSm80INS1_25CollectiveMainloopBwdSm80ILi2ELi1EN4cute5tupleIJNS5_1CILi64EEENS7_ILi96EEENS7_ILi128EEEEEENS_10bfloat16_tEfNS_4arch4Sm80ELb0ELb1ELb0ELb1ELb0ELb0ELb0ELb0ELi2ELi2ELi2ELi2ELb1EEENS1_21CollectiveEpilogueBwdISB_SC_SE_Li256ELb1ELb0ELi4EEENS1_19SingleTileSchedulerILb1ELb0ELb0ELi96EEEEEEEEEvNT_6ParamsE --------------------------
	.section	.nv.constant0._ZN7cutlass13device_kernelIN5flash19enable_sm80_to_sm89INS1_16FlashAttnBwdSm80INS1_25CollectiveMainloopBwdSm80ILi2ELi1EN4cute5tupleIJNS5_1CILi64EEENS7_ILi96EEENS7_ILi128EEEEEENS_10bfloat16_tEfNS_4arch4Sm80ELb0ELb1ELb0ELb1ELb0ELb0ELb0ELb0ELi2ELi2ELi2ELi2ELb1EEENS1_21CollectiveEpilogueBwdISB_SC_SE_Li256ELb1ELb0ELi4EEENS1_19SingleTileSchedulerILb1ELb0ELb0ELi96EEEEEEEEEvNT_6ParamsE,"a",@progbits
	.sectionflags	@""
	.align	4
.nv.constant0._ZN7cutlass13device_kernelIN5flash19enable_sm80_to_sm89INS1_16FlashAttnBwdSm80INS1_25CollectiveMainloopBwdSm80ILi2ELi1EN4cute5tupleIJNS5_1CILi64EEENS7_ILi96EEENS7_ILi128EEEEEENS_10bfloat16_tEfNS_4arch4Sm80ELb0ELb1ELb0ELb1ELb0ELb0ELb0ELb0ELi2ELi2ELi2ELi2ELb1EEENS1_21CollectiveEpilogueBwdISB_SC_SE_Li256ELb1ELb0ELi4EEENS1_19SingleTileSchedulerILb1ELb0ELb0ELi96EEEEEEEEEvNT_6ParamsE:
	.zero		976


//--------------------- .nv.constant0._ZN7cutlass13device_kernelIN5flash19enable_sm80_to_sm89INS1_16FlashAttnBwdSm80INS1_25CollectiveMainloopBwdSm80ILi2ELi1EN4cute5tupleIJNS5_1CILi64EEENS7_ILi96EEENS7_ILi128EEEEEENS_10bfloat16_tEfNS_4arch4Sm80ELb0ELb1ELb0ELb1ELb1ELb0ELb0ELb0ELi2ELi2ELi2ELi2ELb1EEENS1_21CollectiveEpilogueBwdISB_SC_SE_Li256ELb1ELb0ELi4EEENS1_19SingleTileSchedulerILb1ELb0ELb0ELi96EEEEEEEEEvNT_6ParamsE --------------------------
	.section	.nv.constant0._ZN7cutlass13device_kernelIN5flash19enable_sm80_to_sm89INS1_16FlashAttnBwdSm80INS1_25CollectiveMainloopBwdSm80ILi2ELi1EN4cute5tupleIJNS5_1CILi64EEENS7_ILi96EEENS7_ILi128EEEEEENS_10bfloat16_tEfNS_4arch4Sm80ELb0ELb1ELb0ELb1ELb1ELb0ELb0ELb0ELi2ELi2ELi2ELi2ELb1EEENS1_21CollectiveEpilogueBwdISB_SC_SE_Li256ELb1ELb0ELi4EEENS1_19SingleTileSchedulerILb1ELb0ELb0ELi96EEEEEEEEEvNT_6ParamsE,"a",@progbits
	.sectionflags	@""
	.align	4
.nv.constant0._ZN7cutlass13device_kernelIN5flash19enable_sm80_to_sm89INS1_16FlashAttnBwdSm80INS1_25CollectiveMainloopBwdSm80ILi2ELi1EN4cute5tupleIJNS5_1CILi64EEENS7_ILi96EEENS7_ILi128EEEEEENS_10bfloat16_tEfNS_4arch4Sm80ELb0ELb1ELb0ELb1ELb1ELb0ELb0ELb0ELi2ELi2ELi2ELi2ELb1EEENS1_21CollectiveEpilogueBwdISB_SC_SE_Li256ELb1ELb0ELi4EEENS1_19SingleTileSchedulerILb1ELb0ELb0ELi96EEEEEEEEEvNT_6ParamsE:
	.zero		976


//--------------------- .nv.constant0._ZN7cutlass13device_kernelIN5flash19enable_sm80_to_sm89INS1_16FlashAttnBwdSm80INS1_25CollectiveMainloopBwdSm80ILi2ELi1EN4cute5tupleIJNS5_1CILi64EEENS7_ILi96EEENS7_ILi128EEEEEENS_10bfloat16_tEfNS_4arch4Sm80ELb0ELb1ELb0ELb1ELb0ELb0ELb0ELb0ELi2ELi2ELi2ELi2ELb1EEENS1_24CollectiveEpilogueBwdGQAISB_fSE_Li256ELb1ELb0EEENS1_19SingleTileSchedulerILb1ELb0ELb0ELi96EEEEEEEEEvNT_6ParamsE --------------------------
	.section	.nv.constant0._ZN7cutlass13device_kernelIN5flash19enable_sm80_to_sm89INS1_16FlashAttnBwdSm80INS1_25CollectiveMainloopBwdSm80ILi2ELi1EN4cute5tupleIJNS5_1CILi64EEENS7_ILi96EEENS7_ILi128EEEEEENS_10bfloat16_tEfNS_4arch4Sm80ELb0ELb1ELb0ELb1ELb0ELb0ELb0ELb0ELi2ELi2ELi2ELi2ELb1EEENS1_24CollectiveEpilogueBwdGQAISB_fSE_Li256ELb1ELb0EEENS1_19SingleTileSchedulerILb1ELb0ELb0ELi96EEEEEEEEEvNT_6ParamsE,"a",@progbits
	.sectionflags	@""
	.align	4
.nv.constant0._ZN7cutlass13device_kernelIN5flash19enable_sm80_to_sm89INS1_16FlashAttnBwdSm80INS1_25CollectiveMainloopBwdSm80ILi2ELi1EN4cute5tupleIJNS5_1CILi64EEENS7_ILi96EEENS7_ILi128EEEEEENS_10bfloat16_tEfNS_4arch4Sm80ELb0ELb1ELb0ELb1ELb0ELb0ELb0ELb0ELi2ELi2ELi2ELi2ELb1EEENS1_24CollectiveEpilogueBwdGQAISB_fSE_Li256ELb1ELb0EEENS1_19SingleTileSchedulerILb1ELb0ELb0ELi96EEEEEEEEEvNT_6ParamsE:
	.zero		984


//--------------------- .nv.constant0._ZN7cutlass13device_kernelIN5flash19enable_sm80_to_sm89INS1_16FlashAttnBwdSm80INS1_25CollectiveMainloopBwdSm80ILi2ELi1EN4cute5tupleIJNS5_1CILi64EEENS7_ILi96EEENS7_ILi128EEEEEENS_10bfloat16_tEfNS_4arch4Sm80ELb0ELb1ELb0ELb1ELb1ELb0ELb0ELb0ELi2ELi2ELi2ELi2ELb1EEENS1_24CollectiveEpilogueBwdGQAISB_fSE_Li256ELb1ELb1EEENS1_19SingleTileSchedulerILb1ELb0ELb0ELi96EEEEEEEEEvNT_6ParamsE --------------------------
	.section	.nv.constant0._ZN7cutlass13device_kernelIN5flash19enable_sm80_to_sm89INS1_16FlashAttnBwdSm80INS1_25CollectiveMainloopBwdSm80ILi2ELi1EN4cute5tupleIJNS5_1CILi64EEENS7_ILi96EEENS7_ILi128EEEEEENS_10bfloat16_tEfNS_4arch4Sm80ELb0ELb1ELb0ELb1ELb1ELb0ELb0ELb0ELi2ELi2ELi2ELi2ELb1EEENS1_24CollectiveEpilogueBwdGQAISB_fSE_Li256ELb1ELb1EEENS1_19SingleTileSchedulerILb1ELb0ELb0ELi96EEEEEEEEEvNT_6ParamsE,"a",@progbits
	.sectionflags	@""
	.align	4
.nv.constant0._ZN7cutlass13device_kernelIN5flash19enable_sm80_to_sm89INS1_16FlashAttnBwdSm80INS1_25CollectiveMainloopBwdSm80ILi2ELi1EN4cute5tupleIJNS5_1CILi64EEENS7_ILi96EEENS7_ILi128EEEEEENS_10bfloat16_tEfNS_4arch4Sm80ELb0ELb1ELb0ELb1ELb1ELb0ELb0ELb0ELi2ELi2ELi2ELi2ELb1EEENS1_24CollectiveEpilogueBwdGQAISB_fSE_Li256ELb1ELb1EEENS1_19SingleTileSchedulerILb1ELb0ELb0ELi96EEEEEEEEEvNT_6ParamsE:
	.zero		984


//--------------------- .nv.constant0._ZN7cutlass13device_kernelIN5flash19enable_sm80_to_sm89INS1_16FlashAttnBwdSm80INS1_25CollectiveMainloopBwdSm80ILi2ELi1EN4cute5tupleIJNS5_1CILi64EEENS7_ILi96EEENS7_ILi128EEEEEENS_10bfloat16_tEfNS_4arch4Sm80ELb1ELb0ELb0ELb0ELb0ELb0ELb0ELb0ELi2ELi2ELi2ELi2ELb1EEENS1_21CollectiveEpilogueBwdISB_SC_SE_Li256ELb0ELb0ELi4EEENS1_25SingleTileBwdLPTSchedulerILb0ELi96ELb0EEEEEEEEEvNT_6ParamsE --------------------------
	.section	.nv.constant0._ZN7cutlass13device_kernelIN5flash19enable_sm80_to_sm89INS1_16FlashAttnBwdSm80INS1_25CollectiveMainloopBwdSm80ILi2ELi1EN4cute5tupleIJNS5_1CILi64EEENS7_ILi96EEENS7_ILi128EEEEEENS_10bfloat16_tEfNS_4arch4Sm80ELb1ELb0ELb0ELb0ELb0ELb0ELb0ELb0ELi2ELi2ELi2ELi2ELb1EEENS1_21CollectiveEpilogueBwdISB_SC_SE_Li256ELb0ELb0ELi4EEENS1_25SingleTileBwdLPTSchedulerILb0ELi96ELb0EEEEEEEEEvNT_6ParamsE,"a",@progbits
	.sectionflags	@""
	.align	4
.nv.constant0._ZN7cutlass13device_kernelIN5flash19enable_sm80_to_sm89INS1_16FlashAttnBwdSm80INS1_25CollectiveMainloopBwdSm80ILi2ELi1EN4cute5tupleIJNS5_1CILi64EEENS7_ILi96EEENS7_ILi128EEEEEENS_10bfloat16_tEfNS_4arch4Sm80ELb1ELb0ELb0ELb0ELb0ELb0ELb0ELb0ELi2ELi2ELi2ELi2ELb1EEENS1_21CollectiveEpilogueBwdISB_SC_SE_Li256ELb0ELb0ELi4EEENS1_25SingleTileBwdLPTSchedulerILb0ELi96ELb0EEEEEEEEEvNT_6ParamsE:
	.zero		1000


//--------------------- .nv.constant0._ZN7cutlass13device_kernelIN5flash19enable_sm80_to_sm89INS1_16FlashAttnBwdSm80INS1_25CollectiveMainloopBwdSm80ILi2ELi1EN4cute5tupleIJNS5_1CILi64EEENS7_ILi96EEENS7_ILi128EEEEEENS_10bfloat16_tEfNS_4arch4Sm80ELb1ELb0ELb0ELb0ELb1ELb0ELb0ELb0ELi2ELi2ELi2ELi2ELb1EEENS1_21CollectiveEpilogueBwdISB_SC_SE_Li256ELb0ELb0ELi4EEENS1_25SingleTileBwdLPTSchedulerILb0ELi96ELb1EEEEEEEEEvNT_6ParamsE --------------------------
	.section	.nv.constant0._ZN7cutlass13device_kernelIN5flash19enable_sm80_to_sm89INS1_16FlashAttnBwdSm80INS1_25CollectiveMainloopBwdSm80ILi2ELi1EN4cute5tupleIJNS5_1CILi64EEENS7_ILi96EEENS7_ILi128EEEEEENS_10bfloat16_tEfNS_4arch4Sm80ELb1ELb0ELb0ELb0ELb1ELb0ELb0ELb0ELi2ELi2ELi2ELi2ELb1EEENS1_21CollectiveEpilogueBwdISB_SC_SE_Li256ELb0ELb0ELi4EEENS1_25SingleTileBwdLPTSchedulerILb0ELi96ELb1EEEEEEEEEvNT_6ParamsE,"a",@progbits
	.sectionflags	@""
	.align	4
.nv.constant0._ZN7cutlass13device_kernelIN5flash19enable_sm80_to_sm89INS1_16FlashAttnBwdSm80INS1_25CollectiveMainloopBwdSm80ILi2ELi1EN4cute5tupleIJNS5_1CILi64EEENS7_ILi96EEENS7_ILi128EEEEEENS_10bfloat16_tEfNS_4arch4Sm80ELb1ELb0ELb0ELb0ELb1ELb0ELb0ELb0ELi2ELi2ELi2ELi2ELb1EEENS1_21CollectiveEpilogueBwdISB_SC_SE_Li256ELb0ELb0ELi4EEENS1_25SingleTileBwdLPTSchedulerILb0ELi96ELb1EEEEEEEEEvNT_6ParamsE:
	.zero		1000


//--------------------- .nv.constant0._ZN7cutlass13device_kernelIN5flash19enable_sm80_to_sm89INS1_16FlashAttnBwdSm80INS1_25CollectiveMainloopBwdSm80ILi2ELi1EN4cute5tupleIJNS5_1CILi64EEENS7_ILi96EEENS7_ILi128EEEEEENS_10bfloat16_tEfNS_4arch4Sm80ELb1ELb0ELb0ELb0ELb0ELb0ELb0ELb0ELi2ELi2ELi2ELi2ELb1EEENS1_24CollectiveEpilogueBwdGQAISB_fSE_Li256ELb0ELb0EEENS1_25SingleTileBwdLPTSchedulerILb0ELi96ELb0EEEEEEEEEvNT_6ParamsE --------------------------
	.section	.nv.constant0._ZN7cutlass13device_kernelIN5flash19enable_sm80_to_sm89INS1_16FlashAttnBwdSm80INS1_25CollectiveMainloopBwdSm80ILi2ELi1EN4cute5tupleIJNS5_1CILi64EEENS7_ILi96EEENS7_ILi128EEEEEENS_10bfloat16_tEfNS_4arch4Sm80ELb1ELb0ELb0ELb0ELb0ELb0ELb0ELb0ELi2ELi2ELi2ELi2ELb1EEENS1_24CollectiveEpilogueBwdGQAISB_fSE_Li256ELb0ELb0EEENS1_25SingleTileBwdLPTSchedulerILb0ELi96ELb0EEEEEEEEEvNT_6ParamsE,"a",@progbits
	.sectionflags	@""
	.align	4
.nv.constant0._ZN7cutlass13device_kernelIN5flash19enable_sm80_to_sm89INS1_16FlashAttnBwdSm80INS1_25CollectiveMainloopBwdSm80ILi2ELi1EN4cute5tupleIJNS5_1CILi64EEENS7_ILi96EEENS7_ILi128EEEEEENS_10bfloat16_tEfNS_4arch4Sm80ELb1ELb0ELb0ELb0ELb0ELb0ELb0ELb0ELi2ELi2ELi2ELi2ELb1EEENS1_24CollectiveEpilogueBwdGQAISB_fSE_Li256ELb0ELb0EEENS1_25SingleTileBwdLPTSchedulerILb0ELi96ELb0EEEEEEEEEvNT_6ParamsE:
	.zero		1008


//--------------------- .nv.constant0._ZN7cutlass13device_kernelIN5flash19enable_sm80_to_sm89INS1_16FlashAttnBwdSm80INS1_25CollectiveMainloopBwdSm80ILi2ELi1EN4cute5tupleIJNS5_1CILi64EEENS7_ILi96EEENS7_ILi128EEEEEENS_10bfloat16_tEfNS_4arch4Sm80ELb1ELb0ELb0ELb0ELb1ELb0ELb0ELb0ELi2ELi2ELi2ELi2ELb1EEENS1_24CollectiveEpilogueBwdGQAISB_fSE_Li256ELb0ELb1EEENS1_25SingleTileBwdLPTSchedulerILb0ELi96ELb1EEEEEEEEEvNT_6ParamsE --------------------------
	.section	.nv.constant0._ZN7cutlass13device_kernelIN5flash19enable_sm80_to_sm89INS1_16FlashAttnBwdSm80INS1_25CollectiveMainloopBwdSm80ILi2ELi1EN4cute5tupleIJNS5_1CILi64EEENS7_ILi96EEENS7_ILi128EEEEEENS_10bfloat16_tEfNS_4arch4Sm80ELb1ELb0ELb0ELb0ELb1ELb0ELb0ELb0ELi2ELi2ELi2ELi2ELb1EEENS1_24CollectiveEpilogueBwdGQAISB_fSE_Li256ELb0ELb1EEENS1_25SingleTileBwdLPTSchedulerILb0ELi96ELb1EEEEEEEEEvNT_6ParamsE,"a",@progbits
	.sectionflags	@""
	.align	4
.nv.constant0._ZN7cutlass13device_kernelIN5flash19enable_sm80_to_sm89INS1_16FlashAttnBwdSm80INS1_25CollectiveMainloopBwdSm80ILi2ELi1EN4cute5tupleIJNS5_1CILi64EEENS7_ILi96EEENS7_ILi128EEEEEENS_10bfloat16_tEfNS_4arch4Sm80ELb1ELb0ELb0ELb0ELb1ELb0ELb0ELb0ELi2ELi2ELi2ELi2ELb1EEENS1_24CollectiveEpilogueBwdGQAISB_fSE_Li256ELb0ELb1EEENS1_25SingleTileBwdLPTSchedulerILb0ELi96ELb1EEEEEEEEEvNT_6ParamsE:
	.zero		1008


//--------------------- .nv.constant0._ZN7cutlass13device_kernelIN5flash19enable_sm80_to_sm89INS1_16FlashAttnBwdSm80INS1_25CollectiveMainloopBwdSm80ILi2ELi1EN4cute5tupleIJNS5_1CILi64EEENS7_ILi96EEENS7_ILi128EEEEEENS_10bfloat16_tEfNS_4arch4Sm80ELb1ELb0ELb0ELb1ELb0ELb0ELb0ELb0ELi2ELi2ELi2ELi2ELb1EEENS1_21CollectiveEpilogueBwdISB_SC_SE_Li256ELb1ELb0ELi4EEENS1_25SingleTileBwdLPTSchedulerILb1ELi96ELb0EEEEEEEEEvNT_6ParamsE --------------------------
	.section	.nv.constant0._ZN7cutlass13device_kernelIN5flash19enable_sm80_to_sm89INS1_16FlashAttnBwdSm80INS1_25CollectiveMainloopBwdSm80ILi2ELi1EN4cute5tupleIJNS5_1CILi64EEENS7_ILi96EEENS7_ILi128EEEEEENS_10bfloat16_tEfNS_4arch4Sm80ELb1ELb0ELb0ELb1ELb0ELb0ELb0ELb0ELi2ELi2ELi2ELi2ELb1EEENS1_21CollectiveEpilogueBwdISB_SC_SE_Li256ELb1ELb0ELi4EEENS1_25SingleTileBwdLPTSchedulerILb1ELi96ELb0EEEEEEEEEvNT_6ParamsE,"a",@progbits
	.sectionflags	@""
	.align	4
.nv.constant0._ZN7cutlass13device_kernelIN5flash19enable_sm80_to_sm89INS1_16FlashAttnBwdSm80INS1_25CollectiveMainloopBwdSm80ILi2ELi1EN4cute5tupleIJNS5_1CILi64EEENS7_ILi96EEENS7_ILi128EEEEEENS_10bfloat16_tEfNS_4arch4Sm80ELb1ELb0ELb0ELb1ELb0ELb0ELb0ELb0ELi2ELi2ELi2ELi2ELb1EEENS1_21CollectiveEpilogueBwdISB_SC_SE_Li256ELb1ELb0ELi4EEENS1_25SingleTileBwdLPTSchedulerILb1ELi96ELb0EEEEEEEEEvNT_6ParamsE:
	.zero		1000


//--------------------- .nv.constant0._ZN7cutlass13device_kernelIN5flash19enable_sm80_to_sm89INS1_16FlashAttnBwdSm80INS1_25CollectiveMainloopBwdSm80ILi2ELi1EN4cute5tupleIJNS5_1CILi64EEENS7_ILi96EEENS7_ILi128EEEEEENS_10bfloat16_tEfNS_4arch4Sm80ELb1ELb0ELb0ELb1ELb1ELb0ELb0ELb0ELi2ELi2ELi2ELi2ELb1EEENS1_21CollectiveEpilogueBwdISB_SC_SE_Li256ELb1ELb0ELi4EEENS1_25SingleTileBwdLPTSchedulerILb1ELi96ELb1EEEEEEEEEvNT_6ParamsE --------------------------
	.section	.nv.constant0._ZN7cutlass13device_kernelIN5flash19enable_sm80_to_sm89INS1_16FlashAttnBwdSm80INS1_25CollectiveMainloopBwdSm80ILi2ELi1EN4cute5tupleIJNS5_1CILi64EEENS7_ILi96EEENS7_ILi128EEEEEENS_10bfloat16_tEfNS_4arch4Sm80ELb1ELb0ELb0ELb1ELb1ELb0ELb0ELb0ELi2ELi2ELi2ELi2ELb1EEENS1_21CollectiveEpilogueBwdISB_SC_SE_Li256ELb1ELb0ELi4EEENS1_25SingleTileBwdLPTSchedulerILb1ELi96ELb1EEEEEEEEEvNT_6ParamsE,"a",@progbits
	.sectionflags	@""
	.align	4
.nv.constant0._ZN7cutlass13device_kernelIN5flash19enable_sm80_to_sm89INS1_16FlashAttnBwdSm80INS1_25CollectiveMainloopBwdSm80ILi2ELi1EN4cute5tupleIJNS5_1CILi64EEENS7_ILi96EEENS7_ILi128EEEEEENS_10bfloat16_tEfNS_4arch4Sm80ELb1ELb0ELb0ELb1ELb1ELb0ELb0ELb0ELi2ELi2ELi2ELi2ELb1EEENS1_21CollectiveEpilogueBwdISB_SC_SE_Li256ELb1ELb0ELi4EEENS1_25SingleTileBwdLPTSchedulerILb1ELi96ELb1EEEEEEEEEvNT_6ParamsE:
	.zero		1000


//--------------------- .nv.constant0._ZN7cutlass13device_kernelIN5flash19enable_sm80_to_sm89INS1_16FlashAttnBwdSm80INS1_25CollectiveMainloopBwdSm80ILi2ELi1EN4cute5tupleIJNS5_1CILi64EEENS7_ILi96EEENS7_ILi128EEEEEENS_10bfloat16_tEfNS_4arch4Sm80ELb1ELb0ELb0ELb1ELb0ELb0ELb0ELb0ELi2ELi2ELi2ELi2ELb1EEENS1_24CollectiveEpilogueBwdGQAISB_fSE_Li256ELb1ELb0EEENS1_25SingleTileBwdLPTSchedulerILb1ELi96ELb0EEEEEEEEEvNT_6ParamsE --------------------------
	.section	.nv.constant0._ZN7cutlass13device_kernelIN5flash19enable_sm80_to_sm89INS1_16FlashAttnBwdSm80INS1_25CollectiveMainloopBwdSm80ILi2ELi1EN4cute5tupleIJNS5_1CILi64EEENS7_ILi96EEENS7_ILi128EEEEEENS_10bfloat16_tEfNS_4arch4Sm80ELb1ELb0ELb0ELb1ELb0ELb0ELb0ELb0ELi2ELi2ELi2ELi2ELb1EEENS1_24CollectiveEpilogueBwdGQAISB_fSE_Li256ELb1ELb0EEENS1_25SingleTileBwdLPTSchedulerILb1ELi96ELb0EEEEEEEEEvNT_6ParamsE,"a",@progbits
	.sectionflags	@""
	.align	4
.nv.constant0._ZN7cutlass13device_kernelIN5flash19enable_sm80_to_sm89INS1_16FlashAttnBwdSm80INS1_25CollectiveMainloopBwdSm80ILi2ELi1EN4cute5tupleIJNS5_1CILi64EEENS7_ILi96EEENS7_ILi128EEEEEENS_10bfloat16_tEfNS_4arch4Sm80ELb1ELb0ELb0ELb1ELb0ELb0ELb0ELb0ELi2ELi2ELi2ELi2ELb1EEENS1_24CollectiveEpilogueBwdGQAISB_fSE_Li256ELb1ELb0EEENS1_25SingleTileBwdLPTSchedulerILb1ELi96ELb0EEEEEEEEEvNT_6ParamsE:
	.zero		1008


//--------------------- .nv.constant0._ZN7cutlass13device_kernelIN5flash32FlashAttnBwdPostprocessConvertdQIN4cute5tupleIJNS3_1CILi96EEENS5_ILi128EEEEEENS_10bfloat16_tEfNS_4arch4Sm80ELi256ENS3_8TiledMMAINS3_8MMA_AtomIJNS3_30SM80_16x8x16_F32BF16BF16F32_TNEEEENS3_6LayoutINS4_IJNS5_ILi2EEENS5_ILi4EEENS5_ILi1EEEEEENS4_IJSJ_SH_NS5_ILi0EEEEEEEENS4_IJNS5_ILi32EEENS5_ILi64EEENS5_ILi16EEEEEEEELb0EEEEEvNT_6ParamsE --------------------------
	.section	.nv.constant0._ZN7cutlass13device_kernelIN5flash32FlashAttnBwdPostprocessConvertdQIN4cute5tupleIJNS3_1CILi96EEENS5_ILi128EEEEEENS_10bfloat16_tEfNS_4arch4Sm80ELi256ENS3_8TiledMMAINS3_8MMA_AtomIJNS3_30SM80_16x8x16_F32BF16BF16F32_TNEEEENS3_6LayoutINS4_IJNS5_ILi2EEENS5_ILi4EEENS5_ILi1EEEEEENS4_IJSJ_SH_NS5_ILi0EEEEEEEENS4_IJNS5_ILi32EEENS5_ILi64EEENS5_ILi16EEEEEEEELb0EEEEEvNT_6ParamsE,"a",@progbits
	.sectionflags	@""
	.align	4
.nv.constant0._ZN7cutlass13device_kernelIN5flash32FlashAttnBwdPostprocessConvertdQIN4cute5tupleIJNS3_1CILi96EEENS5_ILi128EEEEEENS_10bfloat16_tEfNS_4arch4Sm80ELi256ENS3_8TiledMMAINS3_8MMA_AtomIJNS3_30SM80_16x8x16_F32BF16BF16F32_TNEEEENS3_6LayoutINS4_IJNS5_ILi2EEENS5_ILi4EEENS5_ILi1EEEEEENS4_IJSJ_SH_NS5_ILi0EEEEEEEENS4_IJNS5_ILi32EEENS5_ILi64EEENS5_ILi16EEEEEEEELb0EEEEEvNT_6ParamsE:
	.zero		464


//--------------------- .nv.constant0._ZN7cutlass13device_kernelIN5flash19enable_sm80_to_sm89INS1_16FlashAttnBwdSm80INS1_25CollectiveMainloopBwdSm80ILi2ELi1EN4cute5tupleIJNS5_1CILi64EEENS7_ILi96EEENS7_ILi128EEEEEENS_10bfloat16_tEfNS_4arch4Sm80ELb1ELb0ELb0ELb1ELb1ELb0ELb0ELb0ELi2ELi2ELi2ELi2ELb1EEENS1_24CollectiveEpilogueBwdGQAISB_fSE_Li256ELb1ELb1EEENS1_25SingleTileBwdLPTSchedulerILb1ELi96ELb1EEEEEEEEEvNT_6ParamsE --------------------------
	.section	.nv.constant0._ZN7cutlass13device_kernelIN5flash19enable_sm80_to_sm89INS1_16FlashAttnBwdSm80INS1_25CollectiveMainloopBwdSm80ILi2ELi1EN4cute5tupleIJNS5_1CILi64EEENS7_ILi96EEENS7_ILi128EEEEEENS_10bfloat16_tEfNS_4arch4Sm80ELb1ELb0ELb0ELb1ELb1ELb0ELb0ELb0ELi2ELi2ELi2ELi2ELb1EEENS1_24CollectiveEpilogueBwdGQAISB_fSE_Li256ELb1ELb1EEENS1_25SingleTileBwdLPTSchedulerILb1ELi96ELb1EEEEEEEEEvNT_6ParamsE,"a",@progbits
	.sectionflags	@""
	.align	4
.nv.constant0._ZN7cutlass13device_kernelIN5flash19enable_sm80_to_sm89INS1_16FlashAttnBwdSm80INS1_25CollectiveMainloopBwdSm80ILi2ELi1EN4cute5tupleIJNS5_1CILi64EEENS7_ILi96EEENS7_ILi128EEEEEENS_10bfloat16_tEfNS_4arch4Sm80ELb1ELb0ELb0ELb1ELb1ELb0ELb0ELb0ELi2ELi2ELi2ELi2ELb1EEENS1_24CollectiveEpilogueBwdGQAISB_fSE_Li256ELb1ELb1EEENS1_25SingleTileBwdLPTSchedulerILb1ELi96ELb1EEEEEEEEEvNT_6ParamsE:
	.zero		1008


//--------------------- .nv.constant0._ZN7cutlass13device_kernelIN5flash19enable_sm80_to_sm89INS1_16FlashAttnBwdSm80INS1_25CollectiveMainloopBwdSm80ILi2ELi2EN4cute5tupleIJNS5_1CILi64EEENS7_ILi128EEES9_EEENS_10bfloat16_tEfNS_4arch4Sm80ELb0ELb0ELb0ELb0ELb0ELb0ELb0ELb0ELi2ELi2ELi2ELi2ELb0EEENS1_21CollectiveEpilogueBwdISA_SB_SD_Li256ELb0ELb0ELi4EEENS1_19SingleTileSchedulerILb0ELb0ELb0ELi128EEEEEEEEEvNT_6ParamsE --------------------------
	.section	.nv.constant0._ZN7cutlass13device_kernelIN5flash19enable_sm80_to_sm89INS1_16FlashAttnBwdSm80INS1_25CollectiveMainloopBwdSm80ILi2ELi2EN4cute5tupleIJNS5_1CILi64EEENS7_ILi128EEES9_EEENS_10bfloat16_tEfNS_4arch4Sm80ELb0ELb0ELb0ELb0ELb0ELb0ELb0ELb0ELi2ELi2ELi2ELi2ELb0EEENS1_21CollectiveEpilogueBwdISA_SB_SD_Li256ELb0ELb0ELi4EEENS1_19SingleTileSchedulerILb0ELb0ELb0ELi128EEEEEEEEEvNT_6ParamsE,"a",@progbits
	.sectionflags	@""
	.align	4
.nv.constant0._ZN7cutlass13device_kernelIN5flash19enable_sm80_to_sm89INS1_16FlashAttnBwdSm80INS1_25CollectiveMainloopBwdSm80ILi2ELi2EN4cute5tupleIJNS5_1CILi64EEENS7_ILi128EEES9_EEENS_10bfloat16_tEfNS_4arch4Sm80ELb0ELb0ELb0ELb0ELb0ELb0ELb0ELb0ELi2ELi2ELi2ELi2ELb0EEENS1_21CollectiveEpilogueBwdISA_SB_SD_Li256ELb0ELb0ELi4EEENS1_19SingleTileSchedulerILb0ELb0ELb0ELi128EEEEEEEEEvNT_6ParamsE:
	.zero		976


//--------------------- .nv.constant0._ZN7cutlass13device_kernelIN5flash19enable_sm80_to_sm89INS1_16FlashAttnBwdSm80INS1_25CollectiveMainloopBwdSm80ILi2ELi2EN4cute5tupleIJNS5_1CILi64EEENS7_ILi128EEES9_EEENS_10bfloat16_tEfNS_4arch4Sm80ELb0ELb0ELb0ELb0ELb1ELb0ELb0ELb0ELi2ELi2ELi2ELi2ELb0EEENS1_21CollectiveEpilogueBwdISA_SB_SD_Li256ELb0ELb0ELi4EEENS1_19SingleTileSchedulerILb0ELb0ELb0ELi128EEEEEEEEEvNT_6ParamsE --------------------------
	.section	.nv.constant0._ZN7cutlass13device_kernelIN5flash19enable_sm80_to_sm89INS1_16FlashAttnBwdSm80INS1_25CollectiveMainloopBwdSm80ILi2ELi2EN4cute5tupleIJNS5_1CILi64EEENS7_ILi128EEES9_EEENS_10bfloat16_tEfNS_4arch4Sm80ELb0ELb0ELb0ELb0ELb1ELb0ELb0ELb0ELi2ELi2ELi2ELi2ELb0EEENS1_21CollectiveEpilogueBwdISA_SB_SD_Li256ELb0ELb0ELi4EEENS1_19SingleTileSchedulerILb0ELb0ELb0ELi128EEEEEEEEEvNT_6ParamsE,"a",@progbits
	.sectionflags	@""
	.align	4
.nv.constant0._ZN7cutlass13device_kernelIN5flash19enable_sm80_to_sm89INS1_16FlashAttnBwdSm80INS1_25CollectiveMainloopBwdSm80ILi2ELi2EN4cute5tupleIJNS5_1CILi64EEENS7_ILi128EEES9_EEENS_10bfloat16_tEfNS_4arch4Sm80ELb0ELb0ELb0ELb0ELb1ELb0ELb0ELb0ELi2ELi2ELi2ELi2ELb0EEENS1_21CollectiveEpilogueBwdISA_SB_SD_Li256ELb0ELb0ELi4EEENS1_19SingleTileSchedulerILb0ELb0ELb0ELi128EEEEEEEEEvNT_6ParamsE:
	.zero		976


//--------------------- .nv.constant0._ZN7cutlass13device_kernelIN5flash19enable_sm80_to_sm89INS1_16FlashAttnBwdSm80INS1_25CollectiveMainloopBwdSm80ILi2ELi2EN4cute5tupleIJNS5_1CILi64EEENS7_ILi128EEES9_EEENS_10bfloat16_tEfNS_4arch4Sm80ELb0ELb0ELb0ELb0ELb0ELb0ELb0ELb0ELi2ELi2ELi2ELi2ELb0EEENS1_24CollectiveEpilogueBwdGQAISA_fSD_Li256ELb0ELb0EEENS1_19SingleTileSchedulerILb0ELb0ELb0ELi128EEEEEEEEEvNT_6ParamsE --------------------------
	.section	.nv.constant0._ZN7cutlass13device_kernelIN5flash19enable_sm80_to_sm89INS1_16FlashAttnBwdSm80INS1_25CollectiveMainloopBwdSm80ILi2ELi2EN4cute5tupleIJNS5_1CILi64EEENS7_ILi128EEES9_EEENS_10bfloat16_tEfNS_4arch4Sm80ELb0ELb0ELb0ELb0ELb0ELb0ELb0ELb0ELi2ELi2ELi2ELi2ELb0EEENS1_24CollectiveEpilogueBwdGQAISA_fSD_Li256ELb0ELb0EEENS1_19SingleTileSchedulerILb0ELb0ELb0ELi128EEEEEEEEEvNT_6ParamsE,"a",@progbits
	.sectionflags	@""
	.align	4
.nv.constant0._ZN7cutlass13device_kernelIN5flash19enable_sm80_to_sm89INS1_16FlashAttnBwdSm80INS1_25CollectiveMainloopBwdSm80ILi2ELi2EN4cute5tupleIJNS5_1CILi64EEENS7_ILi128EEES9_EEENS_10bfloat16_tEfNS_4arch4Sm80ELb0ELb0ELb0ELb0ELb0ELb0ELb0ELb0ELi2ELi2ELi2ELi2ELb0EEENS1_24CollectiveEpilogueBwdGQAISA_fSD_Li256ELb0ELb0EEENS1_19SingleTileSchedulerILb0ELb0ELb0ELi128EEEEEEEEEvNT_6ParamsE:
	.zero		984


//--------------------- .nv.constant0._ZN7cutlass13device_kernelIN5flash19enable_sm80_to_sm89INS1_16FlashAttnBwdSm80INS1_25CollectiveMainloopBwdSm80ILi2ELi2EN4cute5tupleIJNS5_1CILi64EEENS7_ILi128EEES9_EEENS_10bfloat16_tEfNS_4arch4Sm80ELb0ELb0ELb0ELb0ELb1ELb0ELb0ELb0ELi2ELi2ELi2ELi2ELb0EEENS1_24CollectiveEpilogueBwdGQAISA_fSD_Li256ELb0ELb1EEENS1_19SingleTileSchedulerILb0ELb0ELb0ELi128EEEEEEEEEvNT_6ParamsE --------------------------
	.section	.nv.constant0._ZN7cutlass13device_kernelIN5flash19enable_sm80_to_sm89INS1_16FlashAttnBwdSm80INS1_25CollectiveMainloopBwdSm80ILi2ELi2EN4cute5tupleIJNS5_1CILi64EEENS7_ILi128EEES9_EEENS_10bfloat16_tEfNS_4arch4Sm80ELb0ELb0ELb0ELb0ELb1ELb0ELb0ELb0ELi2ELi2ELi2ELi2ELb0EEENS1_24CollectiveEpilogueBwdGQAISA_fSD_Li256ELb0ELb1EEENS1_19SingleTileSchedulerILb0ELb0ELb0ELi128EEEEEEEEEvNT_6ParamsE,"a",@progbits
	.sectionflags	@""
	.align	4
.nv.constant0._ZN7cutlass13device_kernelIN5flash19enable_sm80_to_sm89INS1_16FlashAttnBwdSm80INS1_25CollectiveMainloopBwdSm80ILi2ELi2EN4cute5tupleIJNS5_1CILi64EEENS7_ILi128EEES9_EEENS_10bfloat16_tEfNS_4arch4Sm80ELb0ELb0ELb0ELb0ELb1ELb0ELb0ELb0ELi2ELi2ELi2ELi2ELb0EEENS1_24CollectiveEpilogueBwdGQAISA_fSD_Li256ELb0ELb1EEENS1_19SingleTileSchedulerILb0ELb0ELb0ELi128EEEEEEEEEvNT_6ParamsE:
	.zero		984


//--------------------- .nv.constant0._ZN7cutlass13device_kernelIN5flash19enable_sm80_to_sm89INS1_16FlashAttnBwdSm80INS1_25CollectiveMainloopBwdSm80ILi2ELi2EN4cute5tupleIJNS5_1CILi64EEENS7_ILi128EEES9_EEENS_10bfloat16_tEfNS_4arch4Sm80ELb0ELb0ELb0ELb1ELb0ELb0ELb0ELb0ELi2ELi2ELi2ELi2ELb0EEENS1_21CollectiveEpilogueBwdISA_SB_SD_Li256ELb1ELb0ELi4EEENS1_19SingleTileSchedulerILb1ELb0ELb0ELi128EEEEEEEEEvNT_6ParamsE --------------------------
	.section	.nv.constant0._ZN7cutlass13device_kernelIN5flash19enable_sm80_to_sm89INS1_16FlashAttnBwdSm80INS1_25CollectiveMainloopBwdSm80ILi2ELi2EN4cute5tupleIJNS5_1CILi64EEENS7_ILi128EEES9_EEENS_10bfloat16_tEfNS_4arch4Sm80ELb0ELb0ELb0ELb1ELb0ELb0ELb0ELb0ELi2ELi2ELi2ELi2ELb0EEENS1_21CollectiveEpilogueBwdISA_SB_SD_Li256ELb1ELb0ELi4EEENS1_19SingleTileSchedulerILb1ELb0ELb0ELi128EEEEEEEEEvNT_6ParamsE,"a",@progbits
	.sectionflags	@""
	.align	4
.nv.constant0._ZN7cutlass13device_kernelIN5flash19enable_sm80_to_sm89INS1_16FlashAttnBwdSm80INS1_25CollectiveMainloopBwdSm80ILi2ELi2EN4cute5tupleIJNS5_1CILi64EEENS7_ILi128EEES9_EEENS_10bfloat16_tEfNS_4arch4Sm80ELb0ELb0ELb0ELb1ELb0ELb0ELb0ELb0ELi2ELi2ELi2ELi2ELb0EEENS1_21CollectiveEpilogueBwdISA_SB_SD_Li256ELb1ELb0ELi4EEENS1_19SingleTileSchedulerILb1ELb0ELb0ELi128EEEEEEEEEvNT_6ParamsE:
	.zero		976


//--------------------- .nv.constant0._ZN7cutlass13device_kernelIN5flash19enable_sm80_to_sm89INS1_16FlashAttnBwdSm80INS1_25CollectiveMainloopBwdSm80ILi2ELi2EN4cute5tupleIJNS5_1CILi64EEENS7_ILi128EEES9_EEENS_10bfloat16_tEfNS_4arch4Sm80ELb0ELb0ELb0ELb1ELb1ELb0ELb0ELb0ELi2ELi2ELi2ELi2ELb0EEENS1_21CollectiveEpilogueBwdISA_SB_SD_Li256ELb1ELb0ELi4EEENS1_19SingleTileSchedulerILb1ELb0ELb0ELi128EEEEEEEEEvNT_6ParamsE --------------------------
	.section	.nv.constant0._ZN7cutlass13device_kernelIN5flash19enable_sm80_to_sm89INS1_16FlashAttnBwdSm80INS1_25CollectiveMainloopBwdSm80ILi2ELi2EN4cute5tupleIJNS5_1CILi64EEENS7_ILi128EEES9_EEENS_10bfloat16_tEfNS_4arch4Sm80ELb0ELb0ELb0ELb1ELb1ELb0ELb0ELb0ELi2ELi2ELi2ELi2ELb0EEENS1_21CollectiveEpilogueBwdISA_SB_SD_Li256ELb1ELb0ELi4EEENS1_19SingleTileSchedulerILb1ELb0ELb0ELi128EEEEEEEEEvNT_6ParamsE,"a",@progbits
	.sectionflags	@""
	.align	4
.nv.constant0._ZN7cutlass13device_kernelIN5flash19enable_sm80_to_sm89INS1_16FlashAttnBwdSm80INS1_25CollectiveMainloopBwdSm80ILi2ELi2EN4cute5tupleIJNS5_1CILi64EEENS7_ILi128EEES9_EEENS_10bfloat16_tEfNS_4arch4Sm80ELb0ELb0ELb0ELb1ELb1ELb0ELb0ELb0ELi2ELi2ELi2ELi2ELb0EEENS1_21CollectiveEpilogueBwdISA_SB_SD_Li256ELb1ELb0ELi4EEENS1_19SingleTileSchedulerILb1ELb0ELb0ELi128EEEEEEEEEvNT_6ParamsE:
	.zero		976


//--------------------- .nv.constant0._ZN7cutlass13device_kernelIN5flash19enable_sm80_to_sm89INS1_16FlashAttnBwdSm80INS1_25CollectiveMainloopBwdSm80ILi2ELi2EN4cute5tupleIJNS5_1CILi64EEENS7_ILi128EEES9_EEENS_10bfloat16_tEfNS_4arch4Sm80ELb0ELb0ELb0ELb1ELb0ELb0ELb0ELb0ELi2ELi2ELi2ELi2ELb0EEENS1_24CollectiveEpilogueBwdGQAISA_fSD_Li256ELb1ELb0EEENS1_19SingleTileSchedulerILb1ELb0ELb0ELi128EEEEEEEEEvNT_6ParamsE --------------------------
	.section	.nv.constant0._ZN7cutlass13device_kernelIN5flash19enable_sm80_to_sm89INS1_16FlashAttnBwdSm80INS1_25CollectiveMainloopBwdSm80ILi2ELi2EN4cute5tupleIJNS5_1CILi64EEENS7_ILi128EEES9_EEENS_10bfloat16_tEfNS_4arch4Sm80ELb0ELb0ELb0ELb1ELb0ELb0ELb0ELb0ELi2ELi2ELi2ELi2ELb0EEENS1_24CollectiveEpilogueBwdGQAISA_fSD_Li256ELb1ELb0EEENS1_19SingleTileSchedulerILb1ELb0ELb0ELi128EEEEEEEEEvNT_6ParamsE,"a",@progbits
	.sectionflags	@""
	.align	4
.nv.constant0._ZN7cutlass13device_kernelIN5flash19enable_sm80_to_sm89INS1_16FlashAttnBwdSm80INS1_25CollectiveMainloopBwdSm80ILi2ELi2EN4cute5tupleIJNS5_1CILi64EEENS7_ILi128EEES9_EEENS_10bfloat16_tEfNS_4arch4Sm80ELb0ELb0ELb0ELb1ELb0ELb0ELb0ELb0ELi2ELi2ELi2ELi2ELb0EEENS1_24CollectiveEpilogueBwdGQAISA_fSD_Li256ELb1ELb0EEENS1_19SingleTileSchedulerILb1ELb0ELb0ELi128EEEEEEEEEvNT_6ParamsE:
	.zero		984


//--------------------- .nv.constant0._ZN7cutlass13device_kernelIN5flash19enable_sm80_to_sm89INS1_16FlashAttnBwdSm80INS1_25CollectiveMainloopBwdSm80ILi2ELi2EN4cute5tupleIJNS5_1CILi64EEENS7_ILi128EEES9_EEENS_10bfloat16_tEfNS_4arch4Sm80ELb0ELb0ELb0ELb1ELb1ELb0ELb0ELb0ELi2ELi2ELi2ELi2ELb0EEENS1_24CollectiveEpilogueBwdGQAISA_fSD_Li256ELb1ELb1EEENS1_19SingleTileSchedulerILb1ELb0ELb0ELi128EEEEEEEEEvNT_6ParamsE --------------------------
	.section	.nv.constant0._ZN7cutlass13device_kernelIN5flash19enable_sm80_to_sm89INS1_16FlashAttnBwdSm80INS1_25CollectiveMainloopBwdSm80ILi2ELi2EN4cute5tupleIJNS5_1CILi64EEENS7_ILi128EEES9_EEENS_10bfloat16_tEfNS_4arch4Sm80ELb0ELb0ELb0ELb1ELb1ELb0ELb0ELb0ELi2ELi2ELi2ELi2ELb0EEENS1_24CollectiveEpilogueBwdGQAISA_fSD_Li256ELb1ELb1EEENS1_19SingleTileSchedulerILb1ELb0ELb0ELi128EEEEEEEEEvNT_6ParamsE,"a",@progbits
	.sectionflags	@""
	.align	4
.nv.constant0._ZN7cutlass13device_kernelIN5flash19enable_sm80_to_sm89INS1_16FlashAttnBwdSm80INS1_25CollectiveMainloopBwdSm80ILi2ELi2EN4cute5tupleIJNS5_1CILi64EEENS7_ILi128EEES9_EEENS_10bfloat16_tEfNS_4arch4Sm80ELb0ELb0ELb0ELb1ELb1ELb0ELb0ELb0ELi2ELi2ELi2ELi2ELb0EEENS1_24CollectiveEpilogueBwdGQAISA_fSD_Li256ELb1ELb1EEENS1_19SingleTileSchedulerILb1ELb0ELb0ELi128EEEEEEEEEvNT_6ParamsE:
	.zero		984


//--------------------- .nv.constant0._ZN7cutlass13device_kernelIN5flash19enable_sm80_to_sm89INS1_16FlashAttnBwdSm80INS1_25CollectiveMainloopBwdSm80ILi2ELi2EN4cute5tupleIJNS5_1CILi64EEENS7_ILi128EEES9_EEENS_10bfloat16_tEfNS_4arch4Sm80ELb0ELb1ELb0ELb0ELb0ELb0ELb0ELb0ELi2ELi2ELi2ELi2ELb0EEENS1_21CollectiveEpilogueBwdISA_SB_SD_Li256ELb0ELb0ELi4EEENS1_19SingleTileSchedulerILb0ELb0ELb0ELi128EEEEEEEEEvNT_6ParamsE --------------------------
	.section	.nv.constant0._ZN7cutlass13device_kernelIN5flash19enable_sm80_to_sm89INS1_16FlashAttnBwdSm80INS1_25CollectiveMainloopBwdSm80ILi2ELi2EN4cute5tupleIJNS5_1CILi64EEENS7_ILi128EEES9_EEENS_10bfloat16_tEfNS_4arch4Sm80ELb0ELb1ELb0ELb0ELb0ELb0ELb0ELb0ELi2ELi2ELi2ELi2ELb0EEENS1_21CollectiveEpilogueBwdISA_SB_SD_Li256ELb0ELb0ELi4EEENS1_19SingleTileSchedulerILb0ELb0ELb0ELi128EEEEEEEEEvNT_6ParamsE,"a",@progbits
	.sectionflags	@""
	.align	4
.nv.constant0._ZN7cutlass13device_kernelIN5flash19enable_sm80_to_sm89INS1_16FlashAttnBwdSm80INS1_25CollectiveMainloopBwdSm80ILi2ELi2EN4cute5tupleIJNS5_1CILi64EEENS7_ILi128EEES9_EEENS_10bfloat16_tEfNS_4arch4Sm80ELb0ELb1ELb0ELb0ELb0ELb0ELb0ELb0ELi2ELi2ELi2ELi2ELb0EEENS1_21CollectiveEpilogueBwdISA_SB_SD_Li256ELb0ELb0ELi4EEENS1_19SingleTileSchedulerILb0ELb0ELb0ELi128EEEEEEEEEvNT_6ParamsE:
	.zero		976


//--------------------- .nv.constant0._ZN7cutlass13device_kernelIN5flash19enable_sm80_to_sm89INS1_16FlashAttnBwdSm80INS1_25CollectiveMainloopBwdSm80ILi2ELi2EN4cute5tupleIJNS5_1CILi64EEENS7_ILi128EEES9_EEENS_10bfloat16_tEfNS_4arch4Sm80ELb0ELb1ELb0ELb0ELb1ELb0ELb0ELb0ELi2ELi2ELi2ELi2ELb0EEENS1_21CollectiveEpilogueBwdISA_SB_SD_Li256ELb0ELb0ELi4EEENS1_19SingleTileSchedulerILb0ELb0ELb0ELi128EEEEEEEEEvNT_6ParamsE --------------------------
	.section	.nv.constant0._ZN7cutlass13device_kernelIN5flash19enable_sm80_to_sm89INS1_16FlashAttnBwdSm80INS1_25CollectiveMainloopBwdSm80ILi2ELi2EN4cute5tupleIJNS5_1CILi64EEENS7_ILi128EEES9_EEENS_10bfloat16_tEfNS_4arch4Sm80ELb0ELb1ELb0ELb0ELb1ELb0ELb0ELb0ELi2ELi2ELi2ELi2ELb0EEENS1_21CollectiveEpilogueBwdISA_SB_SD_Li256ELb0ELb0ELi4EEENS1_19SingleTileSchedulerILb0ELb0ELb0ELi128EEEEEEEEEvNT_6ParamsE,"a",@progbits
	.sectionflags	@""
	.align	4
.nv.constant0._ZN7cutlass13device_kernelIN5flash19enable_sm80_to_sm89INS1_16FlashAttnBwdSm80INS1_25CollectiveMainloopBwdSm80ILi2ELi2EN4cute5tupleIJNS5_1CILi64EEENS7_ILi128EEES9_EEENS_10bfloat16_tEfNS_4arch4Sm80ELb0ELb1ELb0ELb0ELb1ELb0ELb0ELb0ELi2ELi2ELi2ELi2ELb0EEENS1_21CollectiveEpilogueBwdISA_SB_SD_Li256ELb0ELb0ELi4EEENS1_19SingleTileSchedulerILb0ELb0ELb0ELi128EEEEEEEEEvNT_6ParamsE:
	.zero		976


//--------------------- .nv.constant0._ZN7cutlass13device_kernelIN5flash19enable_sm80_to_sm89INS1_16FlashAttnBwdSm80INS1_25CollectiveMainloopBwdSm80ILi2ELi2EN4cute5tupleIJNS5_1CILi64EEENS7_ILi128EEES9_EEENS_10bfloat16_tEfNS_4arch4Sm80ELb0ELb1ELb0ELb0ELb0ELb0ELb0ELb0ELi2ELi2ELi2ELi2ELb0EEENS1_24CollectiveEpilogueBwdGQAISA_fSD_Li256ELb0ELb0EEENS1_19SingleTileSchedulerILb0ELb0ELb0ELi128EEEEEEEEEvNT_6ParamsE --------------------------
	.section	.nv.constant0._ZN7cutlass13device_kernelIN5flash19enable_sm80_to_sm89INS1_16FlashAttnBwdSm80INS1_25CollectiveMainloopBwdSm80ILi2ELi2EN4cute5tupleIJNS5_1CILi64EEENS7_ILi128EEES9_EEENS_10bfloat16_tEfNS_4arch4Sm80ELb0ELb1ELb0ELb0ELb0ELb0ELb0ELb0ELi2ELi2ELi2ELi2ELb0EEENS1_24CollectiveEpilogueBwdGQAISA_fSD_Li256ELb0ELb0EEENS1_19SingleTileSchedulerILb0ELb0ELb0ELi128EEEEEEEEEvNT_6ParamsE,"a",@progbits
	.sectionflags	@""
	.align	4
.nv.constant0._ZN7cutlass13device_kernelIN5flash19enable_sm80_to_sm89INS1_16FlashAttnBwdSm80INS1_25CollectiveMainloopBwdSm80ILi2ELi2EN4cute5tupleIJNS5_1CILi64EEENS7_ILi128EEES9_EEENS_10bfloat16_tEfNS_4arch4Sm80ELb0ELb1ELb0ELb0ELb0ELb0ELb0ELb0ELi2ELi2ELi2ELi2ELb0EEENS1_24CollectiveEpilogueBwdGQAISA_fSD_Li256ELb0ELb0EEENS1_19SingleTileSchedulerILb0ELb0ELb0ELi128EEEEEEEEEvNT_6ParamsE:
	.zero		984


//--------------------- .nv.constant0._ZN7cutlass13device_kernelIN5flash19enable_sm80_to_sm89INS1_16FlashAttnBwdSm80INS1_25CollectiveMainloopBwdSm80ILi2ELi2EN4cute5tupleIJNS5_1CILi64EEENS7_ILi128EEES9_EEENS_10bfloat16_tEfNS_4arch4Sm80ELb0ELb1ELb0ELb0ELb1ELb0ELb0ELb0ELi2ELi2ELi2ELi2ELb0EEENS1_24CollectiveEpilogueBwdGQAISA_fSD_Li256ELb0ELb1EEENS1_19SingleTileSchedulerILb0ELb0ELb0ELi128EEEEEEEEEvNT_6ParamsE --------------------------
	.section	.nv.constant0._ZN7cutlass13device_kernelIN5flash19enable_sm80_to_sm89INS1_16FlashAttnBwdSm80INS1_25CollectiveMainloopBwdSm80ILi2ELi2EN4cute5tupleIJNS5_1CILi64EEENS7_ILi128EEES9_EEENS_10bfloat16_tEfNS_4arch4Sm80ELb0ELb1ELb0ELb0ELb1ELb0ELb0ELb0ELi2ELi2ELi2ELi2ELb0EEENS1_24CollectiveEpilogueBwdGQAISA_fSD_Li256ELb0ELb1EEENS1_19SingleTileSchedulerILb0ELb0ELb0ELi128EEEEEEEEEvNT_6ParamsE,"a",@progbits
	.sectionflags	@""
	.align	4
.nv.constant0._ZN7cutlass13device_kernelIN5flash19enable_sm80_to_sm89INS1_16FlashAttnBwdSm80INS1_25CollectiveMainloopBwdSm80ILi2ELi2EN4cute5tupleIJNS5_1CILi64EEENS7_ILi128EEES9_EEENS_10bfloat16_tEfNS_4arch4Sm80ELb0ELb1ELb0ELb0ELb1ELb0ELb0ELb0ELi2ELi2ELi2ELi2ELb0EEENS1_24CollectiveEpilogueBwdGQAISA_fSD_Li256ELb0ELb1EEENS1_19SingleTileSchedulerILb0ELb0ELb0ELi128EEEEEEEEEvNT_6ParamsE:
	.zero		984


//--------------------- .nv.constant0._ZN7cutlass13device_kernelIN5flash19enable_sm80_to_sm89INS1_16FlashAttnBwdSm80INS1_25CollectiveMainloopBwdSm80ILi2ELi2EN4cute5tupleIJNS5_1CILi64EEENS7_ILi128EEES9_EEENS_10bfloat16_tEfNS_4arch4Sm80ELb0ELb1ELb0ELb1ELb0ELb0ELb0ELb0ELi2ELi2ELi2ELi2ELb0EEENS1_21CollectiveEpilogueBwdISA_SB_SD_Li256ELb1ELb0ELi4EEENS1_19SingleTileSchedulerILb1ELb0ELb0ELi128EEEEEEEEEvNT_6ParamsE --------------------------
	.section	.nv.constant0._ZN7cutlass13device_kernelIN5flash19enable_sm80_to_sm89INS1_16FlashAttnBwdSm80INS1_25CollectiveMainloopBwdSm80ILi2ELi2EN4cute5tupleIJNS5_1CILi64EEENS7_ILi128EEES9_EEENS_10bfloat16_tEfNS_4arch4Sm80ELb0ELb1ELb0ELb1ELb0ELb0ELb0ELb0ELi2ELi2ELi2ELi2ELb0EEENS1_21CollectiveEpilogueBwdISA_SB_SD_Li256ELb1ELb0ELi4EEENS1_19SingleTileSchedulerILb1ELb0ELb0ELi128EEEEEEEEEvNT_6ParamsE,"a",@progbits
	.sectionflags	@""
	.align	4
.nv.constant0._ZN7cutlass13device_kernelIN5flash19enable_sm80_to_sm89INS1_16FlashAttnBwdSm80INS1_25CollectiveMainloopBwdSm80ILi2ELi2EN4cute5tupleIJNS5_1CILi64EEENS7_ILi128EEES9_EEENS_10bfloat16_tEfNS_4arch4Sm80ELb0ELb1ELb0ELb1ELb0ELb0ELb0ELb0ELi2ELi2ELi2ELi2ELb0EEENS1_21CollectiveEpilogueBwdISA_SB_SD_Li256ELb1ELb0ELi4EEENS1_19SingleTileSchedulerILb1ELb0ELb0ELi128EEEEEEEEEvNT_6ParamsE:
	.zero		976


//--------------------- .nv.constant0._ZN7cutlass13device_kernelIN5flash19enable_sm80_to_sm89INS1_16FlashAttnBwdSm80INS1_25CollectiveMainloopBwdSm80ILi2ELi2EN4cute5tupleIJNS5_1CILi64EEENS7_ILi128EEES9_EEENS_10bfloat16_tEfNS_4arch4Sm80ELb0ELb1ELb0ELb1ELb1ELb0ELb0ELb0ELi2ELi2ELi2ELi2ELb0EEENS1_21CollectiveEpilogueBwdISA_SB_SD_Li256ELb1ELb0ELi4EEENS1_19SingleTileSchedulerILb1ELb0ELb0ELi128EEEEEEEEEvNT_6ParamsE --------------------------
	.section	.nv.constant0._ZN7cutlass13device_kernelIN5flash19enable_sm80_to_sm89INS1_16FlashAttnBwdSm80INS1_25CollectiveMainloopBwdSm80ILi2ELi2EN4cute5tupleIJNS5_1CILi64EEENS7_ILi128EEES9_EEENS_10bfloat16_tEfNS_4arch4Sm80ELb0ELb1ELb0ELb1ELb1ELb0ELb0ELb0ELi2ELi2ELi2ELi2ELb0EEENS1_21CollectiveEpilogueBwdISA_SB_SD_Li256ELb1ELb0ELi4EEENS1_19SingleTileSchedulerILb1ELb0ELb0ELi128EEEEEEEEEvNT_6ParamsE,"a",@progbits
	.sectionflags	@""
	.align	4
.nv.constant0._ZN7cutlass13device_kernelIN5flash19enable_sm80_to_sm89INS1_16FlashAttnBwdSm80INS1_25CollectiveMainloopBwdSm80ILi2ELi2EN4cute5tupleIJNS5_1CILi64EEENS7_ILi128EEES9_EEENS_10bfloat16_tEfNS_4arch4Sm80ELb0ELb1ELb0ELb1ELb1ELb0ELb0ELb0ELi2ELi2ELi2ELi2ELb0EEENS1_21CollectiveEpilogueBwdISA_SB_SD_Li256ELb1ELb0ELi4EEENS1_19SingleTileSchedulerILb1ELb0ELb0ELi128EEEEEEEEEvNT_6ParamsE:
	.zero		976


//--------------------- .nv.constant0._ZN7cutlass13device_kernelIN5flash19enable_sm80_to_sm89INS1_16FlashAttnBwdSm80INS1_25CollectiveMainloopBwdSm80ILi2ELi2EN4cute5tupleIJNS5_1CILi64EEENS7_ILi128EEES9_EEENS_10bfloat16_tEfNS_4arch4Sm80ELb0ELb1ELb0ELb1ELb0ELb0ELb0ELb0ELi2ELi2ELi2ELi2ELb0EEENS1_24CollectiveEpilogueBwdGQAISA_fSD_Li256ELb1ELb0EEENS1_19SingleTileSchedulerILb1ELb0ELb0ELi128EEEEEEEEEvNT_6ParamsE --------------------------
	.section	.nv.constant0._ZN7cutlass13device_kernelIN5flash19enable_sm80_to_sm89INS1_16FlashAttnBwdSm80INS1_25CollectiveMainloopBwdSm80ILi2ELi2EN4cute5tupleIJNS5_1CILi64EEENS7_ILi128EEES9_EEENS_10bfloat16_tEfNS_4arch4Sm80ELb0ELb1ELb0ELb1ELb0ELb0ELb0ELb0ELi2ELi2ELi2ELi2ELb0EEENS1_24CollectiveEpilogueBwdGQAISA_fSD_Li256ELb1ELb0EEENS1_19SingleTileSchedulerILb1ELb0ELb0ELi128EEEEEEEEEvNT_6ParamsE,"a",@progbits
	.sectionflags	@""
	.align	4
.nv.constant0._ZN7cutlass13device_kernelIN5flash19enable_sm80_to_sm89INS1_16FlashAttnBwdSm80INS1_25CollectiveMainloopBwdSm80ILi2ELi2EN4cute5tupleIJNS5_1CILi64EEENS7_ILi128EEES9_EEENS_10bfloat16_tEfNS_4arch4Sm80ELb0ELb1ELb0ELb1ELb0ELb0ELb0ELb0ELi2ELi2ELi2ELi2ELb0EEENS1_24CollectiveEpilogueBwdGQAISA_fSD_Li256ELb1ELb0EEENS1_19SingleTileSchedulerILb1ELb0ELb0ELi128EEEEEEEEEvNT_6ParamsE:
	.zero		984


//--------------------- .nv.constant0._ZN7cutlass13device_kernelIN5flash19enable_sm80_to_sm89INS1_16FlashAttnBwdSm80INS1_25CollectiveMainloopBwdSm80ILi2ELi2EN4cute5tupleIJNS5_1CILi64EEENS7_ILi128EEES9_EEENS_10bfloat16_tEfNS_4arch4Sm80ELb0ELb1ELb0ELb1ELb1ELb0ELb0ELb0ELi2ELi2ELi2ELi2ELb0EEENS1_24CollectiveEpilogueBwdGQAISA_fSD_Li256ELb1ELb1EEENS1_19SingleTileSchedulerILb1ELb0ELb0ELi128EEEEEEEEEvNT_6ParamsE --------------------------
	.section	.nv.constant0._ZN7cutlass13device_kernelIN5flash19enable_sm80_to_sm89INS1_16FlashAttnBwdSm80INS1_25CollectiveMainloopBwdSm80ILi2ELi2EN4cute5tupleIJNS5_1CILi64EEENS7_ILi128EEES9_EEENS_10bfloat16_tEfNS_4arch4Sm80ELb0ELb1ELb0ELb1ELb1ELb0ELb0ELb0ELi2ELi2ELi2ELi2ELb0EEENS1_24CollectiveEpilogueBwdGQAISA_fSD_Li256ELb1ELb1EEENS1_19SingleTileSchedulerILb1ELb0ELb0ELi128EEEEEEEEEvNT_6ParamsE,"a",@progbits
	.sectionflags	@""
	.align	4
.nv.constant0._ZN7cutlass13device_kernelIN5flash19enable_sm80_to_sm89INS1_16FlashAttnBwdSm80INS1_25CollectiveMainloopBwdSm80ILi2ELi2EN4cute5tupleIJNS5_1CILi64EEENS7_ILi128EEES9_EEENS_10bfloat16_tEfNS_4arch4Sm80ELb0ELb1ELb0ELb1ELb1ELb0ELb0ELb0ELi2ELi2ELi2ELi2ELb0EEENS1_24CollectiveEpilogueBwdGQAISA_fSD_Li256ELb1ELb1EEENS1_19SingleTileSchedulerILb1ELb0ELb0ELi128EEEEEEEEEvNT_6ParamsE:
	.zero		984


//--------------------- .nv.constant0._ZN7cutlass13device_kernelIN5flash19enable_sm80_to_sm89INS1_16FlashAttnBwdSm80INS1_25CollectiveMainloopBwdSm80ILi2ELi2EN4cute5tupleIJNS5_1CILi64EEENS7_ILi128EEES9_EEENS_10bfloat16_tEfNS_4arch4Sm80ELb1ELb0ELb0ELb0ELb0ELb0ELb0ELb0ELi2ELi2ELi2ELi2ELb0EEENS1_21CollectiveEpilogueBwdISA_SB_SD_Li256ELb0ELb0ELi4EEENS1_25SingleTileBwdLPTSchedulerILb0ELi128ELb0EEEEEEEEEvNT_6ParamsE --------------------------
	.section	.nv.constant0._ZN7cutlass13device_kernelIN5flash19enable_sm80_to_sm89INS1_16FlashAttnBwdSm80INS1_25CollectiveMainloopBwdSm80ILi2ELi2EN4cute5tupleIJNS5_1CILi64EEENS7_ILi128EEES9_EEENS_10bfloat16_tEfNS_4arch4Sm80ELb1ELb0ELb0ELb0ELb0ELb0ELb0ELb0ELi2ELi2ELi2ELi2ELb0EEENS1_21CollectiveEpilogueBwdISA_SB_SD_Li256ELb0ELb0ELi4EEENS1_25SingleTileBwdLPTSchedulerILb0ELi128ELb0EEEEEEEEEvNT_6ParamsE,"a",@progbits
	.sectionflags	@""
	.align	4
.nv.constant0._ZN7cutlass13device_kernelIN5flash19enable_sm80_to_sm89INS1_16FlashAttnBwdSm80INS1_25CollectiveMainloopBwdSm80ILi2ELi2EN4cute5tupleIJNS5_1CILi64EEENS7_ILi128EEES9_EEENS_10bfloat16_tEfNS_4arch4Sm80ELb1ELb0ELb0ELb0ELb0ELb0ELb0ELb0ELi2ELi2ELi2ELi2ELb0EEENS1_21CollectiveEpilogueBwdISA_SB_SD_Li256ELb0ELb0ELi4EEENS1_25SingleTileBwdLPTSchedulerILb0ELi128ELb0EEEEEEEEEvNT_6ParamsE:
	.zero		1000


//--------------------- .nv.constant0._ZN7cutlass13device_kernelIN5flash19enable_sm80_to_sm89INS1_16FlashAttnBwdSm80INS1_25CollectiveMainloopBwdSm80ILi2ELi2EN4cute5tupleIJNS5_1CILi64EEENS7_ILi128EEES9_EEENS_10bfloat16_tEfNS_4arch4Sm80ELb1ELb0ELb0ELb0ELb1ELb0ELb0ELb0ELi2ELi2ELi2ELi2ELb0EEENS1_21CollectiveEpilogueBwdISA_SB_SD_Li256ELb0ELb0ELi4EEENS1_25SingleTileBwdLPTSchedulerILb0ELi128ELb1EEEEEEEEEvNT_6ParamsE --------------------------
	.section	.nv.constant0._ZN7cutlass13device_kernelIN5flash19enable_sm80_to_sm89INS1_16FlashAttnBwdSm80INS1_25CollectiveMainloopBwdSm80ILi2ELi2EN4cute5tupleIJNS5_1CILi64EEENS7_ILi128EEES9_EEENS_10bfloat16_tEfNS_4arch4Sm80ELb1ELb0ELb0ELb0ELb1ELb0ELb0ELb0ELi2ELi2ELi2ELi2ELb0EEENS1_21CollectiveEpilogueBwdISA_SB_SD_Li256ELb0ELb0ELi4EEENS1_25SingleTileBwdLPTSchedulerILb0ELi128ELb1EEEEEEEEEvNT_6ParamsE,"a",@progbits
	.sectionflags	@""
	.align	4
.nv.constant0._ZN7cutlass13device_kernelIN5flash19enable_sm80_to_sm89INS1_16FlashAttnBwdSm80INS1_25CollectiveMainloopBwdSm80ILi2ELi2EN4cute5tupleIJNS5_1CILi64EEENS7_ILi128EEES9_EEENS_10bfloat16_tEfNS_4arch4Sm80ELb1ELb0ELb0ELb0ELb1ELb0ELb0ELb0ELi2ELi2ELi2ELi2ELb0EEENS1_21CollectiveEpilogueBwdISA_SB_SD_Li256ELb0ELb0ELi4EEENS1_25SingleTileBwdLPTSchedulerILb0ELi128ELb1EEEEEEEEEvNT_6ParamsE:
	.zero		1000


//--------------------- .nv.constant0._ZN7cutlass13device_kernelIN5flash19enable_sm80_to_sm89INS1_16FlashAttnBwdSm80INS1_25CollectiveMainloopBwdSm80ILi2ELi2EN4cute5tupleIJNS5_1CILi64EEENS7_ILi128EEES9_EEENS_10bfloat16_tEfNS_4arch4Sm80ELb1ELb0ELb0ELb0ELb0ELb0ELb0ELb0ELi2ELi2ELi2ELi2ELb0EEENS1_24CollectiveEpilogueBwdGQAISA_fSD_Li256ELb0ELb0EEENS1_25SingleTileBwdLPTSchedulerILb0ELi128ELb0EEEEEEEEEvNT_6ParamsE --------------------------
	.section	.nv.constant0._ZN7cutlass13device_kernelIN5flash19enable_sm80_to_sm89INS1_16FlashAttnBwdSm80INS1_25CollectiveMainloopBwdSm80ILi2ELi2EN4cute5tupleIJNS5_1CILi64EEENS7_ILi128EEES9_EEENS_10bfloat16_tEfNS_4arch4Sm80ELb1ELb0ELb0ELb0ELb0ELb0ELb0ELb0ELi2ELi2ELi2ELi2ELb0EEENS1_24CollectiveEpilogueBwdGQAISA_fSD_Li256ELb0ELb0EEENS1_25SingleTileBwdLPTSchedulerILb0ELi128ELb0EEEEEEEEEvNT_6ParamsE,"a",@progbits
	.sectionflags	@""
	.align	4
.nv.constant0._ZN7cutlass13device_kernelIN5flash19enable_sm80_to_sm89INS1_16FlashAttnBwdSm80INS1_25CollectiveMainloopBwdSm80ILi2ELi2EN4cute5tupleIJNS5_1CILi64EEENS7_ILi128EEES9_EEENS_10bfloat16_tEfNS_4arch4Sm80ELb1ELb0ELb0ELb0ELb0ELb0ELb0ELb0ELi2ELi2ELi2ELi2ELb0EEENS1_24CollectiveEpilogueBwdGQAISA_fSD_Li256ELb0ELb0EEENS1_25SingleTileBwdLPTSchedulerILb0ELi128ELb0EEEEEEEEEvNT_6ParamsE:
	.zero		1008


//--------------------- .nv.constant0._ZN7cutlass13device_kernelIN5flash19enable_sm80_to_sm89INS1_16FlashAttnBwdSm80INS1_25CollectiveMainloopBwdSm80ILi2ELi2EN4cute5tupleIJNS5_1CILi64EEENS7_ILi128EEES9_EEENS_10bfloat16_tEfNS_4arch4Sm80ELb1ELb0ELb0ELb0ELb1ELb0ELb0ELb0ELi2ELi2ELi2ELi2ELb0EEENS1_24CollectiveEpilogueBwdGQAISA_fSD_Li256ELb0ELb1EEENS1_25SingleTileBwdLPTSchedulerILb0ELi128ELb1EEEEEEEEEvNT_6ParamsE --------------------------
	.section	.nv.constant0._ZN7cutlass13device_kernelIN5flash19enable_sm80_to_sm89INS1_16FlashAttnBwdSm80INS1_25CollectiveMainloopBwdSm80ILi2ELi2EN4cute5tupleIJNS5_1CILi64EEENS7_ILi128EEES9_EEENS_10bfloat16_tEfNS_4arch4Sm80ELb1ELb0ELb0ELb0ELb1ELb0ELb0ELb0ELi2ELi2ELi2ELi2ELb0EEENS1_24CollectiveEpilogueBwdGQAISA_fSD_Li256ELb0ELb1EEENS1_25SingleTileBwdLPTSchedulerILb0ELi128ELb1EEEEEEEEEvNT_6ParamsE,"a",@progbits
	.sectionflags	@""
	.align	4
.nv.constant0._ZN7cutlass13device_kernelIN5flash19enable_sm80_to_sm89INS1_16FlashAttnBwdSm80INS1_25CollectiveMainloopBwdSm80ILi2ELi2EN4cute5tupleIJNS5_1CILi64EEENS7_ILi128EEES9_EEENS_10bfloat16_tEfNS_4arch4Sm80ELb1ELb0ELb0ELb0ELb1ELb0ELb0ELb0ELi2ELi2ELi2ELi2ELb0EEENS1_24CollectiveEpilogueBwdGQAISA_fSD_Li256ELb0ELb1EEENS1_25SingleTileBwdLPTSchedulerILb0ELi128ELb1EEEEEEEEEvNT_6ParamsE:
	.zero		1008


//--------------------- .nv.constant0._ZN7cutlass13device_kernelIN5flash22FlashAttnBwdPreprocessIN4cute5tupleIJNS3_1CILi64EEENS5_ILi128EEEEEENS_10bfloat16_tEfNS_4arch4Sm80ELb1ELb0EEEEEvNT_6ParamsE --------------------------
	.section	.nv.constant0._ZN7cutlass13device_kernelIN5flash22FlashAttnBwdPreprocessIN4cute5tupleIJNS3_1CILi64EEENS5_ILi128EEEEEENS_10bfloat16_tEfNS_4arch4Sm80ELb1ELb0EEEEEvNT_6ParamsE,"a",@progbits
	.sectionflags	@""
	.align	4
.nv.constant0._ZN7cutlass13device_kernelIN5flash22FlashAttnBwdPreprocessIN4cute5tupleIJNS3_1CILi64EEENS5_ILi128EEEEEENS_10bfloat16_tEfNS_4arch4Sm80ELb1ELb0EEEEEvNT_6ParamsE:
	.zero		592


//--------------------- .nv.constant0._ZN7cutlass13device_kernelIN5flash19enable_sm80_to_sm89INS1_16FlashAttnBwdSm80INS1_25CollectiveMainloopBwdSm80ILi2ELi2EN4cute5tupleIJNS5_1CILi64EEENS7_ILi128EEES9_EEENS_10bfloat16_tEfNS_4arch4Sm80ELb1ELb0ELb0ELb1ELb0ELb0ELb0ELb0ELi2ELi2ELi2ELi2ELb0EEENS1_21CollectiveEpilogueBwdISA_SB_SD_Li256ELb1ELb0ELi4EEENS1_25SingleTileBwdLPTSchedulerILb1ELi128ELb0EEEEEEEEEvNT_6ParamsE --------------------------
	.section	.nv.constant0._ZN7cutlass13device_kernelIN5flash19enable_sm80_to_sm89INS1_16FlashAttnBwdSm80INS1_25CollectiveMainloopBwdSm80ILi2ELi2EN4cute5tupleIJNS5_1CILi64EEENS7_ILi128EEES9_EEENS_10bfloat16_tEfNS_4arch4Sm80ELb1ELb0ELb0ELb1ELb0ELb0ELb0ELb0ELi2ELi2ELi2ELi2ELb0EEENS1_21CollectiveEpilogueBwdISA_SB_SD_Li256ELb1ELb0ELi4EEENS1_25SingleTileBwdLPTSchedulerILb1ELi128ELb0EEEEEEEEEvNT_6ParamsE,"a",@progbits
	.sectionflags	@""
	.align	4
.nv.constant0._ZN7cutlass13device_kernelIN5flash19enable_sm80_to_sm89INS1_16FlashAttnBwdSm80INS1_25CollectiveMainloopBwdSm80ILi2ELi2EN4cute5tupleIJNS5_1CILi64EEENS7_ILi128EEES9_EEENS_10bfloat16_tEfNS_4arch4Sm80ELb1ELb0ELb0ELb1ELb0ELb0ELb0ELb0ELi2ELi2ELi2ELi2ELb0EEENS1_21CollectiveEpilogueBwdISA_SB_SD_Li256ELb1ELb0ELi4EEENS1_25SingleTileBwdLPTSchedulerILb1ELi128ELb0EEEEEEEEEvNT_6ParamsE:
	.zero		1000


//--------------------- .nv.constant0._ZN7cutlass13device_kernelIN5flash19enable_sm80_to_sm89INS1_16FlashAttnBwdSm80INS1_25CollectiveMainloopBwdSm80ILi2ELi2EN4cute5tupleIJNS5_1CILi64EEENS7_ILi128EEES9_EEENS_10bfloat16_tEfNS_4arch4Sm80ELb1ELb0ELb0ELb1ELb1ELb0ELb0ELb0ELi2ELi2ELi2ELi2ELb0EEENS1_21CollectiveEpilogueBwdISA_SB_SD_Li256ELb1ELb0ELi4EEENS1_25SingleTileBwdLPTSchedulerILb1ELi128ELb1EEEEEEEEEvNT_6ParamsE --------------------------
	.section	.nv.constant0._ZN7cutlass13device_kernelIN5flash19enable_sm80_to_sm89INS1_16FlashAttnBwdSm80INS1_25CollectiveMainloopBwdSm80ILi2ELi2EN4cute5tupleIJNS5_1CILi64EEENS7_ILi128EEES9_EEENS_10bfloat16_tEfNS_4arch4Sm80ELb1ELb0ELb0ELb1ELb1ELb0ELb0ELb0ELi2ELi2ELi2ELi2ELb0EEENS1_21CollectiveEpilogueBwdISA_SB_SD_Li256ELb1ELb0ELi4EEENS1_25SingleTileBwdLPTSchedulerILb1ELi128ELb1EEEEEEEEEvNT_6ParamsE,"a",@progbits
	.sectionflags	@""
	.align	4
.nv.constant0._ZN7cutlass13device_kernelIN5flash19enable_sm80_to_sm89INS1_16FlashAttnBwdSm80INS1_25CollectiveMainloopBwdSm80ILi2ELi2EN4cute5tupleIJNS5_1CILi64EEENS7_ILi128EEES9_EEENS_10bfloat16_tEfNS_4arch4Sm80ELb1ELb0ELb0ELb1ELb1ELb0ELb0ELb0ELi2ELi2ELi2ELi2ELb0EEENS1_21CollectiveEpilogueBwdISA_SB_SD_Li256ELb1ELb0ELi4EEENS1_25SingleTileBwdLPTSchedulerILb1ELi128ELb1EEEEEEEEEvNT_6ParamsE:
	.zero		1000


//--------------------- .nv.constant0._ZN7cutlass13device_kernelIN5flash19enable_sm80_to_sm89INS1_16FlashAttnBwdSm80INS1_25CollectiveMainloopBwdSm80ILi2ELi2EN4cute5tupleIJNS5_1CILi64EEENS7_ILi128EEES9_EEENS_10bfloat16_tEfNS_4arch4Sm80ELb1ELb0ELb0ELb1ELb0ELb0ELb0ELb0ELi2ELi2ELi2ELi2ELb0EEENS1_24CollectiveEpilogueBwdGQAISA_fSD_Li256ELb1ELb0EEENS1_25SingleTileBwdLPTSchedulerILb1ELi128ELb0EEEEEEEEEvNT_6ParamsE --------------------------
	.section	.nv.constant0._ZN7cutlass13device_kernelIN5flash19enable_sm80_to_sm89INS1_16FlashAttnBwdSm80INS1_25CollectiveMainloopBwdSm80ILi2ELi2EN4cute5tupleIJNS5_1CILi64EEENS7_ILi128EEES9_EEENS_10bfloat16_tEfNS_4arch4Sm80ELb1ELb0ELb0ELb1ELb0ELb0ELb0ELb0ELi2ELi2ELi2ELi2ELb0EEENS1_24CollectiveEpilogueBwdGQAISA_fSD_Li256ELb1ELb0EEENS1_25SingleTileBwdLPTSchedulerILb1ELi128ELb0EEEEEEEEEvNT_6ParamsE,"a",@progbits
	.sectionflags	@""
	.align	4
.nv.constant0._ZN7cutlass13device_kernelIN5flash19enable_sm80_to_sm89INS1_16FlashAttnBwdSm80INS1_25CollectiveMainloopBwdSm80ILi2ELi2EN4cute5tupleIJNS5_1CILi64EEENS7_ILi128EEES9_EEENS_10bfloat16_tEfNS_4arch4Sm80ELb1ELb0ELb0ELb1ELb0ELb0ELb0ELb0ELi2ELi2ELi2ELi2ELb0EEENS1_24CollectiveEpilogueBwdGQAISA_fSD_Li256ELb1ELb0EEENS1_25SingleTileBwdLPTSchedulerILb1ELi128ELb0EEEEEEEEEvNT_6ParamsE:
	.zero		1008


//--------------------- .nv.constant0._ZN7cutlass13device_kernelIN5flash32FlashAttnBwdPostprocessConvertdQIN4cute5tupleIJNS3_1CILi128EEES6_EEENS_10bfloat16_tEfNS_4arch4Sm80ELi256ENS3_8TiledMMAINS3_8MMA_AtomIJNS3_30SM80_16x8x16_F32BF16BF16F32_TNEEEENS3_6LayoutINS4_IJNS5_ILi2EEENS5_ILi4EEENS5_ILi1EEEEEENS4_IJSI_SG_NS5_ILi0EEEEEEEENS4_IJNS5_ILi32EEENS5_ILi64EEENS5_ILi16EEEEEEEELb0EEEEEvNT_6ParamsE --------------------------
	.section	.nv.constant0._ZN7cutlass13device_kernelIN5flash32FlashAttnBwdPostprocessConvertdQIN4cute5tupleIJNS3_1CILi128EEES6_EEENS_10bfloat16_tEfNS_4arch4Sm80ELi256ENS3_8TiledMMAINS3_8MMA_AtomIJNS3_30SM80_16x8x16_F32BF16BF16F32_TNEEEENS3_6LayoutINS4_IJNS5_ILi2EEENS5_ILi4EEENS5_ILi1EEEEEENS4_IJSI_SG_NS5_ILi0EEEEEEEENS4_IJNS5_ILi32EEENS5_ILi64EEENS5_ILi16EEEEEEEELb0EEEEEvNT_6ParamsE,"a",@progbits
	.sectionflags	@""
	.align	4
.nv.constant0._ZN7cutlass13device_kernelIN5flash32FlashAttnBwdPostprocessConvertdQIN4cute5tupleIJNS3_1CILi128EEES6_EEENS_10bfloat16_tEfNS_4arch4Sm80ELi256ENS3_8TiledMMAINS3_8MMA_AtomIJNS3_30SM80_16x8x16_F32BF16BF16F32_TNEEEENS3_6LayoutINS4_IJNS5_ILi2EEENS5_ILi4EEENS5_ILi1EEEEEENS4_IJSI_SG_NS5_ILi0EEEEEEEENS4_IJNS5_ILi32EEENS5_ILi64EEENS5_ILi16EEEEEEEELb0EEEEEvNT_6ParamsE:
	.zero		464


//--------------------- .nv.constant0._ZN7cutlass13device_kernelIN5flash32FlashAttnBwdPostprocessConvertdQIN4cute5tupleIJNS3_1CILi64EEENS5_ILi128EEEEEENS_10bfloat16_tEfNS_4arch4Sm80ELi256ENS3_8TiledMMAINS3_8MMA_AtomIJNS3_30SM80_16x8x16_F32BF16BF16F32_TNEEEENS3_6LayoutINS4_IJNS5_ILi2EEENS5_ILi4EEENS5_ILi1EEEEEENS4_IJSJ_SH_NS5_ILi0EEEEEEEENS4_IJNS5_ILi32EEES6_NS5_ILi16EEEEEEEELb0EEEEEvNT_6ParamsE --------------------------
	.section	.nv.constant0._ZN7cutlass13device_kernelIN5flash32FlashAttnBwdPostprocessConvertdQIN4cute5tupleIJNS3_1CILi64EEENS5_ILi128EEEEEENS_10bfloat16_tEfNS_4arch4Sm80ELi256ENS3_8TiledMMAINS3_8MMA_AtomIJNS3_30SM80_16x8x16_F32BF16BF16F32_TNEEEENS3_6LayoutINS4_IJNS5_ILi2EEENS5_ILi4EEENS5_ILi1EEEEEENS4_IJSJ_SH_NS5_ILi0EEEEEEEENS4_IJNS5_ILi32EEES6_NS5_ILi16EEEEEEEELb0EEEEEvNT_6ParamsE,"a",@progbits
	.sectionflags	@""
	.align	4
.nv.constant0._ZN7cutlass13device_kernelIN5flash32FlashAttnBwdPostprocessConvertdQIN4cute5tupleIJNS3_1CILi64EEENS5_ILi128EEEEEENS_10bfloat16_tEfNS_4arch4Sm80ELi256ENS3_8TiledMMAINS3_8MMA_AtomIJNS3_30SM80_16x8x16_F32BF16BF16F32_TNEEEENS3_6LayoutINS4_IJNS5_ILi2EEENS5_ILi4EEENS5_ILi1EEEEEENS4_IJSJ_SH_NS5_ILi0EEEEEEEENS4_IJNS5_ILi32EEES6_NS5_ILi16EEEEEEEELb0EEEEEvNT_6ParamsE:
	.zero		464


//--------------------- .nv.constant0._ZN7cutlass13device_kernelIN5flash19enable_sm80_to_sm89INS1_16FlashAttnBwdSm80INS1_25CollectiveMainloopBwdSm80ILi2ELi2EN4cute5tupleIJNS5_1CILi64EEENS7_ILi128EEES9_EEENS_10bfloat16_tEfNS_4arch4Sm80ELb1ELb0ELb0ELb1ELb1ELb0ELb0ELb0ELi2ELi2ELi2ELi2ELb0EEENS1_24CollectiveEpilogueBwdGQAISA_fSD_Li256ELb1ELb1EEENS1_25SingleTileBwdLPTSchedulerILb1ELi128ELb1EEEEEEEEEvNT_6ParamsE --------------------------
	.section	.nv.constant0._ZN7cutlass13device_kernelIN5flash19enable_sm80_to_sm89INS1_16FlashAttnBwdSm80INS1_25CollectiveMainloopBwdSm80ILi2ELi2EN4cute5tupleIJNS5_1CILi64EEENS7_ILi128EEES9_EEENS_10bfloat16_tEfNS_4arch4Sm80ELb1ELb0ELb0ELb1ELb1ELb0ELb0ELb0ELi2ELi2ELi2ELi2ELb0EEENS1_24CollectiveEpilogueBwdGQAISA_fSD_Li256ELb1ELb1EEENS1_25SingleTileBwdLPTSchedulerILb1ELi128ELb1EEEEEEEEEvNT_6ParamsE,"a",@progbits
	.sectionflags	@""
	.align	4
.nv.constant0._ZN7cutlass13device_kernelIN5flash19enable_sm80_to_sm89INS1_16FlashAttnBwdSm80INS1_25CollectiveMainloopBwdSm80ILi2ELi2EN4cute5tupleIJNS5_1CILi64EEENS7_ILi128EEES9_EEENS_10bfloat16_tEfNS_4arch4Sm80ELb1ELb0ELb0ELb1ELb1ELb0ELb0ELb0ELi2ELi2ELi2ELi2ELb0EEENS1_24CollectiveEpilogueBwdGQAISA_fSD_Li256ELb1ELb1EEENS1_25SingleTileBwdLPTSchedulerILb1ELi128ELb1EEEEEEEEEvNT_6ParamsE:
	.zero		1008


//--------------------- .nv.constant0._ZN7cutlass13device_kernelIN5flash22FlashAttnBwdPreprocessIN4cute5tupleIJNS3_1CILi64EEENS5_ILi128EEEEEENS_10bfloat16_tEfNS_4arch4Sm80ELb1ELb1EEEEEvNT_6ParamsE --------------------------
	.section	.nv.constant0._ZN7cutlass13device_kernelIN5flash22FlashAttnBwdPreprocessIN4cute5tupleIJNS3_1CILi64EEENS5_ILi128EEEEEENS_10bfloat16_tEfNS_4arch4Sm80ELb1ELb1EEEEEvNT_6ParamsE,"a",@progbits
	.sectionflags	@""
	.align	4
.nv.constant0._ZN7cutlass13device_kernelIN5flash22FlashAttnBwdPreprocessIN4cute5tupleIJNS3_1CILi64EEENS5_ILi128EEEEEENS_10bfloat16_tEfNS_4arch4Sm80ELb1ELb1EEEEEvNT_6ParamsE:
	.zero		592


//--------------------- .text._ZN7cutlass13device_kernelIN5flash19enable_sm80_to_sm89INS1_16FlashAttnBwdSm80INS1_25CollectiveMainloopBwdSm80ILi2ELi1EN4cute5tupleIJNS5_1CILi64EEENS7_ILi96EEENS7_ILi128EEEEEENS_10bfloat16_tEfNS_4arch4Sm80ELb0ELb0ELb0ELb0ELb0ELb0ELb0ELb0ELi2ELi2ELi2ELi2ELb1EEENS1_21CollectiveEpilogueBwdISB_SC_SE_Li256ELb0ELb0ELi4EEENS1_19SingleTileSchedulerILb0ELb0ELb0ELi96EEEEEEEEEvNT_6ParamsE --------------------------
	.section	.text._ZN7cutlass13device_kernelIN5flash19enable_sm80_to_sm89INS1_16FlashAttnBwdSm80INS1_25CollectiveMainloopBwdSm80ILi2ELi1EN4cute5tupleIJNS5_1CILi64EEENS7_ILi96EEENS7_ILi128EEEEEENS_10bfloat16_tEfNS_4arch4Sm80ELb0ELb0ELb0ELb0ELb0ELb0ELb0ELb0ELi2ELi2ELi2ELi2ELb1EEENS1_21CollectiveEpilogueBwdISB_SC_SE_Li256ELb0ELb0ELi4EEENS1_19SingleTileSchedulerILb0ELb0ELb0ELi96EEEEEEEEEvNT_6ParamsE,"ax",@progbits
	.sectioninfo	@"SHI_REGISTERS=255"
	.align	128
.text._ZN7cutlass13device_kernelIN5flash19enable_sm80_to_sm89INS1_16FlashAttnBwdSm80INS1_25CollectiveMainloopBwdSm80ILi2ELi1EN4cute5tupleIJNS5_1CILi64EEENS7_ILi96EEENS7_ILi128EEEEEENS_10bfloat16_tEfNS_4arch4Sm80ELb0ELb0ELb0ELb0ELb0ELb0ELb0ELb0ELi2ELi2ELi2ELi2ELb1EEENS1_21CollectiveEpilogueBwdISB_SC_SE_Li256ELb0ELb0ELi4EEENS1_19SingleTileSchedulerILb0ELb0ELb0ELi96EEEEEEEEEvNT_6ParamsE:
        .type           _ZN7cutlass13device_kernelIN5flash19enable_sm80_to_sm89INS1_16FlashAttnBwdSm80INS1_25CollectiveMainloopBwdSm80ILi2ELi1EN4cute5tupleIJNS5_1CILi64EEENS7_ILi96EEENS7_ILi128EEEEEENS_10bfloat16_tEfNS_4arch4Sm80ELb0ELb0ELb0ELb0ELb0ELb0ELb0ELb0ELi2ELi2ELi2ELi2ELb1EEENS1_21CollectiveEpilogueBwdISB_SC_SE_Li256ELb0ELb0ELi4EEENS1_19SingleTileSchedulerILb0ELb0ELb0ELi96EEEEEEEEEvNT_6ParamsE,@function
        .size           _ZN7cutlass13device_kernelIN5flash19enable_sm80_to_sm89INS1_16FlashAttnBwdSm80INS1_25CollectiveMainloopBwdSm80ILi2ELi1EN4cute5tupleIJNS5_1CILi64EEENS7_ILi96EEENS7_ILi128EEEEEENS_10bfloat16_tEfNS_4arch4Sm80ELb0ELb0ELb0ELb0ELb0ELb0ELb0ELb0ELi2ELi2ELi2ELi2ELb1EEENS1_21CollectiveEpilogueBwdISB_SC_SE_Li256ELb0ELb0ELi4EEENS1_19SingleTileSchedulerILb0ELb0ELb0ELi96EEEEEEEEEvNT_6ParamsE,(.L_x_2285 - _ZN7cutlass13device_kernelIN5flash19enable_sm80_to_sm89INS1_16FlashAttnBwdSm80INS1_25CollectiveMainloopBwdSm80ILi2ELi1EN4cute5tupleIJNS5_1CILi64EEENS7_ILi96EEENS7_ILi128EEEEEENS_10bfloat16_tEfNS_4arch4Sm80ELb0ELb0ELb0ELb0ELb0ELb0ELb0ELb0ELi2ELi2ELi2ELi2ELb1EEENS1_21CollectiveEpilogueBwdISB_SC_SE_Li256ELb0ELb0ELi4EEENS1_19SingleTileSchedulerILb0ELb0ELb0ELi96EEEEEEEEEvNT_6ParamsE)
        .other          _ZN7cutlass13device_kernelIN5flash19enable_sm80_to_sm89INS1_16FlashAttnBwdSm80INS1_25CollectiveMainloopBwdSm80ILi2ELi1EN4cute5tupleIJNS5_1CILi64EEENS7_ILi96EEENS7_ILi128EEEEEENS_10bfloat16_tEfNS_4arch4Sm80ELb0ELb0ELb0ELb0ELb0ELb0ELb0ELb0ELi2ELi2ELi2ELi2ELb1EEENS1_21CollectiveEpilogueBwdISB_SC_SE_Li256ELb0ELb0ELi4EEENS1_19SingleTileSchedulerILb0ELb0ELb0ELi96EEEEEEEEEvNT_6ParamsE,@"STO_CUDA_ENTRY STV_DEFAULT"
_ZN7cutlass13device_kernelIN5flash19enable_sm80_to_sm89INS1_16FlashAttnBwdSm80INS1_25CollectiveMainloopBwdSm80ILi2ELi1EN4cute5tupleIJNS5_1CILi64EEENS7_ILi96EEENS7_ILi128EEEEEENS_10bfloat16_tEfNS_4arch4Sm80ELb0ELb0ELb0ELb0ELb0ELb0ELb0ELb0ELi2ELi2ELi2ELi2ELb1EEENS1_21CollectiveEpilogueBwdISB_SC_SE_Li256ELb0ELb0ELi4EEENS1_19SingleTileSchedulerILb0ELb0ELb0ELi96EEEEEEEEEvNT_6ParamsE:
[----:B------:R-:W-:-:S03]  /*0000*/  MOV R1, c[0x0][0x28] ;  /* 0x00000a0000017a02 */ /* 0x000fc60000000f00 */
[----:B------:R-:W1:Y:S01]  /*0010*/  S2UR UR10, SR_CTAID.Z ;  /* 0x00000000000a79c3 */ /* 0x000e620000002700 */
[----:B------:R-:W-:Y:S02]  /*0020*/  IADD3 R1, R1, -0x28, RZ ;  /* 0xffffffd801017810 */ /* 0x000fe40007ffe0ff */
[----:B-1----:R-:W-:-:S13]  /*0030*/  ISETP.LE.AND P0, PT, RZ, UR10, PT ;  /* 0x0000000aff007c0c */ /* 0x002fda000bf03270 */
[----:B------:R-:W-:Y:S05]  /*0040*/  @!P0 EXIT ;  /* 0x000000000000894d */ /* 0x000fea0003800000 */
[----:B------:R-:W1:Y:S01]  /*0050*/  S2R R2, SR_TID.X ;  /* 0x0000000000027919 */ /* 0x000e620000002100 */
[----:B------:R-:W2:Y:S01]  /*0060*/  S2UR UR16, SR_CTAID.Y ;  /* 0x00000000001079c3 */ /* 0x000ea20000002600 */
[----:B------:R-:W-:Y:S01]  /*0070*/  ULDC.64 UR20, c[0x0][0x248] ;  /* 0x0000920000147ab9 */ /* 0x000fe20000000a00 */
[----:B------:R-:W-:Y:S01]  /*0080*/  IMAD.MOV.U32 R31, RZ, RZ, R3 ;  /* 0x000000ffff1f7224 */ /* 0x000fe200078e0003 */
[----:B------:R-:W-:Y:S01]  /*0090*/  USHF.R.S32.HI UR13, URZ, 0x1f, UR10 ;  /* 0x0000001f3f0d7899 */ /* 0x000fe2000801140a */
[----:B------:R-:W3:Y:S01]  /*00a0*/  S2R R29, SR_CTAID.X ;  /* 0x00000000001d7919 */ /* 0x000ee20000002500 */
[----:B------:R-:W-:Y:S01]  /*00b0*/  UISETP.NE.AND UP0, UPT, UR20, 0x1, UPT ;  /* 0x000000011400788c */ /* 0x000fe2000bf05270 */
[----:B------:R-:W-:Y:S01]  /*00c0*/  IMAD.MOV.U32 R223, RZ, RZ, 0x40 ;  /* 0x00000040ffdf7424 */ /* 0x000fe200078e00ff */
[----:B------:R-:W-:Y:S01]  /*00d0*/  ULDC.64 UR4, c[0x0][0x290] ;  /* 0x0000a40000047ab9 */ /* 0x000fe20000000a00 */
[----:B------:R-:W-:Y:S01]  /*00e0*/  IMAD.MOV.U32 R225, RZ, RZ, 0x20 ;  /* 0x00000020ffe17424 */ /* 0x000fe200078e00ff */
[----:B------:R-:W-:Y:S01]  /*00f0*/  UIMAD UR9, UR13, UR4, URZ ;  /* 0x000000040d0972a4 */ /* 0x000fe2000f8e023f */
[----:B------:R-:W-:Y:S01]  /*0100*/  CS2R R138, SRZ ;  /* 0x00000000008a7805 */ /* 0x000fe2000001ff00 */
[----:B------:R-:W-:Y:S01]  /*0110*/  ULDC.64 UR6, c[0x0][0x278] ;  /* 0x00009e0000067ab9 */ /* 0x000fe20000000a00 */
[----:B------:R-:W-:Y:S01]  /*0120*/  CS2R R136, SRZ ;  /* 0x0000000000887805 */ /* 0x000fe2000001ff00 */
[----:B------:R-:W-:Y:S01]  /*0130*/  UIMAD UR8, UR13, UR6, URZ ;  /* 0x000000060d0872a4 */ /* 0x000fe2000f8e023f */
[----:B------:R-:W-:Y:S01]  /*0140*/  CS2R R142, SRZ ;  /* 0x00000000008e7805 */ /* 0x000fe2000001ff00 */
[----:B------:R-:W-:Y:S01]  /*0150*/  UIMAD.WIDE.U32 UR14, UR10, UR4, URZ ;  /* 0x000000040a0e72a5 */ /* 0x000fe2000f8e003f */
[----:B------:R-:W-:Y:S01]  /*0160*/  CS2R R140, SRZ ;  /* 0x00000000008c7805 */ /* 0x000fe2000001ff00 */
[----:B------:R-:W-:Y:S01]  /*0170*/  UIMAD UR9, UR10, UR5, UR9 ;  /* 0x000000050a0972a4 */ /* 0x000fe2000f8e0209 */
[----:B------:R-:W-:Y:S01]  /*0180*/  CS2R R146, SRZ ;  /* 0x0000000000927805 */ /* 0x000fe2000001ff00 */
[----:B------:R-:W-:Y:S01]  /*0190*/  UIMAD.WIDE.U32 UR18, UR10, UR6, URZ ;  /* 0x000000060a1272a5 */ /* 0x000fe2000f8e003f */
[----:B------:R-:W-:Y:S01]  /*01a0*/  CS2R R144, SRZ ;  /* 0x0000000000907805 */ /* 0x000fe2000001ff00 */
[----:B------:R-:W-:Y:S01]  /*01b0*/  ULDC.64 UR4, c[0x0][0x270] ;  /* 0x00009c0000047ab9 */ /* 0x000fe20000000a00 */
[----:B------:R-:W-:Y:S01]  /*01c0*/  CS2R R134, SRZ ;  /* 0x0000000000867805 */ /* 0x000fe2000001ff00 */
[--C-:B-1----:R-:W-:Y:S01]  /*01d0*/  IMAD.MOV.U32 R30, RZ, RZ, R2.reuse ;  /* 0x000000ffff1e7224 */ /* 0x102fe200078e0002 */
[----:B--2---:R-:W-:Y:S01]  /*01e0*/  USHF.R.S32.HI UR12, URZ, 0x1f, UR16 ;  /* 0x0000001f3f0c7899 */ /* 0x004fe20008011410 */
[----:B------:R-:W-:Y:S01]  /*01f0*/  IMAD.MOV.U32 R30, RZ, RZ, R2 ;  /* 0x000000ffff1e7224 */ /* 0x000fe200078e0002 */
[----:B------:R-:W-:Y:S01]  /*0200*/  UIMAD.WIDE.U32 UR20, UR16, UR21, URZ ;  /* 0x00000015101472a5 */ /* 0x000fe2000f8e003f */
[----:B------:R-:W-:Y:S01]  /*0210*/  IMAD.U32 R8, RZ, RZ, UR16 ;  /* 0x00000010ff087e24 */ /* 0x000fe2000f8e00ff */
[----:B------:R-:W-:Y:S01]  /*0220*/  ULDC UR6, c[0x0][0x250] ;  /* 0x0000940000067ab9 */ /* 0x000fe20000000800 */
[----:B------:R-:W-:Y:S01]  /*0230*/  IMAD.SHL.U32 R246, R30, 0x4, RZ ;  /* 0x000000041ef67824 */ /* 0x000fe200078e00ff */
[----:B------:R-:W-:Y:S01]  /*0240*/  SHF.R.S32.HI R27, RZ, 0x1f, R30 ;  /* 0x0000001fff1b7819 */ /* 0x000fe2000001141e */
[----:B------:R-:W-:Y:S01]  /*0250*/  UMOV UR11, UR16 ;  /* 0x00000010000b7c82 */ /* 0x000fe20008000000 */
[----:B------:R1:W-:Y:S01]  /*0260*/  STL [R1+0x8], R2 ;  /* 0x0000080201007387 */ /* 0x0003e20000100800 */
[----:B------:R-:W-:Y:S01]  /*0270*/  UIMAD UR4, UR12, UR4, URZ ;  /* 0x000000040c0472a4 */ /* 0x000fe2000f8e023f */
[-C--:B------:R-:W-:Y:S01]  /*0280*/  LEA.HI R24, R27, R30.reuse, RZ, 0x3 ;  /* 0x0000001e1b187211 */ /* 0x080fe200078f18ff */
[----:B------:R-:W-:Y:S01]  /*0290*/  UIMAD UR8, UR10, UR7, UR8 ;  /* 0x000000070a0872a4 */ /* 0x000fe2000f8e0208 */
[----:B------:R-:W-:Y:S01]  /*02a0*/  SHF.R.S32.HI R247, RZ, 0x1f, R246 ;  /* 0x0000001ffff77819 */ /* 0x000fe200000114f6 */
[----:B------:R-:W-:Y:S01]  /*02b0*/  @UP0 USHF.R.U32.HI UR11, URZ, UR6, UR21 ;  /* 0x000000063f0b0299 */ /* 0x000fe20008011615 */
[----:B------:R-:W-:Y:S01]  /*02c0*/  LOP3.LUT R0, R24, 0xfffffff8, RZ, 0xc0, !PT ;  /* 0xfffffff818007812 */ /* 0x000fe200078ec0ff */
[----:B------:R-:W-:Y:S01]  /*02d0*/  UIMAD UR17, UR16, UR5, UR4 ;  /* 0x00000005101172a4 */ /* 0x000fe2000f8e0204 */
[----:B------:R-:W-:Y:S01]  /*02e0*/  SHF.R.S32.HI R248, RZ, 0x3, R24 ;  /* 0x00000003fff87819 */ /* 0x000fe20000011418 */
[----:B------:R-:W-:Y:S01]  /*02f0*/  ULDC.64 UR6, c[0x0][0x288] ;  /* 0x0000a20000067ab9 */ /* 0x000fe20000000a00 */
[----:B------:R-:W-:Y:S01]  /*0300*/  IMAD.WIDE.U32 R8, R8, c[0x0][0x288], R246 ;  /* 0x0000a20008087a25 */ /* 0x000fe200078e00f6 */
[----:B------:R-:W-:Y:S01]  /*0310*/  UIMAD UR6, UR12, UR6, URZ ;  /* 0x000000060c0672a4 */ /* 0x000fe2000f8e023f */
[----:B------:R-:W-:Y:S01]  /*0320*/  SHF.R.S32.HI R249, RZ, 0x1f, R248 ;  /* 0x0000001ffff97819 */ /* 0x000fe200000114f8 */
[----:B------:R-:W-:Y:S01]  /*0330*/  USHF.R.S32.HI UR20, URZ, 0x1f, UR11 ;  /* 0x0000001f3f147899 */ /* 0x000fe2000801140b */
[----:B------:R-:W-:Y:S01]  /*0340*/  IMAD.IADD R20, R30, 0x1, -R0 ;  /* 0x000000011e147824 */ /* 0x000fe200078e0a00 */
[----:B------:R-:W-:Y:S01]  /*0350*/  ULDC.64 UR4, c[0x0][0x1e0] ;  /* 0x0000780000047ab9 */ /* 0x000fe20000000a00 */
[----:B------:R-:W-:Y:S01]  /*0360*/  IMAD.U32 R0, RZ, RZ, UR16 ;  /* 0x00000010ff007e24 */ /* 0x000fe2000f8e00ff */
[----:B------:R-:W-:Y:S01]  /*0370*/  UIMAD UR7, UR16, UR7, UR6 ;  /* 0x00000007100772a4 */ /* 0x000fe2000f8e0206 */
[----:B------:R-:W-:Y:S01]  /*0380*/  IMAD.SHL.U32 R16, R20, 0x8, RZ ;  /* 0x0000000814107824 */ /* 0x000fe200078e00ff */
[----:B------:R-:W-:Y:S01]  /*0390*/  UIMAD UR4, UR20, UR4, URZ ;  /* 0x00000004140472a4 */ /* 0x000fe2000f8e023f */
[----:B------:R-:W-:Y:S01]  /*03a0*/  IMAD.U32 R6, RZ, RZ, UR11 ;  /* 0x0000000bff067e24 */ /* 0x000fe2000f8e00ff */
[----:B------:R-:W-:Y:S01]  /*03b0*/  UIADD3 UR8, UR19, UR8, URZ ;  /* 0x0000000813087290 */ /* 0x000fe2000fffe03f */
[----:B------:R-:W-:Y:S01]  /*03c0*/  IMAD.WIDE.U32 R10, R0, c[0x0][0x270], R246 ;  /* 0x00009c00000a7a25 */ /* 0x000fe200078e00f6 */
[--C-:B------:R-:W-:Y:S01]  /*03d0*/  SHF.R.S32.HI R17, RZ, 0x1f, R16.reuse ;  /* 0x0000001fff117819 */ /* 0x100fe20000011410 */
[----:B------:R-:W-:Y:S01]  /*03e0*/  UIMAD UR6, UR11, UR5, UR4 ;  /* 0x000000050b0672a4 */ /* 0x000fe2000f8e0204 */
[----:B------:R-:W-:Y:S01]  /*03f0*/  IADD3 R25, P0, R8, UR14, RZ ;  /* 0x0000000e08197c10 */ /* 0x000fe2000ff1e0ff */
[----:B------:R-:W-:Y:S01]  /*0400*/  UIADD3 UR9, UR15, UR9, URZ ;  /* 0x000000090f097290 */ /* 0x000fe2000fffe03f */
[----:B------:R-:W-:Y:S01]  /*0410*/  IMAD.U32 R4, RZ, RZ, UR17 ;  /* 0x00000011ff047e24 */ /* 0x000fe2000f8e00ff */
[----:B------:R-:W-:Y:S01]  /*0420*/  IADD3 R13, P1, R10, UR18, RZ ;  /* 0x000000120a0d7c10 */ /* 0x000fe2000ff3e0ff */
[--C-:B-1----:R-:W-:Y:S01]  /*0430*/  IMAD.WIDE.U32 R2, R6, c[0x0][0x1e0], R16.reuse ;  /* 0x0000780006027a25 */ /* 0x102fe200078e0010 */
[----:B------:R-:W-:Y:S01]  /*0440*/  ULDC.64 UR4, c[0x0][0x1b0] ;  /* 0x00006c0000047ab9 */ /* 0x000fe20000000a00 */
[----:B------:R-:W-:Y:S01]  /*0450*/  IADD3 R12, -R248, c[0x0][0x198], RZ ;  /* 0x00006600f80c7a10 */ /* 0x000fe20007ffe1ff */
[----:B------:R-:W-:Y:S01]  /*0460*/  UIMAD UR4, UR20, UR4, URZ ;  /* 0x00000004140472a4 */ /* 0x000fe2000f8e023f */
[----:B------:R-:W-:Y:S01]  /*0470*/  IMAD.U32 R0, RZ, RZ, UR7 ;  /* 0x00000007ff007e24 */ /* 0x000fe2000f8e00ff */
[----:B------:R-:W-:Y:S01]  /*0480*/  IADD3 R5, R3, UR6, RZ ;  /* 0x0000000603057c10 */ /* 0x000fe2000fffe0ff */
[----:B------:R-:W-:Y:S01]  /*0490*/  IMAD.WIDE.U32 R6, R6, c[0x0][0x1b0], R16 ;  /* 0x00006c0006067a25 */ /* 0x000fe200078e0010 */
[----:B------:R-:W-:Y:S01]  /*04a0*/  IADD3.X R11, R11, UR8, R4, P1, !PT ;  /* 0x000000080b0b7c10 */ /* 0x000fe20008ffe404 */
[----:B------:R-:W-:Y:S01]  /*04b0*/  UIMAD UR5, UR11, UR5, UR4 ;  /* 0x000000050b0572a4 */ /* 0x000fe2000f8e0204 */
[----:B------:R-:W-:Y:S01]  /*04c0*/  IADD3.X R28, R9, UR9, R0, P0, !PT ;  /* 0x00000009091c7c10 */ /* 0x000fe200087fe400 */
[----:B------:R-:W-:Y:S01]  /*04d0*/  IMAD.MOV.U32 R4, RZ, RZ, R2 ;  /* 0x000000ffff047224 */ /* 0x000fe200078e0002 */
[----:B------:R-:W-:Y:S01]  /*04e0*/  ULDC.64 UR6, c[0x0][0x1e8] ;  /* 0x00007a0000067ab9 */ /* 0x000fe20000000a00 */
[----:B------:R-:W-:Y:S01]  /*04f0*/  IMAD.U32 R0, RZ, RZ, UR10 ;  /* 0x0000000aff007e24 */ /* 0x000fe2000f8e00ff */
[----:B------:R-:W-:Y:S01]  /*0500*/  UIMAD UR6, UR13, UR6, URZ ;  /* 0x000000060d0672a4 */ /* 0x000fe2000f8e023f */
[----:B------:R-:W-:Y:S01]  /*0510*/  IMAD.MOV.U32 R2, RZ, RZ, R6 ;  /* 0x000000ffff027224 */ /* 0x000fe200078e0006 */
[----:B------:R-:W-:Y:S01]  /*0520*/  IADD3 R3, R7, UR5, RZ ;  /* 0x0000000507037c10 */ /* 0x000fe2000fffe0ff */
[----:B------:R-:W-:Y:S01]  /*0530*/  IMAD.WIDE.U32 R4, R0, c[0x0][0x1e8], R4 ;  /* 0x00007a0000047a25 */ /* 0x000fe200078e0004 */
[----:B------:R-:W-:Y:S01]  /*0540*/  LEA.HI R0, R27, R30, RZ, 0x6 ;  /* 0x0000001e1b007211 */ /* 0x000fe200078f30ff */
[----:B------:R-:W-:Y:S01]  /*0550*/  ULDC.64 UR4, c[0x0][0x1b8] ;  /* 0x00006e0000047ab9 */ /* 0x000fe20000000a00 */
[----:B------:R-:W-:Y:S01]  /*0560*/  IADD3 R26, R16, 0x40, RZ ;  /* 0x00000040101a7810 */ /* 0x000fe20007ffe0ff */
[----:B------:R-:W-:Y:S01]  /*0570*/  IMAD.SHL.U32 R6, R248, 0x40, RZ ;  /* 0x00000040f8067824 */ /* 0x000fe200078e00ff */
[----:B------:R-:W-:Y:S01]  /*0580*/  SHF.R.S32.HI R21, RZ, 0x6, R0 ;  /* 0x00000006ff157819 */ /* 0x000fe20000011400 */
[----:B------:R-:W-:Y:S01]  /*0590*/  UIMAD UR4, UR13, UR4, URZ ;  /* 0x000000040d0472a4 */ /* 0x000fe2000f8e023f */
[----:B------:R-:W-:Y:S01]  /*05a0*/  IMAD.U32 R7, RZ, RZ, UR10 ;  /* 0x0000000aff077e24 */ /* 0x000fe2000f8e00ff */
[----:B------:R-:W-:Y:S01]  /*05b0*/  UIMAD UR6, UR10, UR7, UR6 ;  /* 0x000000070a0672a4 */ /* 0x000fe2000f8e0206 */
[----:B------:R-:W-:Y:S01]  /*05c0*/  LOP3.LUT R0, R6, 0x1c0, RZ, 0xc0, !PT ;  /* 0x000001c006007812 */ /* 0x000fe200078ec0ff */
[----:B------:R-:W-:Y:S01]  /*05d0*/  IMAD.SHL.U32 R18, R21, 0x200, RZ ;  /* 0x0000020015127824 */ /* 0x000fe200078e00ff */
[----:B------:R-:W-:Y:S01]  /*05e0*/  UIMAD UR4, UR10, UR5, UR4 ;  /* 0x000000050a0472a4 */ /* 0x000fe2000f8e0204 */
[----:B---3--:R-:W-:Y:S01]  /*05f0*/  IMAD.WIDE R8, R29, 0x60, R248 ;  /* 0x000000601d087825 */ /* 0x008fe200078e02f8 */
[----:B------:R-:W-:Y:S01]  /*0600*/  LOP3.LUT R6, R0, 0x38, R16, 0xf8, !PT ;  /* 0x0000003800067812 */ /* 0x000fe200078ef810 */
[----:B------:R-:W-:Y:S01]  /*0610*/  UMOV UR11, 0x6 ;  /* 0x00000006000b7882 */ /* 0x000fe20000000000 */
[----:B------:R-:W-:Y:S01]  /*0620*/  SHF.R.U32.HI R0, RZ, 0x3, R0 ;  /* 0x00000003ff007819 */ /* 0x000fe20000011600 */
[----:B------:R-:W-:Y:S01]  /*0630*/  IMAD.WIDE.U32 R2, R7, c[0x0][0x1b8], R2 ;  /* 0x00006e0007027a25 */ /* 0x000fe200078e0002 */
[----:B------:R-:W-:Y:S01]  /*0640*/  IADD3 R5, R5, UR6, RZ ;  /* 0x0000000605057c10 */ /* 0x000fe2000fffe0ff */
[----:B------:R-:W-:Y:S01]  /*0650*/  ULDC.64 UR14, c[0x0][0x118] ;  /* 0x00004600000e7ab9 */ /* 0x000fe20000000a00 */
[----:B------:R-:W-:Y:S01]  /*0660*/  LOP3.LUT R10, R18, R6, R0, 0xf6, !PT ;  /* 0x00000006120a7212 */ /* 0x000fe200078ef600 */
[----:B------:R-:W-:Y:S01]  /*0670*/  IMAD R6, R9, c[0x0][0x1a8], RZ ;  /* 0x00006a0009067a24 */ /* 0x000fe200078e02ff */
[----:B------:R-:W-:Y:S01]  /*0680*/  IADD3 R3, R3, UR4, RZ ;  /* 0x0000000403037c10 */ /* 0x000fe2000fffe0ff */
[----:B------:R-:W-:Y:S01]  /*0690*/  IMAD R0, R9, c[0x0][0x1d8], RZ ;  /* 0x0000760009007a24 */ /* 0x000fe200078e02ff */
[----:B------:R-:W-:Y:S01]  /*06a0*/  ISETP.GE.AND P5, PT, R16, c[0x0][0x1cc], PT ;  /* 0x0000730010007a0c */ /* 0x000fe20003fa6270 */
[----:B------:R-:W-:Y:S01]  /*06b0*/  IMAD R9, R8, c[0x0][0x1ac], R6 ;  /* 0x00006b0008097a24 */ /* 0x000fe200078e0206 */
[----:B------:R-:W-:Y:S01]  /*06c0*/  ISETP.GE.AND P4, PT, R26, c[0x0][0x1cc], PT ;  /* 0x000073001a007a0c */ /* 0x000fe20003f86270 */
[C---:B------:R-:W-:Y:S01]  /*06d0*/  IMAD R0, R8.reuse, c[0x0][0x1dc], R0 ;  /* 0x0000770008007a24 */ /* 0x040fe200078e0200 */
[----:B------:R-:W-:Y:S01]  /*06e0*/  ULDC.64 UR4, c[0x0][0x1d8] ;  /* 0x0000760000047ab9 */ /* 0x000fe20000000a00 */
[C---:B------:R-:W-:Y:S01]  /*06f0*/  IMAD.WIDE.U32 R6, R8.reuse, c[0x0][0x1d8], R4 ;  /* 0x0000760008067a25 */ /* 0x040fe200078e0004 */
[----:B------:R-:W-:Y:S01]  /*0700*/  USHF.L.U32 UR17, UR4, 0x6, URZ ;  /* 0x0000000604117899 */ /* 0x000fe2000800063f */
[----:B------:R-:W-:Y:S01]  /*0710*/  LEA R22, P1, R13, c[0x0][0x258], 0x2 ;  /* 0x000096000d167a11 */ /* 0x000fe200078210ff */
[----:B------:R-:W-:Y:S01]  /*0720*/  USHF.L.U64.HI UR18, UR4, UR11, UR5 ;  /* 0x0000000b04127299 */ /* 0x000fe20008010205 */
[----:B------:R-:W-:Y:S01]  /*0730*/  IMAD R12, R29, -0x60, R12 ;  /* 0xffffffa01d0c7824 */ /* 0x000fe200078e020c */
[----:B------:R-:W-:Y:S01]  /*0740*/  ULDC.64 UR6, c[0x0][0x1a8] ;  /* 0x00006a0000067ab9 */ /* 0x000fe20000000a00 */
[----:B------:R-:W-:Y:S01]  /*0750*/  IMAD.WIDE.U32 R4, R8, c[0x0][0x1a8], R2 ;  /* 0x00006a0008047a25 */ /* 0x000fe200078e0002 */
[----:B------:R-:W-:Y:S01]  /*0760*/  LEA R2, P0, R6, c[0x0][0x1c0], 0x1 ;  /* 0x0000700006027a11 */ /* 0x000fe200078008ff */
[----:B------:R-:W-:Y:S01]  /*0770*/  USHF.L.U64.HI UR7, UR6, UR11, UR7 ;  /* 0x0000000b06077299 */ /* 0x000fe20008010207 */
[C---:B------:R-:W-:Y:S01]  /*0780*/  ISETP.LT.OR P3, PT, R12.reuse, 0x1, P5 ;  /* 0x000000010c00780c */ /* 0x040fe20002f61670 */
[----:B------:R-:W-:Y:S01]  /*0790*/  IMAD.IADD R0, R7, 0x1, R0 ;  /* 0x0000000107007824 */ /* 0x000fe200078e0200 */
[----:B------:R-:W-:Y:S01]  /*07a0*/  ISETP.LT.OR P2, PT, R12, 0x1, P4 ;  /* 0x000000010c00780c */ /* 0x000fe20002741670 */
[----:B------:R-:W-:Y:S01]  /*07b0*/  IMAD.SHL.U32 R244, R10, 0x2, RZ ;  /* 0x000000020af47824 */ /* 0x000fe200078e00ff */
[----:B------:R-:W-:Y:S01]  /*07c0*/  LEA.HI.X R23, R13, c[0x0][0x25c], R11, 0x2, P1 ;  /* 0x000097000d177a11 */ /* 0x000fe200008f140b */
[----:B------:R-:W-:Y:S01]  /*07d0*/  IMAD.U32 R19, RZ, RZ, UR17 ;  /* 0x00000011ff137e24 */ /* 0x000fe2000f8e00ff */
[----:B------:R-:W-:Y:S01]  /*07e0*/  LEA.HI.X R3, R6, c[0x0][0x1c4], R0, 0x1, P0 ;  /* 0x0000710006037a11 */ /* 0x000fe200000f0c00 */
[----:B------:R-:W-:Y:S01]  /*07f0*/  IMAD.IADD R0, R5, 0x1, R9 ;  /* 0x0000000105007824 */ /* 0x000fe200078e0209 */
[----:B------:R-:W-:Y:S01]  /*0800*/  LEA R6, P0, R4, c[0x0][0x190], 0x1 ;  /* 0x0000640004067a11 */ /* 0x000fe200078008ff */
[C---:B------:R-:W-:Y:S01]  /*0810*/  IMAD R5, R249.reuse, c[0x0][0x178], RZ ;  /* 0x00005e00f9057a24 */ /* 0x040fe200078e02ff */
[----:B------:R-:W-:Y:S01]  /*0820*/  USHF.L.U32 UR6, UR6, 0x6, URZ ;  /* 0x0000000606067899 */ /* 0x000fe2000800063f */
[----:B------:R-:W-:Y:S01]  /*0830*/  IMAD.WIDE.U32 R8, R248, c[0x0][0x178], R16 ;  /* 0x00005e00f8087a25 */ /* 0x000fe200078e0010 */
[----:B------:R-:W-:Y:S01]  /*0840*/  LEA.HI.X R7, R4, c[0x0][0x194], R0, 0x1, P0 ;  /* 0x0000650004077a11 */ /* 0x000fe200000f0c00 */
[----:B------:R1:W-:Y:S01]  /*0850*/  LDGSTS.E.BYPASS.LTC128B.128 [R244+0x6080], [R2.64], !P3 ;  /* 0x0608000002f47fae */ /* 0x0003e2000d901d4e */
[C---:B------:R-:W-:Y:S01]  /*0860*/  ISETP.LT.OR P3, PT, R12.reuse, 0x21, P5 ;  /* 0x000000210c00780c */ /* 0x040fe20002f61670 */
[----:B------:R-:W-:Y:S01]  /*0870*/  IMAD R4, R249, c[0x0][0x208], RZ ;  /* 0x00008200f9047a24 */ /* 0x000fe200078e02ff */
[----:B------:R-:W-:Y:S01]  /*0880*/  ISETP.LT.OR P5, PT, R12, 0x41, P5 ;  /* 0x000000410c00780c */ /* 0x000fe20002fa1670 */
[C---:B------:R-:W-:Y:S01]  /*0890*/  IMAD R5, R248.reuse, c[0x0][0x17c], R5 ;  /* 0x00005f00f8057a24 */ /* 0x040fe200078e0205 */
[----:B------:R1:W-:Y:S01]  /*08a0*/  LDGSTS.E.BYPASS.LTC128B.128 [R244+0x9080], [R2.64+0x80], !P2 ;  /* 0x0908008002f47fae */ /* 0x0003e2000d101d4e */
[----:B------:R-:W-:Y:S01]  /*08b0*/  IMAD R10, R248, c[0x0][0x20c], R4 ;  /* 0x00008300f80a7a24 */ /* 0x000fe200078e0204 */
[----:B------:R-:W-:Y:S01]  /*08c0*/  IADD3 R4, P0, R2, UR17, RZ ;  /* 0x0000001102047c10 */ /* 0x000fe2000ff1e0ff */
[----:B------:R-:W-:Y:S01]  /*08d0*/  IMAD.IADD R11, R9, 0x1, R5 ;  /* 0x00000001090b7824 */ /* 0x000fe200078e0205 */
[----:B------:R-:W-:Y:S01]  /*08e0*/  ISETP.LT.OR P2, PT, R12, 0x21, P4 ;  /* 0x000000210c00780c */ /* 0x000fe20002741670 */
[----:B------:R-:W-:Y:S01]  /*08f0*/  IMAD.SHL.U32 R0, R20, 0x40, RZ ;  /* 0x0000004014007824 */ /* 0x000fe200078e00ff */
[----:B------:R-:W-:Y:S01]  /*0900*/  IADD3.X R5, R3, UR18, RZ, P0, !PT ;  /* 0x0000001203057c10 */ /* 0x000fe200087fe4ff */
[----:B------:R-:W-:Y:S01]  /*0910*/  IMAD.WIDE.U32 R14, R248, c[0x0][0x208], R16 ;  /* 0x00008200f80e7a25 */ /* 0x000fe200078e0010 */
[----:B------:R-:W-:Y:S01]  /*0920*/  ISETP.LT.OR P4, PT, R12, 0x41, P4 ;  /* 0x000000410c00780c */ /* 0x000fe20002781670 */
[----:B------:R-:W-:Y:S01]  /*0930*/  ULDC.64 UR4, c[0x0][0x180] ;  /* 0x0000600000047ab9 */ /* 0x000fe20000000a00 */
[----:B------:R-:W-:Y:S01]  /*0940*/  LOP3.LUT R0, R0, 0x1c0, RZ, 0xc0, !PT ;  /* 0x000001c000007812 */ /* 0x000fe200078ec0ff */
[----:B------:R2:W-:Y:S01]  /*0950*/  LDGSTS.E.BYPASS.LTC128B.128 [R244+0x7080], [R4.64], !P3 ;  /* 0x0708000004f47fae */ /* 0x0005e2000d901d4e */
[----:B------:R-:W-:Y:S01]  /*0960*/  ISETP.GE.AND P3, PT, R16, c[0x0][0x19c], PT ;  /* 0x0000670010007a0c */ /* 0x000fe20003f66270 */
[----:B------:R-:W-:Y:S01]  /*0970*/  IMAD.IADD R9, R15, 0x1, R10 ;  /* 0x000000010f097824 */ /* 0x000fe200078e020a */
[----:B------:R-:W-:Y:S01]  /*0980*/  LOP3.LUT R13, R0, 0x8, R24, 0xf8, !PT ;  /* 0x00000008000d7812 */ /* 0x000fe200078ef818 */
[----:B------:R-:W-:Y:S01]  /*0990*/  IMAD.MOV.U32 R10, RZ, RZ, R8 ;  /* 0x000000ffff0a7224 */ /* 0x000fe200078e0008 */
[----:B------:R-:W-:Y:S01]  /*09a0*/  SHF.R.U32.HI R0, RZ, 0x3, R0 ;  /* 0x00000003ff007819 */ /* 0x000fe20000011600 */
[----:B------:R-:W-:Y:S01]  /*09b0*/  IMAD.MOV.U32 R8, RZ, RZ, R14 ;  /* 0x000000ffff087224 */ /* 0x000fe200078e000e */
[----:B------:R-:W-:Y:S01]  /*09c0*/  ISETP.GE.AND P6, PT, R16, c[0x0][0x16c], PT ;  /* 0x00005b0010007a0c */ /* 0x000fe20003fc6270 */
[----:B------:R-:W-:Y:S01]  /*09d0*/  IMAD.U32 R14, RZ, RZ, UR16 ;  /* 0x00000010ff0e7e24 */ /* 0x000fe2000f8e00ff */
[----:B------:R-:W-:Y:S01]  /*09e0*/  LOP3.LUT R0, R18, R13, R0, 0xf6, !PT ;  /* 0x0000000d12007212 */ /* 0x000fe200078ef600 */
[----:B------:R-:W-:Y:S01]  /*09f0*/  IMAD.U32 R13, RZ, RZ, UR16 ;  /* 0x00000010ff0d7e24 */ /* 0x000fe2000f8e00ff */
[----:B------:R-:W-:Y:S01]  /*0a00*/  UIMAD UR4, UR12, UR4, URZ ;  /* 0x000000040c0472a4 */ /* 0x000fe2000f8e023f */
[-C--:B------:R-:W-:Y:S01]  /*0a10*/  LEA.HI R15, R27, R30.reuse, RZ, 0x5 ;  /* 0x0000001e1b0f7211 */ /* 0x080fe200078f28ff */
[----:B------:R-:W-:Y:S01]  /*0a20*/  CS2R R132, SRZ ;  /* 0x0000000000847805 */ /* 0x000fe2000001ff00 */
[----:B------:R-:W-:Y:S01]  /*0a30*/  IMAD.WIDE.U32 R10, R13, c[0x0][0x180], R10 ;  /* 0x000060000d0a7a25 */ /* 0x000fe200078e000a */
[----:B------:R-:W-:Y:S01]  /*0a40*/  LEA.HI R18, R27, R30, RZ, 0x2 ;  /* 0x0000001e1b127211 */ /* 0x000fe200078f10ff */
[----:B------:R-:W-:Y:S01]  /*0a50*/  CS2R R130, SRZ ;  /* 0x0000000000827805 */ /* 0x000fe2000001ff00 */
[----:B-1----:R-:W-:Y:S01]  /*0a60*/  IADD3 R2, P1, P0, R19, 0x80, R2 ;  /* 0x0000008013027810 */ /* 0x002fe2000783e002 */
[----:B------:R-:W-:Y:S01]  /*0a70*/  IMAD.SHL.U32 R218, R0, 0x2, RZ ;  /* 0x0000000200da7824 */ /* 0x000fe200078e00ff */
[----:B------:R-:W-:Y:S01]  /*0a80*/  LOP3.LUT R243, R15, 0xffffffe0, RZ, 0xc0, !PT ;  /* 0xffffffe00ff37812 */ /* 0x000fe200078ec0ff */
[----:B------:R-:W-:Y:S01]  /*0a90*/  CS2R R128, SRZ ;  /* 0x0000000000807805 */ /* 0x000fe2000001ff00 */
[----:B------:R-:W-:Y:S01]  /*0aa0*/  IADD3.X R3, RZ, UR18, R3, P1, P0 ;  /* 0x00000012ff037c10 */ /* 0x000fe20008fe0403 */
[----:B------:R-:W-:Y:S01]  /*0ab0*/  CS2R R126, SRZ ;  /* 0x00000000007e7805 */ /* 0x000fe2000001ff00 */
[----:B------:R-:W-:Y:S01]  /*0ac0*/  ISETP.LT.OR P1, PT, R12, 0x1, P3 ;  /* 0x000000010c00780c */ /* 0x000fe20001f21670 */
[----:B------:R-:W-:Y:S01]  /*0ad0*/  IMAD.IADD R243, R30, 0x1, -R243 ;  /* 0x000000011ef37824 */ /* 0x000fe200078e0af3 */
[----:B------:R-:W-:Y:S01]  /*0ae0*/  CS2R R124, SRZ ;  /* 0x00000000007c7805 */ /* 0x000fe2000001ff00 */
[----:B------:R1:W-:Y:S01]  /*0af0*/  LDGSTS.E.BYPASS.LTC128B.128 [R244+0xa080], [R2.64], !P2 ;  /* 0x0a08000002f47fae */ /* 0x0003e2000d101d4e */
[----:B------:R-:W-:Y:S01]  /*0b00*/  ISETP.GE.AND P2, PT, R26, c[0x0][0x19c], PT ;  /* 0x000067001a007a0c */ /* 0x000fe20003f46270 */
[----:B------:R-:W-:Y:S01]  /*0b10*/  CS2R R114, SRZ ;  /* 0x0000000000727805 */ /* 0x000fe2000001ff00 */
        /* <DEDUP_REMOVED lines=24> */
[----:B-1----:R-:W-:Y:S01]  /*0ca0*/  IADD3 R2, P0, R4, UR17, RZ ;  /* 0x0000001104027c10 */ /* 0x002fe2000ff1e0ff */
[----:B------:R-:W-:Y:S01]  /*0cb0*/  UIMAD UR17, UR16, UR5, UR4 ;  /* 0x00000005101172a4 */ /* 0x000fe2000f8e0204 */
[----:B------:R-:W-:Y:S01]  /*0cc0*/  CS2R R64, SRZ ;  /* 0x0000000000407805 */ /* 0x000fe2000001ff00 */
[----:B------:R-:W-:Y:S01]  /*0cd0*/  CS2R R70, SRZ ;  /* 0x0000000000467805 */ /* 0x000fe2000001ff00 */
[----:B------:R-:W-:Y:S01]  /*0ce0*/  IADD3.X R3, R5, UR18, RZ, P0, !PT ;  /* 0x0000001205037c10 */ /* 0x000fe200087fe4ff */
[----:B--2---:R-:W-:Y:S01]  /*0cf0*/  IMAD.WIDE.U32 R4, R14, c[0x0][0x210], R8 ;  /* 0x000084000e047a25 */ /* 0x004fe200078e0008 */
[----:B------:R-:W-:Y:S01]  /*0d00*/  ISETP.LT.OR P0, PT, R12, 0x1, P2 ;  /* 0x000000010c00780c */ /* 0x000fe20001701670 */
[----:B------:R-:W-:Y:S01]  /*0d10*/  ULDC.64 UR4, c[0x0][0x210] ;  /* 0x0000840000047ab9 */ /* 0x000fe20000000a00 */
[----:B------:R-:W-:Y:S01]  /*0d20*/  SEL R8, RZ, 0x1, P6 ;  /* 0x00000001ff087807 */ /* 0x000fe20003000000 */
[----:B------:R1:W-:Y:S01]  /*0d30*/  LDGSTS.E.BYPASS.LTC128B.128 [R244+0x8080], [R2.64], !P5 ;  /* 0x0808000002f47fae */ /* 0x0003e2000e901d4e */
[----:B------:R-:W-:Y:S01]  /*0d40*/  ISETP.GE.AND P5, PT, R26, c[0x0][0x16c], PT ;  /* 0x00005b001a007a0c */ /* 0x000fe20003fa6270 */
[----:B------:R-:W-:Y:S01]  /*0d50*/  UIMAD UR4, UR12, UR4, URZ ;  /* 0x000000040c0472a4 */ /* 0x000fe2000f8e023f */
[----:B------:R-:W-:Y:S01]  /*0d60*/  IADD3 R9, R11, UR17, RZ ;  /* 0x000000110b097c10 */ /* 0x000fe2000fffe0ff */
[----:B------:R1:W-:Y:S01]  /*0d70*/  LDGSTS.E.BYPASS.LTC128B.128 [R244+0xb080], [R2.64+0x80], !P4 ;  /* 0x0b08008002f47fae */ /* 0x0003e2000e101d4e */
[----:B------:R-:W-:Y:S01]  /*0d80*/  SEL R13, RZ, 0x2, P5 ;  /* 0x00000002ff0d7807 */ /* 0x000fe20002800000 */
[----:B------:R-:W-:Y:S01]  /*0d90*/  UIMAD UR4, UR16, UR5, UR4 ;  /* 0x00000005100472a4 */ /* 0x000fe2000f8e0204 */
[C---:B------:R-:W-:Y:S01]  /*0da0*/  ISETP.LT.OR P4, PT, R12.reuse, 0x21, P2 ;  /* 0x000000210c00780c */ /* 0x040fe20001781670 */
[----:B------:R-:W0:Y:S01]  /*0db0*/  LDGDEPBAR ;  /* 0x00000000000079af */ /* 0x000e220000000000 */
[----:B------:R-:W-:Y:S01]  /*0dc0*/  ISETP.LT.OR P2, PT, R12, 0x41, P2 ;  /* 0x000000410c00780c */ /* 0x000fe20001741670 */
[----:B------:R-:W-:Y:S01]  /*0dd0*/  IMAD.IADD R13, R13, 0x1, R8 ;  /* 0x000000010d0d7824 */ /* 0x000fe200078e0208 */
[----:B------:R-:W-:Y:S01]  /*0de0*/  IADD3 R14, -R248, c[0x0][0x168], RZ ;  /* 0x00005a00f80e7a10 */ /* 0x000fe20007ffe1ff */
[----:B------:R2:W-:Y:S01]  /*0df0*/  LDGSTS.E.BYPASS.LTC128B.128 [R244+0x80], [R6.64], !P1 ;  /* 0x0008000006f47fae */ /* 0x0005e2000c901d4e */
[----:B------:R-:W-:Y:S01]  /*0e00*/  IMAD.MOV.U32 R8, RZ, RZ, R10 ;  /* 0x000000ffff087224 */ /* 0x000fe200078e000a */
[----:B------:R-:W-:Y:S01]  /*0e10*/  IADD3 R5, R5, UR4, RZ ;  /* 0x0000000405057c10 */ /* 0x000fe2000fffe0ff */
[----:B------:R-:W-:Y:S01]  /*0e20*/  IMAD.U32 R10, RZ, RZ, UR6 ;  /* 0x00000006ff0a7e24 */ /* 0x000fe2000f8e00ff */
[----:B------:R2:W-:Y:S01]  /*0e30*/  LDGSTS.E.BYPASS.LTC128B.128 [R244+0x3080], [R6.64+0x80], !P0 ;  /* 0x0308008006f47fae */ /* 0x0005e2000c101d4e */
[C---:B------:R-:W-:Y:S01]  /*0e40*/  ISETP.LT.OR P0, PT, R12.reuse, 0x21, P3 ;  /* 0x000000210c00780c */ /* 0x040fe20001f01670 */
[----:B------:R-:W-:Y:S01]  /*0e50*/  ULDC.64 UR4, c[0x0][0x188] ;  /* 0x0000620000047ab9 */ /* 0x000fe20000000a00 */
[----:B------:R-:W-:Y:S01]  /*0e60*/  ISETP.LT.OR P3, PT, R12, 0x41, P3 ;  /* 0x000000410c00780c */ /* 0x000fe20001f61670 */
[----:B------:R-:W-:Y:S01]  /*0e70*/  UIMAD UR4, UR13, UR4, URZ ;  /* 0x000000040d0472a4 */ /* 0x000fe2000f8e023f */
[----:B------:R-:W-:Y:S01]  /*0e80*/  IMAD.U32 R11, RZ, RZ, UR10 ;  /* 0x0000000aff0b7e24 */ /* 0x000fe2000f8e00ff */
[----:B------:R-:W-:Y:S01]  /*0e90*/  CS2R R68, SRZ ;  /* 0x0000000000447805 */ /* 0x000fe2000001ff00 */
[----:B------:R-:W-:Y:S01]  /*0ea0*/  CS2R R74, SRZ ;  /* 0x00000000004a7805 */ /* 0x000fe2000001ff00 */
[----:B------:R-:W-:Y:S01]  /*0eb0*/  CS2R R72, SRZ ;  /* 0x0000000000487805 */ /* 0x000fe2000001ff00 */
[----:B------:R-:W-:Y:S01]  /*0ec0*/  IMAD.WIDE.U32 R4, R11, c[0x0][0x218], R4 ;  /* 0x000086000b047a25 */ /* 0x000fe200078e0004 */
[----:B------:R-:W-:Y:S01]  /*0ed0*/  CS2R R62, SRZ ;  /* 0x00000000003e7805 */ /* 0x000fe2000001ff00 */
[----:B------:R-:W-:Y:S01]  /*0ee0*/  CS2R R60, SRZ ;  /* 0x00000000003c7805 */ /* 0x000fe2000001ff00 */
[----:B------:R-:W-:Y:S01]  /*0ef0*/  CS2R R58, SRZ ;  /* 0x00000000003a7805 */ /* 0x000fe2000001ff00 */
[----:B------:R-:W-:Y:S01]  /*0f00*/  CS2R R56, SRZ ;  /* 0x0000000000387805 */ /* 0x000fe2000001ff00 */
[----:B------:R-:W-:Y:S01]  /*0f10*/  CS2R R54, SRZ ;  /* 0x0000000000367805 */ /* 0x000fe2000001ff00 */
[----:B-1----:R-:W-:Y:S01]  /*0f20*/  IADD3 R2, P1, R6, UR6, RZ ;  /* 0x0000000606027c10 */ /* 0x002fe2000ff3e0ff */
[----:B------:R-:W-:-:S03]  /*0f30*/  CS2R R52, SRZ ;  /* 0x0000000000347805 */ /* 0x000fc6000001ff00 */
[----:B------:R-:W-:-:S05]  /*0f40*/  IADD3.X R3, R7, UR7, RZ, P1, !PT ;  /* 0x0000000707037c10 */ /* 0x000fca0008ffe4ff */
[----:B------:R1:W-:Y:S01]  /*0f50*/  LDGSTS.E.BYPASS.LTC128B.128 [R244+0x1080], [R2.64], !P0 ;  /* 0x0108000002f47fae */ /* 0x0003e2000c101d4e */
[----:B--2---:R-:W-:Y:S01]  /*0f60*/  IADD3 R6, P1, P0, R10, 0x80, R6 ;  /* 0x000000800a067810 */ /* 0x004fe2000783e006 */
[----:B------:R-:W-:-:S03]  /*0f70*/  IMAD.U32 R10, RZ, RZ, UR10 ;  /* 0x0000000aff0a7e24 */ /* 0x000fc6000f8e00ff */
[----:B------:R-:W-:Y:S01]  /*0f80*/  IADD3.X R7, RZ, UR7, R7, P1, P0 ;  /* 0x00000007ff077c10 */ /* 0x000fe20008fe0407 */
[----:B------:R-:W-:-:S04]  /*0f90*/  IMAD.WIDE.U32 R8, R10, c[0x0][0x188], R8 ;  /* 0x000062000a087a25 */ /* 0x000fc800078e0008 */
[----:B------:R2:W-:Y:S01]  /*0fa0*/  LDGSTS.E.BYPASS.LTC128B.128 [R244+0x4080], [R6.64], !P4 ;  /* 0x0408000006f47fae */ /* 0x0005e2000e101d4e */
[----:B------:R-:W-:Y:S02]  /*0fb0*/  LEA R32, P1, R8, c[0x0][0x160], 0x1 ;  /* 0x0000580008207a11 */ /* 0x000fe400078208ff */
[----:B------:R-:W-:Y:S02]  /*0fc0*/  LOP3.LUT P4, RZ, R13, 0x1, RZ, 0xc0, !PT ;  /* 0x000000010dff7812 */ /* 0x000fe4000788c0ff */
[----:B-1----:R-:W-:Y:S01]  /*0fd0*/  IADD3 R2, P0, R2, UR6, RZ ;  /* 0x0000000602027c10 */ /* 0x002fe2000ff1e0ff */
[----:B------:R-:W-:-:S03]  /*0fe0*/  UIMAD UR6, UR10, UR5, UR4 ;  /* 0x000000050a0672a4 */ /* 0x000fc6000f8e0204 */
[----:B------:R-:W-:Y:S01]  /*0ff0*/  IADD3.X R3, R3, UR7, RZ, P0, !PT ;  /* 0x0000000703037c10 */ /* 0x000fe200087fe4ff */
[----:B------:R-:W-:Y:S01]  /*1000*/  ULDC.64 UR4, c[0x0][0x218] ;  /* 0x0000860000047ab9 */ /* 0x000fe20000000a00 */
[----:B------:R-:W-:Y:S01]  /*1010*/  LOP3.LUT P0, RZ, R20, 0x4, RZ, 0xc0, !PT ;  /* 0x0000000414ff7812 */ /* 0x000fe2000780c0ff */
[----:B------:R-:W-:Y:S02]  /*1020*/  UIMAD UR4, UR13, UR4, URZ ;  /* 0x000000040d0472a4 */ /* 0x000fe4000f8e023f */
[----:B------:R1:W-:Y:S01]  /*1030*/  LDGSTS.E.BYPASS.LTC128B.128 [R244+0x2080], [R2.64], !P3 ;  /* 0x0208000002f47fae */ /* 0x0003e2000d901d4e */
[----:B------:R-:W-:Y:S01]  /*1040*/  SEL R223, R223, 0xffffffc0, !P0 ;  /* 0xffffffc0dfdf7807 */ /* 0x000fe20004000000 */
[----:B------:R-:W-:Y:S01]  /*1050*/  UIMAD UR4, UR10, UR5, UR4 ;  /* 0x000000050a0472a4 */ /* 0x000fe2000f8e0204 */
[----:B------:R-:W-:Y:S01]  /*1060*/  LEA R250, P0, R4, c[0x0][0x1f0], 0x1 ;  /* 0x00007c0004fa7a11 */ /* 0x000fe200078008ff */
[----:B------:R1:W-:Y:S01]  /*1070*/  LDGSTS.E.BYPASS.LTC128B.128 [R244+0x5080], [R2.64+0x80], !P2 ;  /* 0x0508008002f47fae */ /* 0x0003e2000d101d4e */
[----:B------:R-:W-:Y:S01]  /*1080*/  LOP3.LUT P3, RZ, R13, 0x2, RZ, 0xc0, !PT ;  /* 0x000000020dff7812 */ /* 0x000fe2000786c0ff */
[----:B------:R-:W-:Y:S01]  /*1090*/  IMAD.IADD R219, R218, 0x1, R223 ;  /* 0x00000001dadb7824 */ /* 0x000fe200078e02df */
[----:B--2---:R-:W-:Y:S01]  /*10a0*/  SHF.R.S32.HI R6, RZ, 0x1f, R18 ;  /* 0x0000001fff067819 */ /* 0x004fe20000011412 */
[----:B------:R-:W0:Y:S01]  /*10b0*/  LDGDEPBAR ;  /* 0x00000000000079af */ /* 0x000e220000000000 */
[----:B-1----:R-:W-:Y:S01]  /*10c0*/  IADD3 R2, R9, UR6, RZ ;  /* 0x0000000609027c10 */ /* 0x002fe2000fffe0ff */
[----:B------:R-:W-:-:S04]  /*10d0*/  DEPBAR.LE SB0, 0x1 ;  /* 0x000080400000791a */ /* 0x000fc80000000000 */
[----:B------:R-:W-:Y:S01]  /*10e0*/  BAR.SYNC.DEFER_BLOCKING 0x0 ;  /* 0x0000000000007b1d */ /* 0x000fe20000010000 */
[----:B------:R-:W-:Y:S02]  /*10f0*/  LEA.HI.X R33, R8, c[0x0][0x164], R2, 0x1, P1 ;  /* 0x0000590008217a11 */ /* 0x000fe400008f0c02 */
[C---:B------:R-:W-:Y:S01]  /*1100*/  LOP3.LUT P1, RZ, R20.reuse, 0x2, RZ, 0xc0, !PT ;  /* 0x0000000214ff7812 */ /* 0x040fe2000782c0ff */
[----:B------:R-:W-:Y:S01]  /*1110*/  IMAD.SHL.U32 R20, R20, 0x20, RZ ;  /* 0x0000002014147824 */ /* 0x000fe200078e00ff */
[----:B------:R-:W-:Y:S01]  /*1120*/  IADD3 R2, R5, UR4, RZ ;  /* 0x0000000405027c10 */ /* 0x000fe2000fffe0ff */
[----:B------:R-:W-:Y:S01]  /*1130*/  ULDC.64 UR4, c[0x0][0x178] ;  /* 0x00005e0000047ab9 */ /* 0x000fe20000000a00 */
[----:B------:R-:W-:Y:S01]  /*1140*/  SEL R0, R225, 0xffffffe0, !P1 ;  /* 0xffffffe0e1007807 */ /* 0x000fe20004800000 */
[----:B------:R-:W-:Y:S01]  /*1150*/  USHF.L.U32 UR17, UR4, 0x6, URZ ;  /* 0x0000000604117899 */ /* 0x000fe2000800063f */
[----:B------:R-:W-:Y:S01]  /*1160*/  LEA.HI.X R251, R4, c[0x0][0x1f4], R2, 0x1, P0 ;  /* 0x00007d0004fb7a11 */ /* 0x000fe200000f0c02 */
[----:B------:R-:W-:Y:S01]  /*1170*/  STL.64 [R1], R32 ;  /* 0x0000002001007387 */ /* 0x000fe20000100a00 */
[----:B------:R-:W-:Y:S01]  /*1180*/  LEA.HI R2, R27, R30, RZ, 0x4 ;  /* 0x0000001e1b027211 */ /* 0x000fe200078f20ff */
[----:B------:R-:W-:Y:S01]  /*1190*/  IMAD.IADD R220, R218, 0x1, R0 ;  /* 0x00000001dadc7824 */ /* 0x000fe200078e0200 */
[----:B------:R-:W-:Y:S01]  /*11a0*/  SHF.R.S32.HI R3, RZ, 0x5, R15 ;  /* 0x00000005ff037819 */ /* 0x000fe2000001140f */
[----:B------:R-:W-:Y:S01]  /*11b0*/  IMAD.IADD R0, R0, 0x1, R219 ;  /* 0x0000000100007824 */ /* 0x000fe200078e02db */
[C---:B------:R-:W-:Y:S01]  /*11c0*/  ISETP.LT.OR P1, PT, R14.reuse, 0x1, !P4 ;  /* 0x000000010e00780c */ /* 0x040fe20006721670 */
[----:B------:R-:W-:Y:S01]  /*11d0*/  IMAD.U32 R7, RZ, RZ, UR17 ;  /* 0x00000011ff077e24 */ /* 0x000fe2000f8e00ff */
[----:B------:R-:W-:Y:S01]  /*11e0*/  ISETP.LT.OR P0, PT, R14, 0x1, !P3 ;  /* 0x000000010e00780c */ /* 0x000fe20005f01670 */
[----:B------:R-:W-:Y:S01]  /*11f0*/  USHF.L.U64.HI UR11, UR4, UR11, UR5 ;  /* 0x0000000b040b7299 */ /* 0x000fe20008010205 */
[----:B------:R-:W-:Y:S01]  /*1200*/  LEA.HI R4, R15, R3, RZ, 0x1 ;  /* 0x000000030f047211 */ /* 0x000fe200078f08ff */
[----:B------:R-:W-:Y:S01]  /*1210*/  ULDC UR6, c[0x0][0x168] ;  /* 0x00005a0000067ab9 */ /* 0x000fe20000000800 */
[----:B------:R-:W-:Y:S01]  /*1220*/  SHF.R.S32.HI R8, RZ, 0x2, R18 ;  /* 0x00000002ff087819 */ /* 0x000fe20000011412 */
[----:B------:R-:W-:Y:S01]  /*1230*/  UISETP.GE.AND UP0, UPT, UR6, 0x1, UPT ;  /* 0x000000010600788c */ /* 0x000fe2000bf06270 */
[----:B------:R-:W-:Y:S01]  /*1240*/  LOP3.LUT R10, R4, 0xfffffffe, RZ, 0xc0, !PT ;  /* 0xfffffffe040a7812 */ /* 0x000fe200078ec0ff */
[----:B------:R-:W1:Y:S01]  /*1250*/  LDSM.16.M88.2 R182, [R0+0x6080] ;  /* 0x0060800000b6783b */ /* 0x000e620000000100 */
[----:B------:R-:W-:-:S02]  /*1260*/  LEA.HI R11, R6, R8, RZ, 0x3 ;  /* 0x00000008060b7211 */ /* 0x000fc400078f18ff */
[----:B------:R-:W-:Y:S01]  /*1270*/  ISETP.LT.OR P4, PT, R14, 0x21, !P4 ;  /* 0x000000210e00780c */ /* 0x000fe20006781670 */
[----:B------:R-:W2:Y:S01]  /*1280*/  LDSM.16.M88.2 R184, [R0+0x7080] ;  /* 0x0070800000b8783b */ /* 0x000ea20000000100 */
[----:B------:R-:W-:Y:S01]  /*1290*/  IMAD.IADD R217, R3, 0x1, -R10 ;  /* 0x0000000103d97824 */ /* 0x000fe200078e0a0a */
[----:B------:R-:W-:Y:S01]  /*12a0*/  LOP3.LUT R3, R11, 0xfffffff8, RZ, 0xc0, !PT ;  /* 0xfffffff80b037812 */ /* 0x000fe200078ec0ff */
[----:B------:R-:W-:Y:S01]  /*12b0*/  IMAD.MOV.U32 R10, RZ, RZ, c[0x0][0x208] ;  /* 0x00008200ff0a7624 */ /* 0x000fe200078e00ff */
[----:B------:R-:W3:Y:S01]  /*12c0*/  LDSM.16.M88.2 R186, [R0+0x8080] ;  /* 0x0080800000ba783b */ /* 0x000ee20000000100 */
[----:B------:R-:W-:Y:S01]  /*12d0*/  IADD3 R6, P2, R32, UR17, RZ ;  /* 0x0000001120067c10 */ /* 0x000fe2000ff5e0ff */
[----:B------:R-:W-:Y:S01]  /*12e0*/  IMAD.SHL.U32 R245, R217, 0x10, RZ ;  /* 0x00000010d9f57824 */ /* 0x000fe200078e00ff */
[----:B------:R-:W-:Y:S01]  /*12f0*/  ISETP.LT.OR P3, PT, R14, 0x21, !P3 ;  /* 0x000000210e00780c */ /* 0x000fe20005f61670 */
[----:B------:R-:W4:Y:S04]  /*1300*/  LDSM.16.M88.2 R206, [R0+0x9080] ;  /* 0x0090800000ce783b */ /* 0x000f280000000100 */
[----:B------:R-:W1:Y:S04]  /*1310*/  LDSM.16.M88.2 R208, [R0+0xa080] ;  /* 0x00a0800000d0783b */ /* 0x000e680000000100 */
[----:B------:R5:W1:Y:S04]  /*1320*/  LDSM.16.M88.2 R210, [R0+0xb080] ;  /* 0x00b0800000d2783b */ /* 0x000a680000000100 */
[----:B------:R1:W1:Y:S04]  /*1330*/  LDSM.16.M88.2 R152, [R218+0x6080] ;  /* 0x00608000da98783b */ /* 0x0002680000000100 */
[----:B------:R1:W1:Y:S04]  /*1340*/  LDSM.16.M88.2 R154, [R218+0x7080] ;  /* 0x00708000da9a783b */ /* 0x0002680000000100 */
[----:B------:R1:W1:Y:S04]  /*1350*/  LDSM.16.M88.2 R156, [R218+0x8080] ;  /* 0x00808000da9c783b */ /* 0x0002680000000100 */
[----:B------:R1:W1:Y:S04]  /*1360*/  LDSM.16.M88.2 R158, [R220+0x6080] ;  /* 0x00608000dc9e783b */ /* 0x0002680000000100 */
[----:B------:R1:W1:Y:S01]  /*1370*/  LDSM.16.M88.2 R164, [R220+0x7080] ;  /* 0x00708000dca4783b */ /* 0x0002620000000100 */
[----:B-----5:R-:W-:-:S03]  /*1380*/  SHF.R.S32.HI R0, RZ, 0x4, R2 ;  /* 0x00000004ff007819 */ /* 0x020fc60000011402 */
[----:B------:R1:W1:Y:S01]  /*1390*/  LDSM.16.M88.2 R166, [R220+0x8080] ;  /* 0x00808000dca6783b */ /* 0x0002620000000100 */
[----:B------:R-:W-:-:S03]  /*13a0*/  LEA.HI R5, R2, R0, RZ, 0x1 ;  /* 0x0000000002057211 */ /* 0x000fc600078f08ff */
[----:B------:R1:W1:Y:S01]  /*13b0*/  LDSM.16.M88.2 R172, [R219+0x6080] ;  /* 0x00608000dbac783b */ /* 0x0002620000000100 */
[----:B------:R-:W-:Y:S02]  /*13c0*/  LOP3.LUT R2, R2, 0xfffffff0, RZ, 0xc0, !PT ;  /* 0xfffffff002027812 */ /* 0x000fe400078ec0ff */
[----:B------:R-:W-:Y:S01]  /*13d0*/  LOP3.LUT R9, R5, 0xfffffffe, RZ, 0xc0, !PT ;  /* 0xfffffffe05097812 */ /* 0x000fe200078ec0ff */
[----:B------:R1:W1:Y:S02]  /*13e0*/  LDSM.16.M88.2 R174, [R219+0x7080] ;  /* 0x00708000dbae783b */ /* 0x0002640000000100 */
[----:B------:R-:W-:Y:S01]  /*13f0*/  IMAD.IADD R27, R30, 0x1, -R2 ;  /* 0x000000011e1b7824 */ /* 0x000fe200078e0a02 */
[----:B------:R-:W-:Y:S01]  /*1400*/  LOP3.LUT R2, R245, 0x10, RZ, 0xc0, !PT ;  /* 0x00000010f5027812 */ /* 0x000fe200078ec0ff */
[----:B------:R1:W1:Y:S01]  /*1410*/  LDSM.16.M88.2 R180, [R219+0x8080] ;  /* 0x00808000dbb4783b */ /* 0x0002620000000100 */
[----:B------:R-:W-:Y:S02]  /*1420*/  IMAD.IADD R0, R0, 0x1, -R9 ;  /* 0x0000000100007824 */ /* 0x000fe400078e0a09 */
[----:B------:R-:W-:Y:S01]  /*1430*/  IMAD.MOV.U32 R9, RZ, RZ, 0x5 ;  /* 0x00000005ff097424 */ /* 0x000fe200078e00ff */
[----:B------:R1:W1:Y:S01]  /*1440*/  LDSM.16.M88.2 R188, [R218+0x9080] ;  /* 0x00908000dabc783b */ /* 0x0002620000000100 */
[----:B------:R-:W-:-:S03]  /*1450*/  LOP3.LUT R20, R2, 0xe0, R20, 0xf8, !PT ;  /* 0x000000e002147812 */ /* 0x000fc600078ef814 */
[----:B------:R1:W1:Y:S04]  /*1460*/  LDSM.16.M88.2 R190, [R218+0xa080] ;  /* 0x00a08000dabe783b */ /* 0x0002680000000100 */
[----:B------:R1:W1:Y:S04]  /*1470*/  LDSM.16.M88.2 R192, [R218+0xb080] ;  /* 0x00b08000dac0783b */ /* 0x0002680000000100 */
[----:B------:R1:W1:Y:S04]  /*1480*/  LDSM.16.M88.2 R194, [R220+0x9080] ;  /* 0x00908000dcc2783b */ /* 0x0002680000000100 */
[----:B------:R1:W1:Y:S04]  /*1490*/  LDSM.16.M88.2 R196, [R220+0xa080] ;  /* 0x00a08000dcc4783b */ /* 0x0002680000000100 */
[----:B------:R1:W1:Y:S04]  /*14a0*/  LDSM.16.M88.2 R198, [R220+0xb080] ;  /* 0x00b08000dcc6783b */ /* 0x0002680000000100 */
[----:B------:R1:W1:Y:S04]  /*14b0*/  LDSM.16.M88.2 R200, [R219+0x9080] ;  /* 0x00908000dbc8783b */ /* 0x0002680000000100 */
[----:B------:R1:W1:Y:S04]  /*14c0*/  LDSM.16.M88.2 R202, [R219+0xa080] ;  /* 0x00a08000dbca783b */ /* 0x0002680000000100 */
[----:B------:R1:W1:Y:S04]  /*14d0*/  LDSM.16.M88.2 R204, [R219+0xb080] ;  /* 0x00b08000dbcc783b */ /* 0x0002680000000100 */
[----:B------:R-:W-:Y:S06]  /*14e0*/  BAR.SYNC.DEFER_BLOCKING 0x0 ;  /* 0x0000000000007b1d */ /* 0x000fec0000010000 */
[----:B------:R-:W-:Y:S01]  /*14f0*/  @!PT LDS RZ, [RZ] ;  /* 0x00000000fffff984 */ /* 0x000fe20000000800 */
[----:B------:R-:W-:Y:S01]  /*1500*/  @!PT LDS RZ, [RZ] ;  /* 0x00000000fffff984 */ /* 0x000fe20000000800 */
[----:B------:R-:W-:Y:S01]  /*1510*/  @!PT LDS RZ, [RZ] ;  /* 0x00000000fffff984 */ /* 0x000fe20000000800 */
[----:B------:R5:W-:Y:S04]  /*1520*/  LDGSTS.E.BYPASS.LTC128B.128 [R244+0x6080], [R32.64], !P1 ;  /* 0x0608000020f47fae */ /* 0x000be8000c901d4e */
[----:B------:R5:W-:Y:S01]  /*1530*/  LDGSTS.E.BYPASS.LTC128B.128 [R244+0x8080], [R32.64+0x80], !P0 ;  /* 0x0808008020f47fae */ /* 0x000be2000c101d4e */
[----:B------:R-:W-:-:S02]  /*1540*/  IADD3 R4, P1, P0, R7, 0x80, R32 ;  /* 0x0000008007047810 */ /* 0x000fc4000783e020 */
[----:B------:R-:W-:Y:S02]  /*1550*/  IADD3.X R7, R33, UR11, RZ, P2, !PT ;  /* 0x0000000b21077c10 */ /* 0x000fe400097fe4ff */
[----:B------:R-:W-:Y:S02]  /*1560*/  IADD3.X R5, RZ, UR11, R33, P1, P0 ;  /* 0x0000000bff057c10 */ /* 0x000fe40008fe0421 */
[----:B------:R-:W-:Y:S01]  /*1570*/  ISETP.GE.AND P0, PT, R16, c[0x0][0x1fc], PT ;  /* 0x00007f0010007a0c */ /* 0x000fe20003f06270 */
[----:B------:R1:W-:Y:S01]  /*1580*/  LDGSTS.E.BYPASS.LTC128B.128 [R244+0x7080], [R6.64], !P4 ;  /* 0x0708000006f47fae */ /* 0x0003e2000e101d4e */
[----:B------:R-:W-:Y:S02]  /*1590*/  ISETP.GT.AND P2, PT, R30, 0xf, PT ;  /* 0x0000000f1e00780c */ /* 0x000fe40003f44270 */
[----:B------:R-:W-:Y:S01]  /*15a0*/  SEL R19, RZ, 0x1, P0 ;  /* 0x00000001ff137807 */ /* 0x000fe20000000000 */
[----:B------:R2:W-:Y:S01]  /*15b0*/  LDGSTS.E.BYPASS.LTC128B.128 [R244+0x9080], [R4.64], !P3 ;  /* 0x0908000004f47fae */ /* 0x0005e2000d901d4e */
[----:B------:R-:W-:-:S02]  /*15c0*/  ISETP.GE.AND P3, PT, R26, c[0x0][0x1fc], PT ;  /* 0x00007f001a007a0c */ /* 0x000fc40003f66270 */
[----:B------:R-:W-:Y:S02]  /*15d0*/  ISETP.GE.AND P1, PT, R16, c[0x0][0x1fc], PT ;  /* 0x00007f0010007a0c */ /* 0x000fe40003f26270 */
[----:B------:R-:W-:Y:S02]  /*15e0*/  SEL R252, RZ, 0xffffffff, P3 ;  /* 0xfffffffffffc7807 */ /* 0x000fe40001800000 */
[----:B------:R-:W-:-:S03]  /*15f0*/  ISETP.GE.AND P4, PT, R26, c[0x0][0x1fc], PT ;  /* 0x00007f001a007a0c */ /* 0x000fc60003f86270 */
[----:B------:R-:W-:Y:S02]  /*1600*/  IMAD.SHL.U32 R252, R252, 0x2, RZ ;  /* 0x00000002fcfc7824 */ /* 0x000fe400078e00ff */
[----:B-----5:R-:W-:Y:S01]  /*1610*/  IMAD.IADD R32, R8, 0x1, -R3 ;  /* 0x0000000108207824 */ /* 0x020fe200078e0a03 */
[C---:B------:R-:W-:Y:S01]  /*1620*/  SHF.L.U64.HI R3, R10.reuse, R9, c[0x0][0x20c] ;  /* 0x000083000a037619 */ /* 0x040fe20000010209 */
[----:B------:R-:W-:Y:S01]  /*1630*/  IMAD.SHL.U32 R10, R10, 0x20, RZ ;  /* 0x000000200a0a7824 */ /* 0x000fe200078e00ff */
[----:B------:R-:W-:Y:S02]  /*1640*/  LOP3.LUT R252, R252, 0x2, R19, 0xe2, !PT ;  /* 0x00000002fcfc7812 */ /* 0x000fe400078ee213 */
[----:B------:R3:W-:Y:S02]  /*1650*/  STL [R1+0x14], R32 ;  /* 0x0000142001007387 */ /* 0x0007e40000100800 */
[C---:B------:R-:W-:Y:S01]  /*1660*/  SHF.L.U64.HI R3, R10.reuse, 0x1, R3 ;  /* 0x000000010a037819 */ /* 0x040fe20000010203 */
[----:B------:R-:W-:Y:S01]  /*1670*/  IMAD.SHL.U32 R10, R10, 0x2, RZ ;  /* 0x000000020a0a7824 */ /* 0x000fe200078e00ff */
[----:B------:R3:W-:Y:S01]  /*1680*/  STL [R1+0x10], R27 ;  /* 0x0000101b01007387 */ /* 0x0007e20000100800 */
[C---:B-1----:R-:W-:Y:S01]  /*1690*/  IMAD.SHL.U32 R6, R0.reuse, 0x100, RZ ;  /* 0x0000010000067824 */ /* 0x042fe200078e00ff */
[----:B--2---:R-:W-:Y:S01]  /*16a0*/  SHF.R.S32.HI R4, RZ, 0x1f, R27 ;  /* 0x0000001fff047819 */ /* 0x004fe2000001141b */
[----:B------:R-:W-:Y:S01]  /*16b0*/  IMAD.SHL.U32 R5, R0, 0x20, RZ ;  /* 0x0000002000057824 */ /* 0x000fe200078e00ff */
[----:B------:R-:W-:-:S02]  /*16c0*/  IADD3 R12, P0, R10, R250, RZ ;  /* 0x000000fa0a0c7210 */ /* 0x000fc40007f1e0ff */
[----:B------:R-:W-:Y:S02]  /*16d0*/  LEA.HI R2, R4, R27, RZ, 0x3 ;  /* 0x0000001b04027211 */ /* 0x000fe400078f18ff */
[----:B------:R-:W-:Y:S01]  /*16e0*/  LOP3.LUT R6, R20, 0x100, R6, 0xf8, !PT ;  /* 0x0000010014067812 */ /* 0x000fe200078ef806 */
[C-C-:B------:R-:W-:Y:S01]  /*16f0*/  IMAD.X R13, R3.reuse, 0x1, R251.reuse, P0 ;  /* 0x00000001030d7824 */ /* 0x140fe200000e06fb */
[----:B------:R-:W-:Y:S02]  /*1700*/  IADD3 R10, P3, P0, R10, 0x80, R250 ;  /* 0x000000800a0a7810 */ /* 0x000fe4000787e0fa */
[----:B------:R-:W-:Y:S02]  /*1710*/  LOP3.LUT R4, R2, 0xfffffff8, RZ, 0xc0, !PT ;  /* 0xfffffff802047812 */ /* 0x000fe400078ec0ff */
[----:B------:R-:W-:Y:S01]  /*1720*/  IADD3.X R11, R3, RZ, R251, P3, P0 ;  /* 0x000000ff030b7210 */ /* 0x000fe20001fe04fb */
[----:B------:R-:W-:Y:S01]  /*1730*/  @!P2 IMAD.SHL.U32 R3, R30, 0x10, RZ ;  /* 0x000000101e03a824 */ /* 0x000fe200078e00ff */
[----:B------:R-:W-:Y:S01]  /*1740*/  LEA R8, P0, R25, c[0x0][0x280], 0x2 ;  /* 0x0000a00019087a11 */ /* 0x000fe200078010ff */
[----:B------:R-:W-:Y:S01]  /*1750*/  IMAD.IADD R4, R27, 0x1, -R4 ;  /* 0x000000011b047824 */ /* 0x000fe200078e0a04 */
[----:B------:R-:W-:-:S02]  /*1760*/  ISETP.LT.OR P3, PT, R14, 0x1, P1 ;  /* 0x000000010e00780c */ /* 0x000fc40000f61670 */
[----:B------:R1:W-:Y:S01]  /*1770*/  @!P2 LDGSTS.E.BYPASS.LTC128B.128 [R3+0x12080], [R22.64] ;  /* 0x120800001603afae */ /* 0x0003e2000b901d4e */
[----:B------:R-:W-:Y:S02]  /*1780*/  LEA.HI.X R9, R25, c[0x0][0x284], R28, 0x2, P0 ;  /* 0x0000a10019097a11 */ /* 0x000fe400000f141c */
[C---:B------:R-:W-:Y:S01]  /*1790*/  ISETP.LT.OR P0, PT, R14.reuse, 0x1, P4 ;  /* 0x000000010e00780c */ /* 0x040fe20002701670 */
[----:B------:R-:W0:Y:S01]  /*17a0*/  LDGDEPBAR ;  /* 0x00000000000079af */ /* 0x000e220000000000 */
[----:B------:R-:W-:Y:S01]  /*17b0*/  SHF.R.S32.HI R7, RZ, 0x3, R2 ;  /* 0x00000003ff077819 */ /* 0x000fe20000011402 */
[----:B------:R-:W-:Y:S01]  /*17c0*/  IMAD.SHL.U32 R2, R217, 0x400, RZ ;  /* 0x00000400d9027824 */ /* 0x000fe200078e00ff */
[C---:B------:R-:W-:Y:S02]  /*17d0*/  ISETP.LT.OR P1, PT, R14.reuse, 0x21, P1 ;  /* 0x000000210e00780c */ /* 0x040fe40000f21670 */
[----:B------:R-:W-:Y:S01]  /*17e0*/  ISETP.LT.OR P4, PT, R14, 0x21, P4 ;  /* 0x000000210e00780c */ /* 0x000fe20002781670 */
[----:B------:R-:W-:Y:S01]  /*17f0*/  IMAD.SHL.U32 R14, R0, 0x8, RZ ;  /* 0x00000008000e7824 */ /* 0x000fe200078e00ff */
[----:B------:R2:W-:Y:S01]  /*1800*/  LDGSTS.E.BYPASS.LTC128B.128 [R244+0xe080], [R250.64], !P3 ;  /* 0x0e080000faf47fae */ /* 0x0005e2000d901d4e */
[----:B------:R-:W-:Y:S01]  /*1810*/  IMAD.SHL.U32 R0, R7, 0x200, RZ ;  /* 0x0000020007007824 */ /* 0x000fe200078e00ff */
[----:B------:R-:W-:-:S02]  /*1820*/  LOP3.LUT R216, R6, 0x1c0, RZ, 0xc0, !PT ;  /* 0x000001c006d87812 */ /* 0x000fc400078ec0ff */
[----:B------:R-:W-:Y:S01]  /*1830*/  LOP3.LUT R16, R14, 0x8, RZ, 0xc0, !PT ;  /* 0x000000080e107812 */ /* 0x000fe200078ec0ff */
[----:B------:R2:W-:Y:S01]  /*1840*/  LDGSTS.E.BYPASS.LTC128B.128 [R244+0x10080], [R250.64+0x80], !P0 ;  /* 0x10080080faf47fae */ /* 0x0005e2000c101d4e */
[----:B------:R-:W-:Y:S02]  /*1850*/  PLOP3.LUT P0, PT, PT, PT, UP0, 0x80, 0x0 ;  /* 0x000000000000781c */ /* 0x000fe40003f0f008 */
[----:B------:R-:W-:Y:S01]  /*1860*/  LOP3.LUT R14, R6, 0x8, R24, 0xf8, !PT ;  /* 0x00000008060e7812 */ /* 0x000fe200078ef818 */
[----:B------:R2:W-:Y:S01]  /*1870*/  LDGSTS.E.BYPASS.LTC128B.128 [R244+0xf080], [R12.64], !P1 ;  /* 0x0f0800000cf47fae */ /* 0x0005e2000c901d4e */
[----:B------:R-:W-:-:S03]  /*1880*/  SHF.R.U32.HI R216, RZ, 0x3, R216 ;  /* 0x00000003ffd87819 */ /* 0x000fc600000116d8 */
[----:B------:R2:W-:Y:S01]  /*1890*/  LDGSTS.E.BYPASS.LTC128B.128 [R244+0x11080], [R10.64], !P4 ;  /* 0x110800000af47fae */ /* 0x0005e2000e101d4e */
[----:B------:R-:W-:Y:S01]  /*18a0*/  LOP3.LUT R216, R216, R14, RZ, 0x3c, !PT ;  /* 0x0000000ed8d87212 */ /* 0x000fe200078e3cff */
[----:B-1----:R-:W-:-:S05]  /*18b0*/  IMAD.SHL.U32 R3, R21, 0x8, RZ ;  /* 0x0000000815037824 */ /* 0x002fca00078e00ff */
[----:B------:R-:W-:Y:S01]  /*18c0*/  LOP3.LUT R17, R3, 0x18, RZ, 0xc0, !PT ;  /* 0x0000001803117812 */ /* 0x000fe200078ec0ff */
[----:B------:R-:W-:-:S03]  /*18d0*/  IMAD.SHL.U32 R3, R4, 0x40, RZ ;  /* 0x0000004004037824 */ /* 0x000fc600078e00ff */
[----:B------:R-:W-:Y:S02]  /*18e0*/  LOP3.LUT R7, R17, 0x20, R5, 0xf8, !PT ;  /* 0x0000002011077812 */ /* 0x000fe400078ef805 */
[----:B------:R-:W-:-:S04]  /*18f0*/  LOP3.LUT R3, R3, 0x1c0, RZ, 0xc0, !PT ;  /* 0x000001c003037812 */ /* 0x000fc800078ec0ff */
[----:B------:R-:W-:-:S04]  /*1900*/  SHF.R.U32.HI R5, RZ, 0x3, R3 ;  /* 0x00000003ff057819 */ /* 0x000fc80000011603 */
[C---:B------:R-:W-:Y:S02]  /*1910*/  LOP3.LUT R224, R5.reuse, R3, R16, 0x1e, !PT ;  /* 0x0000000305e07212 */ /* 0x040fe400078e1e10 */
[----:B------:R-:W-:Y:S02]  /*1920*/  LOP3.LUT R3, R5, R7, R3, 0x1e, !PT ;  /* 0x0000000705037212 */ /* 0x000fe400078e1e03 */
[-C--:B------:R-:W-:Y:S02]  /*1930*/  IADD3 R224, R224, R0.reuse, R2 ;  /* 0x00000000e0e07210 */ /* 0x080fe40007ffe002 */
[----:B------:R-:W-:Y:S01]  /*1940*/  LOP3.LUT R226, R3, R0, RZ, 0xfc, !PT ;  /* 0x0000000003e27212 */ /* 0x000fe200078efcff */
[----:B------:R-:W-:Y:S01]  /*1950*/  @!P2 IMAD.SHL.U32 R0, R30, 0x10, RZ ;  /* 0x000000101e00a824 */ /* 0x000fe200078e00ff */
[----:B------:R-:W-:-:S04]  /*1960*/  SHF.R.S32.HI R3, RZ, 0x1f, R243 ;  /* 0x0000001fff037819 */ /* 0x000fc800000114f3 */
[----:B------:R2:W-:Y:S01]  /*1970*/  @!P2 LDGSTS.E.BYPASS.LTC128B.128 [R0+0x12280], [R8.64] ;  /* 0x122800000800afae */ /* 0x0005e2000b901d4e */
[----:B------:R-:W-:-:S03]  /*1980*/  LEA.HI R3, R3, R243, RZ, 0x2 ;  /* 0x000000f303037211 */ /* 0x000fc600078f10ff */
[----:B------:R-:W0:Y:S01]  /*1990*/  LDGDEPBAR ;  /* 0x00000000000079af */ /* 0x000e220000000000 */
[----:B------:R-:W-:-:S03]  /*19a0*/  LEA.HI.SX32 R245, R3, R245, 0x1e ;  /* 0x000000f503f57211 */ /* 0x000fc600078ff2ff */
[----:B------:R-:W0:Y:S01]  /*19b0*/  LDGDEPBAR ;  /* 0x00000000000079af */ /* 0x000e220000000000 */
[----:B------:R-:W-:Y:S05]  /*19c0*/  @!P0 BRA `(.L_x_0) ;  /* 0x000036c000008947 */ /* 0x000fea0003800000 */
[----:B---34-:R-:W-:Y:S01]  /*19d0*/  IMAD.SHL.U32 R2, R32, 0x20, RZ ;  /* 0x0000002020027824 */ /* 0x018fe200078e00ff */
[C---:B------:R-:W-:Y:S01]  /*19e0*/  LOP3.LUT P1, RZ, R4.reuse, 0x2, RZ, 0xc0, !PT ;  /* 0x0000000204ff7812 */ /* 0x040fe2000782c0ff */
[----:B--2---:R-:W-:Y:S01]  /*19f0*/  IMAD.SHL.U32 R0, R27, 0x20, RZ ;  /* 0x000000201b007824 */ /* 0x004fe200078e00ff */
[----:B------:R-:W-:Y:S01]  /*1a00*/  LOP3.LUT P0, RZ, R4, 0x4, RZ, 0xc0, !PT ;  /* 0x0000000404ff7812 */ /* 0x000fe2000780c0ff */
[----:B------:R-:W-:Y:S01]  /*1a10*/  ULDC.64 UR4, c[0x0][0x238] ;  /* 0x00008e0000047ab9 */ /* 0x000fe20000000a00 */
[----:B------:R-:W-:Y:S01]  /*1a20*/  LOP3.LUT R4, R3, 0xfffffffc, RZ, 0xc0, !PT ;  /* 0xfffffffc03047812 */ /* 0x000fe200078ec0ff */
[----:B------:R-:W-:Y:S01]  /*1a30*/  IMAD.SHL.U32 R3, R32, 0x4, RZ ;  /* 0x0000000420037824 */ /* 0x000fe200078e00ff */
[----:B------:R-:W-:Y:S01]  /*1a40*/  LOP3.LUT R5, R17, 0xe0, R2, 0xf8, !PT ;  /* 0x000000e011057812 */ /* 0x000fe200078ef802 */
[----:B------:R-:W-:Y:S01]  /*1a50*/  IMAD.SHL.U32 R2, R27, 0x4, RZ ;  /* 0x000000041b027824 */ /* 0x000fe200078e00ff */
[----:B------:R-:W-:Y:S01]  /*1a60*/  LOP3.LUT R0, R16, 0x1e0, R0, 0xf8, !PT ;  /* 0x000001e010007812 */ /* 0x000fe200078ef800 */
[----:B------:R-:W-:Y:S01]  /*1a70*/  UIMAD UR4, UR12, UR4, URZ ;  /* 0x000000040c0472a4 */ /* 0x000fe2000f8e023f */
[----:B------:R-:W-:Y:S01]  /*1a80*/  LOP3.LUT R6, R5, 0x18, R3, 0x78, !PT ;  /* 0x0000001805067812 */ /* 0x000fe200078e7803 */
[----:B------:R-:W-:Y:S01]  /*1a90*/  IMAD.U32 R3, RZ, RZ, UR16 ;  /* 0x00000010ff037e24 */ /* 0x000fe2000f8e00ff */
[----:B------:R-:W-:Y:S01]  /*1aa0*/  LOP3.LUT R5, R0, 0x38, R2, 0x78, !PT ;  /* 0x0000003800057812 */ /* 0x000fe200078e7802 */
[----:B------:R-:W-:Y:S01]  /*1ab0*/  IMAD.SHL.U32 R217, R217, 0x200, RZ ;  /* 0x00000200d9d97824 */ /* 0x000fe200078e00ff */
[----:B------:R-:W-:Y:S01]  /*1ac0*/  LOP3.LUT R0, R18, 0x7ffffffc, RZ, 0xc0, !PT ;  /* 0x7ffffffc12007812 */ /* 0x000fe200078ec0ff */
[----:B------:R-:W-:Y:S01]  /*1ad0*/  UIMAD UR16, UR16, UR5, UR4 ;  /* 0x00000005101072a4 */ /* 0x000fe2000f8e0204 */
[----:B------:R-:W-:Y:S01]  /*1ae0*/  SHF.R.S32.HI R2, RZ, 0x1f, R21 ;  /* 0x0000001fff027819 */ /* 0x000fe20000011415 */
[----:B------:R-:W-:Y:S01]  /*1af0*/  IMAD.MOV.U32 R7, RZ, RZ, -0x60 ;  /* 0xffffffa0ff077424 */ /* 0x000fe200078e00ff */
[----:B------:R-:W-:Y:S01]  /*1b00*/  IADD3 R243, R243, -R4, RZ ;  /* 0x80000004f3f37210 */ /* 0x000fe20007ffe0ff */
[----:B------:R-:W-:Y:S01]  /*1b10*/  IMAD.IADD R4, R30, 0x1, -R0 ;  /* 0x000000011e047824 */ /* 0x000fe200078e0a00 */
[--C-:B------:R-:W-:Y:S01]  /*1b20*/  SHF.R.S32.HI R31, RZ, 0x1f, R30.reuse ;  /* 0x0000001fff1f7819 */ /* 0x100fe2000001141e */
[----:B------:R-:W-:Y:S01]  /*1b30*/  ULDC.64 UR4, c[0x0][0x240] ;  /* 0x0000900000047ab9 */ /* 0x000fe20000000a00 */
[----:B------:R-:W-:Y:S01]  /*1b40*/  LEA.HI R0, R2, R21, RZ, 0x2 ;  /* 0x0000001502007211 */ /* 0x000fe200078f10ff */
[----:B------:R-:W-:Y:S01]  /*1b50*/  IMAD R4, R4, 0x2, R217 ;  /* 0x0000000204047824 */ /* 0x000fe200078e02d9 */
[----:B------:R-:W-:Y:S01]  /*1b60*/  UIMAD UR4, UR13, UR4, URZ ;  /* 0x000000040d0472a4 */ /* 0x000fe2000f8e023f */
[----:B------:R-:W-:Y:S01]  /*1b70*/  IMAD.WIDE.U32 R2, R3, c[0x0][0x238], R30 ;  /* 0x00008e0003027a25 */ /* 0x000fe200078e001e */
[----:B------:R-:W-:Y:S01]  /*1b80*/  LOP3.LUT R0, R0, 0xfffffffc, RZ, 0xc0, !PT ;  /* 0xfffffffc00007812 */ /* 0x000fe200078ec0ff */
[----:B------:R1:W-:Y:S01]  /*1b90*/  STL [R1+0xc], R31 ;  /* 0x00000c1f01007387 */ /* 0x0003e20000100800 */
[----:B------:R-:W-:Y:S01]  /*1ba0*/  UIMAD UR7, UR10, UR5, UR4 ;  /* 0x000000050a0772a4 */ /* 0x000fe2000f8e0204 */
[----:B------:R-:W-:Y:S01]  /*1bb0*/  IMAD.IADD R6, R6, 0x1, R4 ;  /* 0x0000000106067824 */ /* 0x000fe200078e0204 */
[----:B------:R-:W-:Y:S01]  /*1bc0*/  IADD3 R0, R21, -R0, RZ ;  /* 0x8000000015007210 */ /* 0x000fe20007ffe0ff */
[----:B------:R-:W-:Y:S01]  /*1bd0*/  IMAD R7, R29, R7, c[0x0][0x198] ;  /* 0x000066001d077624 */ /* 0x000fe200078e0207 */
[----:B------:R-:W-:Y:S01]  /*1be0*/  IADD3 R3, R3, UR16, RZ ;  /* 0x0000001003037c10 */ /* 0x000fe2000fffe0ff */
[----:B------:R-:W-:Y:S01]  /*1bf0*/  IMAD.U32 R4, RZ, RZ, UR10 ;  /* 0x0000000aff047e24 */ /* 0x000fe2000f8e00ff */
[C---:B------:R-:W-:Y:S01]  /*1c00*/  SEL R221, R225.reuse, 0xffffffe0, !P1 ;  /* 0xffffffe0e1dd7807 */ /* 0x040fe20004800000 */
[----:B------:R-:W-:Y:S01]  /*1c10*/  IMAD R0, R0, -0x8, R7 ;  /* 0xfffffff800007824 */ /* 0x000fe200078e0207 */
[----:B------:R-:W-:Y:S01]  /*1c20*/  UIADD3 UR13, UR6, 0x3f, URZ ;  /* 0x0000003f060d7890 */ /* 0x000fe2000fffe03f */
[----:B------:R-:W-:Y:S01]  /*1c30*/  IMAD.WIDE.U32 R8, R4, c[0x0][0x240], R2 ;  /* 0x0000900004087a25 */ /* 0x000fe200078e0002 */
[----:B------:R-:W-:Y:S01]  /*1c40*/  MOV R227, 0x10 ;  /* 0x0000001000e37802 */ /* 0x000fe20000000f00 */
[----:B------:R-:W-:Y:S01]  /*1c50*/  CS2R R146, SRZ ;  /* 0x0000000000927805 */ /* 0x000fe2000001ff00 */
[----:B------:R-:W-:Y:S01]  /*1c60*/  SEL R225, R225, 0xffffffe0, !P0 ;  /* 0xffffffe0e1e17807 */ /* 0x000fe20004000000 */
[----:B------:R-:W-:Y:S01]  /*1c70*/  IMAD R243, R243, -0x2, R0 ;  /* 0xfffffffef3f37824 */ /* 0x000fe200078e0200 */
[----:B------:R-:W-:Y:S01]  /*1c80*/  IADD3 R0, R9, UR7, RZ ;  /* 0x0000000709007c10 */ /* 0x000fe2000fffe0ff */
[----:B------:R1:W-:Y:S01]  /*1c90*/  STL.64 [R1+0x18], R8 ;  /* 0x0000180801007387 */ /* 0x0003e20000100a00 */
[----:B------:R-:W-:Y:S01]  /*1ca0*/  USHF.R.S32.HI UR6, URZ, 0x1f, UR13 ;  /* 0x0000001f3f067899 */ /* 0x000fe2000801140d */
[----:B------:R-:W-:Y:S01]  /*1cb0*/  SEL R227, R227, 0xfffffff0, !P1 ;  /* 0xfffffff0e3e37807 */ /* 0x000fe20004800000 */
[C---:B------:R-:W-:Y:S01]  /*1cc0*/  IMAD.SHL.U32 R222, R224.reuse, 0x2, RZ ;  /* 0x00000002e0de7824 */ /* 0x040fe200078e00ff */
[----:B------:R1:W-:Y:S01]  /*1cd0*/  STL [R1+0x20], R0 ;  /* 0x0000200001007387 */ /* 0x0003e20000100800 */
[----:B------:R-:W-:Y:S01]  /*1ce0*/  LOP3.LUT R217, R5, R217, RZ, 0xfc, !PT ;  /* 0x000000d905d97212 */ /* 0x000fe200078efcff */
[----:B------:R-:W-:Y:S01]  /*1cf0*/  IMAD.IADD R228, R224, 0x1, R225 ;  /* 0x00000001e0e47824 */ /* 0x000fe200078e02e1 */
[----:B------:R-:W-:Y:S01]  /*1d00*/  ULEA.HI UR6, UR6, UR13, URZ, 0x6 ;  /* 0x0000000d06067291 */ /* 0x000fe2000f8f303f */
[----:B------:R-:W-:Y:S01]  /*1d10*/  IMAD.IADD R223, R223, 0x1, R220 ;  /* 0x00000001dfdf7824 */ /* 0x000fe200078e02dc */
[----:B------:R-:W-:Y:S01]  /*1d20*/  CS2R R144, SRZ ;  /* 0x0000000000907805 */ /* 0x000fe2000001ff00 */
[----:B------:R-:W-:Y:S01]  /*1d30*/  IMAD.SHL.U32 R216, R216, 0x2, RZ ;  /* 0x00000002d8d87824 */ /* 0x000fe200078e00ff */
        /* <DEDUP_REMOVED lines=46> */
[----:B------:R-:W-:Y:S01]  /*2020*/  IMAD.IADD R221, R222, 0x1, R221 ;  /* 0x00000001dedd7824 */ /* 0x000fe200078e02dd */
[----:B------:R-:W-:Y:S01]  /*2030*/  IADD3 R232, R224, R227, RZ ;  /* 0x000000e3e0e87210 */ /* 0x000fe20007ffe0ff */
[C---:B------:R-:W-:Y:S01]  /*2040*/  IMAD.IADD R230, R227.reuse, 0x1, R225 ;  /* 0x00000001e3e67824 */ /* 0x040fe200078e02e1 */
[----:B------:R-:W-:Y:S01]  /*2050*/  LEA R233, R6, 0x12480, 0x1 ;  /* 0x0001248006e97811 */ /* 0x000fe200078e08ff */
[----:B------:R-:W-:Y:S01]  /*2060*/  IMAD.IADD R231, R227, 0x1, R228 ;  /* 0x00000001e3e77824 */ /* 0x000fe200078e02e4 */
[----:B------:R-:W-:Y:S01]  /*2070*/  LEA R217, R217, 0x15480, 0x1 ;  /* 0x00015480d9d97811 */ /* 0x000fe200078e08ff */
[----:B------:R-:W-:Y:S01]  /*2080*/  ULDC UR12, c[0x0][0x278] ;  /* 0x00009e00000c7ab9 */ /* 0x000fe20000000800 */
[----:B------:R-:W-:Y:S01]  /*2090*/  IADD3 R229, R224, 0x800, RZ ;  /* 0x00000800e0e57810 */ /* 0x000fe20007ffe0ff */
[----:B------:R-:W-:-:S02]  /*20a0*/  ULDC UR5, c[0x0][0x290] ;  /* 0x0000a40000057ab9 */ /* 0x000fc40000000800 */
[----:B------:R-:W-:Y:S02]  /*20b0*/  UMOV UR20, 0x1 ;  /* 0x0000000100147882 */ /* 0x000fe40000000000 */
[----:B------:R-:W-:Y:S02]  /*20c0*/  UMOV UR4, URZ ;  /* 0x0000003f00047c82 */ /* 0x000fe40008000000 */
[----:B------:R-:W-:Y:S02]  /*20d0*/  UMOV UR16, URZ ;  /* 0x0000003f00107c82 */ /* 0x000fe40008000000 */
[----:B------:R-:W-:Y:S02]  /*20e0*/  UIMAD UR12, UR10, UR12, URZ ;  /* 0x0000000c0a0c72a4 */ /* 0x000fe4000f8e023f */
[----:B------:R-:W-:Y:S02]  /*20f0*/  UIMAD UR5, UR10, UR5, URZ ;  /* 0x000000050a0572a4 */ /* 0x000fe4000f8e023f */
[----:B------:R-:W-:-:S02]  /*2100*/  USHF.R.S32.HI UR18, URZ, 0x6, UR6 ;  /* 0x000000063f127899 */ /* 0x000fc40008011406 */
[----:B-1----:R-:W-:Y:S02]  /*2110*/  ULDC UR13, c[0x0][0x168] ;  /* 0x00005a00000d7ab9 */ /* 0x002fe40000000800 */
.L_x_3:
[----:B------:R-:W-:Y:S04]  /*2120*/  DEPBAR.LE SB0, 0x1 ;  /* 0x000080400000791a */ /* 0x000fe80000000000 */
[----:B------:R-:W-:Y:S01]  /*2130*/  BAR.SYNC.DEFER_BLOCKING 0x0 ;  /* 0x0000000000007b1d */ /* 0x000fe20000010000 */
[----:B------:R-:W-:Y:S01]  /*2140*/  IMAD.U32 R0, RZ, RZ, UR4 ;  /* 0x00000004ff007e24 */ /* 0x000fe2000f8e00ff */
[----:B------:R-:W-:Y:S01]  /*2150*/  MOV R148, UR4 ;  /* 0x0000000400947c02 */ /* 0x000fe20008000f00 */
[----:B------:R-:W-:Y:S03]  /*2160*/  UIADD3 UR19, UR16, 0x1, URZ ;  /* 0x0000000110137890 */ /* 0x000fe6000fffe03f */
[----:B------:R-:W-:Y:S01]  /*2170*/  LEA R0, R0, R224, 0xd ;  /* 0x000000e000007211 */ /* 0x000fe200078e68ff */
[----:B------:R-:W-:Y:S01]  /*2180*/  IMAD R148, R148, 0x2000, R227 ;  /* 0x0000200094947824 */ /* 0x000fe200078e02e3 */
[----:B------:R-:W-:Y:S03]  /*2190*/  UISETP.GE.AND UP0, UPT, UR19, UR18, UPT ;  /* 0x000000121300728c */ /* 0x000fe6000bf06270 */
[----:B------:R-:W-:Y:S01]  /*21a0*/  IMAD.SHL.U32 R0, R0, 0x2, RZ ;  /* 0x0000000200007824 */ /* 0x000fe200078e00ff */
[CC--:B------:R-:W-:Y:S02]  /*21b0*/  IADD3 R4, R224.reuse, R148.reuse, RZ ;  /* 0x00000094e0047210 */ /* 0x0c0fe40007ffe0ff */
[--C-:B------:R-:W-:Y:S02]  /*21c0*/  IADD3 R148, R224, R148, R225.reuse ;  /* 0x00000094e0947210 */ /* 0x100fe40007ffe0e1 */
[----:B------:R-:W-:Y:S01]  /*21d0*/  PLOP3.LUT P3, PT, PT, PT, UP0, 0x80, 0x0 ;  /* 0x000000000000781c */ /* 0x000fe20003f6f008 */
[----:B------:R-:W-:Y:S01]  /*21e0*/  IMAD.SHL.U32 R149, R4, 0x2, RZ ;  /* 0x0000000204957824 */ /* 0x000fe200078e00ff */
[----:B------:R-:W-:Y:S01]  /*21f0*/  SHF.L.U32 R148, R148, 0x1, RZ ;  /* 0x0000000194947819 */ /* 0x000fe200000006ff */
[----:B------:R-:W-:Y:S04]  /*2200*/  LDSM.16.M88.2 R2, [R218+0x80] ;  /* 0x00008000da02783b */ /* 0x000fe80000000100 */
[----:B------:R-:W1:Y:S04]  /*2210*/  LDSM.16.M88.4 R20, [R0+0x6080] ;  /* 0x006080000014783b */ /* 0x000e680000000200 */
[----:B------:R-:W2:Y:S04]  /*2220*/  LDSM.16.M88.4 R24, [R0+0x7080] ;  /* 0x007080000018783b */ /* 0x000ea80000000200 */
[----:B------:R-:W3:Y:S04]  /*2230*/  LDSM.16.M88.2 R16, [R218+0x1080] ;  /* 0x00108000da10783b */ /* 0x000ee80000000100 */
[----:B------:R-:W4:Y:S04]  /*2240*/  LDSM.16.M88.2 R28, [R218+0x2080] ;  /* 0x00208000da1c783b */ /* 0x000f280000000100 */
[----:B------:R-:W-:Y:S04]  /*2250*/  LDSM.16.M88.2 R30, [R220+0x80] ;  /* 0x00008000dc1e783b */ /* 0x000fe80000000100 */
[----:B------:R-:W5:Y:S04]  /*2260*/  LDSM.16.M88.4 R32, [R149+0x6080] ;  /* 0x006080009520783b */ /* 0x000f680000000200 */
[----:B------:R-:W4:Y:S04]  /*2270*/  LDSM.16.M88.4 R36, [R149+0x7080] ;  /* 0x007080009524783b */ /* 0x000f280000000200 */
[----:B------:R-:W-:Y:S01]  /*2280*/  LDSM.16.M88.2 R40, [R220+0x2080] ;  /* 0x00208000dc28783b */ /* 0x000fe20000000100 */
[-C--:B-1----:R-:W-:Y:S08]  /*2290*/  HMMA.16816.F32.BF16 R4, R20, R2.reuse, RZ ;  /* 0x000000021404723c */ /* 0x082ff000000418ff */
[C---:B--2---:R-:W-:Y:S07]  /*22a0*/  HMMA.16816.F32.BF16 R8, R24.reuse, R2, RZ ;  /* 0x000000021808723c */ /* 0x044fee00000418ff */
[----:B------:R-:W-:Y:S01]  /*22b0*/  MOV R2, UR4 ;  /* 0x0000000400027c02 */ /* 0x000fe20008000f00 */
[-C--:B---3--:R-:W-:Y:S04]  /*22c0*/  HMMA.16816.F32.BF16 R12, R24, R16.reuse, RZ ;  /* 0x00000010180c723c */ /* 0x088fe800000418ff */
[----:B------:R-:W-:Y:S02]  /*22d0*/  IMAD R18, R2, 0x2000, R225 ;  /* 0x0000200002127824 */ /* 0x000fe400078e02e1 */
[----:B------:R-:W1:Y:S03]  /*22e0*/  LDSM.16.M88.2 R2, [R220+0x1080] ;  /* 0x00108000dc02783b */ /* 0x000e660000000100 */
[----:B------:R-:W-:Y:S02]  /*22f0*/  IADD3 R42, R224, R18, RZ ;  /* 0x00000012e02a7210 */ /* 0x000fe40007ffe0ff */
[C---:B------:R-:W-:Y:S03]  /*2300*/  HMMA.16816.F32.BF16 R16, R20.reuse, R16, RZ ;  /* 0x000000101410723c */ /* 0x040fe600000418ff */
[----:B------:R-:W-:Y:S02]  /*2310*/  IMAD.SHL.U32 R150, R42, 0x2, RZ ;  /* 0x000000022a967824 */ /* 0x000fe400078e00ff */
[----:B------:R-:W-:Y:S03]  /*2320*/  LDSM.16.M88.2 R42, [R219+0x80] ;  /* 0x00008000db2a783b */ /* 0x000fe60000000100 */
[-C--:B----4-:R-:W-:Y:S01]  /*2330*/  HMMA.16816.F32.BF16 R20, R20, R28.reuse, RZ ;  /* 0x0000001c1414723c */ /* 0x090fe200000418ff */
[----:B------:R-:W2:Y:S04]  /*2340*/  LDSM.16.M88.4 R44, [R150+0x6080] ;  /* 0x00608000962c783b */ /* 0x000ea80000000200 */
[----:B------:R-:W3:Y:S03]  /*2350*/  LDSM.16.M88.4 R48, [R150+0x7080] ;  /* 0x007080009630783b */ /* 0x000ee60000000200 */
[----:B------:R-:W-:Y:S01]  /*2360*/  HMMA.16816.F32.BF16 R24, R24, R28, RZ ;  /* 0x0000001c1818723c */ /* 0x000fe200000418ff */
[----:B------:R-:W4:Y:S07]  /*2370*/  LDSM.16.M88.2 R28, [R219+0x1080] ;  /* 0x00108000db1c783b */ /* 0x000f2e0000000100 */
[-C--:B-----5:R-:W-:Y:S08]  /*2380*/  HMMA.16816.F32.BF16 R4, R32, R30.reuse, R4 ;  /* 0x0000001e2004723c */ /* 0x0a0ff00000041804 */
[C---:B------:R-:W-:Y:S01]  /*2390*/  HMMA.16816.F32.BF16 R8, R36.reuse, R30, R8 ;  /* 0x0000001e2408723c */ /* 0x040fe20000041808 */
[----:B------:R-:W-:Y:S07]  /*23a0*/  LDSM.16.M88.2 R30, [R223+0x80] ;  /* 0x00008000df1e783b */ /* 0x000fee0000000100 */
[-C--:B-1----:R-:W-:Y:S08]  /*23b0*/  HMMA.16816.F32.BF16 R12, R36, R2.reuse, R12 ;  /* 0x00000002240c723c */ /* 0x082ff0000004180c */
[C---:B------:R-:W-:Y:S01]  /*23c0*/  HMMA.16816.F32.BF16 R16, R32.reuse, R2, R16 ;  /* 0x000000022010723c */ /* 0x040fe20000041810 */
[----:B------:R-:W1:Y:S07]  /*23d0*/  LDSM.16.M88.2 R2, [R219+0x2080] ;  /* 0x00208000db02783b */ /* 0x000e6e0000000100 */
[-C--:B------:R-:W-:Y:S01]  /*23e0*/  HMMA.16816.F32.BF16 R20, R32, R40.reuse, R20 ;  /* 0x000000282014723c */ /* 0x080fe20000041814 */
[----:B------:R-:W5:Y:S07]  /*23f0*/  LDSM.16.M88.4 R32, [R148+0x6080] ;  /* 0x006080009420783b */ /* 0x000f6e0000000200 */
[----:B------:R-:W-:Y:S01]  /*2400*/  HMMA.16816.F32.BF16 R24, R36, R40, R24 ;  /* 0x000000282418723c */ /* 0x000fe20000041818 */
[----:B------:R-:W5:Y:S04]  /*2410*/  LDSM.16.M88.4 R36, [R148+0x7080] ;  /* 0x007080009424783b */ /* 0x000f680000000200 */
[----:B------:R-:W5:Y:S03]  /*2420*/  LDSM.16.M88.2 R40, [R223+0x1080] ;  /* 0x00108000df28783b */ /* 0x000f660000000100 */
[-C--:B--2---:R-:W-:Y:S08]  /*2430*/  HMMA.16816.F32.BF16 R4, R44, R42.reuse, R4 ;  /* 0x0000002a2c04723c */ /* 0x084ff00000041804 */
[C---:B---3--:R-:W-:Y:S01]  /*2440*/  HMMA.16816.F32.BF16 R8, R48.reuse, R42, R8 ;  /* 0x0000002a3008723c */ /* 0x048fe20000041808 */
[----:B------:R-:W-:Y:S07]  /*2450*/  LDSM.16.M88.2 R42, [R218+0x3080] ;  /* 0x00308000da2a783b */ /* 0x000fee0000000100 */
[-C--:B----4-:R-:W-:Y:S08]  /*2460*/  HMMA.16816.F32.BF16 R12, R48, R28.reuse, R12 ;  /* 0x0000001c300c723c */ /* 0x090ff0000004180c */
[C---:B------:R-:W-:Y:S01]  /*2470*/  HMMA.16816.F32.BF16 R16, R44.reuse, R28, R16 ;  /* 0x0000001c2c10723c */ /* 0x040fe20000041810 */
[----:B------:R-:W2:Y:S07]  /*2480*/  LDSM.16.M88.2 R28, [R223+0x2080] ;  /* 0x00208000df1c783b */ /* 0x000eae0000000100 */
[-C--:B-1----:R-:W-:Y:S01]  /*2490*/  HMMA.16816.F32.BF16 R20, R44, R2.reuse, R20 ;  /* 0x000000022c14723c */ /* 0x082fe20000041814 */
[----:B------:R-:W1:Y:S07]  /*24a0*/  LDSM.16.M88.4 R44, [R0+0x8080] ;  /* 0x00808000002c783b */ /* 0x000e6e0000000200 */
[----:B------:R-:W-:Y:S01]  /*24b0*/  HMMA.16816.F32.BF16 R24, R48, R2, R24 ;  /* 0x000000023018723c */ /* 0x000fe20000041818 */
[----:B------:R3:W4:Y:S04]  /*24c0*/  LDSM.16.M88.4 R48, [R0+0x9080] ;  /* 0x009080000030783b */ /* 0x0007280000000200 */
[----:B------:R-:W1:Y:S03]  /*24d0*/  LDSM.16.M88.2 R2, [R218+0x4080] ;  /* 0x00408000da02783b */ /* 0x000e660000000100 */
[-C--:B-----5:R-:W-:Y:S08]  /*24e0*/  HMMA.16816.F32.BF16 R4, R32, R30.reuse, R4 ;  /* 0x0000001e2004723c */ /* 0x0a0ff00000041804 */
[C---:B------:R-:W-:Y:S01]  /*24f0*/  HMMA.16816.F32.BF16 R8, R36.reuse, R30, R8 ;  /* 0x0000001e2408723c */ /* 0x040fe20000041808 */
[----:B------:R-:W5:Y:S07]  /*2500*/  LDSM.16.M88.2 R30, [R218+0x5080] ;  /* 0x00508000da1e783b */ /* 0x000f6e0000000100 */
[-C--:B------:R-:W-:Y:S01]  /*2510*/  HMMA.16816.F32.BF16 R12, R36, R40.reuse, R12 ;  /* 0x00000028240c723c */ /* 0x080fe2000004180c */
[----:B---3--:R-:W-:Y:S05]  /*2520*/  IMAD.U32 R0, RZ, RZ, UR4 ;  /* 0x00000004ff007e24 */ /* 0x008fea000f8e00ff */
[----:B------:R-:W-:Y:S02]  /*2530*/  LEA R0, R0, R232, 0xd ;  /* 0x000000e800007211 */ /* 0x000fe400078e68ff */
[C---:B------:R-:W-:Y:S01]  /*2540*/  HMMA.16816.F32.BF16 R16, R32.reuse, R40, R16 ;  /* 0x000000282010723c */ /* 0x040fe20000041810 */
[----:B------:R-:W-:Y:S03]  /*2550*/  LDSM.16.M88.2 R40, [R220+0x4080] ;  /* 0x00408000dc28783b */ /* 0x000fe60000000100 */
[----:B------:R-:W-:Y:S04]  /*2560*/  IMAD.SHL.U32 R0, R0, 0x2, RZ ;  /* 0x0000000200007824 */ /* 0x000fe800078e00ff */
[-C--:B--2---:R-:W-:Y:S01]  /*2570*/  HMMA.16816.F32.BF16 R20, R32, R28.reuse, R20 ;  /* 0x0000001c2014723c */ /* 0x084fe20000041814 */
[----:B------:R2:W-:Y:S07]  /*2580*/  LDSM.16.M88.4 R32, [R0+0x8080] ;  /* 0x008080000020783b */ /* 0x0005ee0000000200 */
[----:B------:R-:W-:Y:S01]  /*2590*/  HMMA.16816.F32.BF16 R24, R36, R28, R24 ;  /* 0x0000001c2418723c */ /* 0x000fe20000041818 */
[----:B------:R-:W3:Y:S04]  /*25a0*/  LDSM.16.M88.2 R28, [R220+0x3080] ;  /* 0x00308000dc1c783b */ /* 0x000ee80000000100 */
[----:B------:R-:W3:Y:S03]  /*25b0*/  LDSM.16.M88.4 R36, [R149+0x9080] ;  /* 0x009080009524783b */ /* 0x000ee60000000200 */
[-C--:B-1----:R-:W-:Y:S01]  /*25c0*/  HMMA.16816.F32.BF16 R4, R44, R42.reuse, R4 ;  /* 0x0000002a2c04723c */ /* 0x082fe20000041804 */
[----:B------:R-:W-:Y:S07]  /*25d0*/  LDSM.16.M88.4 R148, [R150+0x9080] ;  /* 0x009080009694783b */ /* 0x000fee0000000200 */
[C---:B----4-:R-:W-:Y:S01]  /*25e0*/  HMMA.16816.F32.BF16 R8, R48.reuse, R42, R8 ;  /* 0x0000002a3008723c */ /* 0x050fe20000041808 */
[----:B------:R-:W-:Y:S03]  /*25f0*/  LDSM.16.M88.2 R42, [R219+0x3080] ;  /* 0x00308000db2a783b */ /* 0x000fe60000000100 */
[----:B--2---:R-:W-:Y:S04]  /*2600*/  MOV R0, UR4 ;  /* 0x0000000400007c02 */ /* 0x004fe80008000f00 */
[-C--:B------:R-:W-:Y:S04]  /*2610*/  HMMA.16816.F32.BF16 R12, R48, R2.reuse, R12 ;  /* 0x00000002300c723c */ /* 0x080fe8000004180c */
[----:B------:R-:W-:Y:S04]  /*2620*/  IMAD R0, R0, 0x2000, R228 ;  /* 0x0000200000007824 */ /* 0x000fe800078e02e4 */
[C---:B------:R-:W-:Y:S01]  /*2630*/  HMMA.16816.F32.BF16 R16, R44.reuse, R2, R16 ;  /* 0x000000022c10723c */ /* 0x040fe20000041810 */
[----:B------:R-:W1:Y:S03]  /*2640*/  LDSM.16.M88.2 R2, [R220+0x5080] ;  /* 0x00508000dc02783b */ /* 0x000e660000000100 */
[----:B------:R-:W-:Y:S04]  /*2650*/  SHF.L.U32 R0, R0, 0x1, RZ ;  /* 0x0000000100007819 */ /* 0x000fe800000006ff */
[-C--:B-----5:R-:W-:Y:S01]  /*2660*/  HMMA.16816.F32.BF16 R20, R44, R30.reuse, R20 ;  /* 0x0000001e2c14723c */ /* 0x0a0fe20000041814 */
[----:B------:R2:W4:Y:S07]  /*2670*/  LDSM.16.M88.4 R44, [R0+0x8080] ;  /* 0x00808000002c783b */ /* 0x00052e0000000200 */
[----:B------:R-:W-:Y:S01]  /*2680*/  HMMA.16816.F32.BF16 R24, R48, R30, R24 ;  /* 0x0000001e3018723c */ /* 0x000fe20000041818 */
[----:B------:R-:W5:Y:S07]  /*2690*/  LDSM.16.M88.2 R30, [R219+0x4080] ;  /* 0x00408000db1e783b */ /* 0x000f6e0000000100 */
[-C--:B---3--:R-:W-:Y:S08]  /*26a0*/  HMMA.16816.F32.BF16 R4, R32, R28.reuse, R4 ;  /* 0x0000001c2004723c */ /* 0x088ff00000041804 */
[C---:B------:R-:W-:Y:S01]  /*26b0*/  HMMA.16816.F32.BF16 R8, R36.reuse, R28, R8 ;  /* 0x0000001c2408723c */ /* 0x040fe20000041808 */
[----:B------:R-:W3:Y:S03]  /*26c0*/  LDSM.16.M88.2 R28, [R219+0x5080] ;  /* 0x00508000db1c783b */ /* 0x000ee60000000100 */
[----:B--2---:R-:W-:Y:S04]  /*26d0*/  IMAD.U32 R0, RZ, RZ, UR4 ;  /* 0x00000004ff007e24 */ /* 0x004fe8000f8e00ff */
[-C--:B------:R-:W-:Y:S04]  /*26e0*/  HMMA.16816.F32.BF16 R12, R36, R40.reuse, R12 ;  /* 0x00000028240c723c */ /* 0x080fe8000004180c */
[----:B------:R-:W-:Y:S04]  /*26f0*/  IMAD R0, R0, 0x2000, R230 ;  /* 0x0000200000007824 */ /* 0x000fe800078e02e6 */
[C---:B------:R-:W-:Y:S01]  /*2700*/  HMMA.16816.F32.BF16 R16, R32.reuse, R40, R16 ;  /* 0x000000282010723c */ /* 0x040fe20000041810 */
[----:B------:R-:W-:Y:S03]  /*2710*/  LDSM.16.M88.2 R40, [R223+0x5080] ;  /* 0x00508000df28783b */ /* 0x000fe60000000100 */
[----:B------:R-:W-:Y:S04]  /*2720*/  IMAD.IADD R0, R229, 0x1, R0 ;  /* 0x00000001e5007824 */ /* 0x000fe800078e0200 */
[-C--:B-1----:R-:W-:Y:S04]  /*2730*/  HMMA.16816.F32.BF16 R20, R32, R2.reuse, R20 ;  /* 0x000000022014723c */ /* 0x082fe80000041814 */
[----:B------:R-:W-:Y:S04]  /*2740*/  IMAD.SHL.U32 R0, R0, 0x2, RZ ;  /* 0x0000000200007824 */ /* 0x000fe800078e00ff */
[----:B------:R-:W-:Y:S01]  /*2750*/  HMMA.16816.F32.BF16 R24, R36, R2, R24 ;  /* 0x000000022418723c */ /* 0x000fe20000041818 */
[----:B------:R1:W-:Y:S06]  /*2760*/  LDSM.16.M88.4 R36, [R0+0x8080] ;  /* 0x008080000024783b */ /* 0x0003ec0000000200 */
[----:B------:R-:W-:Y:S01]  /*2770*/  MOV R2, UR4 ;  /* 0x0000000400027c02 */ /* 0x000fe20008000f00 */
[-C--:B----4-:R-:W-:Y:S05]  /*2780*/  HMMA.16816.F32.BF16 R4, R44, R42.reuse, R4 ;  /* 0x0000002a2c04723c */ /* 0x090fea0000041804 */
[----:B------:R-:W-:Y:S03]  /*2790*/  LEA R2, R2, R231, 0xd ;  /* 0x000000e702027211 */ /* 0x000fe600078e68ff */
[C---:B------:R-:W-:Y:S04]  /*27a0*/  HMMA.16816.F32.BF16 R8, R148.reuse, R42, R8 ;  /* 0x0000002a9408723c */ /* 0x040fe80000041808 */
[----:B------:R-:W-:Y:S02]  /*27b0*/  SHF.L.U32 R32, R2, 0x1, RZ ;  /* 0x0000000102207819 */ /* 0x000fe400000006ff */
[----:B------:R-:W-:Y:S02]  /*27c0*/  LDSM.16.M88.2 R2, [R223+0x3080] ;  /* 0x00308000df02783b */ /* 0x000fe40000000100 */
[-C--:B-----5:R-:W-:Y:S01]  /*27d0*/  HMMA.16816.F32.BF16 R12, R148, R30.reuse, R12 ;  /* 0x0000001e940c723c */ /* 0x0a0fe2000004180c */
[----:B-1----:R-:W-:Y:S01]  /*27e0*/  MOV R0, UR4 ;  /* 0x0000000400007c02 */ /* 0x002fe20008000f00 */
[----:B------:R-:W1:Y:S04]  /*27f0*/  LDSM.16.M88.4 R32, [R32+0x8080] ;  /* 0x008080002020783b */ /* 0x000e680000000200 */
[----:B------:R-:W-:Y:S02]  /*2800*/  IMAD R0, R0, 0x40, R245 ;  /* 0x0000004000007824 */ /* 0x000fe400078e02f5 */
[C---:B------:R-:W-:Y:S01]  /*2810*/  HMMA.16816.F32.BF16 R16, R44.reuse, R30, R16 ;  /* 0x0000001e2c10723c */ /* 0x040fe20000041810 */
[----:B------:R-:W2:Y:S04]  /*2820*/  LDSM.16.M88.2 R30, [R223+0x4080] ;  /* 0x00408000df1e783b */ /* 0x000ea80000000100 */
[----:B------:R4:W2:Y:S03]  /*2830*/  LDS R212, [R0.X4+0x12080] ;  /* 0x0120800000d47984 */ /* 0x0008a60000004800 */
[-C--:B---3--:R-:W-:Y:S01]  /*2840*/  HMMA.16816.F32.BF16 R20, R44, R28.reuse, R20 ;  /* 0x0000001c2c14723c */ /* 0x088fe20000041814 */
[----:B------:R4:W3:Y:S04]  /*2850*/  LDS R213, [R0.X4+0x120a0] ;  /* 0x0120a00000d57984 */ /* 0x0008e80000004800 */
[----:B------:R4:W3:Y:S03]  /*2860*/  LDS R215, [R0.X4+0x12100] ;  /* 0x0121000000d77984 */ /* 0x0008e60000004800 */
[----:B------:R-:W-:Y:S01]  /*2870*/  HMMA.16816.F32.BF16 R24, R148, R28, R24 ;  /* 0x0000001c9418723c */ /* 0x000fe20000041818 */
[----:B------:R4:W3:Y:S01]  /*2880*/  LDS R214, [R0.X4+0x12120] ;  /* 0x0121200000d67984 */ /* 0x0008e20000004800 */
[----:B------:R-:W-:Y:S04]  /*2890*/  DEPBAR.LE SB0, 0x0 ;  /* 0x000080000000791a */ /* 0x000fe80000000000 */
[----:B------:R-:W-:Y:S02]  /*28a0*/  BAR.SYNC.DEFER_BLOCKING 0x0 ;  /* 0x0000000000007b1d */ /* 0x000fe40000010000 */
[-C--:B-1----:R-:W-:Y:S08]  /*28b0*/  HMMA.16816.F32.BF16 R4, R32, R2.reuse, R4 ;  /* 0x000000022004723c */ /* 0x082ff00000041804 */
[C---:B------:R-:W-:Y:S01]  /*28c0*/  HMMA.16816.F32.BF16 R8, R36.reuse, R2, R8 ;  /* 0x000000022408723c */ /* 0x040fe20000041808 */
[----:B------:R4:W1:Y:S07]  /*28d0*/  LDSM.16.M88.4 R148, [R221+0xe080] ;  /* 0x00e08000dd94783b */ /* 0x00086e0000000200 */
[-C--:B--2---:R-:W-:Y:S01]  /*28e0*/  HMMA.16816.F32.BF16 R12, R36, R30.reuse, R12 ;  /* 0x0000001e240c723c */ /* 0x084fe2000004180c */
[----:B------:R4:W2:Y:S04]  /*28f0*/  LDSM.16.M88.4 R160, [R221+0xf080] ;  /* 0x00f08000dda0783b */ /* 0x0008a80000000200 */
[----:B------:R4:W1:Y:S03]  /*2900*/  LDSM.16.M88.4 R44, [R222+0xe080] ;  /* 0x00e08000de2c783b */ /* 0x0008660000000200 */
[C---:B------:R-:W-:Y:S01]  /*2910*/  HMMA.16816.F32.BF16 R16, R32.reuse, R30, R16 ;  /* 0x0000001e2010723c */ /* 0x040fe20000041810 */
[----:B------:R4:W1:Y:S07]  /*2920*/  LDSM.16.M88.4 R48, [R222+0xf080] ;  /* 0x00f08000de30783b */ /* 0x00086e0000000200 */
[-C--:B------:R-:W-:Y:S08]  /*2930*/  HMMA.16816.F32.BF16 R20, R32, R40.reuse, R20 ;  /* 0x000000282014723c */ /* 0x080ff00000041814 */
[----:B------:R-:W-:Y:S01]  /*2940*/  HMMA.16816.F32.BF16 R24, R36, R40, R24 ;  /* 0x000000282418723c */ /* 0x000fe20000041818 */
[----:B------:R-:W-:-:S07]  /*2950*/  @P3 BRA `(.L_x_1) ;  /* 0x0000033000003947 */ /* 0x000fce0003800000 */
[----:B---3--:R-:W-:Y:S01]  /*2960*/  @!P2 IMAD.MOV.U32 R2, RZ, RZ, R246 ;  /* 0x000000ffff02a224 */ /* 0x008fe200078e00f6 */
[----:B------:R-:W3:Y:S01]  /*2970*/  LDL.64 R168, [R1] ;  /* 0x0000000001a87983 */ /* 0x000ee20000100a00 */
[----:B------:R-:W-:Y:S01]  /*2980*/  USHF.R.S32.HI UR21, URZ, 0x1f, UR19 ;  /* 0x0000001f3f157899 */ /* 0x000fe20008011413 */
[----:B------:R-:W-:Y:S01]  /*2990*/  @!P2 IMAD.MOV.U32 R3, RZ, RZ, R247 ;  /* 0x000000ffff03a224 */ /* 0x000fe200078e00f7 */
[----:B------:R-:W-:Y:S01]  /*29a0*/  ULDC.64 UR6, c[0x0][0x178] ;  /* 0x00005e0000067ab9 */ /* 0x000fe20000000a00 */
[----:B------:R-:W-:Y:S01]  /*29b0*/  IMAD.U32 R32, RZ, RZ, UR17 ;  /* 0x00000011ff207e24 */ /* 0x000fe2000f8e00ff */
[----:B----4-:R-:W4:Y:S01]  /*29c0*/  @!P2 S2R R0, SR_CTAID.Y ;  /* 0x000000000000a919 */ /* 0x010f220000002600 */
[----:B------:R-:W-:Y:S02]  /*29d0*/  UIMAD UR21, UR21, UR6, URZ ;  /* 0x00000006151572a4 */ /* 0x000fe4000f8e023f */
[----:B------:R-:W-:Y:S02]  /*29e0*/  UIMAD.WIDE.U32 UR22, UR19, UR6, URZ ;  /* 0x00000006131672a5 */ /* 0x000fe4000f8e003f */
[----:B------:R-:W-:Y:S02]  /*29f0*/  UIMAD UR21, UR19, UR7, UR21 ;  /* 0x00000007131572a4 */ /* 0x000fe4000f8e0215 */
[----:B------:R-:W-:Y:S02]  /*2a00*/  UIMAD UR6, UR19, -0x40, UR13 ;  /* 0xffffffc0130678a4 */ /* 0x000fe4000f8e020d */
[----:B------:R-:W-:Y:S01]  /*2a10*/  IMAD.U32 R29, RZ, RZ, UR22 ;  /* 0x00000016ff1d7e24 */ /* 0x000fe2000f8e00ff */
[----:B------:R-:W-:Y:S01]  /*2a20*/  UIADD3 UR21, UR23, UR21, URZ ;  /* 0x0000001517157290 */ /* 0x000fe2000fffe03f */
[----:B------:R-:W-:Y:S05]  /*2a30*/  IMAD.U32 R31, RZ, RZ, UR22 ;  /* 0x00000016ff1f7e24 */ /* 0x000fea000f8e00ff */
[----:B------:R-:W-:Y:S01]  /*2a40*/  IMAD.U32 R30, RZ, RZ, UR21 ;  /* 0x00000015ff1e7e24 */ /* 0x000fe2000f8e00ff */
[----:B----4-:R-:W-:Y:S01]  /*2a50*/  @!P2 SHF.R.S32.HI R28, RZ, 0x1f, R0 ;  /* 0x0000001fff1ca819 */ /* 0x010fe20000011400 */
[----:B------:R-:W-:Y:S04]  /*2a60*/  @!P2 IMAD.WIDE.U32 R2, R0, c[0x0][0x270], R2 ;  /* 0x00009c000002aa25 */ /* 0x000fe800078e0002 */
[----:B------:R-:W-:Y:S04]  /*2a70*/  @!P2 IMAD R28, R28, c[0x0][0x270], RZ ;  /* 0x00009c001c1caa24 */ /* 0x000fe800078e02ff */
[----:B------:R-:W-:Y:S01]  /*2a80*/  @!P2 IMAD R28, R0, c[0x0][0x274], R28 ;  /* 0x00009d00001caa24 */ /* 0x000fe200078e021c */
[----:B------:R-:W-:Y:S02]  /*2a90*/  @!P2 IADD3 R0, P3, R2, UR12, RZ ;  /* 0x0000000c0200ac10 */ /* 0x000fe4000ff7e0ff */
[----:B---3--:R-:W-:Y:S02]  /*2aa0*/  LEA R2, P4, R29, R168, 0x7 ;  /* 0x000000a81d027211 */ /* 0x008fe400078838ff */
[----:B------:R-:W-:Y:S02]  /*2ab0*/  @!P2 IADD3.X R29, R3, UR8, R28, P3, !PT ;  /* 0x00000008031dac10 */ /* 0x000fe40009ffe41c */
[----:B------:R-:W-:Y:S02]  /*2ac0*/  LEA.HI.X R3, R31, R169, R30, 0x7, P4 ;  /* 0x000000a91f037211 */ /* 0x000fe400020f3c1e */
[----:B------:R-:W-:Y:S02]  /*2ad0*/  IADD3 R32, P4, P3, R32, 0x80, R2 ;  /* 0x0000008020207810 */ /* 0x000fe40007b9e002 */
[----:B------:R-:W-:Y:S02]  /*2ae0*/  IADD3 R28, -R248, UR6, RZ ;  /* 0x00000006f81c7c10 */ /* 0x000fe4000fffe1ff */
[----:B------:R-:W-:Y:S02]  /*2af0*/  IADD3.X R33, RZ, UR11, R3, P4, P3 ;  /* 0x0000000bff217c10 */ /* 0x000fe4000a7e6403 */
[----:B------:R-:W-:Y:S02]  /*2b00*/  @!P2 LEA R30, P3, R0, c[0x0][0x258], 0x2 ;  /* 0x00009600001eaa11 */ /* 0x000fe400078610ff */
[----:B------:R-:W-:Y:S02]  /*2b10*/  ISETP.LT.OR P4, PT, R28, 0x1, P6 ;  /* 0x000000011c00780c */ /* 0x000fe40003781670 */
[----:B------:R-:W-:Y:S01]  /*2b20*/  @!P2 LEA.HI.X R31, R0, c[0x0][0x25c], R29, 0x2, P3 ;  /* 0x00009700001faa11 */ /* 0x000fe200018f141d */
[----:B------:R-:W-:Y:S01]  /*2b30*/  IMAD.U32 R0, RZ, RZ, UR20 ;  /* 0x00000014ff007e24 */ /* 0x000fe2000f8e00ff */
[----:B------:R-:W-:Y:S02]  /*2b40*/  IADD3 R29, R244, 0x6080, RZ ;  /* 0x00006080f41d7810 */ /* 0x000fe40007ffe0ff */
[----:B------:R-:W-:Y:S03]  /*2b50*/  ISETP.LT.OR P3, PT, R28, 0x1, P5 ;  /* 0x000000011c00780c */ /* 0x000fe60002f61670 */
[----:B------:R-:W-:Y:S02]  /*2b60*/  IMAD R0, R0, 0x4000, R29 ;  /* 0x0000400000007824 */ /* 0x000fe400078e021d */
[----:B------:R-:W-:Y:S03]  /*2b70*/  IMAD.U32 R29, RZ, RZ, UR16 ;  /* 0x00000010ff1d7e24 */ /* 0x000fe6000f8e00ff */
[----:B------:R-:W-:Y:S01]  /*2b80*/  @!PT LDS RZ, [RZ] ;  /* 0x00000000fffff984 */ /* 0x000fe20000000800 */
[----:B------:R-:W-:Y:S01]  /*2b90*/  @!PT LDS RZ, [RZ] ;  /* 0x00000000fffff984 */ /* 0x000fe20000000800 */
[----:B------:R-:W-:Y:S01]  /*2ba0*/  @!PT LDS RZ, [RZ] ;  /* 0x00000000fffff984 */ /* 0x000fe20000000800 */
[----:B------:R3:W-:Y:S01]  /*2bb0*/  LDGSTS.E.BYPASS.LTC128B.128 [R0], [R2.64], !P4 ;  /* 0x0000000002007fae */ /* 0x0007e2000e101d4e */
[----:B------:R-:W-:Y:S04]  /*2bc0*/  IADD3 R34, P4, R2, UR17, RZ ;  /* 0x0000001102227c10 */ /* 0x000fe8000ff9e0ff */
[----:B------:R3:W-:Y:S01]  /*2bd0*/  LDGSTS.E.BYPASS.LTC128B.128 [R0+0x2000], [R2.64+0x80], !P3 ;  /* 0x0200008002007fae */ /* 0x0007e2000d901d4e */
[C---:B------:R-:W-:Y:S02]  /*2be0*/  ISETP.LT.OR P3, PT, R28.reuse, 0x21, P6 ;  /* 0x000000211c00780c */ /* 0x040fe40003761670 */
[----:B------:R-:W-:Y:S02]  /*2bf0*/  IADD3.X R35, R3, UR11, RZ, P4, !PT ;  /* 0x0000000b03237c10 */ /* 0x000fe4000a7fe4ff */
[----:B------:R-:W-:Y:S09]  /*2c00*/  ISETP.LT.OR P4, PT, R28, 0x21, P5 ;  /* 0x000000211c00780c */ /* 0x000ff20002f81670 */
[----:B------:R4:W-:Y:S05]  /*2c10*/  LDGSTS.E.BYPASS.LTC128B.128 [R0+0x1000], [R34.64], !P3 ;  /* 0x0100000022007fae */ /* 0x0009ea000d901d4e */
[----:B------:R4:W-:Y:S01]  /*2c20*/  LDGSTS.E.BYPASS.LTC128B.128 [R0+0x3000], [R32.64], !P4 ;  /* 0x0300000020007fae */ /* 0x0009e2000e101d4e */
[----:B---3--:R-:W-:Y:S01]  /*2c30*/  IMAD.U32 R2, RZ, RZ, UR20 ;  /* 0x00000014ff027e24 */ /* 0x008fe2000f8e00ff */
[----:B------:R-:W-:Y:S03]  /*2c40*/  @!P2 LEA R3, R29, 0x40, 0x6 ;  /* 0x000000401d03a811 */ /* 0x000fe600078e30ff */
[----:B------:R-:W-:Y:S02]  /*2c50*/  @!P2 IMAD R2, R2, 0x40, R246 ;  /* 0x000000400202a824 */ /* 0x000fe400078e02f6 */
[----:B------:R-:W-:Y:S04]  /*2c60*/  @!P2 IMAD.WIDE R30, R3, 0x4, R30 ;  /* 0x00000004031ea825 */ /* 0x000fe800078e021e */
[----:B------:R-:W-:Y:S05]  /*2c70*/  @!P2 IMAD.SHL.U32 R2, R2, 0x4, RZ ;  /* 0x000000040202a824 */ /* 0x000fea00078e00ff */
[----:B------:R4:W-:Y:S02]  /*2c80*/  @!P2 LDGSTS.E.BYPASS.LTC128B.128 [R2+0x12080], [R30.64] ;  /* 0x120800001e02afae */ /* 0x0009e4000b901d4e */
.L_x_1:
[-C--:B-1-34-:R-:W-:Y:S01]  /*2c90*/  HMMA.16816.F32.BF16 R28, R44, R152.reuse, RZ ;  /* 0x000000982c1c723c */ /* 0x09afe200000418ff */
[----:B------:R-:W0:Y:S02]  /*2ca0*/  LDGDEPBAR ;  /* 0x00000000000079af */ /* 0x000e240000000000 */
[C---:B------:R-:W-:Y:S02]  /*2cb0*/  ISETP.GT.AND P4, PT, R243.reuse, RZ, PT ;  /* 0x000000fff300720c */ /* 0x040fe40003f84270 */
[----:B------:R-:W-:Y:S02]  /*2cc0*/  ISETP.GT.AND P3, PT, R243, 0x1, PT ;  /* 0x00000001f300780c */ /* 0x000fe40003f64270 */
[----:B------:R-:W-:Y:S01]  /*2cd0*/  FSEL R3, R4, -INF , P4 ;  /* 0xff80000004037808 */ /* 0x000fe20002000000 */
[C---:B------:R-:W-:Y:S01]  /*2ce0*/  HMMA.16816.F32.BF16 R32, R48.reuse, R152, RZ ;  /* 0x000000983020723c */ /* 0x040fe200000418ff */
[----:B------:R-:W-:Y:S03]  /*2cf0*/  MOV R2, 0x40 ;  /* 0x0000004000027802 */ /* 0x000fe60000000f00 */
[----:B------:R-:W-:Y:S01]  /*2d00*/  FSEL R234, R7, -INF , P3 ;  /* 0xff80000007ea7808 */ /* 0x000fe20001800000 */
[--C-:B------:R-:W-:Y:S01]  /*2d10*/  FFMA.FTZ R3, R3, c[0x0][0x29c], -R212.reuse ;  /* 0x0000a70003037a23 */ /* 0x100fe200000108d4 */
[----:B------:R-:W-:Y:S02]  /*2d20*/  FSEL R236, R9, -INF , P3 ;  /* 0xff80000009ec7808 */ /* 0x000fe40001800000 */
[-C--:B------:R-:W-:Y:S01]  /*2d30*/  HMMA.16816.F32.BF16 R36, R48, R154.reuse, RZ ;  /* 0x0000009a3024723c */ /* 0x080fe200000418ff */
[----:B------:R-:W-:Y:S01]  /*2d40*/  FSEL R242, R11, -INF , P3 ;  /* 0xff8000000bf27808 */ /* 0x000fe20001800000 */
[----:B------:R1:W-:Y:S02]  /*2d50*/  MUFU.EX2 R239, R3 ;  /* 0x0000000300ef7308 */ /* 0x0003e40000000800 */
[----:B------:R-:W-:Y:S02]  /*2d60*/  FSEL R235, R8, -INF , P4 ;  /* 0xff80000008eb7808 */ /* 0x000fe40002000000 */
[----:B------:R-:W-:Y:S02]  /*2d70*/  FSEL R241, R10, -INF , P4 ;  /* 0xff8000000af17808 */ /* 0x000fe40002000000 */
[C---:B------:R-:W-:Y:S01]  /*2d80*/  HMMA.16816.F32.BF16 R40, R44.reuse, R154, RZ ;  /* 0x0000009a2c28723c */ /* 0x040fe200000418ff */
[----:B------:R-:W-:Y:S03]  /*2d90*/  MOV R221, 0x20 ;  /* 0x0000002000dd7802 */ /* 0x000fe60000000f00 */
[----:B------:R-:W-:Y:S02]  /*2da0*/  SEL R2, R2, 0xffffffc0, !P0 ;  /* 0xffffffc002027807 */ /* 0x000fe40004000000 */
[----:B------:R-:W-:Y:S02]  /*2db0*/  SEL R221, R221, 0xffffffe0, !P1 ;  /* 0xffffffe0dddd7807 */ /* 0x000fe40004800000 */
[-C--:B------:R-:W-:Y:S01]  /*2dc0*/  HMMA.16816.F32.BF16 R44, R44, R156.reuse, RZ ;  /* 0x0000009c2c2c723c */ /* 0x080fe200000418ff */
[C---:B------:R-:W-:Y:S03]  /*2dd0*/  IADD3 R0, R222.reuse, R2, RZ ;  /* 0x00000002de007210 */ /* 0x040fe60007ffe0ff */
[----:B------:R-:W-:Y:S02]  /*2de0*/  IADD3 R221, R222, R221, RZ ;  /* 0x000000dddedd7210 */ /* 0x000fe40007ffe0ff */
[----:B------:R-:W3:Y:S01]  /*2df0*/  LDSM.16.M88.4 R168, [R0+0xe080] ;  /* 0x00e0800000a8783b */ /* 0x000ee20000000200 */
[----:B------:R-:W-:Y:S01]  /*2e00*/  FSEL R5, R5, -INF , P3 ;  /* 0xff80000005057808 */ /* 0x000fe20001800000 */
[----:B------:R-:W-:Y:S02]  /*2e10*/  HMMA.16816.F32.BF16 R48, R48, R156, RZ ;  /* 0x0000009c3030723c */ /* 0x000fe400000418ff */
[----:B------:R-:W-:Y:S02]  /*2e20*/  ISETP.GT.AND P3, PT, R243, 0x20, PT ;  /* 0x00000020f300780c */ /* 0x000fe40003f64270 */
[----:B------:R-:W-:Y:S01]  /*2e30*/  IADD3 R2, R2, R221, RZ ;  /* 0x000000dd02027210 */ /* 0x000fe20007ffe0ff */
[--C-:B------:R-:W-:Y:S01]  /*2e40*/  FFMA.FTZ R5, R5, c[0x0][0x29c], -R212.reuse ;  /* 0x0000a70005057a23 */ /* 0x100fe200000108d4 */
[----:B------:R-:W4:Y:S01]  /*2e50*/  LDSM.16.M88.4 R176, [R0+0xf080] ;  /* 0x00f0800000b0783b */ /* 0x000f220000000200 */
[----:B------:R-:W-:Y:S01]  /*2e60*/  FSEL R18, R18, -INF , P3 ;  /* 0xff80000012127808 */ /* 0x000fe20001800000 */
[-C--:B------:R-:W-:Y:S01]  /*2e70*/  HMMA.16816.F32.BF16 R28, R148, R158.reuse, R28 ;  /* 0x0000009e941c723c */ /* 0x080fe2000004181c */
[----:B------:R5:W2:Y:S04]  /*2e80*/  MUFU.EX2 R240, R5 ;  /* 0x0000000500f07308 */ /* 0x000aa80000000800 */
[----:B------:R-:W-:Y:S01]  /*2e90*/  FSEL R238, R14, -INF , P3 ;  /* 0xff8000000eee7808 */ /* 0x000fe20001800000 */
[----:B------:R-:W-:Y:S01]  /*2ea0*/  LDSM.16.M88.4 R8, [R0+0x11080] ;  /* 0x011080000008783b */ /* 0x000fe20000000200 */
[----:B-1----:R-:W-:Y:S01]  /*2eb0*/  FSEL R3, R16, -INF , P3 ;  /* 0xff80000010037808 */ /* 0x002fe20001800000 */
[C---:B--2---:R-:W-:Y:S04]  /*2ec0*/  HMMA.16816.F32.BF16 R32, R160.reuse, R158, R32 ;  /* 0x0000009ea020723c */ /* 0x044fe80000041820 */
[----:B------:R-:W-:Y:S01]  /*2ed0*/  FSEL R16, R6, -INF , P4 ;  /* 0xff80000006107808 */ /* 0x000fe20002000000 */
[--C-:B------:R-:W-:Y:S01]  /*2ee0*/  FFMA.FTZ R3, R3, c[0x0][0x29c], -R212.reuse ;  /* 0x0000a70003037a23 */ /* 0x100fe200000108d4 */
[----:B------:R-:W-:Y:S02]  /*2ef0*/  ISETP.GT.AND P4, PT, R243, 0x21, PT ;  /* 0x00000021f300780c */ /* 0x000fe40003f84270 */
[-C--:B------:R-:W-:Y:S01]  /*2f00*/  HMMA.16816.F32.BF16 R36, R160, R164.reuse, R36 ;  /* 0x000000a4a024723c */ /* 0x080fe20000041824 */
[----:B------:R1:W-:Y:S03]  /*2f10*/  MUFU.EX2 R237, R3 ;  /* 0x0000000300ed7308 */ /* 0x0003e60000000800 */
[----:B------:R-:W-:Y:S02]  /*2f20*/  FSEL R19, R19, -INF , P4 ;  /* 0xff80000013137808 */ /* 0x000fe40002000000 */
[----:B------:R-:W-:Y:S02]  /*2f30*/  FSEL R17, R17, -INF , P4 ;  /* 0xff80000011117808 */ /* 0x000fe40002000000 */
[C---:B------:R-:W-:Y:S01]  /*2f40*/  HMMA.16816.F32.BF16 R40, R148.reuse, R164, R40 ;  /* 0x000000a49428723c */ /* 0x040fe20000041828 */
[----:B-----5:R2:W-:Y:S03]  /*2f50*/  LDSM.16.M88.4 R4, [R0+0x10080] ;  /* 0x010080000004783b */ /* 0x0205e60000000200 */
[--C-:B------:R-:W-:Y:S04]  /*2f60*/  FFMA.FTZ R17, R17, c[0x0][0x29c], -R212.reuse ;  /* 0x0000a70011117a23 */ /* 0x100fe800000108d4 */
[-C--:B------:R-:W-:Y:S01]  /*2f70*/  HMMA.16816.F32.BF16 R44, R148, R166.reuse, R44 ;  /* 0x000000a6942c723c */ /* 0x080fe2000004182c */
[----:B------:R-:W5:Y:S07]  /*2f80*/  LDSM.16.M88.4 R148, [R2+0xe080] ;  /* 0x00e080000294783b */ /* 0x000f6e0000000200 */
[----:B------:R-:W-:Y:S01]  /*2f90*/  HMMA.16816.F32.BF16 R48, R160, R166, R48 ;  /* 0x000000a6a030723c */ /* 0x000fe20000041830 */
[----:B------:R-:W5:Y:S07]  /*2fa0*/  LDSM.16.M88.4 R160, [R2+0xf080] ;  /* 0x00f0800002a0783b */ /* 0x000f6e0000000200 */
[-C--:B---3--:R-:W-:Y:S01]  /*2fb0*/  HMMA.16816.F32.BF16 R28, R168, R172.reuse, R28 ;  /* 0x000000aca81c723c */ /* 0x088fe2000004181c */
[----:B-1----:R-:W-:Y:S04]  /*2fc0*/  LDS R3, [R245.X4+0x12280] ;  /* 0x01228000f5037984 */ /* 0x002fe80000004800 */
[--C-:B--2---:R-:W-:Y:S03]  /*2fd0*/  FFMA.FTZ R0, R16, c[0x0][0x29c], -R213.reuse ;  /* 0x0000a70010007a23 */ /* 0x104fe600000108d5 */
[C---:B----4-:R-:W-:Y:S08]  /*2fe0*/  HMMA.16816.F32.BF16 R32, R176.reuse, R172, R32 ;  /* 0x000000acb020723c */ /* 0x050ff00000041820 */
[-C--:B------:R-:W-:Y:S08]  /*2ff0*/  HMMA.16816.F32.BF16 R36, R176, R174.reuse, R36 ;  /* 0x000000aeb024723c */ /* 0x080ff00000041824 */
[C---:B------:R-:W-:Y:S08]  /*3000*/  HMMA.16816.F32.BF16 R40, R168.reuse, R174, R40 ;  /* 0x000000aea828723c */ /* 0x040ff00000041828 */
[-C--:B------:R-:W-:Y:S01]  /*3010*/  HMMA.16816.F32.BF16 R44, R168, R180.reuse, R44 ;  /* 0x000000b4a82c723c */ /* 0x080fe2000004182c */
[----:B------:R-:W1:Y:S07]  /*3020*/  LDSM.16.M88.4 R168, [R222+0x10080] ;  /* 0x01008000dea8783b */ /* 0x000e6e0000000200 */
[----:B------:R-:W-:Y:S01]  /*3030*/  HMMA.16816.F32.BF16 R48, R176, R180, R48 ;  /* 0x000000b4b030723c */ /* 0x000fe20000041830 */
[----:B------:R-:W2:Y:S07]  /*3040*/  LDSM.16.M88.4 R176, [R222+0x11080] ;  /* 0x01108000deb0783b */ /* 0x000eae0000000200 */
[-C--:B-----5:R-:W-:Y:S08]  /*3050*/  HMMA.16816.F32.BF16 R28, R148, R182.reuse, R28 ;  /* 0x000000b6941c723c */ /* 0x0a0ff0000004181c */
[C---:B------:R-:W-:Y:S08]  /*3060*/  HMMA.16816.F32.BF16 R32, R160.reuse, R182, R32 ;  /* 0x000000b6a020723c */ /* 0x040ff00000041820 */
[-C--:B------:R-:W-:Y:S08]  /*3070*/  HMMA.16816.F32.BF16 R36, R160, R184.reuse, R36 ;  /* 0x000000b8a024723c */ /* 0x080ff00000041824 */
[C---:B------:R-:W-:Y:S08]  /*3080*/  HMMA.16816.F32.BF16 R40, R148.reuse, R184, R40 ;  /* 0x000000b89428723c */ /* 0x040ff00000041828 */
[-C--:B------:R-:W-:Y:S01]  /*3090*/  HMMA.16816.F32.BF16 R44, R148, R186.reuse, R44 ;  /* 0x000000ba942c723c */ /* 0x080fe2000004182c */
[----:B------:R-:W3:Y:S07]  /*30a0*/  LDSM.16.M88.4 R148, [R221+0x10080] ;  /* 0x01008000dd94783b */ /* 0x000eee0000000200 */
[----:B------:R-:W-:Y:S01]  /*30b0*/  HMMA.16816.F32.BF16 R48, R160, R186, R48 ;  /* 0x000000baa030723c */ /* 0x000fe20000041830 */
[----:B------:R-:W4:Y:S07]  /*30c0*/  LDSM.16.M88.4 R160, [R221+0x11080] ;  /* 0x01108000dda0783b */ /* 0x000f2e0000000200 */
[-C--:B-1----:R-:W-:Y:S08]  /*30d0*/  HMMA.16816.F32.BF16 R28, R168, R188.reuse, R28 ;  /* 0x000000bca81c723c */ /* 0x082ff0000004181c */
[C---:B--2---:R-:W-:Y:S08]  /*30e0*/  HMMA.16816.F32.BF16 R32, R176.reuse, R188, R32 ;  /* 0x000000bcb020723c */ /* 0x044ff00000041820 */
[-C--:B------:R-:W-:Y:S08]  /*30f0*/  HMMA.16816.F32.BF16 R36, R176, R190.reuse, R36 ;  /* 0x000000beb024723c */ /* 0x080ff00000041824 */
[C---:B------:R-:W-:Y:S08]  /*3100*/  HMMA.16816.F32.BF16 R40, R168.reuse, R190, R40 ;  /* 0x000000bea828723c */ /* 0x040ff00000041828 */
[-C--:B------:R-:W-:Y:S01]  /*3110*/  HMMA.16816.F32.BF16 R44, R168, R192.reuse, R44 ;  /* 0x000000c0a82c723c */ /* 0x080fe2000004182c */
[----:B------:R1:W-:Y:S06]  /*3120*/  MUFU.EX2 R170, R0 ;  /* 0x0000000000aa7308 */ /* 0x0003ec0000000800 */
[----:B------:R-:W-:Y:S01]  /*3130*/  FSEL R171, R12, -INF , P3 ;  /* 0xff8000000cab7808 */ /* 0x000fe20001800000 */
[----:B------:R-:W-:Y:S01]  /*3140*/  HMMA.16816.F32.BF16 R48, R176, R192, R48 ;  /* 0x000000c0b030723c */ /* 0x000fe20000041830 */
[----:B------:R-:W2:Y:S02]  /*3150*/  LDL R179, [R1+0x14] ;  /* 0x0000140001b37983 */ /* 0x000ea40000100800 */
[----:B------:R-:W-:Y:S01]  /*3160*/  MUFU.EX2 R177, R17 ;  /* 0x0000001100b17308 */ /* 0x000fe20000000800 */
[----:B------:R-:W-:Y:S02]  /*3170*/  FSEL R168, R13, -INF , P4 ;  /* 0xff8000000da87808 */ /* 0x000fe40002000000 */
[----:B------:R-:W-:Y:S02]  /*3180*/  ISETP.GT.AND P3, PT, R243, 0x40, PT ;  /* 0x00000040f300780c */ /* 0x000fe40003f64270 */
[-C--:B---3--:R-:W-:Y:S05]  /*3190*/  HMMA.16816.F32.BF16 R28, R148, R194.reuse, R28 ;  /* 0x000000c2941c723c */ /* 0x088fea000004181c */
[----:B------:R-:W-:Y:S02]  /*31a0*/  FSEL R178, R15, -INF , P4 ;  /* 0xff8000000fb27808 */ /* 0x000fe40002000000 */
[----:B------:R-:W3:Y:S01]  /*31b0*/  LDSM.16.M88.4 R12, [R2+0x10080] ;  /* 0x01008000020c783b */ /* 0x000ee20000000200 */
[C---:B----4-:R-:W-:Y:S04]  /*31c0*/  HMMA.16816.F32.BF16 R32, R160.reuse, R194, R32 ;  /* 0x000000c2a020723c */ /* 0x050fe80000041820 */
[----:B-1----:R-:W-:Y:S01]  /*31d0*/  FFMA.FTZ R0, R234, c[0x0][0x29c], -R213 ;  /* 0x0000a700ea007a23 */ /* 0x002fe200000108d5 */
[----:B------:R-:W-:Y:S02]  /*31e0*/  FSEL R20, R20, -INF , P3 ;  /* 0xff80000014147808 */ /* 0x000fe40001800000 */
[----:B------:R-:W-:Y:S01]  /*31f0*/  FSEL R24, R24, -INF , P3 ;  /* 0xff80000018187808 */ /* 0x000fe20001800000 */
[-C--:B------:R-:W-:Y:S01]  /*3200*/  HMMA.16816.F32.BF16 R36, R160, R196.reuse, R36 ;  /* 0x000000c4a024723c */ /* 0x080fe20000041824 */
[----:B------:R1:W4:Y:S02]  /*3210*/  MUFU.EX2 R169, R0 ;  /* 0x0000000000a97308 */ /* 0x0003240000000800 */
[----:B------:R-:W-:Y:S01]  /*3220*/  ISETP.GT.AND P4, PT, R243, 0x41, PT ;  /* 0x00000041f300780c */ /* 0x000fe20003f84270 */
[--C-:B------:R-:W-:Y:S01]  /*3230*/  FFMA.FTZ R20, R20, c[0x0][0x29c], -R212.reuse ;  /* 0x0000a70014147a23 */ /* 0x100fe200000108d4 */
[----:B------:R-:W-:Y:S01]  /*3240*/  FSEL R26, R26, -INF , P3 ;  /* 0xff8000001a1a7808 */ /* 0x000fe20001800000 */
[----:B------:R-:W-:Y:S01]  /*3250*/  FFMA.FTZ R24, R24, c[0x0][0x29c], -R215 ;  /* 0x0000a70018187a23 */ /* 0x000fe200000108d7 */
[----:B------:R-:W-:Y:S01]  /*3260*/  FSEL R27, R27, -INF , P4 ;  /* 0xff8000001b1b7808 */ /* 0x000fe20002000000 */
[C---:B------:R-:W-:Y:S03]  /*3270*/  HMMA.16816.F32.BF16 R40, R148.reuse, R196, R40 ;  /* 0x000000c49428723c */ /* 0x040fe60000041828 */
[----:B------:R-:W-:Y:S01]  /*3280*/  MUFU.EX2 R176, R20 ;  /* 0x0000001400b07308 */ /* 0x000fe20000000800 */
[----:B------:R-:W-:Y:S02]  /*3290*/  FSEL R21, R21, -INF , P4 ;  /* 0xff80000015157808 */ /* 0x000fe40002000000 */
[----:B------:R-:W-:Y:S02]  /*32a0*/  FSEL R23, R23, -INF , P4 ;  /* 0xff80000017177808 */ /* 0x000fe40002000000 */
[-C--:B------:R-:W-:Y:S04]  /*32b0*/  HMMA.16816.F32.BF16 R44, R148, R198.reuse, R44 ;  /* 0x000000c6942c723c */ /* 0x080fe8000004182c */
[----:B------:R-:W-:Y:S01]  /*32c0*/  FFMA.FTZ R212, R21, c[0x0][0x29c], -R212 ;  /* 0x0000a70015d47a23 */ /* 0x000fe200000108d4 */
[----:B------:R-:W-:Y:S02]  /*32d0*/  F2FP.BF16.PACK_AB R21, R240, R239 ;  /* 0x000000eff015723e */ /* 0x000fe400000010ff */
[----:B------:R-:W-:Y:S01]  /*32e0*/  FSEL R25, R25, -INF , P4 ;  /* 0xff80000019197808 */ /* 0x000fe20002000000 */
[----:B------:R-:W-:Y:S01]  /*32f0*/  HMMA.16816.F32.BF16 R48, R160, R198, R48 ;  /* 0x000000c6a030723c */ /* 0x000fe20000041830 */
[----:B------:R-:W5:Y:S01]  /*3300*/  LDL R160, [R1+0x10] ;  /* 0x0000100001a07983 */ /* 0x000f620000100800 */
[----:B------:R-:W-:Y:S02]  /*3310*/  MUFU.EX2 R212, R212 ;  /* 0x000000d400d47308 */ /* 0x000fe40000000800 */
[--C-:B-1----:R-:W-:Y:S04]  /*3320*/  FFMA.FTZ R0, R18, c[0x0][0x29c], -R213.reuse ;  /* 0x0000a70012007a23 */ /* 0x102fe800000108d5 */
[-C--:B------:R-:W-:Y:S04]  /*3330*/  HMMA.16816.F32.BF16 R28, R4, R200.reuse, R28 ;  /* 0x000000c8041c723c */ /* 0x080fe8000004181c */
[----:B------:R1:W-:Y:S04]  /*3340*/  MUFU.EX2 R151, R0 ;  /* 0x0000000000977308 */ /* 0x0003e80000000800 */
[C---:B------:R-:W-:Y:S08]  /*3350*/  HMMA.16816.F32.BF16 R32, R8.reuse, R200, R32 ;  /* 0x000000c80820723c */ /* 0x040ff00000041820 */
[-C--:B------:R-:W-:Y:S08]  /*3360*/  HMMA.16816.F32.BF16 R36, R8, R202.reuse, R36 ;  /* 0x000000ca0824723c */ /* 0x080ff00000041824 */
[C---:B------:R-:W-:Y:S04]  /*3370*/  HMMA.16816.F32.BF16 R40, R4.reuse, R202, R40 ;  /* 0x000000ca0428723c */ /* 0x040fe80000041828 */
[--C-:B-1----:R-:W-:Y:S02]  /*3380*/  FFMA.FTZ R0, R19, c[0x0][0x29c], -R213.reuse ;  /* 0x0000a70013007a23 */ /* 0x102fe400000108d5 */
[----:B------:R-:W1:Y:S02]  /*3390*/  LDSM.16.M88.4 R16, [R2+0x11080] ;  /* 0x011080000210783b */ /* 0x000e640000000200 */
[-C--:B------:R-:W-:Y:S01]  /*33a0*/  HMMA.16816.F32.BF16 R44, R4, R204.reuse, R44 ;  /* 0x000000cc042c723c */ /* 0x080fe2000004182c */
[----:B------:R4:W1:Y:S06]  /*33b0*/  MUFU.EX2 R150, R0 ;  /* 0x0000000000967308 */ /* 0x00086c0000000800 */
[--C-:B------:R-:W-:Y:S01]  /*33c0*/  FFMA.FTZ R4, R242, c[0x0][0x29c], -R214.reuse ;  /* 0x0000a700f2047a23 */ /* 0x100fe200000108d6 */
[----:B------:R-:W-:Y:S03]  /*33d0*/  HMMA.16816.F32.BF16 R48, R8, R204, R48 ;  /* 0x000000cc0830723c */ /* 0x000fe60000041830 */
[----:B------:R1:W-:Y:S05]  /*33e0*/  MUFU.EX2 R5, R24 ;  /* 0x0000001800057308 */ /* 0x0003ea0000000800 */
[-C--:B---3--:R-:W-:Y:S05]  /*33f0*/  HMMA.16816.F32.BF16 R28, R12, R206.reuse, R28 ;  /* 0x000000ce0c1c723c */ /* 0x088fea000004181c */
[----:B----4-:R-:W-:Y:S01]  /*3400*/  FSEL R0, R22, -INF , P3 ;  /* 0xff80000016007808 */ /* 0x010fe20001800000 */
[--C-:B------:R-:W-:Y:S06]  /*3410*/  FFMA.FTZ R22, R26, c[0x0][0x29c], -R214.reuse ;  /* 0x0000a7001a167a23 */ /* 0x100fec00000108d6 */
[--C-:B------:R-:W-:Y:S01]  /*3420*/  FFMA.FTZ R0, R0, c[0x0][0x29c], -R213.reuse ;  /* 0x0000a70000007a23 */ /* 0x100fe200000108d5 */
[----:B------:R-:W-:Y:S01]  /*3430*/  MUFU.EX2 R26, R4 ;  /* 0x00000004001a7308 */ /* 0x000fe20000000800 */
[----:B------:R-:W-:Y:S02]  /*3440*/  FFMA.FTZ R213, R23, c[0x0][0x29c], -R213 ;  /* 0x0000a70017d57a23 */ /* 0x000fe400000108d5 */
[--C-:B------:R-:W-:Y:S02]  /*3450*/  FFMA.FTZ R23, R178, c[0x0][0x29c], -R214.reuse ;  /* 0x0000a700b2177a23 */ /* 0x100fe400000108d6 */
[--C-:B-1----:R-:W-:Y:S01]  /*3460*/  FFMA.FTZ R24, R238, c[0x0][0x29c], -R214.reuse ;  /* 0x0000a700ee187a23 */ /* 0x102fe200000108d6 */
[C---:B------:R-:W-:Y:S04]  /*3470*/  HMMA.16816.F32.BF16 R32, R16.reuse, R206, R32 ;  /* 0x000000ce1020723c */ /* 0x040fe80000041820 */
[----:B------:R1:W-:Y:S01]  /*3480*/  MUFU.EX2 R149, R0 ;  /* 0x0000000000957308 */ /* 0x0003e20000000800 */
[--C-:B------:R-:W-:Y:S02]  /*3490*/  FADD.FTZ R28, R28, -R3.reuse ;  /* 0x800000031c1c7221 */ /* 0x100fe40000010000 */
[----:B------:R-:W-:Y:S01]  /*34a0*/  FADD.FTZ R29, R29, -R3 ;  /* 0x800000031d1d7221 */ /* 0x000fe20000010000 */
[-C--:B------:R-:W-:Y:S04]  /*34b0*/  HMMA.16816.F32.BF16 R36, R16, R208.reuse, R36 ;  /* 0x000000d01024723c */ /* 0x080fe80000041824 */
[----:B------:R-:W-:Y:S02]  /*34c0*/  FMUL.FTZ R29, R240, R29 ;  /* 0x0000001df01d7220 */ /* 0x000fe40000410000 */
[----:B------:R-:W-:Y:S02]  /*34d0*/  MUFU.EX2 R24, R24 ;  /* 0x0000001800187308 */ /* 0x000fe40000000800 */
[C---:B------:R-:W-:Y:S08]  /*34e0*/  HMMA.16816.F32.BF16 R40, R12.reuse, R208, R40 ;  /* 0x000000d00c28723c */ /* 0x040ff00000041828 */
[----:B------:R-:W-:Y:S01]  /*34f0*/  MUFU.EX2 R23, R23 ;  /* 0x0000001700177308 */ /* 0x000fe20000000800 */
[-C--:B------:R-:W-:Y:S03]  /*3500*/  HMMA.16816.F32.BF16 R44, R12, R210.reuse, R44 ;  /* 0x000000d20c2c723c */ /* 0x080fe6000004182c */
[----:B-1----:R-:W-:Y:S04]  /*3510*/  FFMA.FTZ R0, R235, c[0x0][0x29c], -R215 ;  /* 0x0000a700eb007a23 */ /* 0x002fe800000108d7 */
[----:B------:R-:W-:Y:S01]  /*3520*/  F2FP.BF16.PACK_AB R15, R169, R170 ;  /* 0x000000aaa90f723e */ /* 0x000fe200000010ff */
[----:B------:R-:W-:Y:S01]  /*3530*/  HMMA.16816.F32.BF16 R48, R16, R210, R48 ;  /* 0x000000d21030723c */ /* 0x000fe20000041830 */
[----:B------:R1:W-:Y:S03]  /*3540*/  MUFU.EX2 R148, R0 ;  /* 0x0000000000947308 */ /* 0x0003e60000000800 */
[----:B------:R-:W-:Y:S03]  /*3550*/  F2FP.BF16.PACK_AB R12, R150, R151 ;  /* 0x00000097960c723e */ /* 0x000fe600000010ff */
[----:B------:R-:W-:Y:S01]  /*3560*/  F2FP.BF16.PACK_AB R17, R177, R237 ;  /* 0x000000edb111723e */ /* 0x000fe200000010ff */
[--C-:B------:R-:W-:Y:S01]  /*3570*/  FADD.FTZ R41, R41, -R3.reuse ;  /* 0x8000000329297221 */ /* 0x100fe20000010000 */
[----:B------:R-:W-:Y:S02]  /*3580*/  F2FP.BF16.PACK_AB R16, R212, R176 ;  /* 0x000000b0d410723e */ /* 0x000fe400000010ff */
[----:B------:R-:W3:Y:S01]  /*3590*/  MUFU.EX2 R213, R213 ;  /* 0x000000d500d57308 */ /* 0x000ee20000000800 */
[--C-:B------:R-:W-:Y:S02]  /*35a0*/  FADD.FTZ R40, R40, -R3.reuse ;  /* 0x8000000328287221 */ /* 0x100fe40000010000 */
[----:B------:R-:W-:Y:S02]  /*35b0*/  FMUL.FTZ R19, R239, R28 ;  /* 0x0000001cef137220 */ /* 0x000fe40000410000 */
[--C-:B------:R-:W-:Y:S02]  /*35c0*/  FADD.FTZ R45, R45, -R3.reuse ;  /* 0x800000032d2d7221 */ /* 0x100fe40000010000 */
[----:B------:R-:W-:Y:S01]  /*35d0*/  FADD.FTZ R44, R44, -R3 ;  /* 0x800000032c2c7221 */ /* 0x000fe20000010000 */
[----:B------:R-:W-:Y:S01]  /*35e0*/  F2FP.BF16.PACK_AB R19, R29, R19 ;  /* 0x000000131d13723e */ /* 0x000fe200000010ff */
[----:B------:R-:W-:Y:S01]  /*35f0*/  FMUL.FTZ R40, R237, R40 ;  /* 0x00000028ed287220 */ /* 0x000fe20000410000 */
[----:B------:R-:W-:Y:S01]  /*3600*/  MUFU.EX2 R22, R22 ;  /* 0x0000001600167308 */ /* 0x000fe20000000800 */
[----:B------:R-:W-:Y:S02]  /*3610*/  FMUL.FTZ R20, R177, R41 ;  /* 0x00000029b1147220 */ /* 0x000fe40000410000 */
[----:B------:R-:W-:Y:S02]  /*3620*/  FMUL.FTZ R44, R176, R44 ;  /* 0x0000002cb02c7220 */ /* 0x000fe40000410000 */
[--C-:B-1----:R-:W-:Y:S01]  /*3630*/  FFMA.FTZ R0, R236, c[0x0][0x29c], -R215.reuse ;  /* 0x0000a700ec007a23 */ /* 0x102fe200000108d7 */
[----:B------:R-:W-:Y:S01]  /*3640*/  F2FP.BF16.PACK_AB R20, R20, R40 ;  /* 0x000000281414723e */ /* 0x000fe200000010ff */
[----:B------:R-:W-:Y:S03]  /*3650*/  FMUL.FTZ R18, R212, R45 ;  /* 0x0000002dd4127220 */ /* 0x000fe60000410000 */
[----:B------:R1:W4:Y:S02]  /*3660*/  MUFU.EX2 R6, R0 ;  /* 0x0000000000067308 */ /* 0x0003240000000800 */
[----:B------:R-:W-:Y:S02]  /*3670*/  F2FP.BF16.PACK_AB R18, R18, R44 ;  /* 0x0000002c1212723e */ /* 0x000fe400000010ff */
[----:B---3--:R-:W-:Y:S01]  /*3680*/  F2FP.BF16.PACK_AB R11, R213, R149 ;  /* 0x00000095d50b723e */ /* 0x008fe200000010ff */
[--C-:B-1----:R-:W-:Y:S01]  /*3690*/  FFMA.FTZ R0, R171, c[0x0][0x29c], -R215.reuse ;  /* 0x0000a700ab007a23 */ /* 0x102fe200000108d7 */
[----:B----4-:R-:W-:Y:S04]  /*36a0*/  F2FP.BF16.PACK_AB R3, R6, R148 ;  /* 0x000000940603723e */ /* 0x010fe800000010ff */
[----:B------:R1:W-:Y:S02]  /*36b0*/  MUFU.EX2 R7, R0 ;  /* 0x0000000000077308 */ /* 0x0003e40000000800 */
[--C-:B-1----:R-:W-:Y:S02]  /*36c0*/  FFMA.FTZ R0, R168, c[0x0][0x29c], -R215.reuse ;  /* 0x0000a700a8007a23 */ /* 0x102fe400000108d7 */
[----:B------:R-:W-:Y:S06]  /*36d0*/  FFMA.FTZ R215, R25, c[0x0][0x29c], -R215 ;  /* 0x0000a70019d77a23 */ /* 0x000fec00000108d7 */
[----:B------:R1:W-:Y:S01]  /*36e0*/  MUFU.EX2 R8, R0 ;  /* 0x0000000000087308 */ /* 0x0003e20000000800 */
[--C-:B------:R-:W-:Y:S02]  /*36f0*/  FFMA.FTZ R25, R241, c[0x0][0x29c], -R214.reuse ;  /* 0x0000a700f1197a23 */ /* 0x100fe400000108d6 */
[----:B------:R-:W-:Y:S07]  /*3700*/  FFMA.FTZ R214, R27, c[0x0][0x29c], -R214 ;  /* 0x0000a7001bd67a23 */ /* 0x000fee00000108d6 */
[----:B------:R-:W3:Y:S10]  /*3710*/  MUFU.EX2 R25, R25 ;  /* 0x0000001900197308 */ /* 0x000ef40000000800 */
[----:B------:R-:W4:Y:S01]  /*3720*/  MUFU.EX2 R215, R215 ;  /* 0x000000d700d77308 */ /* 0x000f220000000800 */
[----:B-1----:R-:W1:Y:S09]  /*3730*/  LDS R0, [R245.X4+0x122a0] ;  /* 0x0122a000f5007984 */ /* 0x002e720000004800 */
[----:B------:R-:W1:Y:S01]  /*3740*/  MUFU.EX2 R214, R214 ;  /* 0x000000d600d67308 */ /* 0x000e620000000800 */
[----:B---3--:R-:W-:Y:S02]  /*3750*/  F2FP.BF16.PACK_AB R4, R26, R25 ;  /* 0x000000191a04723e */ /* 0x008fe400000010ff */
[----:B--2---:R-:W-:Y:S04]  /*3760*/  LOP3.LUT R2, R179, 0x1, RZ, 0xc0, !PT ;  /* 0x00000001b3027812 */ /* 0x004fe800078ec0ff */
[----:B------:R-:W-:Y:S02]  /*3770*/  ISETP.NE.U32.AND P3, PT, R2, 0x1, PT ;  /* 0x000000010200780c */ /* 0x000fe40003f65070 */
[----:B------:R-:W2:Y:S01]  /*3780*/  LDS R2, [R245.X4+0x12300] ;  /* 0x01230000f5027984 */ /* 0x000ea20000004800 */
[--C-:B-1----:R-:W-:Y:S02]  /*3790*/  FADD.FTZ R30, R30, -R0.reuse ;  /* 0x800000001e1e7221 */ /* 0x102fe40000010000 */
[--C-:B------:R-:W-:Y:S02]  /*37a0*/  FADD.FTZ R31, R31, -R0.reuse ;  /* 0x800000001f1f7221 */ /* 0x100fe40000010000 */
[--C-:B------:R-:W-:Y:S02]  /*37b0*/  FADD.FTZ R42, R42, -R0.reuse ;  /* 0x800000002a2a7221 */ /* 0x100fe40000010000 */
[--C-:B------:R-:W-:Y:S02]  /*37c0*/  FADD.FTZ R43, R43, -R0.reuse ;  /* 0x800000002b2b7221 */ /* 0x100fe40000010000 */
[--C-:B------:R-:W-:Y:S02]  /*37d0*/  FADD.FTZ R46, R46, -R0.reuse ;  /* 0x800000002e2e7221 */ /* 0x100fe40000010000 */
[----:B------:R-:W-:Y:S02]  /*37e0*/  FADD.FTZ R47, R47, -R0 ;  /* 0x800000002f2f7221 */ /* 0x000fe40000010000 */
[----:B------:R-:W1:Y:S01]  /*37f0*/  LDS R0, [R245.X4+0x12320] ;  /* 0x01232000f5007984 */ /* 0x000e620000004800 */
[----:B------:R-:W-:Y:S02]  /*3800*/  FMUL.FTZ R30, R170, R30 ;  /* 0x0000001eaa1e7220 */ /* 0x000fe40000410000 */
[----:B------:R-:W-:Y:S01]  /*3810*/  FMUL.FTZ R13, R169, R31 ;  /* 0x0000001fa90d7220 */ /* 0x000fe20000410000 */
[----:B------:R-:W-:Y:S01]  /*3820*/  STS [R233], R21 ;  /* 0x00000015e9007388 */ /* 0x000fe20000000800 */
[----:B------:R-:W-:Y:S02]  /*3830*/  FMUL.FTZ R42, R151, R42 ;  /* 0x0000002a972a7220 */ /* 0x000fe40000410000 */
[----:B------:R-:W-:Y:S01]  /*3840*/  FMUL.FTZ R14, R150, R43 ;  /* 0x0000002b960e7220 */ /* 0x000fe20000410000 */
[----:B------:R-:W-:Y:S01]  /*3850*/  F2FP.BF16.PACK_AB R13, R13, R30 ;  /* 0x0000001e0d0d723e */ /* 0x000fe200000010ff */
[----:B------:R-:W-:Y:S02]  /*3860*/  FMUL.FTZ R46, R149, R46 ;  /* 0x0000002e952e7220 */ /* 0x000fe40000410000 */
[----:B------:R-:W-:Y:S01]  /*3870*/  FMUL.FTZ R10, R213, R47 ;  /* 0x0000002fd50a7220 */ /* 0x000fe20000410000 */
[----:B------:R-:W-:Y:S04]  /*3880*/  F2FP.BF16.PACK_AB R14, R14, R42 ;  /* 0x0000002a0e0e723e */ /* 0x000fe800000010ff */
[----:B------:R-:W-:Y:S01]  /*3890*/  F2FP.BF16.PACK_AB R10, R10, R46 ;  /* 0x0000002e0a0a723e */ /* 0x000fe200000010ff */
[--C-:B--2---:R-:W-:Y:S02]  /*38a0*/  FADD.FTZ R33, R33, -R2.reuse ;  /* 0x8000000221217221 */ /* 0x104fe40000010000 */
[--C-:B------:R-:W-:Y:S02]  /*38b0*/  FADD.FTZ R37, R37, -R2.reuse ;  /* 0x8000000225257221 */ /* 0x100fe40000010000 */
[--C-:B------:R-:W-:Y:S02]  /*38c0*/  FADD.FTZ R49, R49, -R2.reuse ;  /* 0x8000000231317221 */ /* 0x100fe40000010000 */
[--C-:B------:R-:W-:Y:S02]  /*38d0*/  FADD.FTZ R32, R32, -R2.reuse ;  /* 0x8000000220207221 */ /* 0x100fe40000010000 */
[--C-:B------:R-:W-:Y:S02]  /*38e0*/  FADD.FTZ R36, R36, -R2.reuse ;  /* 0x8000000224247221 */ /* 0x100fe40000010000 */
[----:B------:R-:W-:Y:S01]  /*38f0*/  FADD.FTZ R48, R48, -R2 ;  /* 0x8000000230307221 */ /* 0x000fe20000010000 */
[----:B------:R-:W-:Y:S01]  /*3900*/  IADD3 R2, R233, 0x1c0, RZ ;  /* 0x000001c0e9027810 */ /* 0x000fe20007ffe0ff */
[----:B------:R-:W-:Y:S01]  /*3910*/  FMUL.FTZ R36, R7, R36 ;  /* 0x0000002407247220 */ /* 0x000fe20000410000 */
[----:B------:R-:W-:Y:S01]  /*3920*/  @P3 IADD3 R2, R233, 0x240, RZ ;  /* 0x00000240e9023810 */ /* 0x000fe20007ffe0ff */
[----:B------:R-:W-:Y:S01]  /*3930*/  FMUL.FTZ R48, R5, R48 ;  /* 0x0000003005307220 */ /* 0x000fe20000410000 */
[----:B------:R-:W-:Y:S01]  /*3940*/  F2FP.BF16.PACK_AB R7, R8, R7 ;  /* 0x000000070807723e */ /* 0x000fe200000010ff */
[----:B------:R-:W-:Y:S01]  /*3950*/  FMUL.FTZ R32, R148, R32 ;  /* 0x0000002094207220 */ /* 0x000fe20000410000 */
[----:B----4-:R-:W-:Y:S01]  /*3960*/  F2FP.BF16.PACK_AB R5, R215, R5 ;  /* 0x00000005d705723e */ /* 0x010fe200000010ff */
[----:B------:R-:W-:Y:S01]  /*3970*/  STS [R2], R15 ;  /* 0x0000000f02007388 */ /* 0x000fe20000000800 */
[----:B------:R-:W-:Y:S01]  /*3980*/  FMUL.FTZ R6, R6, R33 ;  /* 0x0000002106067220 */ /* 0x000fe20000410000 */
[----:B-----5:R-:W-:Y:S01]  /*3990*/  LOP3.LUT P3, RZ, R160, 0x4, RZ, 0xc0, !PT ;  /* 0x00000004a0ff7812 */ /* 0x020fe2000786c0ff */
[--C-:B-1----:R-:W-:Y:S01]  /*39a0*/  FADD.FTZ R34, R34, -R0.reuse ;  /* 0x8000000022227221 */ /* 0x102fe20000010000 */
[----:B------:R1:W-:Y:S01]  /*39b0*/  STS [R233+0x800], R3 ;  /* 0x00080003e9007388 */ /* 0x0003e20000000800 */
[--C-:B------:R-:W-:Y:S01]  /*39c0*/  FADD.FTZ R35, R35, -R0.reuse ;  /* 0x8000000023237221 */ /* 0x100fe20000010000 */
[----:B------:R-:W-:Y:S01]  /*39d0*/  F2FP.BF16.PACK_AB R6, R6, R32 ;  /* 0x000000200606723e */ /* 0x000fe200000010ff */
[----:B------:R-:W-:Y:S01]  /*39e0*/  FMUL.FTZ R34, R25, R34 ;  /* 0x0000002219227220 */ /* 0x000fe20000410000 */
[----:B------:R-:W-:Y:S01]  /*39f0*/  STS [R2+0x800], R4 ;  /* 0x0008000402007388 */ /* 0x000fe20000000800 */
[----:B------:R-:W-:Y:S02]  /*3a00*/  FMUL.FTZ R35, R26, R35 ;  /* 0x000000231a237220 */ /* 0x000fe40000410000 */
[----:B------:R-:W-:Y:S01]  /*3a10*/  FMUL.FTZ R8, R8, R37 ;  /* 0x0000002508087220 */ /* 0x000fe20000410000 */
[----:B------:R-:W-:Y:S01]  /*3a20*/  STS [R233+0x1000], R17 ;  /* 0x00100011e9007388 */ /* 0x000fe20000000800 */
[--C-:B------:R-:W-:Y:S02]  /*3a30*/  FADD.FTZ R38, R38, -R0.reuse ;  /* 0x8000000026267221 */ /* 0x100fe40000010000 */
[--C-:B------:R-:W-:Y:S01]  /*3a40*/  FADD.FTZ R39, R39, -R0.reuse ;  /* 0x8000000027277221 */ /* 0x100fe20000010000 */
[----:B------:R-:W-:Y:S01]  /*3a50*/  STS [R2+0x1000], R12 ;  /* 0x0010000c02007388 */ /* 0x000fe20000000800 */
[----:B------:R-:W-:Y:S01]  /*3a60*/  FMUL.FTZ R38, R24, R38 ;  /* 0x0000002618267220 */ /* 0x000fe20000410000 */
[----:B------:R-:W-:Y:S01]  /*3a70*/  F2FP.BF16.PACK_AB R8, R8, R36 ;  /* 0x000000240808723e */ /* 0x000fe200000010ff */
[----:B------:R-:W-:Y:S01]  /*3a80*/  FMUL.FTZ R39, R23, R39 ;  /* 0x0000002717277220 */ /* 0x000fe20000410000 */
[----:B------:R-:W-:Y:S01]  /*3a90*/  STS [R233+0x1800], R7 ;  /* 0x00180007e9007388 */ /* 0x000fe20000000800 */
[--C-:B------:R-:W-:Y:S02]  /*3aa0*/  FADD.FTZ R50, R50, -R0.reuse ;  /* 0x8000000032327221 */ /* 0x100fe40000010000 */
[----:B------:R-:W-:Y:S01]  /*3ab0*/  FADD.FTZ R51, R51, -R0 ;  /* 0x8000000033337221 */ /* 0x000fe20000010000 */
[----:B------:R-:W-:Y:S01]  /*3ac0*/  F2FP.BF16.PACK_AB R0, R39, R38 ;  /* 0x000000262700723e */ /* 0x000fe200000010ff */
[----:B------:R-:W-:Y:S02]  /*3ad0*/  FMUL.FTZ R9, R215, R49 ;  /* 0x00000031d7097220 */ /* 0x000fe40000410000 */
[----:B------:R-:W-:Y:S01]  /*3ae0*/  FMUL.FTZ R50, R22, R50 ;  /* 0x0000003216327220 */ /* 0x000fe20000410000 */
[----:B-1----:R-:W-:Y:S01]  /*3af0*/  F2FP.BF16.PACK_AB R3, R23, R24 ;  /* 0x000000181703723e */ /* 0x002fe200000010ff */
[C---:B------:R-:W-:Y:S01]  /*3b00*/  FMUL.FTZ R51, R214.reuse, R51 ;  /* 0x00000033d6337220 */ /* 0x040fe20000410000 */
[----:B------:R-:W-:Y:S03]  /*3b10*/  F2FP.BF16.PACK_AB R9, R9, R48 ;  /* 0x000000300909723e */ /* 0x000fe600000010ff */
[----:B------:R1:W-:Y:S04]  /*3b20*/  STS [R2+0x1800], R3 ;  /* 0x0018000302007388 */ /* 0x0003e80000000800 */
[----:B------:R-:W-:Y:S04]  /*3b30*/  STS [R233+0x2000], R16 ;  /* 0x00200010e9007388 */ /* 0x000fe80000000800 */
[----:B------:R-:W-:Y:S04]  /*3b40*/  STS [R2+0x2000], R11 ;  /* 0x0020000b02007388 */ /* 0x000fe80000000800 */
[----:B------:R-:W-:Y:S01]  /*3b50*/  STS [R233+0x2800], R5 ;  /* 0x00280005e9007388 */ /* 0x000fe20000000800 */
[----:B-1----:R-:W-:Y:S05]  /*3b60*/  F2FP.BF16.PACK_AB R3, R214, R22 ;  /* 0x00000016d603723e */ /* 0x002fea00000010ff */
[----:B------:R1:W-:Y:S04]  /*3b70*/  STS [R2+0x2800], R3 ;  /* 0x0028000302007388 */ /* 0x0003e80000000800 */
[----:B------:R-:W-:Y:S01]  /*3b80*/  BAR.SYNC.DEFER_BLOCKING 0x0 ;  /* 0x0000000000007b1d */ /* 0x000fe20000010000 */
[----:B-1----:R-:W-:Y:S07]  /*3b90*/  F2FP.BF16.PACK_AB R3, R35, R34 ;  /* 0x000000222303723e */ /* 0x002fee00000010ff */
[----:B------:R-:W-:Y:S04]  /*3ba0*/  STS [R233+0x3000], R19 ;  /* 0x00300013e9007388 */ /* 0x000fe80000000800 */
[----:B------:R-:W-:Y:S04]  /*3bb0*/  STS [R2+0x3000], R13 ;  /* 0x0030000d02007388 */ /* 0x000fe80000000800 */
[----:B------:R-:W-:Y:S04]  /*3bc0*/  STS [R233+0x3800], R6 ;  /* 0x00380006e9007388 */ /* 0x000fe80000000800 */
[----:B------:R1:W-:Y:S04]  /*3bd0*/  STS [R2+0x3800], R3 ;  /* 0x0038000302007388 */ /* 0x0003e80000000800 */
[----:B------:R-:W-:Y:S04]  /*3be0*/  STS [R233+0x4000], R20 ;  /* 0x00400014e9007388 */ /* 0x000fe80000000800 */
[----:B------:R-:W-:Y:S04]  /*3bf0*/  STS [R2+0x4000], R14 ;  /* 0x0040000e02007388 */ /* 0x000fe80000000800 */
[----:B------:R-:W-:Y:S04]  /*3c00*/  STS [R233+0x4800], R8 ;  /* 0x00480008e9007388 */ /* 0x000fe80000000800 */
[----:B------:R2:W-:Y:S04]  /*3c10*/  STS [R2+0x4800], R0 ;  /* 0x0048000002007388 */ /* 0x0005e80000000800 */
[----:B------:R-:W-:Y:S04]  /*3c20*/  STS [R233+0x5000], R18 ;  /* 0x00500012e9007388 */ /* 0x000fe80000000800 */
[----:B------:R-:W-:Y:S01]  /*3c30*/  STS [R2+0x5000], R10 ;  /* 0x0050000a02007388 */ /* 0x000fe20000000800 */
[----:B-1----:R-:W-:Y:S03]  /*3c40*/  F2FP.BF16.PACK_AB R3, R51, R50 ;  /* 0x000000323303723e */ /* 0x002fe600000010ff */
[----:B------:R-:W-:Y:S04]  /*3c50*/  STS [R233+0x5800], R9 ;  /* 0x00580009e9007388 */ /* 0x000fe80000000800 */
[----:B------:R1:W-:Y:S04]  /*3c60*/  STS [R2+0x5800], R3 ;  /* 0x0058000302007388 */ /* 0x0003e80000000800 */
[----:B------:R-:W-:Y:S01]  /*3c70*/  LDSM.16.MT88.4 R4, [R216+0x12480] ;  /* 0x01248000d804783b */ /* 0x000fe20000004200 */
[----:B--2---:R-:W-:Y:S07]  /*3c80*/  SHF.L.U32 R0, R226, 0x1, RZ ;  /* 0x00000001e2007819 */ /* 0x004fee00000006ff */
[----:B------:R-:W-:Y:S08]  /*3c90*/  LDSM.16.MT88.4 R12, [R216+0x13480] ;  /* 0x01348000d80c783b */ /* 0x000ff00000004200 */
[----:B------:R-:W2:Y:S01]  /*3ca0*/  LDSM.16.MT88.4 R8, [R0+0xe080] ;  /* 0x00e080000008783b */ /* 0x000ea20000004200 */
[C---:B-1----:R-:W-:Y:S02]  /*3cb0*/  IADD3 R2, R217.reuse, 0x20, RZ ;  /* 0x00000020d9027810 */ /* 0x042fe40007ffe0ff */
[----:B------:R-:W-:Y:S05]  /*3cc0*/  @P3 IADD3 R2, R217, -0x20, RZ ;  /* 0xffffffe0d9023810 */ /* 0x000fea0007ffe0ff */
[----:B------:R-:W1:Y:S01]  /*3cd0*/  LDSM.16.MT88.4 R16, [R216+0x14480] ;  /* 0x01448000d810783b */ /* 0x000e620000004200 */
[----:B------:R-:W-:Y:S07]  /*3ce0*/  PLOP3.LUT P3, PT, PT, PT, UP0, 0x80, 0x0 ;  /* 0x000000000000781c */ /* 0x000fee0003f6f008 */
[----:B------:R-:W3:Y:S08]  /*3cf0*/  LDSM.16.MT88.4 R20, [R0+0x10080] ;  /* 0x010080000014783b */ /* 0x000ef00000004200 */
[----:B------:R-:W-:Y:S08]  /*3d00*/  LDSM.16.MT88.4 R24, [R216+0x12880] ;  /* 0x01288000d818783b */ /* 0x000ff00000004200 */
[----:B------:R-:W4:Y:S01]  /*3d10*/  LDSM.16.MT88.4 R28, [R0+0xe880] ;  /* 0x00e88000001c783b */ /* 0x000f220000004200 */
[-C--:B--2---:R-:W-:Y:S07]  /*3d20*/  HMMA.16816.F32.BF16 R52, R4, R8.reuse, R52 ;  /* 0x000000080434723c */ /* 0x084fee0000041834 */
[----:B------:R-:W2:Y:S01]  /*3d30*/  LDSM.16.MT88.4 R32, [R216+0x13880] ;  /* 0x01388000d820783b */ /* 0x000ea20000004200 */
[-C--:B------:R-:W-:Y:S07]  /*3d40*/  HMMA.16816.F32.BF16 R56, R12, R8.reuse, R56 ;  /* 0x000000080c38723c */ /* 0x080fee0000041838 */
[----:B------:R-:W5:Y:S01]  /*3d50*/  LDSM.16.MT88.4 R36, [R216+0x14880] ;  /* 0x01488000d824783b */ /* 0x000f620000004200 */
[C---:B-1----:R-:W-:Y:S07]  /*3d60*/  HMMA.16816.F32.BF16 R60, R16.reuse, R8, R60 ;  /* 0x00000008103c723c */ /* 0x042fee000004183c */
[----:B------:R-:W1:Y:S01]  /*3d70*/  LDSM.16.MT88.4 R40, [R0+0x10880] ;  /* 0x010880000028783b */ /* 0x000e620000004200 */
[-C--:B------:R-:W-:Y:S08]  /*3d80*/  HMMA.16816.F32.BF16 R64, R16, R10.reuse, R64 ;  /* 0x0000000a1040723c */ /* 0x080ff00000041840 */
[-C--:B------:R-:W-:Y:S08]  /*3d90*/  HMMA.16816.F32.BF16 R68, R12, R10.reuse, R68 ;  /* 0x0000000a0c44723c */ /* 0x080ff00000041844 */
[C---:B------:R-:W-:Y:S01]  /*3da0*/  HMMA.16816.F32.BF16 R72, R4.reuse, R10, R72 ;  /* 0x0000000a0448723c */ /* 0x040fe20000041848 */
[----:B------:R-:W-:Y:S07]  /*3db0*/  LDSM.16.MT88.4 R8, [R0+0xf080] ;  /* 0x00f080000008783b */ /* 0x000fee0000004200 */
[-C--:B---3--:R-:W-:Y:S08]  /*3dc0*/  HMMA.16816.F32.BF16 R76, R4, R20.reuse, R76 ;  /* 0x00000014044c723c */ /* 0x088ff0000004184c */
[-C--:B------:R-:W-:Y:S08]  /*3dd0*/  HMMA.16816.F32.BF16 R80, R12, R20.reuse, R80 ;  /* 0x000000140c50723c */ /* 0x080ff00000041850 */
[C---:B------:R-:W-:Y:S08]  /*3de0*/  HMMA.16816.F32.BF16 R84, R16.reuse, R20, R84 ;  /* 0x000000141054723c */ /* 0x040ff00000041854 */
[-C--:B------:R-:W-:Y:S01]  /*3df0*/  HMMA.16816.F32.BF16 R88, R16, R22.reuse, R88 ;  /* 0x000000161058723c */ /* 0x080fe20000041858 */
[----:B------:R-:W-:Y:S07]  /*3e00*/  LDSM.16.MT88.4 R16, [R216+0x14c80] ;  /* 0x014c8000d810783b */ /* 0x000fee0000004200 */
[-C--:B------:R-:W-:Y:S01]  /*3e10*/  HMMA.16816.F32.BF16 R92, R12, R22.reuse, R92 ;  /* 0x000000160c5c723c */ /* 0x080fe2000004185c */
[----:B------:R-:W-:Y:S07]  /*3e20*/  LDSM.16.MT88.4 R12, [R216+0x13c80] ;  /* 0x013c8000d80c783b */ /* 0x000fee0000004200 */
[----:B------:R-:W-:Y:S01]  /*3e30*/  HMMA.16816.F32.BF16 R96, R4, R22, R96 ;  /* 0x000000160460723c */ /* 0x000fe20000041860 */
[----:B------:R-:W3:Y:S07]  /*3e40*/  LDSM.16.MT88.4 R4, [R216+0x12c80] ;  /* 0x012c8000d804783b */ /* 0x000eee0000004200 */
[-C--:B----4-:R-:W-:Y:S01]  /*3e50*/  HMMA.16816.F32.BF16 R52, R24, R28.reuse, R52 ;  /* 0x0000001c1834723c */ /* 0x090fe20000041834 */
[----:B------:R-:W4:Y:S07]  /*3e60*/  LDSM.16.MT88.4 R20, [R0+0x11080] ;  /* 0x011080000014783b */ /* 0x000f2e0000004200 */
[-C--:B--2---:R-:W-:Y:S08]  /*3e70*/  HMMA.16816.F32.BF16 R56, R32, R28.reuse, R56 ;  /* 0x0000001c2038723c */ /* 0x084ff00000041838 */
[C---:B-----5:R-:W-:Y:S08]  /*3e80*/  HMMA.16816.F32.BF16 R60, R36.reuse, R28, R60 ;  /* 0x0000001c243c723c */ /* 0x060ff0000004183c */
[-C--:B------:R-:W-:Y:S08]  /*3e90*/  HMMA.16816.F32.BF16 R64, R36, R30.reuse, R64 ;  /* 0x0000001e2440723c */ /* 0x080ff00000041840 */
[-C--:B------:R-:W-:Y:S08]  /*3ea0*/  HMMA.16816.F32.BF16 R68, R32, R30.reuse, R68 ;  /* 0x0000001e2044723c */ /* 0x080ff00000041844 */
[C---:B------:R-:W-:Y:S01]  /*3eb0*/  HMMA.16816.F32.BF16 R72, R24.reuse, R30, R72 ;  /* 0x0000001e1848723c */ /* 0x040fe20000041848 */
[----:B------:R-:W-:Y:S07]  /*3ec0*/  LDSM.16.MT88.4 R28, [R216+0x13080] ;  /* 0x01308000d81c783b */ /* 0x000fee0000004200 */
[-C--:B-1----:R-:W-:Y:S08]  /*3ed0*/  HMMA.16816.F32.BF16 R76, R24, R40.reuse, R76 ;  /* 0x00000028184c723c */ /* 0x082ff0000004184c */
[-C--:B------:R-:W-:Y:S08]  /*3ee0*/  HMMA.16816.F32.BF16 R80, R32, R40.reuse, R80 ;  /* 0x000000282050723c */ /* 0x080ff00000041850 */
[C---:B------:R-:W-:Y:S08]  /*3ef0*/  HMMA.16816.F32.BF16 R84, R36.reuse, R40, R84 ;  /* 0x000000282454723c */ /* 0x040ff00000041854 */
[-C--:B------:R-:W-:Y:S01]  /*3f00*/  HMMA.16816.F32.BF16 R88, R36, R42.reuse, R88 ;  /* 0x0000002a2458723c */ /* 0x080fe20000041858 */
[----:B------:R-:W-:Y:S07]  /*3f10*/  LDSM.16.MT88.4 R36, [R216+0x14080] ;  /* 0x01408000d824783b */ /* 0x000fee0000004200 */
[-C--:B------:R-:W-:Y:S01]  /*3f20*/  HMMA.16816.F32.BF16 R92, R32, R42.reuse, R92 ;  /* 0x0000002a205c723c */ /* 0x080fe2000004185c */
[----:B------:R-:W1:Y:S07]  /*3f30*/  LDSM.16.MT88.4 R32, [R0+0xf880] ;  /* 0x00f880000020783b */ /* 0x000e6e0000004200 */
[----:B------:R-:W-:Y:S01]  /*3f40*/  HMMA.16816.F32.BF16 R96, R24, R42, R96 ;  /* 0x0000002a1860723c */ /* 0x000fe20000041860 */
[----:B------:R-:W2:Y:S07]  /*3f50*/  LDSM.16.MT88.4 R24, [R216+0x15080] ;  /* 0x01508000d818783b */ /* 0x000eae0000004200 */
[-C--:B---3--:R-:W-:Y:S08]  /*3f60*/  HMMA.16816.F32.BF16 R52, R4, R8.reuse, R52 ;  /* 0x000000080434723c */ /* 0x088ff00000041834 */
[-C--:B------:R-:W-:Y:S08]  /*3f70*/  HMMA.16816.F32.BF16 R56, R12, R8.reuse, R56 ;  /* 0x000000080c38723c */ /* 0x080ff00000041838 */
[C---:B------:R-:W-:Y:S08]  /*3f80*/  HMMA.16816.F32.BF16 R60, R16.reuse, R8, R60 ;  /* 0x00000008103c723c */ /* 0x040ff0000004183c */
[-C--:B------:R-:W-:Y:S08]  /*3f90*/  HMMA.16816.F32.BF16 R64, R16, R10.reuse, R64 ;  /* 0x0000000a1040723c */ /* 0x080ff00000041840 */
[-C--:B------:R-:W-:Y:S08]  /*3fa0*/  HMMA.16816.F32.BF16 R68, R12, R10.reuse, R68 ;  /* 0x0000000a0c44723c */ /* 0x080ff00000041844 */
[C---:B------:R-:W-:Y:S01]  /*3fb0*/  HMMA.16816.F32.BF16 R72, R4.reuse, R10, R72 ;  /* 0x0000000a0448723c */ /* 0x040fe20000041848 */
[----:B------:R-:W3:Y:S07]  /*3fc0*/  LDSM.16.MT88.4 R8, [R0+0x11880] ;  /* 0x011880000008783b */ /* 0x000eee0000004200 */
[-C--:B----4-:R-:W-:Y:S01]  /*3fd0*/  HMMA.16816.F32.BF16 R76, R4, R20.reuse, R76 ;  /* 0x00000014044c723c */ /* 0x090fe2000004184c */
[----:B------:R-:W-:Y:S07]  /*3fe0*/  BAR.SYNC.DEFER_BLOCKING 0x0 ;  /* 0x0000000000007b1d */ /* 0x000fee0000010000 */
[-C--:B------:R-:W-:Y:S08]  /*3ff0*/  HMMA.16816.F32.BF16 R80, R12, R20.reuse, R80 ;  /* 0x000000140c50723c */ /* 0x080ff00000041850 */
[C---:B------:R-:W-:Y:S08]  /*4000*/  HMMA.16816.F32.BF16 R84, R16.reuse, R20, R84 ;  /* 0x000000141054723c */ /* 0x040ff00000041854 */
[-C--:B------:R-:W-:Y:S01]  /*4010*/  HMMA.16816.F32.BF16 R88, R16, R22.reuse, R88 ;  /* 0x000000161058723c */ /* 0x080fe20000041858 */
[----:B------:R4:W3:Y:S07]  /*4020*/  LDSM.16.M88.4 R40, [R217] ;  /* 0x00000000d928783b */ /* 0x0008ee0000000200 */
[-C--:B------:R-:W-:Y:S01]  /*4030*/  HMMA.16816.F32.BF16 R92, R12, R22.reuse, R92 ;  /* 0x000000160c5c723c */ /* 0x080fe2000004185c */
[----:B------:R4:W3:Y:S07]  /*4040*/  LDSM.16.M88.4 R44, [R217+0x800] ;  /* 0x00080000d92c783b */ /* 0x0008ee0000000200 */
[----:B------:R-:W-:Y:S01]  /*4050*/  HMMA.16816.F32.BF16 R96, R4, R22, R96 ;  /* 0x000000160460723c */ /* 0x000fe20000041860 */
[----:B------:R4:W3:Y:S07]  /*4060*/  LDSM.16.MT88.4 R16, [R0+0x80] ;  /* 0x000080000010783b */ /* 0x0008ee0000004200 */
[-C--:B-1----:R-:W-:Y:S01]  /*4070*/  HMMA.16816.F32.BF16 R52, R28, R32.reuse, R52 ;  /* 0x000000201c34723c */ /* 0x082fe20000041834 */
[----:B------:R4:W1:Y:S07]  /*4080*/  LDSM.16.MT88.4 R48, [R0+0x3080] ;  /* 0x003080000030783b */ /* 0x00086e0000004200 */
[-C--:B------:R-:W-:Y:S01]  /*4090*/  HMMA.16816.F32.BF16 R56, R36, R32.reuse, R56 ;  /* 0x000000202438723c */ /* 0x080fe20000041838 */
[----:B------:R4:W1:Y:S07]  /*40a0*/  LDSM.16.M88.4 R148, [R2] ;  /* 0x000000000294783b */ /* 0x00086e0000000200 */
[C---:B--2---:R-:W-:Y:S01]  /*40b0*/  HMMA.16816.F32.BF16 R60, R24.reuse, R32, R60 ;  /* 0x00000020183c723c */ /* 0x044fe2000004183c */
[----:B------:R4:W2:Y:S07]  /*40c0*/  LDSM.16.M88.4 R168, [R2+0x800] ;  /* 0x0008000002a8783b */ /* 0x0008ae0000000200 */
[-C--:B------:R-:W-:Y:S01]  /*40d0*/  HMMA.16816.F32.BF16 R64, R24, R34.reuse, R64 ;  /* 0x000000221840723c */ /* 0x080fe20000041840 */
[----:B------:R4:W1:Y:S07]  /*40e0*/  LDSM.16.MT88.4 R160, [R0+0x880] ;  /* 0x0008800000a0783b */ /* 0x00086e0000004200 */
[-C--:B------:R-:W-:Y:S01]  /*40f0*/  HMMA.16816.F32.BF16 R68, R36, R34.reuse, R68 ;  /* 0x000000222444723c */ /* 0x080fe20000041844 */
[----:B------:R4:W1:Y:S07]  /*4100*/  LDSM.16.MT88.4 R176, [R0+0x3880] ;  /* 0x0038800000b0783b */ /* 0x00086e0000004200 */
[C---:B------:R-:W-:Y:S08]  /*4110*/  HMMA.16816.F32.BF16 R72, R28.reuse, R34, R72 ;  /* 0x000000221c48723c */ /* 0x040ff00000041848 */
[-C--:B---3--:R-:W-:Y:S08]  /*4120*/  HMMA.16816.F32.BF16 R76, R28, R8.reuse, R76 ;  /* 0x000000081c4c723c */ /* 0x088ff0000004184c */
[-C--:B------:R-:W-:Y:S08]  /*4130*/  HMMA.16816.F32.BF16 R80, R36, R8.reuse, R80 ;  /* 0x000000082450723c */ /* 0x080ff00000041850 */
[C---:B------:R-:W-:Y:S08]  /*4140*/  HMMA.16816.F32.BF16 R84, R24.reuse, R8, R84 ;  /* 0x000000081854723c */ /* 0x040ff00000041854 */
[-C--:B------:R-:W-:Y:S08]  /*4150*/  HMMA.16816.F32.BF16 R88, R24, R10.reuse, R88 ;  /* 0x0000000a1858723c */ /* 0x080ff00000041858 */
[-C--:B------:R-:W-:Y:S08]  /*4160*/  HMMA.16816.F32.BF16 R92, R36, R10.reuse, R92 ;  /* 0x0000000a245c723c */ /* 0x080ff0000004185c */
[----:B------:R-:W-:Y:S01]  /*4170*/  HMMA.16816.F32.BF16 R96, R28, R10, R96 ;  /* 0x0000000a1c60723c */ /* 0x000fe20000041860 */
[----:B------:R-:W-:-:S07]  /*4180*/  @P3 BRA `(.L_x_2) ;  /* 0x0000036000003947 */ /* 0x000fce0003800000 */
[----:B-12-4-:R-:W-:Y:S01]  /*4190*/  P2R R12, PR, RZ, 0x1 ;  /* 0x00000001ff0c7803 */ /* 0x016fe20000000000 */
[----:B------:R-:W2:Y:S01]  /*41a0*/  LDL.64 R20, [R1+0x8] ;  /* 0x0000080001147983 */ /* 0x000ea20000100a00 */
[----:B------:R-:W-:Y:S01]  /*41b0*/  USHF.R.S32.HI UR21, URZ, 0x1f, UR19 ;  /* 0x0000001f3f157899 */ /* 0x000fe20008011413 */
[----:B------:R-:W-:Y:S01]  /*41c0*/  IMAD.MOV.U32 R4, RZ, RZ, R246 ;  /* 0x000000ffff047224 */ /* 0x000fe200078e00f6 */
[----:B------:R-:W-:Y:S01]  /*41d0*/  ULDC.64 UR6, c[0x0][0x208] ;  /* 0x0000820000067ab9 */ /* 0x000fe20000000a00 */
[----:B------:R-:W-:Y:S01]  /*41e0*/  IMAD.MOV.U32 R5, RZ, RZ, R247 ;  /* 0x000000ffff057224 */ /* 0x000fe200078e00f7 */
[----:B------:R-:W1:Y:S01]  /*41f0*/  S2R R3, SR_CTAID.Y ;  /* 0x0000000000037919 */ /* 0x000e620000002600 */
[----:B------:R-:W-:Y:S01]  /*4200*/  UIMAD.WIDE.U32 UR22, UR19, UR6, URZ ;  /* 0x00000006131672a5 */ /* 0x000fe2000f8e003f */
[----:B------:R-:W-:Y:S01]  /*4210*/  IMAD.MOV.U32 R13, RZ, RZ, c[0x0][0x208] ;  /* 0x00008200ff0d7624 */ /* 0x000fe200078e00ff */
[----:B------:R-:W-:Y:S01]  /*4220*/  UIMAD UR21, UR21, UR6, URZ ;  /* 0x00000006151572a4 */ /* 0x000fe2000f8e023f */
[----:B------:R-:W-:Y:S01]  /*4230*/  IMAD.MOV.U32 R7, RZ, RZ, 0x6 ;  /* 0x00000006ff077424 */ /* 0x000fe200078e00ff */
[----:B------:R-:W-:Y:S01]  /*4240*/  USHF.L.U32 UR6, UR19, 0x6, URZ ;  /* 0x0000000613067899 */ /* 0x000fe2000800063f */
[C---:B------:R-:W-:Y:S01]  /*4250*/  IMAD.SHL.U32 R14, R13.reuse, 0x40, RZ ;  /* 0x000000400d0e7824 */ /* 0x040fe200078e00ff */
[----:B------:R-:W-:Y:S01]  /*4260*/  UIMAD UR21, UR19, UR7, UR21 ;  /* 0x00000007131572a4 */ /* 0x000fe2000f8e0215 */
[----:B------:R-:W-:Y:S01]  /*4270*/  IMAD.U32 R9, RZ, RZ, UR22 ;  /* 0x00000016ff097e24 */ /* 0x000fe2000f8e00ff */
[----:B------:R-:W-:Y:S02]  /*4280*/  SHF.L.U64.HI R13, R13, R7, c[0x0][0x20c] ;  /* 0x000083000d0d7619 */ /* 0x000fe40000010207 */
[----:B------:R-:W-:Y:S06]  /*4290*/  UIADD3 UR21, UR23, UR21, URZ ;  /* 0x0000001517157290 */ /* 0x000fec000fffe03f */
[----:B------:R-:W-:Y:S01]  /*42a0*/  IMAD.U32 R8, RZ, RZ, UR21 ;  /* 0x00000015ff087e24 */ /* 0x000fe2000f8e00ff */
[----:B-1----:R-:W-:Y:S01]  /*42b0*/  SHF.R.S32.HI R6, RZ, 0x1f, R3 ;  /* 0x0000001fff067819 */ /* 0x002fe20000011403 */
[C---:B------:R-:W-:Y:S04]  /*42c0*/  IMAD.WIDE.U32 R4, R3.reuse, c[0x0][0x288], R4 ;  /* 0x0000a20003047a25 */ /* 0x040fe800078e0004 */
[----:B------:R-:W-:Y:S04]  /*42d0*/  IMAD R6, R6, c[0x0][0x288], RZ ;  /* 0x0000a20006067a24 */ /* 0x000fe800078e02ff */
[----:B------:R-:W-:Y:S01]  /*42e0*/  IMAD R6, R3, c[0x0][0x28c], R6 ;  /* 0x0000a30003067a24 */ /* 0x000fe200078e0206 */
[----:B------:R-:W-:Y:S01]  /*42f0*/  IADD3 R3, P3, R4, UR5, RZ ;  /* 0x0000000504037c10 */ /* 0x000fe2000ff7e0ff */
[----:B------:R-:W-:Y:S03]  /*4300*/  IMAD.U32 R4, RZ, RZ, UR22 ;  /* 0x00000016ff047e24 */ /* 0x000fe6000f8e00ff */
[----:B------:R-:W-:Y:S02]  /*4310*/  IADD3.X R5, R5, UR9, R6, P3, !PT ;  /* 0x0000000905057c10 */ /* 0x000fe40009ffe406 */
[C---:B------:R-:W-:Y:S02]  /*4320*/  LEA R6, P3, R3.reuse, c[0x0][0x280], 0x2 ;  /* 0x0000a00003067a11 */ /* 0x040fe400078610ff */
[----:B------:R-:W-:Y:S02]  /*4330*/  LEA R4, P4, R4, R250, 0x7 ;  /* 0x000000fa04047211 */ /* 0x000fe400078838ff */
[----:B------:R-:W-:Y:S01]  /*4340*/  LEA.HI.X R7, R3, c[0x0][0x284], R5, 0x2, P3 ;  /* 0x0000a10003077a11 */ /* 0x000fe200018f1405 */
[----:B------:R-:W-:Y:S01]  /*4350*/  IMAD.U32 R3, RZ, RZ, UR6 ;  /* 0x00000006ff037e24 */ /* 0x000fe2000f8e00ff */
[----:B------:R-:W-:Y:S01]  /*4360*/  LEA.HI.X R5, R9, R251, R8, 0x7, P4 ;  /* 0x000000fb09057211 */ /* 0x000fe200020f3c08 */
[----:B------:R-:W-:Y:S01]  /*4370*/  IMAD.U32 R8, RZ, RZ, UR6 ;  /* 0x00000006ff087e24 */ /* 0x000fe2000f8e00ff */
[----:B------:R-:W-:Y:S04]  /*4380*/  IADD3 R10, P4, P3, R14, 0x80, R4 ;  /* 0x000000800e0a7810 */ /* 0x000fe80007b9e004 */
[----:B------:R-:W-:Y:S02]  /*4390*/  IADD3.X R11, R13, RZ, R5, P4, P3 ;  /* 0x000000ff0d0b7210 */ /* 0x000fe400027e6405 */
[----:B------:R-:W-:Y:S02]  /*43a0*/  LEA R6, P3, R3, R6, 0x2 ;  /* 0x0000000603067211 */ /* 0x000fe400078610ff */
[----:B------:R-:W-:Y:S02]  /*43b0*/  IADD3 R3, -R248, c[0x0][0x168], -R3 ;  /* 0x00005a00f8037a10 */ /* 0x000fe40007ffe903 */
[----:B------:R-:W-:Y:S02]  /*43c0*/  LEA.HI.X.SX32 R7, R8, R7, 0x2, P3 ;  /* 0x0000000708077211 */ /* 0x000fe400018f16ff */
[----:B------:R-:W-:Y:S02]  /*43d0*/  IADD3 R8, P4, R14, R4, RZ ;  /* 0x000000040e087210 */ /* 0x000fe40007f9e0ff */
[C---:B------:R-:W-:Y:S03]  /*43e0*/  LOP3.LUT P3, RZ, R252.reuse, 0x1, RZ, 0xc0, !PT ;  /* 0x00000001fcff7812 */ /* 0x040fe6000786c0ff */
[----:B------:R-:W-:Y:S01]  /*43f0*/  IMAD.X R9, R13, 0x1, R5, P4 ;  /* 0x000000010d097824 */ /* 0x000fe200020e0605 */
[C---:B------:R-:W-:Y:S02]  /*4400*/  ISETP.LT.OR P4, PT, R3.reuse, 0x1, !P3 ;  /* 0x000000010300780c */ /* 0x040fe40005f81670 */
[C---:B------:R-:W-:Y:S11]  /*4410*/  ISETP.LT.OR P3, PT, R3.reuse, 0x21, !P3 ;  /* 0x000000210300780c */ /* 0x040ff60005f61670 */
[----:B------:R-:W-:Y:S01]  /*4420*/  @!PT LDS RZ, [RZ] ;  /* 0x00000000fffff984 */ /* 0x000fe20000000800 */
[----:B------:R-:W-:Y:S01]  /*4430*/  @!PT LDS RZ, [RZ] ;  /* 0x00000000fffff984 */ /* 0x000fe20000000800 */
[----:B------:R-:W-:Y:S01]  /*4440*/  @!PT LDS RZ, [RZ] ;  /* 0x00000000fffff984 */ /* 0x000fe20000000800 */
[----:B------:R1:W-:Y:S01]  /*4450*/  LDGSTS.E.BYPASS.LTC128B.128 [R244+0xe080], [R4.64], !P4 ;  /* 0x0e08000004f47fae */ /* 0x0003e2000e101d4e */
[----:B------:R-:W-:Y:S04]  /*4460*/  LOP3.LUT P4, RZ, R252, 0x2, RZ, 0xc0, !PT ;  /* 0x00000002fcff7812 */ /* 0x000fe8000788c0ff */
[C---:B------:R-:W-:Y:S02]  /*4470*/  ISETP.LT.OR P0, PT, R3.reuse, 0x1, !P4 ;  /* 0x000000010300780c */ /* 0x040fe40006701670 */
[----:B------:R-:W-:Y:S11]  /*4480*/  ISETP.LT.OR P4, PT, R3, 0x21, !P4 ;  /* 0x000000210300780c */ /* 0x000ff60006781670 */
[----:B------:R1:W-:Y:S01]  /*4490*/  LDGSTS.E.BYPASS.LTC128B.128 [R244+0x10080], [R4.64+0x80], !P0 ;  /* 0x1008008004f47fae */ /* 0x0003e2000c101d4e */
[----:B------:R-:W-:Y:S04]  /*44a0*/  ISETP.NE.AND P0, PT, R12, RZ, PT ;  /* 0x000000ff0c00720c */ /* 0x000fe80003f05270 */
[----:B------:R1:W-:Y:S05]  /*44b0*/  LDGSTS.E.BYPASS.LTC128B.128 [R244+0xf080], [R8.64], !P3 ;  /* 0x0f08000008f47fae */ /* 0x0003ea000d901d4e */
[----:B------:R1:W-:Y:S01]  /*44c0*/  LDGSTS.E.BYPASS.LTC128B.128 [R244+0x11080], [R10.64], !P4 ;  /* 0x110800000af47fae */ /* 0x0003e2000e101d4e */
[----:B--2---:R-:W-:Y:S05]  /*44d0*/  @!P2 IMAD.SHL.U32 R3, R20, 0x10, RZ ;  /* 0x000000101403a824 */ /* 0x004fea00078e00ff */
[----:B------:R1:W-:Y:S02]  /*44e0*/  @!P2 LDGSTS.E.BYPASS.LTC128B.128 [R3+0x12280], [R6.64] ;  /* 0x122800000603afae */ /* 0x0003e4000b901d4e */
.L_x_2:
[-C--:B-12-4-:R-:W-:Y:S01]  /*44f0*/  HMMA.16816.F32.BF16 R4, R40, R16.reuse, RZ ;  /* 0x000000102804723c */ /* 0x096fe200000418ff */
[----:B------:R-:W2:Y:S01]  /*4500*/  LDL.64 R236, [R1+0x18] ;  /* 0x0000180001ec7983 */ /* 0x000ea20000100a00 */
[----:B------:R-:W-:Y:S02]  /*4510*/  USHF.L.U32 UR16, UR16, 0xd, URZ ;  /* 0x0000000d10107899 */ /* 0x000fe4000800063f */
[----:B------:R-:W-:Y:S01]  /*4520*/  UISETP.GE.AND UP0, UPT, UR19, UR18, UPT ;  /* 0x000000121300728c */ /* 0x000fe2000bf06270 */
[----:B------:R-:W3:Y:S01]  /*4530*/  LDL R234, [R1+0x20] ;  /* 0x0000200001ea7983 */ /* 0x000ee20000100800 */
[----:B------:R-:W-:Y:S02]  /*4540*/  UIADD3 UR7, UR4, 0x1, URZ ;  /* 0x0000000104077890 */ /* 0x000fe4000fffe03f */
[C---:B------:R-:W-:Y:S01]  /*4550*/  HMMA.16816.F32.BF16 R8, R44.reuse, R16, RZ ;  /* 0x000000102c08723c */ /* 0x040fe200000418ff */
[----:B------:R-:W-:Y:S01]  /*4560*/  LDSM.16.M88.4 R36, [R217+0x1000] ;  /* 0x00100000d924783b */ /* 0x000fe20000000200 */
[----:B------:R-:W-:Y:S02]  /*4570*/  UISETP.GE.AND UP2, UPT, UR4, 0x1, UPT ;  /* 0x000000010400788c */ /* 0x000fe4000bf46270 */
[----:B------:R-:W-:Y:S01]  /*4580*/  IMAD.U32 R3, RZ, RZ, UR16 ;  /* 0x00000010ff037e24 */ /* 0x000fe2000f8e00ff */
[----:B------:R-:W-:Y:S01]  /*4590*/  LDSM.16.M88.4 R212, [R217+0x1800] ;  /* 0x00180000d9d4783b */ /* 0x000fe20000000200 */
[----:B------:R-:W-:Y:S02]  /*45a0*/  UIADD3 UR6, UR20, 0x1, URZ ;  /* 0x0000000114067890 */ /* 0x000fe4000fffe03f */
[-C--:B------:R-:W-:Y:S01]  /*45b0*/  HMMA.16816.F32.BF16 R12, R44, R18.reuse, RZ ;  /* 0x000000122c0c723c */ /* 0x080fe200000418ff */
[----:B------:R-:W0:Y:S01]  /*45c0*/  LDGDEPBAR ;  /* 0x00000000000079af */ /* 0x000e220000000000 */
[----:B------:R-:W-:Y:S04]  /*45d0*/  UISETP.GE.AND UP1, UPT, UR20, 0x1, UPT ;  /* 0x000000011400788c */ /* 0x000fe8000bf26270 */
[----:B------:R-:W-:Y:S02]  /*45e0*/  USEL UR20, UR6, URZ, !UP1 ;  /* 0x0000003f06147287 */ /* 0x000fe4000c800000 */
[C---:B------:R-:W-:Y:S08]  /*45f0*/  HMMA.16816.F32.BF16 R16, R40.reuse, R18, RZ ;  /* 0x000000122810723c */ /* 0x040ff000000418ff */
[-C--:B------:R-:W-:Y:S08]  /*4600*/  HMMA.16816.F32.BF16 R20, R40, R48.reuse, RZ ;  /* 0x000000302814723c */ /* 0x080ff000000418ff */
[C---:B------:R-:W-:Y:S08]  /*4610*/  HMMA.16816.F32.BF16 R24, R44.reuse, R48, RZ ;  /* 0x000000302c18723c */ /* 0x040ff000000418ff */
[-C--:B------:R-:W-:Y:S01]  /*4620*/  HMMA.16816.F32.BF16 R28, R44, R50.reuse, RZ ;  /* 0x000000322c1c723c */ /* 0x080fe200000418ff */
[----:B------:R-:W1:Y:S07]  /*4630*/  LDSM.16.MT88.4 R44, [R0+0x1080] ;  /* 0x00108000002c783b */ /* 0x000e6e0000004200 */
[----:B------:R-:W-:Y:S01]  /*4640*/  HMMA.16816.F32.BF16 R32, R40, R50, RZ ;  /* 0x000000322820723c */ /* 0x000fe200000418ff */
[----:B------:R-:W4:Y:S04]  /*4650*/  LDSM.16.MT88.4 R40, [R0+0x4080] ;  /* 0x004080000028783b */ /* 0x000f280000004200 */
[----:B------:R-:W-:Y:S03]  /*4660*/  LDSM.16.M88.4 R48, [R2+0x1000] ;  /* 0x001000000230783b */ /* 0x000fe60000000200 */
[-C--:B------:R-:W-:Y:S08]  /*4670*/  HMMA.16816.F32.BF16 R4, R148, R160.reuse, R4 ;  /* 0x000000a09404723c */ /* 0x080ff00000041804 */
[C---:B------:R-:W-:Y:S08]  /*4680*/  HMMA.16816.F32.BF16 R8, R168.reuse, R160, R8 ;  /* 0x000000a0a808723c */ /* 0x040ff00000041808 */
[-C--:B------:R-:W-:Y:S08]  /*4690*/  HMMA.16816.F32.BF16 R12, R168, R162.reuse, R12 ;  /* 0x000000a2a80c723c */ /* 0x080ff0000004180c */
[C---:B------:R-:W-:Y:S01]  /*46a0*/  HMMA.16816.F32.BF16 R16, R148.reuse, R162, R16 ;  /* 0x000000a29410723c */ /* 0x040fe20000041810 */
[----:B------:R-:W-:Y:S07]  /*46b0*/  LDSM.16.M88.4 R160, [R2+0x1800] ;  /* 0x0018000002a0783b */ /* 0x000fee0000000200 */
[-C--:B------:R-:W-:Y:S08]  /*46c0*/  HMMA.16816.F32.BF16 R20, R148, R176.reuse, R20 ;  /* 0x000000b09414723c */ /* 0x080ff00000041814 */
[C---:B------:R-:W-:Y:S08]  /*46d0*/  HMMA.16816.F32.BF16 R24, R168.reuse, R176, R24 ;  /* 0x000000b0a818723c */ /* 0x040ff00000041818 */
[-C--:B------:R-:W-:Y:S01]  /*46e0*/  HMMA.16816.F32.BF16 R28, R168, R178.reuse, R28 ;  /* 0x000000b2a81c723c */ /* 0x080fe2000004181c */
[----:B------:R-:W-:Y:S07]  /*46f0*/  LDSM.16.MT88.4 R168, [R0+0x4880] ;  /* 0x0048800000a8783b */ /* 0x000fee0000004200 */
[----:B------:R-:W-:Y:S01]  /*4700*/  HMMA.16816.F32.BF16 R32, R148, R178, R32 ;  /* 0x000000b29420723c */ /* 0x000fe20000041820 */
[----:B------:R-:W5:Y:S04]  /*4710*/  LDSM.16.MT88.4 R148, [R0+0x1880] ;  /* 0x001880000094783b */ /* 0x000f680000004200 */
[----:B------:R-:W-:Y:S03]  /*4720*/  LDSM.16.MT88.4 R176, [R0+0x2080] ;  /* 0x0020800000b0783b */ /* 0x000fe60000004200 */
[-C--:B-1----:R-:W-:Y:S08]  /*4730*/  HMMA.16816.F32.BF16 R4, R36, R44.reuse, R4 ;  /* 0x0000002c2404723c */ /* 0x082ff00000041804 */
[C---:B------:R-:W-:Y:S08]  /*4740*/  HMMA.16816.F32.BF16 R8, R212.reuse, R44, R8 ;  /* 0x0000002cd408723c */ /* 0x040ff00000041808 */
[-C--:B------:R-:W-:Y:S08]  /*4750*/  HMMA.16816.F32.BF16 R12, R212, R46.reuse, R12 ;  /* 0x0000002ed40c723c */ /* 0x080ff0000004180c */
[C---:B------:R-:W-:Y:S01]  /*4760*/  HMMA.16816.F32.BF16 R16, R36.reuse, R46, R16 ;  /* 0x0000002e2410723c */ /* 0x040fe20000041810 */
[----:B------:R-:W1:Y:S07]  /*4770*/  LDSM.16.M88.4 R44, [R217+0x2000] ;  /* 0x00200000d92c783b */ /* 0x000e6e0000000200 */
[-C--:B----4-:R-:W-:Y:S08]  /*4780*/  HMMA.16816.F32.BF16 R20, R36, R40.reuse, R20 ;  /* 0x000000282414723c */ /* 0x090ff00000041814 */
[C---:B------:R-:W-:Y:S08]  /*4790*/  HMMA.16816.F32.BF16 R24, R212.reuse, R40, R24 ;  /* 0x00000028d418723c */ /* 0x040ff00000041818 */
[-C--:B------:R-:W-:Y:S01]  /*47a0*/  HMMA.16816.F32.BF16 R28, R212, R42.reuse, R28 ;  /* 0x0000002ad41c723c */ /* 0x080fe2000004181c */
[----:B------:R-:W4:Y:S07]  /*47b0*/  LDSM.16.M88.4 R212, [R217+0x2800] ;  /* 0x00280000d9d4783b */ /* 0x000f2e0000000200 */
[----:B------:R-:W-:Y:S01]  /*47c0*/  HMMA.16816.F32.BF16 R32, R36, R42, R32 ;  /* 0x0000002a2420723c */ /* 0x000fe20000041820 */
[----:B------:R-:W1:Y:S04]  /*47d0*/  LDSM.16.MT88.4 R36, [R0+0x5080] ;  /* 0x005080000024783b */ /* 0x000e680000004200 */
[----:B------:R-:W-:Y:S03]  /*47e0*/  LDSM.16.M88.4 R40, [R2+0x2000] ;  /* 0x002000000228783b */ /* 0x000fe60000000200 */
[-C--:B-----5:R-:W-:Y:S08]  /*47f0*/  HMMA.16816.F32.BF16 R4, R48, R148.reuse, R4 ;  /* 0x000000943004723c */ /* 0x0a0ff00000041804 */
[C---:B------:R-:W-:Y:S08]  /*4800*/  HMMA.16816.F32.BF16 R8, R160.reuse, R148, R8 ;  /* 0x00000094a008723c */ /* 0x040ff00000041808 */
[-C--:B------:R-:W-:Y:S08]  /*4810*/  HMMA.16816.F32.BF16 R12, R160, R150.reuse, R12 ;  /* 0x00000096a00c723c */ /* 0x080ff0000004180c */
[C---:B------:R-:W-:Y:S01]  /*4820*/  HMMA.16816.F32.BF16 R16, R48.reuse, R150, R16 ;  /* 0x000000963010723c */ /* 0x040fe20000041810 */
[----:B------:R-:W5:Y:S07]  /*4830*/  LDSM.16.MT88.4 R148, [R0+0x2880] ;  /* 0x002880000094783b */ /* 0x000f6e0000004200 */
[-C--:B------:R-:W-:Y:S08]  /*4840*/  HMMA.16816.F32.BF16 R20, R48, R168.reuse, R20 ;  /* 0x000000a83014723c */ /* 0x080ff00000041814 */
[C---:B------:R-:W-:Y:S08]  /*4850*/  HMMA.16816.F32.BF16 R24, R160.reuse, R168, R24 ;  /* 0x000000a8a018723c */ /* 0x040ff00000041818 */
[-C--:B------:R-:W-:Y:S01]  /*4860*/  HMMA.16816.F32.BF16 R28, R160, R170.reuse, R28 ;  /* 0x000000aaa01c723c */ /* 0x080fe2000004181c */
[----:B------:R-:W2:Y:S07]  /*4870*/  LDSM.16.M88.4 R160, [R2+0x2800] ;  /* 0x0028000002a0783b */ /* 0x000eae0000000200 */
[----:B------:R-:W-:Y:S01]  /*4880*/  HMMA.16816.F32.BF16 R32, R48, R170, R32 ;  /* 0x000000aa3020723c */ /* 0x000fe20000041820 */
[----:B------:R2:W2:Y:S07]  /*4890*/  LDSM.16.MT88.4 R48, [R0+0x5880] ;  /* 0x005880000030783b */ /* 0x0004ae0000004200 */
[-C--:B-1----:R-:W-:Y:S08]  /*48a0*/  HMMA.16816.F32.BF16 R4, R44, R176.reuse, R4 ;  /* 0x000000b02c04723c */ /* 0x082ff00000041804 */
[C---:B----4-:R-:W-:Y:S08]  /*48b0*/  HMMA.16816.F32.BF16 R8, R212.reuse, R176, R8 ;  /* 0x000000b0d408723c */ /* 0x050ff00000041808 */
[-C--:B------:R-:W-:Y:S08]  /*48c0*/  HMMA.16816.F32.BF16 R12, R212, R178.reuse, R12 ;  /* 0x000000b2d40c723c */ /* 0x080ff0000004180c */
[C---:B------:R-:W-:Y:S08]  /*48d0*/  HMMA.16816.F32.BF16 R16, R44.reuse, R178, R16 ;  /* 0x000000b22c10723c */ /* 0x040ff00000041810 */
[-C--:B------:R-:W-:Y:S08]  /*48e0*/  HMMA.16816.F32.BF16 R20, R44, R36.reuse, R20 ;  /* 0x000000242c14723c */ /* 0x080ff00000041814 */
[C---:B------:R-:W-:Y:S04]  /*48f0*/  HMMA.16816.F32.BF16 R24, R212.reuse, R36, R24 ;  /* 0x00000024d418723c */ /* 0x040fe80000041818 */
[----:B--2---:R-:W-:Y:S01]  /*4900*/  IADD3 R0, P3, R236, UR16, RZ ;  /* 0x00000010ec007c10 */ /* 0x004fe2000ff7e0ff */
[----:B------:R-:W-:Y:S03]  /*4910*/  UMOV UR16, UR19 ;  /* 0x0000001300107c82 */ /* 0x000fe60008000000 */
[-C--:B------:R-:W-:Y:S04]  /*4920*/  HMMA.16816.F32.BF16 R28, R212, R38.reuse, R28 ;  /* 0x00000026d41c723c */ /* 0x080fe8000004181c */
[----:B---3--:R-:W-:Y:S02]  /*4930*/  LEA.HI.X.SX32 R3, R3, R234, 0x1, P3 ;  /* 0x000000ea03037211 */ /* 0x008fe400018f0eff */
[C---:B------:R-:W-:Y:S02]  /*4940*/  LEA R2, P3, R0.reuse, c[0x0][0x220], 0x2 ;  /* 0x0000880000027a11 */ /* 0x040fe400078610ff */
[----:B------:R-:W-:Y:S01]  /*4950*/  HMMA.16816.F32.BF16 R32, R44, R38, R32 ;  /* 0x000000262c20723c */ /* 0x000fe20000041820 */
[----:B------:R-:W-:Y:S03]  /*4960*/  LDSM.16.MT88.4 R36, [R216+0x17880] ;  /* 0x01788000d824783b */ /* 0x000fe60000004200 */
[----:B------:R-:W-:Y:S01]  /*4970*/  LEA.HI.X R3, R0, c[0x0][0x224], R3, 0x2, P3 ;  /* 0x0000890000037a11 */ /* 0x000fe200018f1403 */
[----:B------:R-:W-:Y:S01]  /*4980*/  LDSM.16.MT88.4 R44, [R216+0x18080] ;  /* 0x01808000d82c783b */ /* 0x000fe20000004200 */
[----:B------:R-:W-:Y:S01]  /*4990*/  IMAD.U32 R0, RZ, RZ, UR4 ;  /* 0x00000004ff007e24 */ /* 0x000fe2000f8e00ff */
[----:B------:R-:W-:Y:S01]  /*49a0*/  PLOP3.LUT P3, PT, PT, PT, UP0, 0x80, 0x0 ;  /* 0x000000000000781c */ /* 0x000fe20003f6f008 */
[-C--:B-----5:R-:W-:Y:S01]  /*49b0*/  HMMA.16816.F32.BF16 R4, R40, R148.reuse, R4 ;  /* 0x000000942804723c */ /* 0x0a0fe20000041804 */
[----:B------:R-:W-:Y:S04]  /*49c0*/  USEL UR4, UR7, URZ, !UP2 ;  /* 0x0000003f07047287 */ /* 0x000fe8000d000000 */
[----:B------:R-:W-:Y:S03]  /*49d0*/  IMAD R0, R0, 0x2000, R226 ;  /* 0x0000200000007824 */ /* 0x000fe600078e02e2 */
[C---:B------:R-:W-:Y:S04]  /*49e0*/  HMMA.16816.F32.BF16 R8, R160.reuse, R148, R8 ;  /* 0x00000094a008723c */ /* 0x040fe80000041808 */
[----:B------:R-:W-:Y:S04]  /*49f0*/  IMAD.SHL.U32 R0, R0, 0x2, RZ ;  /* 0x0000000200007824 */ /* 0x000fe800078e00ff */
[-C--:B------:R-:W-:Y:S07]  /*4a00*/  HMMA.16816.F32.BF16 R12, R160, R150.reuse, R12 ;  /* 0x00000096a00c723c */ /* 0x080fee000004180c */
[----:B------:R-:W-:Y:S01]  /*4a10*/  RED.E.ADD.F32.FTZ.RN.STRONG.GPU [R2.64], R4 ;  /* 0x000000040200798e */ /* 0x000fe2000c10e78e */
[C---:B------:R-:W-:Y:S03]  /*4a20*/  HMMA.16816.F32.BF16 R16, R40.reuse, R150, R16 ;  /* 0x000000962810723c */ /* 0x040fe60000041810 */
[----:B------:R-:W-:Y:S04]  /*4a30*/  RED.E.ADD.F32.FTZ.RN.STRONG.GPU [R2.64+0x400], R5 ;  /* 0x000400050200798e */ /* 0x000fe8000c10e78e */
[----:B------:R-:W-:Y:S01]  /*4a40*/  RED.E.ADD.F32.FTZ.RN.STRONG.GPU [R2.64+0x800], R6 ;  /* 0x000800060200798e */ /* 0x000fe2000c10e78e */
[-C--:B------:R-:W-:Y:S03]  /*4a50*/  HMMA.16816.F32.BF16 R20, R40, R48.reuse, R20 ;  /* 0x000000302814723c */ /* 0x080fe60000041814 */
[----:B------:R-:W-:Y:S04]  /*4a60*/  RED.E.ADD.F32.FTZ.RN.STRONG.GPU [R2.64+0xc00], R7 ;  /* 0x000c00070200798e */ /* 0x000fe8000c10e78e */
[----:B------:R-:W-:Y:S01]  /*4a70*/  RED.E.ADD.F32.FTZ.RN.STRONG.GPU [R2.64+0x1000], R8 ;  /* 0x001000080200798e */ /* 0x000fe2000c10e78e */
[C---:B------:R-:W-:Y:S03]  /*4a80*/  HMMA.16816.F32.BF16 R24, R160.reuse, R48, R24 ;  /* 0x00000030a018723c */ /* 0x040fe60000041818 */
[----:B------:R-:W-:Y:S04]  /*4a90*/  RED.E.ADD.F32.FTZ.RN.STRONG.GPU [R2.64+0x1400], R9 ;  /* 0x001400090200798e */ /* 0x000fe8000c10e78e */
[----:B------:R-:W-:Y:S01]  /*4aa0*/  RED.E.ADD.F32.FTZ.RN.STRONG.GPU [R2.64+0x1800], R10 ;  /* 0x0018000a0200798e */ /* 0x000fe2000c10e78e */
[-C--:B------:R-:W-:Y:S03]  /*4ab0*/  HMMA.16816.F32.BF16 R28, R160, R50.reuse, R28 ;  /* 0x00000032a01c723c */ /* 0x080fe6000004181c */
[----:B------:R-:W-:Y:S04]  /*4ac0*/  RED.E.ADD.F32.FTZ.RN.STRONG.GPU [R2.64+0x1c00], R11 ;  /* 0x001c000b0200798e */ /* 0x000fe8000c10e78e */
[----:B------:R-:W-:Y:S01]  /*4ad0*/  RED.E.ADD.F32.FTZ.RN.STRONG.GPU [R2.64+0x2000], R16 ;  /* 0x002000100200798e */ /* 0x000fe2000c10e78e */
[----:B------:R-:W-:Y:S03]  /*4ae0*/  HMMA.16816.F32.BF16 R32, R40, R50, R32 ;  /* 0x000000322820723c */ /* 0x000fe60000041820 */
[----:B------:R-:W-:Y:S04]  /*4af0*/  RED.E.ADD.F32.FTZ.RN.STRONG.GPU [R2.64+0x2400], R17 ;  /* 0x002400110200798e */ /* 0x000fe8000c10e78e */
[----:B------:R-:W-:Y:S04]  /*4b00*/  RED.E.ADD.F32.FTZ.RN.STRONG.GPU [R2.64+0x2800], R18 ;  /* 0x002800120200798e */ /* 0x000fe8000c10e78e */
[----:B------:R-:W-:Y:S04]  /*4b10*/  RED.E.ADD.F32.FTZ.RN.STRONG.GPU [R2.64+0x2c00], R19 ;  /* 0x002c00130200798e */ /* 0x000fe8000c10e78e */
[----:B------:R-:W-:Y:S04]  /*4b20*/  RED.E.ADD.F32.FTZ.RN.STRONG.GPU [R2.64+0x3000], R12 ;  /* 0x0030000c0200798e */ /* 0x000fe8000c10e78e */
[----:B------:R-:W-:Y:S04]  /*4b30*/  LDSM.16.MT88.4 R4, [R216+0x15480] ;  /* 0x01548000d804783b */ /* 0x000fe80000004200 */
[----:B------:R-:W1:Y:S04]  /*4b40*/  LDSM.16.MT88.4 R8, [R0+0x6080] ;  /* 0x006080000008783b */ /* 0x000e680000004200 */
[----:B------:R-:W-:Y:S04]  /*4b50*/  RED.E.ADD.F32.FTZ.RN.STRONG.GPU [R2.64+0x3400], R13 ;  /* 0x0034000d0200798e */ /* 0x000fe8000c10e78e */
[----:B------:R-:W-:Y:S04]  /*4b60*/  RED.E.ADD.F32.FTZ.RN.STRONG.GPU [R2.64+0x3800], R14 ;  /* 0x0038000e0200798e */ /* 0x000fe8000c10e78e */
[----:B------:R-:W-:Y:S04]  /*4b70*/  RED.E.ADD.F32.FTZ.RN.STRONG.GPU [R2.64+0x3c00], R15 ;  /* 0x003c000f0200798e */ /* 0x000fe8000c10e78e */
[----:B------:R-:W2:Y:S04]  /*4b80*/  LDSM.16.MT88.4 R12, [R216+0x16480] ;  /* 0x01648000d80c783b */ /* 0x000ea80000004200 */
[----:B------:R-:W3:Y:S04]  /*4b90*/  LDSM.16.MT88.4 R16, [R216+0x17480] ;  /* 0x01748000d810783b */ /* 0x000ee80000004200 */
[----:B------:R-:W-:Y:S04]  /*4ba0*/  RED.E.ADD.F32.FTZ.RN.STRONG.GPU [R2.64+0x4000], R20 ;  /* 0x004000140200798e */ /* 0x000fe8000c10e78e */
[----:B------:R-:W-:Y:S04]  /*4bb0*/  LDSM.16.MT88.4 R40, [R0+0x8880] ;  /* 0x008880000028783b */ /* 0x000fe80000004200 */
[----:B------:R-:W-:Y:S04]  /*4bc0*/  RED.E.ADD.F32.FTZ.RN.STRONG.GPU [R2.64+0x4400], R21 ;  /* 0x004400150200798e */ /* 0x000fe8000c10e78e */
[----:B------:R-:W-:Y:S01]  /*4bd0*/  RED.E.ADD.F32.FTZ.RN.STRONG.GPU [R2.64+0x4800], R22 ;  /* 0x004800160200798e */ /* 0x000fe2000c10e78e */
[-C--:B-1----:R-:W-:Y:S03]  /*4be0*/  HMMA.16816.F32.BF16 R100, R4, R8.reuse, R100 ;  /* 0x000000080464723c */ /* 0x082fe60000041864 */
[----:B------:R-:W-:Y:S04]  /*4bf0*/  RED.E.ADD.F32.FTZ.RN.STRONG.GPU [R2.64+0x4c00], R23 ;  /* 0x004c00170200798e */ /* 0x000fe8000c10e78e */
[----:B------:R-:W1:Y:S04]  /*4c00*/  LDSM.16.MT88.4 R20, [R0+0x8080] ;  /* 0x008080000014783b */ /* 0x000e680000004200 */
[----:B------:R-:W-:Y:S04]  /*4c10*/  RED.E.ADD.F32.FTZ.RN.STRONG.GPU [R2.64+0x5000], R24 ;  /* 0x005000180200798e */ /* 0x000fe8000c10e78e */
[----:B------:R-:W-:Y:S01]  /*4c20*/  RED.E.ADD.F32.FTZ.RN.STRONG.GPU [R2.64+0x5400], R25 ;  /* 0x005400190200798e */ /* 0x000fe2000c10e78e */
[-C--:B--2---:R-:W-:Y:S03]  /*4c30*/  HMMA.16816.F32.BF16 R104, R12, R8.reuse, R104 ;  /* 0x000000080c68723c */ /* 0x084fe60000041868 */
[----:B------:R-:W-:Y:S04]  /*4c40*/  RED.E.ADD.F32.FTZ.RN.STRONG.GPU [R2.64+0x5800], R26 ;  /* 0x0058001a0200798e */ /* 0x000fe8000c10e78e */
[----:B------:R-:W-:Y:S01]  /*4c50*/  RED.E.ADD.F32.FTZ.RN.STRONG.GPU [R2.64+0x5c00], R27 ;  /* 0x005c001b0200798e */ /* 0x000fe2000c10e78e */
[C---:B---3--:R-:W-:Y:S03]  /*4c60*/  HMMA.16816.F32.BF16 R108, R16.reuse, R8, R108 ;  /* 0x00000008106c723c */ /* 0x048fe6000004186c */
[----:B------:R-:W-:Y:S04]  /*4c70*/  LDSM.16.MT88.4 R24, [R216+0x15880] ;  /* 0x01588000d818783b */ /* 0x000fe80000004200 */
[----:B------:R-:W-:Y:S01]  /*4c80*/  RED.E.ADD.F32.FTZ.RN.STRONG.GPU [R2.64+0x6000], R32 ;  /* 0x006000200200798e */ /* 0x000fe2000c10e78e */
[-C--:B------:R-:W-:Y:S03]  /*4c90*/  HMMA.16816.F32.BF16 R112, R16, R10.reuse, R112 ;  /* 0x0000000a1070723c */ /* 0x080fe60000041870 */
[----:B------:R-:W-:Y:S04]  /*4ca0*/  RED.E.ADD.F32.FTZ.RN.STRONG.GPU [R2.64+0x6400], R33 ;  /* 0x006400210200798e */ /* 0x000fe8000c10e78e */
[----:B------:R-:W-:Y:S01]  /*4cb0*/  RED.E.ADD.F32.FTZ.RN.STRONG.GPU [R2.64+0x6800], R34 ;  /* 0x006800220200798e */ /* 0x000fe2000c10e78e */
[-C--:B------:R-:W-:Y:S03]  /*4cc0*/  HMMA.16816.F32.BF16 R116, R12, R10.reuse, R116 ;  /* 0x0000000a0c74723c */ /* 0x080fe60000041874 */
[----:B------:R-:W-:Y:S04]  /*4cd0*/  RED.E.ADD.F32.FTZ.RN.STRONG.GPU [R2.64+0x6c00], R35 ;  /* 0x006c00230200798e */ /* 0x000fe8000c10e78e */
[----:B------:R-:W-:Y:S01]  /*4ce0*/  LDSM.16.MT88.4 R32, [R216+0x16880] ;  /* 0x01688000d820783b */ /* 0x000fe20000004200 */
[C---:B------:R-:W-:Y:S03]  /*4cf0*/  HMMA.16816.F32.BF16 R120, R4.reuse, R10, R120 ;  /* 0x0000000a0478723c */ /* 0x040fe60000041878 */
[----:B------:R-:W-:Y:S04]  /*4d00*/  RED.E.ADD.F32.FTZ.RN.STRONG.GPU [R2.64+0x7000], R28 ;  /* 0x0070001c0200798e */ /* 0x000fe8000c10e78e */
[----:B------:R-:W-:Y:S01]  /*4d10*/  LDSM.16.MT88.4 R8, [R0+0x7080] ;  /* 0x007080000008783b */ /* 0x000fe20000004200 */
[-C--:B-1----:R-:W-:Y:S03]  /*4d20*/  HMMA.16816.F32.BF16 R124, R4, R20.reuse, R124 ;  /* 0x00000014047c723c */ /* 0x082fe6000004187c */
[----:B------:R-:W-:Y:S04]  /*4d30*/  RED.E.ADD.F32.FTZ.RN.STRONG.GPU [R2.64+0x7400], R29 ;  /* 0x0074001d0200798e */ /* 0x000fe8000c10e78e */
[----:B------:R-:W-:Y:S01]  /*4d40*/  RED.E.ADD.F32.FTZ.RN.STRONG.GPU [R2.64+0x7800], R30 ;  /* 0x0078001e0200798e */ /* 0x000fe2000c10e78e */
[-C--:B------:R-:W-:Y:S03]  /*4d50*/  HMMA.16816.F32.BF16 R128, R12, R20.reuse, R128 ;  /* 0x000000140c80723c */ /* 0x080fe60000041880 */
[----:B------:R-:W-:Y:S04]  /*4d60*/  RED.E.ADD.F32.FTZ.RN.STRONG.GPU [R2.64+0x7c00], R31 ;  /* 0x007c001f0200798e */ /* 0x000fe8000c10e78e */
[----:B------:R-:W1:Y:S01]  /*4d70*/  LDSM.16.MT88.4 R28, [R0+0x6880] ;  /* 0x00688000001c783b */ /* 0x000e620000004200 */
[C---:B------:R-:W-:Y:S08]  /*4d80*/  HMMA.16816.F32.BF16 R132, R16.reuse, R20, R132 ;  /* 0x000000141084723c */ /* 0x040ff00000041884 */
[-C--:B------:R-:W-:Y:S01]  /*4d90*/  HMMA.16816.F32.BF16 R136, R16, R22.reuse, R136 ;  /* 0x000000161088723c */ /* 0x080fe20000041888 */
[----:B------:R-:W-:Y:S07]  /*4da0*/  LDSM.16.MT88.4 R16, [R216+0x17c80] ;  /* 0x017c8000d810783b */ /* 0x000fee0000004200 */
[-C--:B------:R-:W-:Y:S01]  /*4db0*/  HMMA.16816.F32.BF16 R140, R12, R22.reuse, R140 ;  /* 0x000000160c8c723c */ /* 0x080fe2000004188c */
[----:B------:R-:W-:Y:S07]  /*4dc0*/  LDSM.16.MT88.4 R12, [R216+0x16c80] ;  /* 0x016c8000d80c783b */ /* 0x000fee0000004200 */
[----:B------:R-:W-:Y:S01]  /*4dd0*/  HMMA.16816.F32.BF16 R144, R4, R22, R144 ;  /* 0x000000160490723c */ /* 0x000fe20000041890 */
[----:B------:R-:W2:Y:S04]  /*4de0*/  LDSM.16.MT88.4 R4, [R216+0x15c80] ;  /* 0x015c8000d804783b */ /* 0x000ea80000004200 */
[----:B------:R-:W3:Y:S03]  /*4df0*/  LDSM.16.MT88.4 R20, [R0+0x9080] ;  /* 0x009080000014783b */ /* 0x000ee60000004200 */
[-C--:B-1----:R-:W-:Y:S08]  /*4e00*/  HMMA.16816.F32.BF16 R100, R24, R28.reuse, R100 ;  /* 0x0000001c1864723c */ /* 0x082ff00000041864 */
[-C--:B------:R-:W-:Y:S08]  /*4e10*/  HMMA.16816.F32.BF16 R104, R32, R28.reuse, R104 ;  /* 0x0000001c2068723c */ /* 0x080ff00000041868 */
[C---:B------:R-:W-:Y:S08]  /*4e20*/  HMMA.16816.F32.BF16 R108, R36.reuse, R28, R108 ;  /* 0x0000001c246c723c */ /* 0x040ff0000004186c */
[-C--:B------:R-:W-:Y:S08]  /*4e30*/  HMMA.16816.F32.BF16 R112, R36, R30.reuse, R112 ;  /* 0x0000001e2470723c */ /* 0x080ff00000041870 */
[-C--:B------:R-:W-:Y:S08]  /*4e40*/  HMMA.16816.F32.BF16 R116, R32, R30.reuse, R116 ;  /* 0x0000001e2074723c */ /* 0x080ff00000041874 */
[C---:B------:R-:W-:Y:S01]  /*4e50*/  HMMA.16816.F32.BF16 R120, R24.reuse, R30, R120 ;  /* 0x0000001e1878723c */ /* 0x040fe20000041878 */
[----:B------:R-:W-:Y:S07]  /*4e60*/  LDSM.16.MT88.4 R28, [R216+0x16080] ;  /* 0x01608000d81c783b */ /* 0x000fee0000004200 */
[-C--:B------:R-:W-:Y:S08]  /*4e70*/  HMMA.16816.F32.BF16 R124, R24, R40.reuse, R124 ;  /* 0x00000028187c723c */ /* 0x080ff0000004187c */
[-C--:B------:R-:W-:Y:S08]  /*4e80*/  HMMA.16816.F32.BF16 R128, R32, R40.reuse, R128 ;  /* 0x000000282080723c */ /* 0x080ff00000041880 */
[C---:B------:R-:W-:Y:S08]  /*4e90*/  HMMA.16816.F32.BF16 R132, R36.reuse, R40, R132 ;  /* 0x000000282484723c */ /* 0x040ff00000041884 */
[-C--:B------:R-:W-:Y:S01]  /*4ea0*/  HMMA.16816.F32.BF16 R136, R36, R42.reuse, R136 ;  /* 0x0000002a2488723c */ /* 0x080fe20000041888 */
[----:B------:R-:W-:Y:S07]  /*4eb0*/  LDSM.16.MT88.4 R36, [R216+0x17080] ;  /* 0x01708000d824783b */ /* 0x000fee0000004200 */
[-C--:B------:R-:W-:Y:S01]  /*4ec0*/  HMMA.16816.F32.BF16 R140, R32, R42.reuse, R140 ;  /* 0x0000002a208c723c */ /* 0x080fe2000004188c */
[----:B------:R-:W1:Y:S07]  /*4ed0*/  LDSM.16.MT88.4 R32, [R0+0x7880] ;  /* 0x007880000020783b */ /* 0x000e6e0000004200 */
[----:B------:R-:W-:Y:S01]  /*4ee0*/  HMMA.16816.F32.BF16 R144, R24, R42, R144 ;  /* 0x0000002a1890723c */ /* 0x000fe20000041890 */
[----:B------:R-:W4:Y:S07]  /*4ef0*/  LDSM.16.MT88.4 R24, [R0+0x9880] ;  /* 0x009880000018783b */ /* 0x000f2e0000004200 */
[-C--:B--2---:R-:W-:Y:S08]  /*4f00*/  HMMA.16816.F32.BF16 R100, R4, R8.reuse, R100 ;  /* 0x000000080464723c */ /* 0x084ff00000041864 */
[-C--:B------:R-:W-:Y:S08]  /*4f10*/  HMMA.16816.F32.BF16 R104, R12, R8.reuse, R104 ;  /* 0x000000080c68723c */ /* 0x080ff00000041868 */
[C---:B------:R-:W-:Y:S08]  /*4f20*/  HMMA.16816.F32.BF16 R108, R16.reuse, R8, R108 ;  /* 0x00000008106c723c */ /* 0x040ff0000004186c */
[-C--:B------:R-:W-:Y:S08]  /*4f30*/  HMMA.16816.F32.BF16 R112, R16, R10.reuse, R112 ;  /* 0x0000000a1070723c */ /* 0x080ff00000041870 */
[-C--:B------:R-:W-:Y:S08]  /*4f40*/  HMMA.16816.F32.BF16 R116, R12, R10.reuse, R116 ;  /* 0x0000000a0c74723c */ /* 0x080ff00000041874 */
[C---:B------:R-:W-:Y:S08]  /*4f50*/  HMMA.16816.F32.BF16 R120, R4.reuse, R10, R120 ;  /* 0x0000000a0478723c */ /* 0x040ff00000041878 */
[-C--:B---3--:R-:W-:Y:S08]  /*4f60*/  HMMA.16816.F32.BF16 R124, R4, R20.reuse, R124 ;  /* 0x00000014047c723c */ /* 0x088ff0000004187c */
[-C--:B------:R-:W-:Y:S08]  /*4f70*/  HMMA.16816.F32.BF16 R128, R12, R20.reuse, R128 ;  /* 0x000000140c80723c */ /* 0x080ff00000041880 */
[C---:B------:R-:W-:Y:S08]  /*4f80*/  HMMA.16816.F32.BF16 R132, R16.reuse, R20, R132 ;  /* 0x000000141084723c */ /* 0x040ff00000041884 */
[-C--:B------:R-:W-:Y:S08]  /*4f90*/  HMMA.16816.F32.BF16 R136, R16, R22.reuse, R136 ;  /* 0x000000161088723c */ /* 0x080ff00000041888 */
[-C--:B------:R-:W-:Y:S08]  /*4fa0*/  HMMA.16816.F32.BF16 R140, R12, R22.reuse, R140 ;  /* 0x000000160c8c723c */ /* 0x080ff0000004188c */
[----:B------:R-:W-:Y:S08]  /*4fb0*/  HMMA.16816.F32.BF16 R144, R4, R22, R144 ;  /* 0x000000160490723c */ /* 0x000ff00000041890 */
[-C--:B-1----:R-:W-:Y:S08]  /*4fc0*/  HMMA.16816.F32.BF16 R100, R28, R32.reuse, R100 ;  /* 0x000000201c64723c */ /* 0x082ff00000041864 */
[-C--:B------:R-:W-:Y:S08]  /*4fd0*/  HMMA.16816.F32.BF16 R104, R36, R32.reuse, R104 ;  /* 0x000000202468723c */ /* 0x080ff00000041868 */
[C---:B------:R-:W-:Y:S08]  /*4fe0*/  HMMA.16816.F32.BF16 R108, R44.reuse, R32, R108 ;  /* 0x000000202c6c723c */ /* 0x040ff0000004186c */
[-C--:B------:R-:W-:Y:S08]  /*4ff0*/  HMMA.16816.F32.BF16 R112, R44, R34.reuse, R112 ;  /* 0x000000222c70723c */ /* 0x080ff00000041870 */
[-C--:B------:R-:W-:Y:S08]  /*5000*/  HMMA.16816.F32.BF16 R116, R36, R34.reuse, R116 ;  /* 0x000000222474723c */ /* 0x080ff00000041874 */
[C---:B------:R-:W-:Y:S08]  /*5010*/  HMMA.16816.F32.BF16 R120, R28.reuse, R34, R120 ;  /* 0x000000221c78723c */ /* 0x040ff00000041878 */
[-C--:B----4-:R-:W-:Y:S08]  /*5020*/  HMMA.16816.F32.BF16 R124, R28, R24.reuse, R124 ;  /* 0x000000181c7c723c */ /* 0x090ff0000004187c */
[-C--:B------:R-:W-:Y:S08]  /*5030*/  HMMA.16816.F32.BF16 R128, R36, R24.reuse, R128 ;  /* 0x000000182480723c */ /* 0x080ff00000041880 */
[C---:B------:R-:W-:Y:S08]  /*5040*/  HMMA.16816.F32.BF16 R132, R44.reuse, R24, R132 ;  /* 0x000000182c84723c */ /* 0x040ff00000041884 */
[-C--:B------:R-:W-:Y:S08]  /*5050*/  HMMA.16816.F32.BF16 R136, R44, R26.reuse, R136 ;  /* 0x0000001a2c88723c */ /* 0x080ff00000041888 */
[-C--:B------:R-:W-:Y:S08]  /*5060*/  HMMA.16816.F32.BF16 R140, R36, R26.reuse, R140 ;  /* 0x0000001a248c723c */ /* 0x080ff0000004188c */
[----:B------:R-:W-:Y:S01]  /*5070*/  HMMA.16816.F32.BF16 R144, R28, R26, R144 ;  /* 0x0000001a1c90723c */ /* 0x000fe20000041890 */
[----:B------:R-:W-:-:S07]  /*5080*/  @!P3 BRA `(.L_x_3) ;  /* 0xffffd0900000b947 */ /* 0x000fce000383ffff */
.L_x_0:
[----:B---34-:R-:W3:Y:S04]  /*5090*/  LDL.LU R22, [R1+0x10] ;  /* 0x0000100001167983 */ /* 0x018ee80000300800 */
[----:B------:R-:W1:Y:S01]  /*50a0*/  S2R R2, SR_TID.X ;  /* 0x0000000000027919 */ /* 0x000e620000002100 */
[----:B------:R-:W-:-:S02]  /*50b0*/  F2FP.BF16.PACK_AB R52, R53, R52 ;  /* 0x000000343534723e */ /* 0x000fc400000010ff */
[----:B------:R-:W-:Y:S01]  /*50c0*/  F2FP.BF16.PACK_AB R54, R55, R54 ;  /* 0x000000363736723e */ /* 0x000fe200000010ff */
[----:B------:R-:W4:Y:S01]  /*50d0*/  LDL.LU.64 R24, [R1+0x8] ;  /* 0x0000080001187983 */ /* 0x000f220000300a00 */
[----:B------:R-:W-:Y:S02]  /*50e0*/  F2FP.BF16.PACK_AB R72, R73, R72 ;  /* 0x000000484948723e */ /* 0x000fe400000010ff */
[----:B------:R-:W-:Y:S01]  /*50f0*/  F2FP.BF16.PACK_AB R74, R75, R74 ;  /* 0x0000004a4b4a723e */ /* 0x000fe200000010ff */
[----:B------:R-:W5:Y:S01]  /*5100*/  LDL.LU R4, [R1+0x14] ;  /* 0x0000140001047983 */ /* 0x000f620000300800 */
[----:B------:R-:W-:Y:S01]  /*5110*/  F2FP.BF16.PACK_AB R56, R57, R56 ;  /* 0x000000383938723e */ /* 0x000fe200000010ff */
[----:B------:R-:W-:Y:S01]  /*5120*/  FMUL.FTZ R100, R100, c[0x0][0x298] ;  /* 0x0000a60064647a20 */ /* 0x000fe20000410000 */
        /* <DEDUP_REMOVED lines=9> */
[----:B--2---:R-:W-:Y:S01]  /*51c0*/  FMUL.FTZ R13, R121, c[0x0][0x298] ;  /* 0x0000a600790d7a20 */ /* 0x004fe20000410000 */
[----:B------:R-:W-:Y:S01]  /*51d0*/  F2FP.BF16.PACK_AB R64, R65, R64 ;  /* 0x000000404140723e */ /* 0x000fe200000010ff */
[----:B------:R-:W-:Y:S01]  /*51e0*/  FMUL.FTZ R122, R122, c[0x0][0x298] ;  /* 0x0000a6007a7a7a20 */ /* 0x000fe20000410000 */
[----:B------:R-:W-:Y:S01]  /*51f0*/  F2FP.BF16.PACK_AB R66, R67, R66 ;  /* 0x000000424342723e */ /* 0x000fe200000010ff */
[----:B------:R-:W-:Y:S01]  /*5200*/  FMUL.FTZ R12, R123, c[0x0][0x298] ;  /* 0x0000a6007b0c7a20 */ /* 0x000fe20000410000 */
[----:B-1----:R-:W-:Y:S01]  /*5210*/  SHF.R.S32.HI R14, RZ, 0x1f, R2 ;  /* 0x0000001fff0e7819 */ /* 0x002fe20000011402 */
        /* <DEDUP_REMOVED lines=61> */
[----:B------:R-:W1:Y:S01]  /*55f0*/  S2R R21, SR_CTAID.Y ;  /* 0x0000000000157919 */ /* 0x000e620000002600 */
[----:B------:R-:W-:Y:S01]  /*5600*/  FMUL.FTZ R143, R143, c[0x0][0x298] ;  /* 0x0000a6008f8f7a20 */ /* 0x000fe20000410000 */
[----:B------:R-:W-:Y:S01]  /*5610*/  F2FP.BF16.PACK_AB R140, R141, R140 ;  /* 0x0000008c8d8c723e */ /* 0x000fe200000010ff */
[----:B------:R-:W-:Y:S01]  /*5620*/  FMUL.FTZ R132, R132, c[0x0][0x298] ;  /* 0x0000a60084847a20 */ /* 0x000fe20000410000 */
[----:B------:R-:W-:Y:S01]  /*5630*/  USHF.R.S32.HI UR6, URZ, 0x1f, UR10 ;  /* 0x0000001f3f067899 */ /* 0x000fe2000801140a */
[----:B------:R-:W-:Y:S01]  /*5640*/  FMUL.FTZ R133, R133, c[0x0][0x298] ;  /* 0x0000a60085857a20 */ /* 0x000fe20000410000 */
[----:B------:R-:W-:Y:S01]  /*5650*/  F2FP.BF16.PACK_AB R142, R143, R142 ;  /* 0x0000008e8f8e723e */ /* 0x000fe200000010ff */
[----:B------:R-:W-:Y:S01]  /*5660*/  FMUL.FTZ R134, R134, c[0x0][0x298] ;  /* 0x0000a60086867a20 */ /* 0x000fe20000410000 */
[----:B------:R-:W-:Y:S01]  /*5670*/  ULDC.64 UR4, c[0x0][0x340] ;  /* 0x0000d00000047ab9 */ /* 0x000fe20000000a00 */
[----:B------:R-:W-:Y:S01]  /*5680*/  FMUL.FTZ R135, R135, c[0x0][0x298] ;  /* 0x0000a60087877a20 */ /* 0x000fe20000410000 */
[----:B------:R-:W-:Y:S01]  /*5690*/  F2FP.BF16.PACK_AB R132, R133, R132 ;  /* 0x000000848584723e */ /* 0x000fe200000010ff */
[----:B------:R-:W-:Y:S01]  /*56a0*/  FMUL.FTZ R136, R136, c[0x0][0x298] ;  /* 0x0000a60088887a20 */ /* 0x000fe20000410000 */
[----:B------:R-:W-:Y:S01]  /*56b0*/  UIMAD UR4, UR6, UR4, URZ ;  /* 0x00000004060472a4 */ /* 0x000fe2000f8e023f */
[----:B------:R-:W-:Y:S01]  /*56c0*/  FMUL.FTZ R137, R137, c[0x0][0x298] ;  /* 0x0000a60089897a20 */ /* 0x000fe20000410000 */
[----:B------:R-:W-:Y:S01]  /*56d0*/  F2FP.BF16.PACK_AB R134, R135, R134 ;  /* 0x000000868786723e */ /* 0x000fe200000010ff */
[----:B------:R-:W-:Y:S01]  /*56e0*/  FMUL.FTZ R138, R138, c[0x0][0x298] ;  /* 0x0000a6008a8a7a20 */ /* 0x000fe20000410000 */
[----:B------:R-:W-:Y:S01]  /*56f0*/  UIMAD UR4, UR10, UR5, UR4 ;  /* 0x000000050a0472a4 */ /* 0x000fe2000f8e0204 */
[----:B------:R-:W-:Y:S01]  /*5700*/  FMUL.FTZ R139, R139, c[0x0][0x298] ;  /* 0x0000a6008b8b7a20 */ /* 0x000fe20000410000 */
[----:B------:R-:W-:Y:S01]  /*5710*/  F2FP.BF16.PACK_AB R136, R137, R136 ;  /* 0x000000888988723e */ /* 0x000fe200000010ff */
[----:B------:R-:W-:Y:S01]  /*5720*/  BSSY B0, `(.L_x_4) ;  /* 0x000008a000007945 */ /* 0x000fe20003800000 */
[----:B----4-:R-:W-:-:S02]  /*5730*/  LEA.HI R0, R14, R24, RZ, 0x5 ;  /* 0x000000180e007211 */ /* 0x010fc400078f28ff */
[----:B------:R-:W-:Y:S02]  /*5740*/  SHF.R.S32.HI R5, RZ, 0x1f, R24 ;  /* 0x0000001fff057819 */ /* 0x000fe40000011418 */
[----:B------:R-:W-:Y:S02]  /*5750*/  SHF.R.S32.HI R3, RZ, 0x5, R0 ;  /* 0x00000005ff037819 */ /* 0x000fe40000011400 */
[----:B------:R-:W-:Y:S02]  /*5760*/  LEA.HI R14, R14, R2, RZ, 0x4 ;  /* 0x000000020e0e7211 */ /* 0x000fe400078f20ff */
[----:B------:R-:W-:Y:S02]  /*5770*/  LEA.HI R0, R0, R3, RZ, 0x1 ;  /* 0x0000000300007211 */ /* 0x000fe400078f08ff */
[----:B------:R-:W-:Y:S02]  /*5780*/  LEA.HI R2, R5, R24, RZ, 0x6 ;  /* 0x0000001805027211 */ /* 0x000fe400078f30ff */
[----:B------:R-:W-:-:S02]  /*5790*/  LOP3.LUT R0, R0, 0xfffffffe, RZ, 0xc0, !PT ;  /* 0xfffffffe00007812 */ /* 0x000fc400078ec0ff */
[----:B------:R-:W-:Y:S01]  /*57a0*/  LOP3.LUT R6, R14, 0xfffffff0, RZ, 0xc0, !PT ;  /* 0xfffffff00e067812 */ /* 0x000fe200078ec0ff */
[----:B------:R-:W-:Y:S01]  /*57b0*/  BAR.SYNC.DEFER_BLOCKING 0x1, 0x100 ;  /* 0x0044000000007b1d */ /* 0x000fe20000010000 */
[C---:B-----5:R-:W-:Y:S01]  /*57c0*/  LOP3.LUT P0, RZ, R4.reuse, 0x4, RZ, 0xc0, !PT ;  /* 0x0000000404ff7812 */ /* 0x060fe2000780c0ff */
[----:B------:R-:W-:Y:S01]  /*57d0*/  IMAD.IADD R7, R3, 0x1, -R0 ;  /* 0x0000000103077824 */ /* 0x000fe200078e0a00 */
[----:B------:R-:W-:Y:S01]  /*57e0*/  SHF.R.S32.HI R0, RZ, 0x6, R2 ;  /* 0x00000006ff007819 */ /* 0x000fe20000011402 */
[----:B------:R-:W-:Y:S01]  /*57f0*/  IMAD.SHL.U32 R4, R4, 0x40, RZ ;  /* 0x0000004004047824 */ /* 0x000fe200078e00ff */
[CC--:B------:R-:W-:Y:S01]  /*5800*/  LEA.HI R2, R5.reuse, R24.reuse, RZ, 0x2 ;  /* 0x0000001805027211 */ /* 0x0c0fe200078f10ff */
[----:B------:R-:W-:Y:S01]  /*5810*/  IMAD.IADD R6, R24, 0x1, -R6 ;  /* 0x0000000118067824 */ /* 0x000fe200078e0a06 */
[----:B------:R-:W-:Y:S01]  /*5820*/  LEA.HI R9, R5, R24, RZ, 0x7 ;  /* 0x0000001805097211 */ /* 0x000fe200078f38ff */
[----:B------:R-:W-:Y:S01]  /*5830*/  IMAD.SHL.U32 R0, R0, 0x8, RZ ;  /* 0x0000000800007824 */ /* 0x000fe200078e00ff */
[----:B------:R-:W-:-:S02]  /*5840*/  LOP3.LUT R8, R4, 0x1c0, RZ, 0xc0, !PT ;  /* 0x000001c004087812 */ /* 0x000fc400078ec0ff */
[----:B------:R-:W-:Y:S02]  /*5850*/  SHF.R.S32.HI R3, RZ, 0x1f, R6 ;  /* 0x0000001fff037819 */ /* 0x000fe40000011406 */
[----:B------:R-:W-:Y:S02]  /*5860*/  LOP3.LUT R4, R2, 0x7ffffffc, RZ, 0xc0, !PT ;  /* 0x7ffffffc02047812 */ /* 0x000fe400078ec0ff */
[----:B------:R-:W-:Y:S02]  /*5870*/  LOP3.LUT R2, R8, 0x18, R0, 0xf8, !PT ;  /* 0x0000001808027812 */ /* 0x000fe400078ef800 */
[----:B------:R-:W-:Y:S01]  /*5880*/  LEA.HI R0, R3, R6, RZ, 0x3 ;  /* 0x0000000603007211 */ /* 0x000fe200078f18ff */
[----:B------:R-:W-:Y:S01]  /*5890*/  IMAD.IADD R4, R24, 0x1, -R4 ;  /* 0x0000000118047824 */ /* 0x000fe200078e0a04 */
[----:B------:R-:W-:Y:S01]  /*58a0*/  SHF.R.U32.HI R5, RZ, 0x3, R8 ;  /* 0x00000003ff057819 */ /* 0x000fe20000011608 */
[----:B------:R-:W-:Y:S01]  /*58b0*/  IMAD.SHL.U32 R3, R7, 0x400, RZ ;  /* 0x0000040007037824 */ /* 0x000fe200078e00ff */
[----:B------:R-:W-:-:S02]  /*58c0*/  SHF.R.S32.HI R14, RZ, 0x4, R14 ;  /* 0x00000004ff0e7819 */ /* 0x000fc4000001140e */
[----:B------:R-:W-:Y:S01]  /*58d0*/  LOP3.LUT R0, R0, 0xfffffff8, RZ, 0xc0, !PT ;  /* 0xfffffff800007812 */ /* 0x000fe200078ec0ff */
[----:B------:R-:W-:Y:S01]  /*58e0*/  IMAD R4, R4, 0x2, R3 ;  /* 0x0000000204047824 */ /* 0x000fe200078e0203 */
[----:B------:R-:W-:Y:S01]  /*58f0*/  LOP3.LUT R5, R2, R5, RZ, 0x3c, !PT ;  /* 0x0000000502057212 */ /* 0x000fe200078e3cff */
[----:B------:R-:W-:Y:S01]  /*5900*/  IMAD.SHL.U32 R3, R14, 0x40, RZ ;  /* 0x000000400e037824 */ /* 0x000fe200078e00ff */
[----:B---3--:R-:W-:Y:S01]  /*5910*/  SHF.R.S32.HI R2, RZ, 0x1f, R22 ;  /* 0x0000001fff027819 */ /* 0x008fe20000011416 */
[----:B------:R-:W-:Y:S02]  /*5920*/  IMAD.IADD R0, R6, 0x1, -R0 ;  /* 0x0000000106007824 */ /* 0x000fe400078e0a00 */
[----:B------:R-:W-:Y:S01]  /*5930*/  IMAD.IADD R4, R5, 0x1, R4 ;  /* 0x0000000105047824 */ /* 0x000fe200078e0204 */
[----:B------:R-:W-:Y:S01]  /*5940*/  LOP3.LUT R7, R3, 0x1c0, RZ, 0xc0, !PT ;  /* 0x000001c003077812 */ /* 0x000fe200078ec0ff */
[----:B------:R-:W-:Y:S01]  /*5950*/  IMAD.SHL.U32 R3, R0, 0x8, RZ ;  /* 0x0000000800037824 */ /* 0x000fe200078e00ff */
[----:B------:R-:W-:Y:S01]  /*5960*/  LEA.HI R2, R2, R22, RZ, 0x3 ;  /* 0x0000001602027211 */ /* 0x000fe200078f18ff */
[----:B------:R-:W-:Y:S01]  /*5970*/  IMAD.SHL.U32 R0, R4, 0x2, RZ ;  /* 0x0000000204007824 */ /* 0x000fe200078e00ff */
[----:B------:R-:W-:Y:S01]  /*5980*/  F2FP.BF16.PACK_AB R4, R139, R138 ;  /* 0x0000008a8b04723e */ /* 0x000fe200000010ff */
[----:B------:R-:W-:Y:S01]  /*5990*/  IMAD.SHL.U32 R6, R9, 0x4, RZ ;  /* 0x0000000409067824 */ /* 0x000fe200078e00ff */
[----:B------:R-:W-:-:S02]  /*59a0*/  SHF.R.S32.HI R5, RZ, 0x3, R2 ;  /* 0x00000003ff057819 */ /* 0x000fc40000011402 */
[C---:B------:R-:W-:Y:S01]  /*59b0*/  IADD3 R2, R0.reuse, 0x40, RZ ;  /* 0x0000004000027810 */ /* 0x040fe20007ffe0ff */
[----:B------:R-:W-:Y:S01]  /*59c0*/  STS [R0+0x6080], R52 ;  /* 0x0060803400007388 */ /* 0x000fe20000000800 */
[----:B------:R-:W-:Y:S02]  /*59d0*/  @P0 IADD3 R2, R0, -0x40, RZ ;  /* 0xffffffc000020810 */ /* 0x000fe40007ffe0ff */
[----:B------:R-:W-:Y:S01]  /*59e0*/  LOP3.LUT R6, R6, 0xfffffe00, RZ, 0xc0, !PT ;  /* 0xfffffe0006067812 */ /* 0x000fe200078ec0ff */
[----:B------:R-:W-:Y:S01]  /*59f0*/  STS [R0+0x6480], R54 ;  /* 0x0064803600007388 */ /* 0x000fe20000000800 */
[----:B------:R-:W-:Y:S02]  /*5a00*/  LOP3.LUT R3, R7, 0x38, R3, 0xf8, !PT ;  /* 0x0000003807037812 */ /* 0x000fe400078ef803 */
[----:B------:R-:W-:Y:S01]  /*5a10*/  SHF.R.U32.HI R7, RZ, 0x3, R7 ;  /* 0x00000003ff077819 */ /* 0x000fe20000011607 */
[----:B------:R-:W-:Y:S01]  /*5a20*/  STS [R2+0x6080], R72 ;  /* 0x0060804802007388 */ /* 0x000fe20000000800 */
[----:B------:R-:W-:-:S02]  /*5a30*/  IMAD R5, R5, 0x1800, R6 ;  /* 0x0000180005057824 */ /* 0x000fc400078e0206 */
[----:B------:R-:W-:Y:S01]  /*5a40*/  LOP3.LUT R3, R3, R7, RZ, 0x3c, !PT ;  /* 0x0000000703037212 */ /* 0x000fe200078e3cff */
[----:B------:R-:W-:Y:S04]  /*5a50*/  STS [R2+0x6480], R74 ;  /* 0x0064804a02007388 */ /* 0x000fe80000000800 */
[----:B------:R-:W-:Y:S01]  /*5a60*/  STS [R0+0x7080], R56 ;  /* 0x0070803800007388 */ /* 0x000fe20000000800 */
[----:B------:R-:W-:Y:S02]  /*5a70*/  IMAD.IADD R3, R5, 0x1, R3 ;  /* 0x0000000105037824 */ /* 0x000fe400078e0203 */
[----:B------:R-:W-:Y:S01]  /*5a80*/  IMAD.MOV.U32 R5, RZ, RZ, -0x60 ;  /* 0xffffffa0ff057424 */ /* 0x000fe200078e00ff */
[----:B------:R-:W-:Y:S04]  /*5a90*/  STS [R0+0x7480], R58 ;  /* 0x0074803a00007388 */ /* 0x000fe80000000800 */
        /* <DEDUP_REMOVED lines=25> */
[----:B------:R2:W-:Y:S04]  /*5c30*/  STS [R2+0x1480], R10 ;  /* 0x0014800a02007388 */ /* 0x0005e80000000800 */
[----:B------:R-:W-:Y:S04]  /*5c40*/  STS [R0+0x2080], R16 ;  /* 0x0020801000007388 */ /* 0x000fe80000000800 */
[----:B------:R3:W-:Y:S04]  /*5c50*/  STS [R0+0x2480], R15 ;  /* 0x0024800f00007388 */ /* 0x0007e80000000800 */
[----:B------:R-:W-:Y:S04]  /*5c60*/  STS [R2+0x2080], R113 ;  /* 0x0020807102007388 */ /* 0x000fe80000000800 */
[----:B------:R-:W-:Y:S04]  /*5c70*/  STS [R2+0x2480], R114 ;  /* 0x0024807202007388 */ /* 0x000fe80000000800 */
[----:B------:R-:W-:Y:S04]  /*5c80*/  STS [R0+0x3080], R124 ;  /* 0x0030807c00007388 */ /* 0x000fe80000000800 */
[----:B------:R-:W-:Y:S01]  /*5c90*/  STS [R0+0x3480], R126 ;  /* 0x0034807e00007388 */ /* 0x000fe20000000800 */
[----:B--2---:R-:W-:Y:S01]  /*5ca0*/  IMAD.SHL.U32 R10, R22, 0x8, RZ ;  /* 0x00000008160a7824 */ /* 0x004fe200078e00ff */
[----:B-1----:R-:W-:-:S02]  /*5cb0*/  SHF.R.S32.HI R22, RZ, 0x1f, R21 ;  /* 0x0000001fff167819 */ /* 0x002fc40000011415 */
[----:B------:R-:W-:Y:S02]  /*5cc0*/  STS [R2+0x3080], R144 ;  /* 0x0030809002007388 */ /* 0x000fe40000000800 */
[----:B------:R-:W-:Y:S02]  /*5cd0*/  SHF.R.S32.HI R11, RZ, 0x1f, R10 ;  /* 0x0000001fff0b7819 */ /* 0x000fe4000001140a */
[----:B------:R-:W-:Y:S01]  /*5ce0*/  STS [R2+0x3480], R146 ;  /* 0x0034809202007388 */ /* 0x000fe20000000800 */
[----:B---3--:R-:W-:-:S03]  /*5cf0*/  SHF.R.S32.HI R15, RZ, 0x1f, R14 ;  /* 0x0000001fff0f7819 */ /* 0x008fc6000001140e */
        /* <DEDUP_REMOVED lines=8> */
[----:B------:R-:W3:Y:S01]  /*5d80*/  S2R R6, SR_CTAID.X ;  /* 0x0000000000067919 */ /* 0x000ee20000002500 */
[----:B-1----:R-:W-:-:S03]  /*5d90*/  IMAD.SHL.U32 R0, R3, 0x2, RZ ;  /* 0x0000000203007824 */ /* 0x002fc600078e00ff */
[----:B------:R-:W-:Y:S01]  /*5da0*/  BAR.SYNC.DEFER_BLOCKING 0x1, 0x100 ;  /* 0x0044000000007b1d */ /* 0x000fe20000010000 */
[----:B--2---:R-:W-:Y:S02]  /*5db0*/  IMAD R4, R22, c[0x0][0x338], RZ ;  /* 0x0000ce0016047a24 */ /* 0x004fe400078e02ff */
[----:B------:R-:W-:-:S04]  /*5dc0*/  IMAD.WIDE.U32 R2, R21, c[0x0][0x338], R10 ;  /* 0x0000ce0015027a25 */ /* 0x000fc800078e000a */
[----:B---3--:R-:W-:Y:S02]  /*5dd0*/  IMAD R5, R6, R5, c[0x0][0x2f0] ;  /* 0x0000bc0006057624 */ /* 0x008fe400078e0205 */
[----:B------:R-:W-:-:S03]  /*5de0*/  IMAD R4, R21, c[0x0][0x33c], R4 ;  /* 0x0000cf0015047a24 */ /* 0x000fc600078e0204 */
[----:B------:R-:W-:Y:S01]  /*5df0*/  IMNMX R20, R5, 0x60, PT ;  /* 0x0000006005147817 */ /* 0x000fe20003800200 */
[----:B------:R-:W-:Y:S02]  /*5e00*/  IMAD.IADD R3, R3, 0x1, R4 ;  /* 0x0000000103037824 */ /* 0x000fe400078e0204 */
[----:B------:R-:W-:Y:S01]  /*5e10*/  IMAD.U32 R4, RZ, RZ, UR10 ;  /* 0x0000000aff047e24 */ /* 0x000fe2000f8e00ff */
[----:B------:R-:W-:Y:S01]  /*5e20*/  ISETP.GE.AND P6, PT, R14, R20, PT ;  /* 0x000000140e00720c */ /* 0x000fe20003fc6270 */
[----:B------:R1:W2:Y:S02]  /*5e30*/  LDS.128 R24, [R0+0x6880] ;  /* 0x0068800000187984 */ /* 0x0002a40000000c00 */
[----:B------:R-:W-:Y:S01]  /*5e40*/  IMAD.WIDE.U32 R8, R4, c[0x0][0x340], R2 ;  /* 0x0000d00004087a25 */ /* 0x000fe200078e0002 */
[----:B------:R-:W-:Y:S01]  /*5e50*/  ISETP.GE.OR P0, PT, R10, c[0x0][0x324], P6 ;  /* 0x0000c9000a007a0c */ /* 0x000fe20003706670 */
[----:B------:R1:W3:Y:S02]  /*5e60*/  LDS.128 R28, [R0+0x7080] ;  /* 0x00708000001c7984 */ /* 0x0002e40000000c00 */
[----:B------:R-:W-:Y:S01]  /*5e70*/  IMAD.WIDE R2, R6, 0x60, R14 ;  /* 0x0000006006027825 */ /* 0x000fe200078e020e */
[----:B------:R-:W-:Y:S01]  /*5e80*/  IADD3 R7, R9, UR4, RZ ;  /* 0x0000000409077c10 */ /* 0x000fe2000fffe0ff */
[----:B------:R1:W4:Y:S04]  /*5e90*/  LDS.128 R32, [R0+0x7880] ;  /* 0x0078800000207984 */ /* 0x0003280000000c00 */
[----:B------:R1:W1:Y:S04]  /*5ea0*/  LDS.128 R36, [R0+0x8080] ;  /* 0x0080800000247984 */ /* 0x0002680000000c00 */
[----:B------:R1:W1:Y:S04]  /*5eb0*/  LDS.128 R40, [R0+0x8880] ;  /* 0x0088800000287984 */ /* 0x0002680000000c00 */
[----:B------:R1:W1:Y:S04]  /*5ec0*/  LDS.128 R44, [R0+0x80] ;  /* 0x00008000002c7984 */ /* 0x0002680000000c00 */
[----:B------:R1:W1:Y:S04]  /*5ed0*/  LDS.128 R48, [R0+0x880] ;  /* 0x0008800000307984 */ /* 0x0002680000000c00 */
[----:B------:R1:W1:Y:S04]  /*5ee0*/  LDS.128 R52, [R0+0x1080] ;  /* 0x0010800000347984 */ /* 0x0002680000000c00 */
[----:B------:R1:W1:Y:S04]  /*5ef0*/  LDS.128 R56, [R0+0x1880] ;  /* 0x0018800000387984 */ /* 0x0002680000000c00 */
[----:B------:R1:W1:Y:S04]  /*5f00*/  LDS.128 R60, [R0+0x2080] ;  /* 0x00208000003c7984 */ /* 0x0002680000000c00 */
[----:B------:R1:W1:Y:S01]  /*5f10*/  LDS.128 R64, [R0+0x2880] ;  /* 0x0028800000407984 */ /* 0x0002620000000c00 */
[----:B------:R-:W-:Y:S05]  /*5f20*/  @P0 BRA `(.L_x_5) ;  /* 0x0000009000000947 */ /* 0x000fea0003800000 */
[----:B--2---:R2:W5:Y:S01]  /*5f30*/  LDS.128 R16, [R0+0x6080] ;  /* 0x0060800000107984 */ /* 0x0045620000000c00 */
[----:B------:R-:W-:-:S05]  /*5f40*/  MOV R6, R8 ;  /* 0x0000000800067202 */ /* 0x000fca0000000f00 */
[----:B------:R-:W-:-:S05]  /*5f50*/  IMAD.WIDE.U32 R4, R2, c[0x0][0x330], R6 ;  /* 0x0000cc0002047a25 */ /* 0x000fca00078e0006 */
[----:B------:R-:W-:Y:S01]  /*5f60*/  LEA R12, P0, R4, c[0x0][0x318], 0x1 ;  /* 0x0000c600040c7a11 */ /* 0x000fe200078008ff */
[----:B-12---:R-:W-:-:S04]  /*5f70*/  IMAD R0, R3, c[0x0][0x330], RZ ;  /* 0x0000cc0003007a24 */ /* 0x006fc800078e02ff */
[----:B------:R-:W-:-:S05]  /*5f80*/  IMAD R0, R2, c[0x0][0x334], R0 ;  /* 0x0000cd0002007a24 */ /* 0x000fca00078e0200 */
[----:B------:R-:W-:-:S04]  /*5f90*/  IADD3 R0, R5, R0, RZ ;  /* 0x0000000005007210 */ /* 0x000fc80007ffe0ff */
[----:B------:R-:W-:-:S05]  /*5fa0*/  LEA.HI.X R13, R4, c[0x0][0x31c], R0, 0x1, P0 ;  /* 0x0000c700040d7a11 */ /* 0x000fca00000f0c00 */
[----:B-----5:R1:W-:Y:S02]  /*5fb0*/  STG.E.128 [R12.64], R16 ;  /* 0x000000100c007986 */ /* 0x0203e4000c101d0e */
.L_x_5:
[----:B--2---:R-:W-:Y:S05]  /*5fc0*/  BSYNC B0 ;  /* 0x0000000000007941 */ /* 0x004fea0003800000 */
.L_x_4:
[----:B-1----:R-:W-:Y:S01]  /*5fd0*/  IADD3 R0, R14, 0x10, RZ ;  /* 0x000000100e007810 */ /* 0x002fe20007ffe0ff */
[----:B------:R-:W-:Y:S03]  /*5fe0*/  BSSY B0, `(.L_x_6) ;  /* 0x000000f000007945 */ /* 0x000fe60003800000 */
[----:B------:R-:W-:-:S04]  /*5ff0*/  ISETP.GE.AND P5, PT, R0, R20, PT ;  /* 0x000000140000720c */ /* 0x000fc80003fa6270 */
[----:B------:R-:W-:-:S13]  /*6000*/  ISETP.GE.OR P0, PT, R10, c[0x0][0x324], P5 ;  /* 0x0000c9000a007a0c */ /* 0x000fda0002f06670 */
[----:B------:R-:W-:Y:S05]  /*6010*/  @P0 BRA `(.L_x_7) ;  /* 0x000000b000000947 */ /* 0x000fea0003800000 */
[----:B------:R-:W-:Y:S02]  /*6020*/  IADD3 R0, P0, R2, 0x10, RZ ;  /* 0x0000001002007810 */ /* 0x000fe40007f1e0ff */
[----:B------:R-:W-:-:S03]  /*6030*/  MOV R5, R7 ;  /* 0x0000000700057202 */ /* 0x000fc60000000f00 */
[----:B------:R-:W-:-:S04]  /*6040*/  IMAD.X R4, RZ, RZ, R3, P0 ;  /* 0x000000ffff047224 */ /* 0x000fc800000e0603 */
[----:B------:R-:W-:Y:S02]  /*6050*/  IMAD R12, R4, c[0x0][0x330], RZ ;  /* 0x0000cc00040c7a24 */ /* 0x000fe400078e02ff */
[----:B------:R-:W-:-:S04]  /*6060*/  IMAD.MOV.U32 R4, RZ, RZ, R8 ;  /* 0x000000ffff047224 */ /* 0x000fc800078e0008 */
[----:B------:R-:W-:-:S04]  /*6070*/  IMAD.WIDE.U32 R4, R0, c[0x0][0x330], R4 ;  /* 0x0000cc0000047a25 */ /* 0x000fc800078e0004 */
[----:B------:R-:W-:Y:S01]  /*6080*/  IMAD R0, R0, c[0x0][0x334], R12 ;  /* 0x0000cd0000007a24 */ /* 0x000fe200078e020c */
[----:B------:R-:W-:-:S04]  /*6090*/  LEA R12, P0, R4, c[0x0][0x318], 0x1 ;  /* 0x0000c600040c7a11 */ /* 0x000fc800078008ff */
[----:B------:R-:W-:-:S04]  /*60a0*/  IADD3 R0, R5, R0, RZ ;  /* 0x0000000005007210 */ /* 0x000fc80007ffe0ff */
[----:B------:R-:W-:-:S05]  /*60b0*/  LEA.HI.X R13, R4, c[0x0][0x31c], R0, 0x1, P0 ;  /* 0x0000c700040d7a11 */ /* 0x000fca00000f0c00 */
[----:B------:R1:W-:Y:S02]  /*60c0*/  STG.E.128 [R12.64], R24 ;  /* 0x000000180c007986 */ /* 0x0003e4000c101d0e */
.L_x_7:
[----:B------:R-:W-:Y:S05]  /*60d0*/  BSYNC B0 ;  /* 0x0000000000007941 */ /* 0x000fea0003800000 */
.L_x_6:
[----:B------:R-:W-:Y:S01]  /*60e0*/  IADD3 R0, R14, 0x20, RZ ;  /* 0x000000200e007810 */ /* 0x000fe20007ffe0ff */
[----:B------:R-:W-:Y:S03]  /*60f0*/  BSSY B0, `(.L_x_8) ;  /* 0x000000f000007945 */ /* 0x000fe60003800000 */
[----:B------:R-:W-:-:S04]  /*6100*/  ISETP.GE.AND P4, PT, R0, R20, PT ;  /* 0x000000140000720c */ /* 0x000fc80003f86270 */
[----:B------:R-:W-:-:S13]  /*6110*/  ISETP.GE.OR P0, PT, R10, c[0x0][0x324], P4 ;  /* 0x0000c9000a007a0c */ /* 0x000fda0002706670 */
[----:B------:R-:W-:Y:S05]  /*6120*/  @P0 BRA `(.L_x_9) ;  /* 0x000000b000000947 */ /* 0x000fea0003800000 */
[----:B------:R-:W-:Y:S02]  /*6130*/  IADD3 R0, P0, R2, 0x20, RZ ;  /* 0x0000002002007810 */ /* 0x000fe40007f1e0ff */
[----:B------:R-:W-:-:S03]  /*6140*/  MOV R5, R7 ;  /* 0x0000000700057202 */ /* 0x000fc60000000f00 */
[----:B------:R-:W-:-:S04]  /*6150*/  IMAD.X R4, RZ, RZ, R3, P0 ;  /* 0x000000ffff047224 */ /* 0x000fc800000e0603 */
[----:B-1----:R-:W-:Y:S02]  /*6160*/  IMAD R12, R4, c[0x0][0x330], RZ ;  /* 0x0000cc00040c7a24 */ /* 0x002fe400078e02ff */
[----:B------:R-:W-:-:S04]  /*6170*/  IMAD.MOV.U32 R4, RZ, RZ, R8 ;  /* 0x000000ffff047224 */ /* 0x000fc800078e0008 */
[----:B------:R-:W-:-:S04]  /*6180*/  IMAD.WIDE.U32 R4, R0, c[0x0][0x330], R4 ;  /* 0x0000cc0000047a25 */ /* 0x000fc800078e0004 */
[----:B------:R-:W-:Y:S01]  /*6190*/  IMAD R0, R0, c[0x0][0x334], R12 ;  /* 0x0000cd0000007a24 */ /* 0x000fe200078e020c */
[----:B------:R-:W-:-:S04]  /*61a0*/  LEA R12, P0, R4, c[0x0][0x318], 0x1 ;  /* 0x0000c600040c7a11 */ /* 0x000fc800078008ff */
[----:B------:R-:W-:-:S04]  /*61b0*/  IADD3 R0, R5, R0, RZ ;  /* 0x0000000005007210 */ /* 0x000fc80007ffe0ff */
[----:B------:R-:W-:-:S05]  /*61c0*/  LEA.HI.X R13, R4, c[0x0][0x31c], R0, 0x1, P0 ;  /* 0x0000c700040d7a11 */ /* 0x000fca00000f0c00 */
[----:B---3--:R1:W-:Y:S02]  /*61d0*/  STG.E.128 [R12.64], R28 ;  /* 0x0000001c0c007986 */ /* 0x0083e4000c101d0e */
.L_x_9:
[----:B------:R-:W-:Y:S05]  /*61e0*/  BSYNC B0 ;  /* 0x0000000000007941 */ /* 0x000fea0003800000 */
.L_x_8:
        /* <DEDUP_REMOVED lines=15> */
[----:B----4-:R1:W-:Y:S02]  /*62e0*/  STG.E.128 [R12.64], R32 ;  /* 0x000000200c007986 */ /* 0x0103e4000c101d0e */
.L_x_11:
[----:B------:R-:W-:Y:S05]  /*62f0*/  BSYNC B0 ;  /* 0x0000000000007941 */ /* 0x000fea0003800000 */
.L_x_10:
        /* <DEDUP_REMOVED lines=15> */
[----:B------:R1:W-:Y:S02]  /*63f0*/  STG.E.128 [R12.64], R36 ;  /* 0x000000240c007986 */ /* 0x0003e4000c101d0e */
.L_x_13:
[----:B------:R-:W-:Y:S05]  /*6400*/  BSYNC B0 ;  /* 0x0000000000007941 */ /* 0x000fea0003800000 */
.L_x_12:
[----:B------:R-:W-:Y:S01]  /*6410*/  IADD3 R0, R14, 0x50, RZ ;  /* 0x000000500e007810 */ /* 0x000fe20007ffe0ff */
[----:B------:R-:W-:Y:S03]  /*6420*/  BSSY B0, `(.L_x_14) ;  /* 0x000000e000007945 */ /* 0x000fe60003800000 */
[----:B------:R-:W-:-:S04]  /*6430*/  ISETP.GE.AND P1, PT, R0, R20, PT ;  /* 0x000000140000720c */ /* 0x000fc80003f26270 */
[----:B------:R-:W-:-:S13]  /*6440*/  ISETP.GE.OR P0, PT, R10, c[0x0][0x324], P1 ;  /* 0x0000c9000a007a0c */ /* 0x000fda0000f06670 */
[----:B------:R-:W-:Y:S05]  /*6450*/  @P0 BRA `(.L_x_15) ;  /* 0x000000a000000947 */ /* 0x000fea0003800000 */
[----:B------:R-:W-:Y:S02]  /*6460*/  IADD3 R0, P0, R2, 0x50, RZ ;  /* 0x0000005002007810 */ /* 0x000fe40007f1e0ff */
[----:B------:R-:W-:Y:S02]  /*6470*/  MOV R6, R8 ;  /* 0x0000000800067202 */ /* 0x000fe40000000f00 */
[----:B------:R-:W-:-:S03]  /*6480*/  IADD3.X R4, RZ, R3, RZ, P0, !PT ;  /* 0x00000003ff047210 */ /* 0x000fc600007fe4ff */
[----:B------:R-:W-:-:S04]  /*6490*/  IMAD.WIDE.U32 R6, R0, c[0x0][0x330], R6 ;  /* 0x0000cc0000067a25 */ /* 0x000fc800078e0006 */
[----:B------:R-:W-:-:S04]  /*64a0*/  IMAD R4, R4, c[0x0][0x330], RZ ;  /* 0x0000cc0004047a24 */ /* 0x000fc800078e02ff */
[----:B------:R-:W-:Y:S01]  /*64b0*/  IMAD R0, R0, c[0x0][0x334], R4 ;  /* 0x0000cd0000007a24 */ /* 0x000fe200078e0204 */
[----:B------:R-:W-:-:S04]  /*64c0*/  LEA R4, P0, R6, c[0x0][0x318], 0x1 ;  /* 0x0000c60006047a11 */ /* 0x000fc800078008ff */
[----:B------:R-:W-:-:S04]  /*64d0*/  IADD3 R0, R7, R0, RZ ;  /* 0x0000000007007210 */ /* 0x000fc80007ffe0ff */
[----:B------:R-:W-:-:S05]  /*64e0*/  LEA.HI.X R5, R6, c[0x0][0x31c], R0, 0x1, P0 ;  /* 0x0000c70006057a11 */ /* 0x000fca00000f0c00 */
[----:B------:R2:W-:Y:S02]  /*64f0*/  STG.E.128 [R4.64], R40 ;  /* 0x0000002804007986 */ /* 0x0005e4000c101d0e */
.L_x_15:
[----:B------:R-:W-:Y:S05]  /*6500*/  BSYNC B0 ;  /* 0x0000000000007941 */ /* 0x000fea0003800000 */
.L_x_14:
[----:B------:R-:W-:Y:S01]  /*6510*/  IMAD R0, R22, c[0x0][0x308], RZ ;  /* 0x0000c20016007a24 */ /* 0x000fe200078e02ff */
[----:B------:R-:W-:Y:S01]  /*6520*/  ULDC.64 UR4, c[0x0][0x310] ;  /* 0x0000c40000047ab9 */ /* 0x000fe20000000a00 */
[C---:B------:R-:W-:Y:S01]  /*6530*/  IMAD.WIDE.U32 R6, R21.reuse, c[0x0][0x308], R10 ;  /* 0x0000c20015067a25 */ /* 0x040fe200078e000a */
[----:B------:R-:W-:Y:S01]  /*6540*/  ISETP.GE.OR P6, PT, R10, c[0x0][0x2f4], P6 ;  /* 0x0000bd000a007a0c */ /* 0x000fe200037c6670 */
[----:B------:R-:W-:Y:S01]  /*6550*/  UIMAD UR4, UR6, UR4, URZ ;  /* 0x00000004060472a4 */ /* 0x000fe2000f8e023f */
[----:B------:R-:W-:Y:S01]  /*6560*/  BSSY B0, `(.L_x_16) ;  /* 0x0000010000007945 */ /* 0x000fe20003800000 */
[----:B------:R-:W-:Y:S02]  /*6570*/  IMAD R0, R21, c[0x0][0x30c], R0 ;  /* 0x0000c30015007a24 */ /* 0x000fe400078e0200 */
[----:B------:R-:W-:-:S03]  /*6580*/  UIMAD UR4, UR10, UR5, UR4 ;  /* 0x000000050a0472a4 */ /* 0x000fc6000f8e0204 */
[----:B------:R-:W-:Y:S02]  /*6590*/  IADD3 R7, R7, R0, RZ ;  /* 0x0000000007077210 */ /* 0x000fe40007ffe0ff */
[----:B------:R-:W-:-:S05]  /*65a0*/  MOV R0, UR10 ;  /* 0x0000000a00007c02 */ /* 0x000fca0008000f00 */
[----:B------:R-:W-:-:S05]  /*65b0*/  IMAD.WIDE.U32 R6, R0, c[0x0][0x310], R6 ;  /* 0x0000c40000067a25 */ /* 0x000fca00078e0006 */
[----:B--2---:R-:W-:Y:S01]  /*65c0*/  IADD3 R5, R7, UR4, RZ ;  /* 0x0000000407057c10 */ /* 0x004fe2000fffe0ff */
[----:B------:R-:W-:Y:S05]  /*65d0*/  @P6 BRA `(.L_x_17) ;  /* 0x0000008000006947 */ /* 0x000fea0003800000 */
[----:B------:R-:W-:Y:S01]  /*65e0*/  MOV R4, R6 ;  /* 0x0000000600047202 */ /* 0x000fe20000000f00 */
[----:B------:R-:W-:-:S04]  /*65f0*/  IMAD R0, R3, c[0x0][0x300], RZ ;  /* 0x0000c00003007a24 */ /* 0x000fc800078e02ff */
[----:B------:R-:W-:-:S04]  /*6600*/  IMAD.WIDE.U32 R8, R2, c[0x0][0x300], R4 ;  /* 0x0000c00002087a25 */ /* 0x000fc800078e0004 */
[----:B------:R-:W-:Y:S01]  /*6610*/  IMAD R0, R2, c[0x0][0x304], R0 ;  /* 0x0000c10002007a24 */ /* 0x000fe200078e0200 */
[----:B-1----:R-:W-:-:S04]  /*6620*/  LEA R12, P0, R8, c[0x0][0x2e8], 0x1 ;  /* 0x0000ba00080c7a11 */ /* 0x002fc800078008ff */
[----:B------:R-:W-:-:S04]  /*6630*/  IADD3 R0, R9, R0, RZ ;  /* 0x0000000009007210 */ /* 0x000fc80007ffe0ff */
[----:B------:R-:W-:-:S05]  /*6640*/  LEA.HI.X R13, R8, c[0x0][0x2ec], R0, 0x1, P0 ;  /* 0x0000bb00080d7a11 */ /* 0x000fca00000f0c00 */
[----:B------:R1:W-:Y:S02]  /*6650*/  STG.E.128 [R12.64], R44 ;  /* 0x0000002c0c007986 */ /* 0x0003e4000c101d0e */
.L_x_17:
[----:B------:R-:W-:Y:S05]  /*6660*/  BSYNC B0 ;  /* 0x0000000000007941 */ /* 0x000fea0003800000 */
.L_x_16:
[----:B------:R-:W-:Y:S01]  /*6670*/  ISETP.GE.OR P5, PT, R10, c[0x0][0x2f4], P5 ;  /* 0x0000bd000a007a0c */ /* 0x000fe20002fa6670 */
[----:B------:R-:W-:-:S12]  /*6680*/  BSSY B0, `(.L_x_18) ;  /* 0x000000d000007945 */ /* 0x000fd80003800000 */
        /* <DEDUP_REMOVED lines=12> */
.L_x_19:
[----:B------:R-:W-:Y:S05]  /*6750*/  BSYNC B0 ;  /* 0x0000000000007941 */ /* 0x000fea0003800000 */
.L_x_18:
        /* <DEDUP_REMOVED lines=14> */
.L_x_21:
[----:B------:R-:W-:Y:S05]  /*6840*/  BSYNC B0 ;  /* 0x0000000000007941 */ /* 0x000fea0003800000 */
.L_x_20:
        /* <DEDUP_REMOVED lines=14> */
.L_x_23:
[----:B------:R-:W-:Y:S05]  /*6930*/  BSYNC B0 ;  /* 0x0000000000007941 */ /* 0x000fea0003800000 */
.L_x_22:
        /* <DEDUP_REMOVED lines=14> */
.L_x_25:
[----:B------:R-:W-:Y:S05]  /*6a20*/  BSYNC B0 ;  /* 0x0000000000007941 */ /* 0x000fea0003800000 */
.L_x_24:
[----:B------:R-:W-:-:S13]  /*6a30*/  ISETP.GE.OR P1, PT, R10, c[0x0][0x2f4], P1 ;  /* 0x0000bd000a007a0c */ /* 0x000fda0000f26670 */
[----:B------:R-:W-:Y:S05]  /*6a40*/  @P1 EXIT ;  /* 0x000000000000194d */ /* 0x000fea0003800000 */
[----:B------:R-:W-:-:S05]  /*6a50*/  IADD3 R0, P0, R2, 0x50, RZ ;  /* 0x0000005002007810 */ /* 0x000fca0007f1e0ff */
[----:B------:R-:W-:Y:S01]  /*6a60*/  IMAD.X R2, RZ, RZ, R3, P0 ;  /* 0x000000ffff027224 */ /* 0x000fe200000e0603 */
[----:B------:R-:W-:-:S03]  /*6a70*/  MOV R3, R5 ;  /* 0x0000000500037202 */ /* 0x000fc60000000f00 */
[----:B------:R-:W-:Y:S02]  /*6a80*/  IMAD R7, R2, c[0x0][0x300], RZ ;  /* 0x0000c00002077a24 */ /* 0x000fe400078e02ff */
[----:B------:R-:W-:-:S04]  /*6a90*/  IMAD.MOV.U32 R2, RZ, RZ, R6 ;  /* 0x000000ffff027224 */ /* 0x000fc800078e0006 */
[----:B------:R-:W-:-:S04]  /*6aa0*/  IMAD.WIDE.U32 R4, R0, c[0x0][0x300], R2 ;  /* 0x0000c00000047a25 */ /* 0x000fc800078e0002 */
[----:B------:R-:W-:Y:S01]  /*6ab0*/  IMAD R0, R0, c[0x0][0x304], R7 ;  /* 0x0000c10000007a24 */ /* 0x000fe200078e0207 */
[----:B------:R-:W-:-:S04]  /*6ac0*/  LEA R2, P0, R4, c[0x0][0x2e8], 0x1 ;  /* 0x0000ba0004027a11 */ /* 0x000fc800078008ff */
[----:B------:R-:W-:-:S04]  /*6ad0*/  IADD3 R0, R5, R0, RZ ;  /* 0x0000000005007210 */ /* 0x000fc80007ffe0ff */
[----:B------:R-:W-:-:S05]  /*6ae0*/  LEA.HI.X R3, R4, c[0x0][0x2ec], R0, 0x1, P0 ;  /* 0x0000bb0004037a11 */ /* 0x000fca00000f0c00 */
[----:B------:R-:W-:Y:S01]  /*6af0*/  STG.E.128 [R2.64], R64 ;  /* 0x0000004002007986 */ /* 0x000fe2000c101d0e */
[----:B------:R-:W-:Y:S05]  /*6b00*/  EXIT ;  /* 0x000000000000794d */ /* 0x000fea0003800000 */
.L_x_26:
[----:B------:R-:W-:-:S00]  /*6b10*/  BRA `(.L_x_26) ;  /* 0xfffffff000007947 */ /* 0x000fc0000383ffff */
[----:B------:R-:W-:-:S00]  /*6b20*/  NOP ;  /* 0x0000000000007918 */ /* 0x000fc00000000000 */
        /* <DEDUP_REMOVED lines=13> */
.L_x_2285:


//--------------------- .text._ZN7cutlass13device_kernelIN5flash19enable_sm80_to_sm89INS1_16FlashAttnBwdSm80INS1_25CollectiveMainloopBwdSm80ILi2ELi1EN4cute5tupleIJNS5_1CILi64EEENS7_ILi96EEENS7_ILi128EEEEEENS_10bfloat16_tEfNS_4arch4Sm80ELb0ELb0ELb0ELb0ELb1ELb0ELb0ELb0ELi2ELi2ELi2ELi2ELb1EEENS1_21CollectiveEpilogueBwdISB_SC_SE_Li256ELb0ELb0ELi4EEENS1_19SingleTileSchedulerILb0ELb0ELb0ELi96EEEEEEEEEvNT_6ParamsE --------------------------
	.section	.text._ZN7cutlass13device_kernelIN5flash19enable_sm80_to_sm89INS1_16FlashAttnBwdSm80INS1_25CollectiveMainloopBwdSm80ILi2ELi1EN4cute5tupleIJNS5_1CILi64EEENS7_ILi96EEENS7_ILi128EEEEEENS_10bfloat16_tEfNS_4arch4Sm80ELb0ELb0ELb0ELb0ELb1ELb0ELb0ELb0ELi2ELi2ELi2ELi2ELb1EEENS1_21CollectiveEpilogueBwdISB_SC_SE_Li256ELb0ELb0ELi4EEENS1_19SingleTileSchedulerILb0ELb0ELb0ELi96EEEEEEEEEvNT_6ParamsE,"ax",@progbits
	.sectioninfo	@"SHI_REGISTERS=255"
	.align	128
.text._ZN7cutlass13device_kernelIN5flash19enable_sm80_to_sm89INS1_16FlashAttnBwdSm80INS1_25CollectiveMainloopBwdSm80ILi2ELi1EN4cute5tupleIJNS5_1CILi64EEENS7_ILi96EEENS7_ILi128EEEEEENS_10bfloat16_tEfNS_4arch4Sm80ELb0ELb0ELb0ELb0ELb1ELb0ELb0ELb0ELi2ELi2ELi2ELi2ELb1EEENS1_21CollectiveEpilogueBwdISB_SC_SE_Li256ELb0ELb0ELi4EEENS1_19SingleTileSchedulerILb0ELb0ELb0ELi96EEEEEEEEEvNT_6ParamsE:
        .type           _ZN7cutlass13device_kernelIN5flash19enable_sm80_to_sm89INS1_16FlashAttnBwdSm80INS1_25CollectiveMainloopBwdSm80ILi2ELi1EN4cute5tupleIJNS5_1CILi64EEENS7_ILi96EEENS7_ILi128EEEEEENS_10bfloat16_tEfNS_4arch4Sm80ELb0ELb0ELb0ELb0ELb1ELb0ELb0ELb0ELi2ELi2ELi2ELi2ELb1EEENS1_21CollectiveEpilogueBwdISB_SC_SE_Li256ELb0ELb0ELi4EEENS1_19SingleTileSchedulerILb0ELb0ELb0ELi96EEEEEEEEEvNT_6ParamsE,@function
        .size           _ZN7cutlass13device_kernelIN5flash19enable_sm80_to_sm89INS1_16FlashAttnBwdSm80INS1_25CollectiveMainloopBwdSm80ILi2ELi1EN4cute5tupleIJNS5_1CILi64EEENS7_ILi96EEENS7_ILi128EEEEEENS_10bfloat16_tEfNS_4arch4Sm80ELb0ELb0ELb0ELb0ELb1ELb0ELb0ELb0ELi2ELi2ELi2ELi2ELb1EEENS1_21CollectiveEpilogueBwdISB_SC_SE_Li256ELb0ELb0ELi4EEENS1_19SingleTileSchedulerILb0ELb0ELb0ELi96EEEEEEEEEvNT_6ParamsE,(.L_x_2286 - _ZN7cutlass13device_kernelIN5flash19enable_sm80_to_sm89INS1_16FlashAttnBwdSm80INS1_25CollectiveMainloopBwdSm80ILi2ELi1EN4cute5tupleIJNS5_1CILi64EEENS7_ILi96EEENS7_ILi128EEEEEENS_10bfloat16_tEfNS_4arch4Sm80ELb0ELb0ELb0ELb0ELb1ELb0ELb0ELb0ELi2ELi2ELi2ELi2ELb1EEENS1_21CollectiveEpilogueBwdISB_SC_SE_Li256ELb0ELb0ELi4EEENS1_19SingleTileSchedulerILb0ELb0ELb0ELi96EEEEEEEEEvNT_6ParamsE)
        .other          _ZN7cutlass13device_kernelIN5flash19enable_sm80_to_sm89INS1_16FlashAttnBwdSm80INS1_25CollectiveMainloopBwdSm80ILi2ELi1EN4cute5tupleIJNS5_1CILi64EEENS7_ILi96EEENS7_ILi128EEEEEENS_10bfloat16_tEfNS_4arch4Sm80ELb0ELb0ELb0ELb0ELb1ELb0ELb0ELb0ELi2ELi2ELi2ELi2ELb1EEENS1_21CollectiveEpilogueBwdISB_SC_SE_Li256ELb0ELb0ELi4EEENS1_19SingleTileSchedulerILb0ELb0ELb0ELi96EEEEEEEEEvNT_6ParamsE,@"STO_CUDA_ENTRY STV_DEFAULT"
_ZN7cutlass13device_kernelIN5flash19enable_sm80_to_sm89INS1_16FlashAttnBwdSm80INS1_25CollectiveMainloopBwdSm80ILi2ELi1EN4cute5tupleIJNS5_1CILi64EEENS7_ILi96EEENS7_ILi128EEEEEENS_10bfloat16_tEfNS_4arch4Sm80ELb0ELb0ELb0ELb0ELb1ELb0ELb0ELb0ELi2ELi2ELi2ELi2ELb1EEENS1_21CollectiveEpilogueBwdISB_SC_SE_Li256ELb0ELb0ELi4EEENS1_19SingleTileSchedulerILb0ELb0ELb0ELi96EEEEEEEEEvNT_6ParamsE:
        /* <DEDUP_REMOVED lines=530> */
.L_x_30:
        /* <DEDUP_REMOVED lines=183> */
.L_x_28:
        /* <DEDUP_REMOVED lines=390> */
.L_x_29:
        /* <DEDUP_REMOVED lines=186> */
.L_x_27:
        /* <DEDUP_REMOVED lines=243> */
.L_x_32:
[----:B--2---:R-:W-:Y:S05]  /*5fc0*/  BSYNC B0 ;  /* 0x0000000000007941 */ /* 0x004fea0003800000 */
.L_x_31:
        /* <DEDUP_REMOVED lines=16> */
.L_x_34:
[----:B------:R-:W-:Y:S05]  /*60d0*/  BSYNC B0 ;  /* 0x0000000000007941 */ /* 0x000fea0003800000 */
.L_x_33:
        /* <DEDUP_REMOVED lines=16> */
.L_x_36:
[----:B------:R-:W-:Y:S05]  /*61e0*/  BSYNC B0 ;  /* 0x0000000000007941 */ /* 0x000fea0003800000 */
.L_x_35:
        /* <DEDUP_REMOVED lines=16> */
.L_x_38:
[----:B------:R-:W-:Y:S05]  /*62f0*/  BSYNC B0 ;  /* 0x0000000000007941 */ /* 0x000fea0003800000 */
.L_x_37:
        /* <DEDUP_REMOVED lines=16> */
.L_x_40:
[----:B------:R-:W-:Y:S05]  /*6400*/  BSYNC B0 ;  /* 0x0000000000007941 */ /* 0x000fea0003800000 */
.L_x_39:
        /* <DEDUP_REMOVED lines=15> */
.L_x_42:
[----:B------:R-:W-:Y:S05]  /*6500*/  BSYNC B0 ;  /* 0x0000000000007941 */ /* 0x000fea0003800000 */
.L_x_41:
        /* <DEDUP_REMOVED lines=21> */
.L_x_44:
[----:B------:R-:W-:Y:S05]  /*6660*/  BSYNC B0 ;  /* 0x0000000000007941 */ /* 0x000fea0003800000 */
.L_x_43:
        /* <DEDUP_REMOVED lines=14> */
.L_x_46:
[----:B------:R-:W-:Y:S05]  /*6750*/  BSYNC B0 ;  /* 0x0000000000007941 */ /* 0x000fea0003800000 */
.L_x_45:
        /* <DEDUP_REMOVED lines=14> */
.L_x_48:
[----:B------:R-:W-:Y:S05]  /*6840*/  BSYNC B0 ;  /* 0x0000000000007941 */ /* 0x000fea0003800000 */
.L_x_47:
        /* <DEDUP_REMOVED lines=14> */
.L_x_50:
[----:B------:R-:W-:Y:S05]  /*6930*/  BSYNC B0 ;  /* 0x0000000000007941 */ /* 0x000fea0003800000 */
.L_x_49:
        /* <DEDUP_REMOVED lines=14> */
.L_x_52:
[----:B------:R-:W-:Y:S05]  /*6a20*/  BSYNC B0 ;  /* 0x0000000000007941 */ /* 0x000fea0003800000 */
.L_x_51:
        /* <DEDUP_REMOVED lines=14> */
.L_x_53:
        /* <DEDUP_REMOVED lines=15> */
.L_x_2286:


//--------------------- .text._ZN7cutlass13device_kernelIN5flash19enable_sm80_to_sm89INS1_16FlashAttnBwdSm80INS1_25CollectiveMainloopBwdSm80ILi2ELi1EN4cute5tupleIJNS5_1CILi64EEENS7_ILi96EEENS7_ILi128EEEEEENS_10bfloat16_tEfNS_4arch4Sm80ELb0ELb0ELb0ELb0ELb0ELb0ELb0ELb0ELi2ELi2ELi2ELi2ELb1EEENS1_24CollectiveEpilogueBwdGQAISB_fSE_Li256ELb0ELb0EEENS1_19SingleTileSchedulerILb0ELb0ELb0ELi96EEEEEEEEEvNT_6ParamsE --------------------------
	.section	.text._ZN7cutlass13device_kernelIN5flash19enable_sm80_to_sm89INS1_16FlashAttnBwdSm80INS1_25CollectiveMainloopBwdSm80ILi2ELi1EN4cute5tupleIJNS5_1CILi64EEENS7_ILi96EEENS7_ILi128EEEEEENS_10bfloat16_tEfNS_4arch4Sm80ELb0ELb0ELb0ELb0ELb0ELb0ELb0ELb0ELi2ELi2ELi2ELi2ELb1EEENS1_24CollectiveEpilogueBwdGQAISB_fSE_Li256ELb0ELb0EEENS1_19SingleTileSchedulerILb0ELb0ELb0ELi96EEEEEEEEEvNT_6ParamsE,"ax",@progbits
	.sectioninfo	@"SHI_REGISTERS=255"
	.align	128
.text._ZN7cutlass13device_kernelIN5flash19enable_sm80_to_sm89INS1_16FlashAttnBwdSm80INS1_25CollectiveMainloopBwdSm80ILi2ELi1EN4cute5tupleIJNS5_1CILi64EEENS7_ILi96EEENS7_ILi128EEEEEENS_10bfloat16_tEfNS_4arch4Sm80ELb0ELb0ELb0ELb0ELb0ELb0ELb0ELb0ELi2ELi2ELi2ELi2ELb1EEENS1_24CollectiveEpilogueBwdGQAISB_fSE_Li256ELb0ELb0EEENS1_19SingleTileSchedulerILb0ELb0ELb0ELi96EEEEEEEEEvNT_6ParamsE:
        .type           _ZN7cutlass13device_kernelIN5flash19enable_sm80_to_sm89INS1_16FlashAttnBwdSm80INS1_25CollectiveMainloopBwdSm80ILi2ELi1EN4cute5tupleIJNS5_1CILi64EEENS7_ILi96EEENS7_ILi128EEEEEENS_10bfloat16_tEfNS_4arch4Sm80ELb0ELb0ELb0ELb0ELb0ELb0ELb0ELb0ELi2ELi2ELi2ELi2ELb1EEENS1_24CollectiveEpilogueBwdGQAISB_fSE_Li256ELb0ELb0EEENS1_19SingleTileSchedulerILb0ELb0ELb0ELi96EEEEEEEEEvNT_6ParamsE,@function
        .size           _ZN7cutlass13device_kernelIN5flash19enable_sm80_to_sm89INS1_16FlashAttnBwdSm80INS1_25CollectiveMainloopBwdSm80ILi2ELi1EN4cute5tupleIJNS5_1CILi64EEENS7_ILi96EEENS7_ILi128EEEEEENS_10bfloat16_tEfNS_4arch4Sm80ELb0ELb0ELb0ELb0ELb0ELb0ELb0ELb0ELi2ELi2ELi2ELi2ELb1EEENS1_24CollectiveEpilogueBwdGQAISB_fSE_Li256ELb0ELb0EEENS1_19SingleTileSchedulerILb0ELb0ELb0ELi96EEEEEEEEEvNT_6ParamsE,(.L_x_2287 - _ZN7cutlass13device_kernelIN5flash19enable_sm80_to_sm89INS1_16FlashAttnBwdSm80INS1_25CollectiveMainloopBwdSm80ILi2ELi1EN4cute5tupleIJNS5_1CILi64EEENS7_ILi96EEENS7_ILi128EEEEEENS_10bfloat16_tEfNS_4arch4Sm80ELb0ELb0ELb0ELb0ELb0ELb0ELb0ELb0ELi2ELi2ELi2ELi2ELb1EEENS1_24CollectiveEpilogueBwdGQAISB_fSE_Li256ELb0ELb0EEENS1_19SingleTileSchedulerILb0ELb0ELb0ELi96EEEEEEEEEvNT_6ParamsE)
        .other          _ZN7cutlass13device_kernelIN5flash19enable_sm80_to_sm89INS1_16FlashAttnBwdSm80INS1_25CollectiveMainloopBwdSm80ILi2ELi1EN4cute5tupleIJNS5_1CILi64EEENS7_ILi96EEENS7_ILi128EEEEEENS_10bfloat16_tEfNS_4arch4Sm80ELb0ELb0ELb0ELb0ELb0ELb0ELb0ELb0ELi2ELi2ELi2ELi2ELb1EEENS1_24CollectiveEpilogueBwdGQAISB_fSE_Li256ELb0ELb0EEENS1_19SingleTileSchedulerILb0ELb0ELb0ELi96EEEEEEEEEvNT_6ParamsE,@"STO_CUDA_ENTRY STV_DEFAULT"
_ZN7cutlass13device_kernelIN5flash19enable_sm80_to_sm89INS1_16FlashAttnBwdSm80INS1_25CollectiveMainloopBwdSm80ILi2ELi1EN4cute5tupleIJNS5_1CILi64EEENS7_ILi96EEENS7_ILi128EEEEEENS_10bfloat16_tEfNS_4arch4Sm80ELb0ELb0ELb0ELb0ELb0ELb0ELb0ELb0ELi2ELi2ELi2ELi2ELb1EEENS1_24CollectiveEpilogueBwdGQAISB_fSE_Li256ELb0ELb0EEENS1_19SingleTileSchedulerILb0ELb0ELb0ELi96EEEEEEEEEvNT_6ParamsE:
        /* <DEDUP_REMOVED lines=8> */
[----:B------:R-:W-:Y:S01]  /*0080*/  IMAD.MOV.U32 R220, RZ, RZ, 0x40 ;  /* 0x00000040ffdc7424 */ /* 0x000fe200078e00ff */
[----:B------:R-:W-:Y:S01]  /*0090*/  UISETP.NE.AND UP0, UPT, UR12, 0x1, UPT ;  /* 0x000000010c00788c */ /* 0x000fe2000bf05270 */
[----:B------:R-:W3:Y:S01]  /*00a0*/  S2R R4, SR_CTAID.X ;  /* 0x0000000000047919 */ /* 0x000ee20000002500 */
[----:B------:R-:W-:Y:S01]  /*00b0*/  ULDC UR8, c[0x0][0x250] ;  /* 0x0000940000087ab9 */ /* 0x000fe20000000800 */
[----:B------:R-:W-:Y:S01]  /*00c0*/  IMAD.MOV.U32 R210, RZ, RZ, 0x20 ;  /* 0x00000020ffd27424 */ /* 0x000fe200078e00ff */
[----:B------:R-:W-:Y:S01]  /*00d0*/  ULDC.64 UR4, c[0x0][0x1b0] ;  /* 0x00006c0000047ab9 */ /* 0x000fe20000000a00 */
[----:B------:R-:W-:Y:S01]  /*00e0*/  IMAD.MOV.U32 R230, RZ, RZ, 0x10 ;  /* 0x00000010ffe67424 */ /* 0x000fe200078e00ff */
[----:B------:R-:W-:Y:S01]  /*00f0*/  ULDC.64 UR6, c[0x0][0x1e0] ;  /* 0x0000780000067ab9 */ /* 0x000fe20000000a00 */
[----:B------:R-:W-:Y:S01]  /*0100*/  CS2R R138, SRZ ;  /* 0x00000000008a7805 */ /* 0x000fe2000001ff00 */
[----:B------:R-:W-:Y:S01]  /*0110*/  ULDC.64 UR18, c[0x0][0x118] ;  /* 0x0000460000127ab9 */ /* 0x000fe20000000a00 */
        /* <DEDUP_REMOVED lines=11> */
[----:B-1----:R-:W-:Y:S01]  /*01d0*/  SHF.R.S32.HI R2, RZ, 0x1f, R238 ;  /* 0x0000001fff027819 */ /* 0x002fe200000114ee */
[----:B--2---:R-:W-:Y:S01]  /*01e0*/  UIMAD.WIDE.U32 UR12, UR9, UR13, URZ ;  /* 0x0000000d090c72a5 */ /* 0x004fe2000f8e003f */
[----:B------:R-:W-:Y:S01]  /*01f0*/  IMAD.SHL.U32 R246, R238, 0x4, RZ ;  /* 0x00000004eef67824 */ /* 0x000fe200078e00ff */
[----:B------:R-:W-:Y:S01]  /*0200*/  UMOV UR10, UR9 ;  /* 0x00000009000a7c82 */ /* 0x000fe20008000000 */
[CC--:B------:R-:W-:Y:S01]  /*0210*/  LEA.HI R8, R2.reuse, R238.reuse, RZ, 0x3 ;  /* 0x000000ee02087211 */ /* 0x0c0fe200078f18ff */
[----:B------:R-:W-:Y:S01]  /*0220*/  @UP0 USHF.R.U32.HI UR10, URZ, UR8, UR13 ;  /* 0x000000083f0a0299 */ /* 0x000fe2000801160d */
[----:B------:R-:W-:Y:S01]  /*0230*/  LEA.HI R5, R2, R238, RZ, 0x6 ;  /* 0x000000ee02057211 */ /* 0x000fe200078f30ff */
[----:B------:R-:W-:Y:S01]  /*0240*/  CS2R R114, SRZ ;  /* 0x0000000000727805 */ /* 0x000fe2000001ff00 */
[----:B------:R-:W-:Y:S01]  /*0250*/  LOP3.LUT R9, R8, 0xfffffff8, RZ, 0xc0, !PT ;  /* 0xfffffff808097812 */ /* 0x000fe200078ec0ff */
[----:B------:R-:W-:Y:S01]  /*0260*/  USHF.R.S32.HI UR8, URZ, 0x1f, UR10 ;  /* 0x0000001f3f087899 */ /* 0x000fe2000801140a */
[----:B------:R-:W-:Y:S01]  /*0270*/  SHF.R.S32.HI R244, RZ, 0x3, R8 ;  /* 0x00000003fff47819 */ /* 0x000fe20000011408 */
[----:B------:R-:W-:Y:S01]  /*0280*/  IMAD.U32 R0, RZ, RZ, UR10 ;  /* 0x0000000aff007e24 */ /* 0x000fe2000f8e00ff */
[----:B------:R-:W-:Y:S01]  /*0290*/  SHF.R.S32.HI R5, RZ, 0x6, R5 ;  /* 0x00000006ff057819 */ /* 0x000fe20000011405 */
[----:B------:R-:W-:Y:S01]  /*02a0*/  IMAD.IADD R9, R238, 0x1, -R9 ;  /* 0x00000001ee097824 */ /* 0x000fe200078e0a09 */
[----:B------:R-:W-:Y:S01]  /*02b0*/  SHF.R.S32.HI R245, RZ, 0x1f, R244 ;  /* 0x0000001ffff57819 */ /* 0x000fe200000114f4 */
[----:B------:R-:W-:Y:S01]  /*02c0*/  UIMAD UR4, UR8, UR4, URZ ;  /* 0x00000004080472a4 */ /* 0x000fe2000f8e023f */
[----:B------:R-:W-:Y:S01]  /*02d0*/  IMAD.SHL.U32 R236, R244, 0x40, RZ ;  /* 0x00000040f4ec7824 */ /* 0x000fe200078e00ff */
[----:B------:R-:W-:Y:S01]  /*02e0*/  UIMAD UR6, UR8, UR6, URZ ;  /* 0x00000006080672a4 */ /* 0x000fe2000f8e023f */
[----:B------:R-:W-:Y:S01]  /*02f0*/  IMAD.SHL.U32 R14, R9, 0x8, RZ ;  /* 0x00000008090e7824 */ /* 0x000fe200078e00ff */
[----:B------:R-:W-:Y:S01]  /*0300*/  USHF.R.S32.HI UR8, URZ, 0x1f, UR9 ;  /* 0x0000001f3f087899 */ /* 0x000fe20008011409 */
[----:B------:R-:W-:Y:S01]  /*0310*/  IMAD R6, R245, c[0x0][0x178], RZ ;  /* 0x00005e00f5067a24 */ /* 0x000fe200078e02ff */
[----:B------:R-:W-:Y:S01]  /*0320*/  UIMAD UR7, UR10, UR7, UR6 ;  /* 0x000000070a0772a4 */ /* 0x000fe2000f8e0206 */
[----:B------:R-:W-:Y:S01]  /*0330*/  LOP3.LUT R236, R236, 0x1c0, RZ, 0xc0, !PT ;  /* 0x000001c0ecec7812 */ /* 0x000fe200078ec0ff */
[----:B------:R-:W-:Y:S01]  /*0340*/  UIMAD UR6, UR10, UR5, UR4 ;  /* 0x000000050a0672a4 */ /* 0x000fe2000f8e0204 */
[----:B------:R-:W-:Y:S01]  /*0350*/  SHF.R.S32.HI R15, RZ, 0x1f, R14 ;  /* 0x0000001fff0f7819 */ /* 0x000fe2000001140e */
[----:B------:R-:W-:Y:S01]  /*0360*/  IMAD R6, R244, c[0x0][0x17c], R6 ;  /* 0x00005f00f4067a24 */ /* 0x000fe200078e0206 */
[----:B------:R-:W-:Y:S01]  /*0370*/  ULDC.64 UR4, c[0x0][0x180] ;  /* 0x0000600000047ab9 */ /* 0x000fe20000000a00 */
[----:B------:R-:W-:Y:S01]  /*0380*/  IMAD.SHL.U32 R10, R5, 0x200, RZ ;  /* 0x00000200050a7824 */ /* 0x000fe200078e00ff */
[----:B------:R-:W-:Y:S01]  /*0390*/  UIMAD UR4, UR8, UR4, URZ ;  /* 0x00000004080472a4 */ /* 0x000fe2000f8e023f */
[--C-:B------:R-:W-:Y:S01]  /*03a0*/  IMAD.WIDE.U32 R16, R0, c[0x0][0x1b0], R14.reuse ;  /* 0x00006c0000107a25 */ /* 0x100fe200078e000e */
[----:B------:R-:W-:Y:S01]  /*03b0*/  LOP3.LUT R3, R236, 0x38, R14, 0xf8, !PT ;  /* 0x00000038ec037812 */ /* 0x000fe200078ef80e */
[----:B------:R-:W-:Y:S01]  /*03c0*/  ULDC.64 UR10, c[0x0][0x1e8] ;  /* 0x00007a00000a7ab9 */ /* 0x000fe20000000a00 */
[----:B------:R-:W-:Y:S01]  /*03d0*/  SHF.R.U32.HI R236, RZ, 0x3, R236 ;  /* 0x00000003ffec7819 */ /* 0x000fe200000116ec */
[----:B------:R-:W-:Y:S01]  /*03e0*/  IMAD.WIDE.U32 R18, R244, c[0x0][0x178], R14 ;  /* 0x00005e00f4127a25 */ /* 0x000fe200078e000e */
[----:B------:R-:W-:Y:S01]  /*03f0*/  IADD3 R17, R17, UR6, RZ ;  /* 0x0000000611117c10 */ /* 0x000fe2000fffe0ff */
[----:B------:R-:W-:Y:S01]  /*0400*/  USHF.R.S32.HI UR6, URZ, 0x1f, UR16 ;  /* 0x0000001f3f067899 */ /* 0x000fe20008011410 */
[----:B------:R-:W-:Y:S01]  /*0410*/  LOP3.LUT R236, R10, R3, R236, 0xf6, !PT ;  /* 0x000000030aec7212 */ /* 0x000fe200078ef6ec */
[----:B------:R-:W-:Y:S01]  /*0420*/  IMAD.WIDE.U32 R12, R0, c[0x0][0x1e0], R14 ;  /* 0x00007800000c7a25 */ /* 0x000fe200078e000e */
[----:B------:R-:W-:Y:S01]  /*0430*/  IADD3 R11, -R244, c[0x0][0x198], RZ ;  /* 0x00006600f40b7a10 */ /* 0x000fe20007ffe1ff */
[----:B------:R-:W-:Y:S01]  /*0440*/  UIMAD UR10, UR6, UR10, URZ ;  /* 0x0000000a060a72a4 */ /* 0x000fe2000f8e023f */
[----:B------:R-:W-:Y:S01]  /*0450*/  ISETP.GE.AND P4, PT, R14, c[0x0][0x1cc], PT ;  /* 0x000073000e007a0c */ /* 0x000fe20003f86270 */
[----:B------:R-:W-:Y:S01]  /*0460*/  IMAD.IADD R7, R19, 0x1, R6 ;  /* 0x0000000113077824 */ /* 0x000fe200078e0206 */
[----:B------:R-:W-:Y:S01]  /*0470*/  IADD3 R13, R13, UR7, RZ ;  /* 0x000000070d0d7c10 */ /* 0x000fe2000fffe0ff */
[----:B------:R-:W-:Y:S01]  /*0480*/  IMAD.MOV.U32 R6, RZ, RZ, R18 ;  /* 0x000000ffff067224 */ /* 0x000fe200078e0012 */
[----:B------:R-:W-:Y:S01]  /*0490*/  UIMAD UR7, UR9, UR5, UR4 ;  /* 0x00000005090772a4 */ /* 0x000fe2000f8e0204 */
[----:B------:R-:W-:Y:S01]  /*04a0*/  IMAD.U32 R0, RZ, RZ, UR9 ;  /* 0x00000009ff007e24 */ /* 0x000fe2000f8e00ff */
[----:B------:R-:W-:Y:S01]  /*04b0*/  UIMAD UR10, UR16, UR11, UR10 ;  /* 0x0000000b100a72a4 */ /* 0x000fe2000f8e020a */
[----:B------:R-:W-:Y:S01]  /*04c0*/  IMAD.U32 R3, RZ, RZ, UR16 ;  /* 0x00000010ff037e24 */ /* 0x000fe2000f8e00ff */
[----:B------:R-:W-:Y:S01]  /*04d0*/  ULDC.64 UR4, c[0x0][0x1b8] ;  /* 0x00006e0000047ab9 */ /* 0x000fe20000000a00 */
[----:B------:R-:W-:Y:S01]  /*04e0*/  IMAD.WIDE.U32 R6, R0, c[0x0][0x180], R6 ;  /* 0x0000600000067a25 */ /* 0x000fe200078e0006 */
[----:B------:R-:W-:Y:S01]  /*04f0*/  UIMAD UR4, UR6, UR4, URZ ;  /* 0x00000004060472a4 */ /* 0x000fe2000f8e023f */
[----:B------:R-:W-:Y:S01]  /*0500*/  ISETP.GE.AND P6, PT, R14, c[0x0][0x19c], PT ;  /* 0x000067000e007a0c */ /* 0x000fe20003fc6270 */
[----:B------:R-:W-:Y:S01]  /*0510*/  CS2R R112, SRZ ;  /* 0x0000000000707805 */ /* 0x000fe2000001ff00 */
[----:B------:R-:W-:Y:S01]  /*0520*/  IMAD.U32 R18, RZ, RZ, UR16 ;  /* 0x00000010ff127e24 */ /* 0x000fe2000f8e00ff */
[----:B------:R-:W-:Y:S01]  /*0530*/  IADD3 R7, R7, UR7, RZ ;  /* 0x0000000707077c10 */ /* 0x000fe2000fffe0ff */
[----:B------:R-:W-:Y:S01]  /*0540*/  UIMAD UR7, UR16, UR5, UR4 ;  /* 0x00000005100772a4 */ /* 0x000fe2000f8e0204 */
[----:B------:R-:W-:Y:S01]  /*0550*/  IMAD.WIDE.U32 R12, R3, c[0x0][0x1e8], R12 ;  /* 0x00007a00030c7a25 */ /* 0x000fe200078e000c */
[----:B------:R-:W-:Y:S01]  /*0560*/  SHF.R.S32.HI R247, RZ, 0x1f, R246 ;  /* 0x0000001ffff77819 */ /* 0x000fe200000114f6 */
[----:B------:R-:W-:Y:S01]  /*0570*/  ULDC.64 UR4, c[0x0][0x188] ;  /* 0x0000620000047ab9 */ /* 0x000fe20000000a00 */
[----:B------:R-:W-:Y:S01]  /*0580*/  CS2R R118, SRZ ;  /* 0x0000000000767805 */ /* 0x000fe2000001ff00 */
[----:B------:R-:W-:Y:S01]  /*0590*/  UIMAD UR4, UR6, UR4, URZ ;  /* 0x00000004060472a4 */ /* 0x000fe2000f8e023f */
[----:B------:R-:W-:Y:S01]  /*05a0*/  IMAD.U32 R0, RZ, RZ, UR16 ;  /* 0x00000010ff007e24 */ /* 0x000fe2000f8e00ff */
[----:B------:R-:W-:Y:S01]  /*05b0*/  IADD3 R13, R13, UR10, RZ ;  /* 0x0000000a0d0d7c10 */ /* 0x000fe2000fffe0ff */
[----:B---3--:R-:W-:Y:S01]  /*05c0*/  IMAD.WIDE R20, R4, 0x60, R244 ;  /* 0x0000006004147825 */ /* 0x008fe200078e02f4 */
[----:B------:R-:W-:Y:S01]  /*05d0*/  UIMAD UR4, UR16, UR5, UR4 ;  /* 0x00000005100472a4 */ /* 0x000fe2000f8e0204 */
[----:B------:R-:W-:Y:S01]  /*05e0*/  CS2R R116, SRZ ;  /* 0x0000000000747805 */ /* 0x000fe2000001ff00 */
[----:B------:R-:W-:Y:S01]  /*05f0*/  CS2R R122, SRZ ;  /* 0x00000000007a7805 */ /* 0x000fe2000001ff00 */
[----:B------:R-:W-:Y:S01]  /*0600*/  IMAD.WIDE.U32 R18, R18, c[0x0][0x188], R6 ;  /* 0x0000620012127a25 */ /* 0x000fe200078e0006 */
[----:B------:R-:W-:Y:S01]  /*0610*/  CS2R R120, SRZ ;  /* 0x0000000000787805 */ /* 0x000fe2000001ff00 */
[----:B------:R-:W-:Y:S01]  /*0620*/  CS2R R110, SRZ ;  /* 0x00000000006e7805 */ /* 0x000fe2000001ff00 */
[----:B------:R-:W-:Y:S01]  /*0630*/  CS2R R108, SRZ ;  /* 0x00000000006c7805 */ /* 0x000fe2000001ff00 */
[----:B------:R-:W-:Y:S01]  /*0640*/  IMAD.WIDE.U32 R16, R0, c[0x0][0x1b8], R16 ;  /* 0x00006e0000107a25 */ /* 0x000fe200078e0010 */
[----:B------:R-:W-:Y:S01]  /*0650*/  IADD3 R3, R19, UR4, RZ ;  /* 0x0000000413037c10 */ /* 0x000fe2000fffe0ff */
[----:B------:R-:W-:Y:S01]  /*0660*/  ULDC.64 UR4, c[0x0][0x1d8] ;  /* 0x0000760000047ab9 */ /* 0x000fe20000000a00 */
[----:B------:R-:W-:Y:S01]  /*0670*/  LEA R242, P0, R18, c[0x0][0x160], 0x1 ;  /* 0x0000580012f27a11 */ /* 0x000fe200078008ff */
[----:B------:R-:W-:Y:S01]  /*0680*/  IMAD R7, R21, c[0x0][0x1d8], RZ ;  /* 0x0000760015077a24 */ /* 0x000fe200078e02ff */
[----:B------:R-:W-:Y:S01]  /*0690*/  IADD3 R17, R17, UR7, RZ ;  /* 0x0000000711117c10 */ /* 0x000fe2000fffe0ff */
[----:B------:R-:W-:Y:S01]  /*06a0*/  IMAD R11, R4, -0x60, R11 ;  /* 0xffffffa0040b7824 */ /* 0x000fe200078e020b */
[----:B------:R-:W-:Y:S01]  /*06b0*/  LEA.HI.X R243, R18, c[0x0][0x164], R3, 0x1, P0 ;  /* 0x0000590012f37a11 */ /* 0x000fe200000f0c03 */
[----:B------:R-:W-:Y:S01]  /*06c0*/  IMAD R7, R20, c[0x0][0x1dc], R7 ;  /* 0x0000770014077a24 */ /* 0x000fe200078e0207 */
[----:B------:R-:W-:Y:S01]  /*06d0*/  IADD3 R3, R14, 0x40, RZ ;  /* 0x000000400e037810 */ /* 0x000fe20007ffe0ff */
[----:B------:R-:W-:Y:S01]  /*06e0*/  IMAD.WIDE.U32 R12, R20, c[0x0][0x1d8], R12 ;  /* 0x00007600140c7a25 */ /* 0x000fe200078e000c */
[----:B------:R-:W-:Y:S01]  /*06f0*/  ISETP.LT.OR P2, PT, R11, 0x1, P4 ;  /* 0x000000010b00780c */ /* 0x000fe20002741670 */
[----:B------:R-:W-:Y:S01]  /*0700*/  USHF.L.U32 UR12, UR4, 0x6, URZ ;  /* 0x00000006040c7899 */ /* 0x000fe2000800063f */
[----:B------:R-:W-:Y:S01]  /*0710*/  ISETP.GE.AND P3, PT, R3, c[0x0][0x1cc], PT ;  /* 0x0000730003007a0c */ /* 0x000fe20003f66270 */
[----:B------:R-:W-:Y:S01]  /*0720*/  IMAD R0, R21, c[0x0][0x1a8], RZ ;  /* 0x00006a0015007a24 */ /* 0x000fe200078e02ff */
[----:B------:R-:W-:Y:S01]  /*0730*/  LEA R6, P0, R12, c[0x0][0x1c0], 0x1 ;  /* 0x000070000c067a11 */ /* 0x000fe200078008ff */
[----:B------:R-:W-:Y:S01]  /*0740*/  IMAD.IADD R7, R13, 0x1, R7 ;  /* 0x000000010d077824 */ /* 0x000fe200078e0207 */
[C---:B------:R-:W-:Y:S01]  /*0750*/  ISETP.LT.OR P1, PT, R11.reuse, 0x1, P3 ;  /* 0x000000010b00780c */ /* 0x040fe20001f21670 */
[C---:B------:R-:W-:Y:S01]  /*0760*/  IMAD R0, R20.reuse, c[0x0][0x1ac], R0 ;  /* 0x00006b0014007a24 */ /* 0x040fe200078e0200 */
[----:B------:R-:W-:Y:S01]  /*0770*/  UMOV UR7, 0x6 ;  /* 0x0000000600077882 */ /* 0x000fe20000000000 */
[----:B------:R-:W-:Y:S01]  /*0780*/  IMAD.WIDE.U32 R16, R20, c[0x0][0x1a8], R16 ;  /* 0x00006a0014107a25 */ /* 0x000fe200078e0010 */
[----:B------:R-:W-:Y:S01]  /*0790*/  LEA.HI.X R7, R12, c[0x0][0x1c4], R7, 0x1, P0 ;  /* 0x000071000c077a11 */ /* 0x000fe200000f0c07 */
[----:B------:R-:W-:Y:S01]  /*07a0*/  USHF.L.U64.HI UR10, UR4, UR7, UR5 ;  /* 0x00000007040a7299 */ /* 0x000fe20008010205 */
[----:B------:R-:W-:Y:S01]  /*07b0*/  ISETP.LT.OR P5, PT, R11, 0x21, P4 ;  /* 0x000000210b00780c */ /* 0x000fe200027a1670 */
[----:B------:R-:W-:Y:S01]  /*07c0*/  IMAD.IADD R0, R17, 0x1, R0 ;  /* 0x0000000111007824 */ /* 0x000fe200078e0200 */
[----:B------:R-:W-:Y:S01]  /*07d0*/  LEA R12, P0, R16, c[0x0][0x190], 0x1 ;  /* 0x00006400100c7a11 */ /* 0x000fe200078008ff */
[----:B------:R-:W-:Y:S01]  /*07e0*/  IMAD.SHL.U32 R236, R236, 0x2, RZ ;  /* 0x00000002ecec7824 */ /* 0x000fe200078e00ff */
[----:B------:R-:W-:Y:S01]  /*07f0*/  ULDC.64 UR4, c[0x0][0x278] ;  /* 0x00009e0000047ab9 */ /* 0x000fe20000000a00 */
[----:B------:R-:W-:Y:S01]  /*0800*/  IMAD.SHL.U32 R233, R9, 0x40, RZ ;  /* 0x0000004009e97824 */ /* 0x000fe200078e00ff */
[----:B------:R-:W-:Y:S01]  /*0810*/  LEA.HI.X R13, R16, c[0x0][0x194], R0, 0x1, P0 ;  /* 0x00006500100d7a11 */ /* 0x000fe200000f0c00 */
[----:B------:R-:W-:Y:S01]  /*0820*/  UIMAD UR11, UR6, UR4, URZ ;  /* 0x00000004060b72a4 */ /* 0x000fe2000f8e023f */
[----:B------:R1:W-:Y:S01]  /*0830*/  LDGSTS.E.BYPASS.LTC128B.128 [R236+0x6080], [R6.64], !P2 ;  /* 0x0608000006ec7fae */ /* 0x0003e2000d101d52 */
[----:B------:R-:W-:Y:S01]  /*0840*/  IADD3 R16, P2, R6, UR12, RZ ;  /* 0x0000000c06107c10 */ /* 0x000fe2000ff5e0ff */
[----:B------:R-:W-:Y:S01]  /*0850*/  IMAD.U32 R0, RZ, RZ, UR12 ;  /* 0x0000000cff007e24 */ /* 0x000fe2000f8e00ff */
[----:B------:R-:W-:Y:S01]  /*0860*/  UIMAD.WIDE.U32 UR14, UR16, UR4, URZ ;  /* 0x00000004100e72a5 */ /* 0x000fe2000f8e003f */
[----:B------:R1:W-:Y:S01]  /*0870*/  LDGSTS.E.BYPASS.LTC128B.128 [R236+0x9080], [R6.64+0x80], !P1 ;  /* 0x0908008006ec7fae */ /* 0x0003e2000c901d52 */
[----:B------:R-:W-:Y:S01]  /*0880*/  IADD3.X R17, R7, UR10, RZ, P2, !PT ;  /* 0x0000000a07117c10 */ /* 0x000fe200097fe4ff */
[----:B------:R-:W-:Y:S01]  /*0890*/  UIMAD UR11, UR16, UR5, UR11 ;  /* 0x00000005100b72a4 */ /* 0x000fe2000f8e020b */
[C---:B------:R-:W-:Y:S01]  /*08a0*/  ISETP.LT.OR P2, PT, R11.reuse, 0x21, P3 ;  /* 0x000000210b00780c */ /* 0x040fe20001f41670 */
[----:B------:R-:W-:Y:S01]  /*08b0*/  IMAD.U32 R18, RZ, RZ, UR9 ;  /* 0x00000009ff127e24 */ /* 0x000fe2000f8e00ff */
[----:B------:R-:W-:Y:S01]  /*08c0*/  ULDC.64 UR4, c[0x0][0x270] ;  /* 0x00009c0000047ab9 */ /* 0x000fe20000000a00 */
[----:B------:R2:W-:Y:S01]  /*08d0*/  LDGSTS.E.BYPASS.LTC128B.128 [R236+0x7080], [R16.64], !P5 ;  /* 0x0708000010ec7fae */ /* 0x0005e2000e901d52 */
[----:B------:R-:W-:Y:S01]  /*08e0*/  UIMAD UR4, UR8, UR4, URZ ;  /* 0x00000004080472a4 */ /* 0x000fe2000f8e023f */
[----:B------:R-:W-:Y:S01]  /*08f0*/  ISETP.LT.OR P4, PT, R11, 0x41, P4 ;  /* 0x000000410b00780c */ /* 0x000fe20002781670 */
[----:B------:R-:W-:Y:S01]  /*0900*/  IMAD.WIDE.U32 R18, R18, c[0x0][0x270], R246 ;  /* 0x00009c0012127a25 */ /* 0x000fe200078e00f6 */
[----:B------:R-:W-:Y:S01]  /*0910*/  ISETP.GE.AND P5, PT, R3, c[0x0][0x19c], PT ;  /* 0x0000670003007a0c */ /* 0x000fe20003fa6270 */
[----:B------:R-:W-:Y:S01]  /*0920*/  UIMAD UR5, UR9, UR5, UR4 ;  /* 0x00000005090572a4 */ /* 0x000fe2000f8e0204 */
[----:B------:R-:W-:Y:S01]  /*0930*/  ISETP.LT.OR P3, PT, R11, 0x41, P3 ;  /* 0x000000410b00780c */ /* 0x000fe20001f61670 */
[----:B------:R-:W-:Y:S01]  /*0940*/  UIADD3 UR11, UR15, UR11, URZ ;  /* 0x0000000b0f0b7290 */ /* 0x000fe2000fffe03f */
[----:B------:R-:W-:Y:S01]  /*0950*/  LOP3.LUT R233, R233, 0x1c0, RZ, 0xc0, !PT ;  /* 0x000001c0e9e97812 */ /* 0x000fe200078ec0ff */
[----:B------:R-:W-:Y:S01]  /*0960*/  IMAD.WIDE.U32 R20, R244, c[0x0][0x208], R14 ;  /* 0x00008200f4147a25 */ /* 0x000fe200078e000e */
        /* <DEDUP_REMOVED lines=11> */
[----:B-1----:R-:W-:Y:S01]  /*0a20*/  IADD3 R6, P1, P0, R0, 0x80, R6 ;  /* 0x0000008000067810 */ /* 0x002fe2000783e006 */
[----:B------:R-:W-:Y:S01]  /*0a30*/  IMAD.U32 R0, RZ, RZ, UR5 ;  /* 0x00000005ff007e24 */ /* 0x000fe2000f8e00ff */
[----:B------:R-:W-:Y:S01]  /*0a40*/  ULDC.64 UR4, c[0x0][0x1a8] ;  /* 0x00006a0000047ab9 */ /* 0x000fe20000000a00 */
[----:B------:R-:W-:Y:S01]  /*0a50*/  CS2R R84, SRZ ;  /* 0x0000000000547805 */ /* 0x000fe2000001ff00 */
[----:B------:R-:W-:Y:S01]  /*0a60*/  IADD3.X R7, RZ, UR10, R7, P1, P0 ;  /* 0x0000000aff077c10 */ /* 0x000fe20008fe0407 */
[----:B------:R-:W-:Y:S01]  /*0a70*/  CS2R R82, SRZ ;  /* 0x0000000000527805 */ /* 0x000fe2000001ff00 */
[----:B--2---:R-:W-:Y:S01]  /*0a80*/  IADD3 R16, P1, R16, UR12, RZ ;  /* 0x0000000c10107c10 */ /* 0x004fe2000ff3e0ff */
[----:B------:R-:W-:Y:S01]  /*0a90*/  USHF.L.U64.HI UR12, UR4, UR7, UR5 ;  /* 0x00000007040c7299 */ /* 0x000fe20008010205 */
[----:B------:R-:W-:Y:S01]  /*0aa0*/  CS2R R80, SRZ ;  /* 0x0000000000507805 */ /* 0x000fe2000001ff00 */
[----:B------:R1:W-:Y:S01]  /*0ab0*/  LDGSTS.E.BYPASS.LTC128B.128 [R236+0xa080], [R6.64], !P2 ;  /* 0x0a08000006ec7fae */ /* 0x0003e2000d101d52 */
[----:B------:R-:W-:Y:S01]  /*0ac0*/  IADD3.X R17, R17, UR10, RZ, P1, !PT ;  /* 0x0000000a11117c10 */ /* 0x000fe20008ffe4ff */
[----:B------:R-:W-:Y:S01]  /*0ad0*/  USHF.L.U32 UR10, UR4, 0x6, URZ ;  /* 0x00000006040a7899 */ /* 0x000fe2000800063f */
[C---:B------:R-:W-:Y:S01]  /*0ae0*/  ISETP.LT.OR P2, PT, R11.reuse, 0x1, P6 ;  /* 0x000000010b00780c */ /* 0x040fe20003741670 */
[----:B------:R-:W-:Y:S01]  /*0af0*/  CS2R R78, SRZ ;  /* 0x00000000004e7805 */ /* 0x000fe2000001ff00 */
[----:B------:R-:W-:Y:S01]  /*0b00*/  ISETP.LT.OR P1, PT, R11, 0x1, P5 ;  /* 0x000000010b00780c */ /* 0x000fe20002f21670 */
[----:B------:R2:W-:Y:S01]  /*0b10*/  LDGSTS.E.BYPASS.LTC128B.128 [R236+0x8080], [R16.64], !P4 ;  /* 0x0808000010ec7fae */ /* 0x0005e2000e101d52 */
[----:B------:R-:W-:Y:S01]  /*0b20*/  ULDC.64 UR4, c[0x0][0x210] ;  /* 0x0000840000047ab9 */ /* 0x000fe20000000a00 */
[----:B------:R-:W-:Y:S01]  /*0b30*/  ISETP.GE.AND P4, PT, R14, c[0x0][0x16c], PT ;  /* 0x00005b000e007a0c */ /* 0x000fe20003f86270 */
[----:B------:R-:W-:Y:S01]  /*0b40*/  UIMAD UR4, UR8, UR4, URZ ;  /* 0x00000004080472a4 */ /* 0x000fe2000f8e023f */
[----:B------:R2:W-:Y:S01]  /*0b50*/  LDGSTS.E.BYPASS.LTC128B.128 [R236+0xb080], [R16.64+0x80], !P3 ;  /* 0x0b08008010ec7fae */ /* 0x0005e2000d901d52 */
[----:B------:R-:W-:Y:S01]  /*0b60*/  ISETP.GE.AND P3, PT, R3, c[0x0][0x16c], PT ;  /* 0x00005b0003007a0c */ /* 0x000fe20003f66270 */
[----:B------:R-:W-:Y:S01]  /*0b70*/  CS2R R76, SRZ ;  /* 0x00000000004c7805 */ /* 0x000fe2000001ff00 */
[----:B------:R-:W-:Y:S01]  /*0b80*/  UIMAD UR4, UR9, UR5, UR4 ;  /* 0x00000005090472a4 */ /* 0x000fe2000f8e0204 */
[----:B------:R-:W0:Y:S01]  /*0b90*/  LDGDEPBAR ;  /* 0x00000000000079af */ /* 0x000e220000000000 */
[----:B------:R-:W-:Y:S01]  /*0ba0*/  CS2R R66, SRZ ;  /* 0x0000000000427805 */ /* 0x000fe2000001ff00 */
[----:B------:R-:W-:Y:S01]  /*0bb0*/  CS2R R64, SRZ ;  /* 0x0000000000407805 */ /* 0x000fe2000001ff00 */
[----:B------:R-:W-:Y:S01]  /*0bc0*/  CS2R R70, SRZ ;  /* 0x0000000000467805 */ /* 0x000fe2000001ff00 */
[----:B------:R3:W-:Y:S01]  /*0bd0*/  LDGSTS.E.BYPASS.LTC128B.128 [R236+0x80], [R12.64], !P2 ;  /* 0x000800000cec7fae */ /* 0x0007e2000d101d52 */
[----:B------:R-:W-:Y:S01]  /*0be0*/  CS2R R68, SRZ ;  /* 0x0000000000447805 */ /* 0x000fe2000001ff00 */
[----:B------:R-:W-:Y:S01]  /*0bf0*/  CS2R R74, SRZ ;  /* 0x00000000004a7805 */ /* 0x000fe2000001ff00 */
[----:B------:R-:W-:Y:S01]  /*0c00*/  CS2R R72, SRZ ;  /* 0x0000000000487805 */ /* 0x000fe2000001ff00 */
[----:B------:R3:W-:Y:S01]  /*0c10*/  LDGSTS.E.BYPASS.LTC128B.128 [R236+0x3080], [R12.64+0x80], !P1 ;  /* 0x030800800cec7fae */ /* 0x0007e2000c901d52 */
[----:B------:R-:W-:Y:S01]  /*0c20*/  CS2R R62, SRZ ;  /* 0x00000000003e7805 */ /* 0x000fe2000001ff00 */
[----:B------:R-:W-:Y:S01]  /*0c30*/  CS2R R60, SRZ ;  /* 0x00000000003c7805 */ /* 0x000fe2000001ff00 */
[----:B------:R-:W-:Y:S01]  /*0c40*/  CS2R R58, SRZ ;  /* 0x00000000003a7805 */ /* 0x000fe2000001ff00 */
[----:B------:R-:W-:Y:S01]  /*0c50*/  CS2R R56, SRZ ;  /* 0x0000000000387805 */ /* 0x000fe2000001ff00 */
[----:B-1----:R-:W-:Y:S01]  /*0c60*/  LOP3.LUT R7, R233, 0x8, R8, 0xf8, !PT ;  /* 0x00000008e9077812 */ /* 0x002fe200078ef808 */
[----:B------:R-:W-:Y:S01]  /*0c70*/  CS2R R54, SRZ ;  /* 0x0000000000367805 */ /* 0x000fe2000001ff00 */
[----:B------:R-:W-:Y:S01]  /*0c80*/  SHF.R.U32.HI R233, RZ, 0x3, R233 ;  /* 0x00000003ffe97819 */ /* 0x000fe200000116e9 */
[----:B------:R-:W-:Y:S01]  /*0c90*/  CS2R R52, SRZ ;  /* 0x0000000000347805 */ /* 0x000fe2000001ff00 */
[----:B------:R-:W-:-:S02]  /*0ca0*/  IADD3 R6, P0, R18, UR14, RZ ;  /* 0x0000000e12067c10 */ /* 0x000fc4000ff1e0ff */
[----:B------:R-:W-:Y:S01]  /*0cb0*/  LOP3.LUT R233, R10, R7, R233, 0xf6, !PT ;  /* 0x000000070ae97212 */ /* 0x000fe200078ef6e9 */
[----:B------:R-:W-:Y:S01]  /*0cc0*/  IMAD.U32 R7, RZ, RZ, UR10 ;  /* 0x0000000aff077e24 */ /* 0x000fe2000f8e00ff */
[----:B------:R-:W-:Y:S01]  /*0cd0*/  IADD3.X R0, R19, UR11, R0, P0, !PT ;  /* 0x0000000b13007c10 */ /* 0x000fe200087fe400 */
[----:B------:R-:W-:Y:S01]  /*0ce0*/  IMAD R10, R245, c[0x0][0x208], RZ ;  /* 0x00008200f50a7a24 */ /* 0x000fe200078e02ff */
[----:B------:R-:W-:Y:S01]  /*0cf0*/  IADD3 R18, P2, R12, UR10, RZ ;  /* 0x0000000a0c127c10 */ /* 0x000fe2000ff5e0ff */
[----:B------:R-:W-:Y:S01]  /*0d00*/  IMAD.SHL.U32 R233, R233, 0x2, RZ ;  /* 0x00000002e9e97824 */ /* 0x000fe200078e00ff */
[----:B--2---:R-:W-:Y:S01]  /*0d10*/  IADD3 R16, P1, P0, R7, 0x80, R12 ;  /* 0x0000008007107810 */ /* 0x004fe2000783e00c */
[----:B------:R-:W-:Y:S01]  /*0d20*/  IMAD R10, R244, c[0x0][0x20c], R10 ;  /* 0x00008300f40a7a24 */ /* 0x000fe200078e020a */
[----:B------:R-:W-:Y:S01]  /*0d30*/  IADD3.X R19, R13, UR12, RZ, P2, !PT ;  /* 0x0000000c0d137c10 */ /* 0x000fe200097fe4ff */
[----:B------:R-:W-:Y:S01]  /*0d40*/  IMAD.U32 R7, RZ, RZ, UR9 ;  /* 0x00000009ff077e24 */ /* 0x000fe2000f8e00ff */
[----:B------:R-:W-:Y:S01]  /*0d50*/  ISETP.LT.OR P2, PT, R11, 0x21, P6 ;  /* 0x000000210b00780c */ /* 0x000fe20003741670 */
[----:B------:R-:W-:Y:S01]  /*0d60*/  IMAD.IADD R21, R21, 0x1, R10 ;  /* 0x0000000115157824 */ /* 0x000fe200078e020a */
[----:B------:R-:W-:-:S02]  /*0d70*/  IADD3.X R17, RZ, UR12, R13, P1, P0 ;  /* 0x0000000cff117c10 */ /* 0x000fc40008fe040d */
[----:B------:R-:W-:Y:S01]  /*0d80*/  ISETP.LT.OR P0, PT, R11, 0x21, P5 ;  /* 0x000000210b00780c */ /* 0x000fe20002f01670 */
[----:B------:R-:W-:Y:S01]  /*0d90*/  IMAD.WIDE.U32 R20, R7, c[0x0][0x210], R20 ;  /* 0x0000840007147a25 */ /* 0x000fe200078e0014 */
[C---:B------:R-:W-:Y:S02]  /*0da0*/  ISETP.LT.OR P6, PT, R11.reuse, 0x41, P6 ;  /* 0x000000410b00780c */ /* 0x040fe400037c1670 */
[----:B------:R-:W-:Y:S01]  /*0db0*/  ISETP.LT.OR P5, PT, R11, 0x41, P5 ;  /* 0x000000410b00780c */ /* 0x000fe20002fa1670 */
[----:B------:R-:W-:Y:S01]  /*0dc0*/  IMAD.U32 R7, RZ, RZ, UR16 ;  /* 0x00000010ff077e24 */ /* 0x000fe2000f8e00ff */
[----:B------:R-:W-:Y:S01]  /*0dd0*/  IADD3 R11, R21, UR4, RZ ;  /* 0x00000004150b7c10 */ /* 0x000fe2000fffe0ff */
[----:B------:R-:W-:Y:S01]  /*0de0*/  ULDC.64 UR4, c[0x0][0x218] ;  /* 0x0000860000047ab9 */ /* 0x000fe20000000a00 */
[----:B------:R-:W-:Y:S01]  /*0df0*/  IMAD.MOV.U32 R10, RZ, RZ, R20 ;  /* 0x000000ffff0a7224 */ /* 0x000fe200078e0014 */
[----:B------:R1:W-:Y:S01]  /*0e00*/  LDGSTS.E.BYPASS.LTC128B.128 [R236+0x1080], [R18.64], !P2 ;  /* 0x0108000012ec7fae */ /* 0x0003e2000d101d52 */
[----:B------:R-:W-:Y:S01]  /*0e10*/  UIMAD UR4, UR6, UR4, URZ ;  /* 0x00000004060472a4 */ /* 0x000fe2000f8e023f */
[----:B---3--:R-:W-:Y:S01]  /*0e20*/  SEL R12, RZ, 0x1, P4 ;  /* 0x00000001ff0c7807 */ /* 0x008fe20002000000 */
[----:B------:R-:W-:Y:S01]  /*0e30*/  IMAD.WIDE.U32 R10, R7, c[0x0][0x218], R10 ;  /* 0x00008600070a7a25 */ /* 0x000fe200078e000a */
[----:B------:R2:W-:Y:S01]  /*0e40*/  LDGSTS.E.BYPASS.LTC128B.128 [R236+0x4080], [R16.64], !P0 ;  /* 0x0408000010ec7fae */ /* 0x0005e2000c101d52 */
[----:B------:R-:W-:Y:S01]  /*0e50*/  UIMAD UR5, UR16, UR5, UR4 ;  /* 0x00000005100572a4 */ /* 0x000fe2000f8e0204 */
[----:B------:R-:W-:-:S02]  /*0e60*/  SEL R13, RZ, 0x2, P3 ;  /* 0x00000002ff0d7807 */ /* 0x000fc40001800000 */
[----:B------:R-:W-:-:S03]  /*0e70*/  LEA R240, P2, R10, c[0x0][0x1f0], 0x1 ;  /* 0x00007c000af07a11 */ /* 0x000fc600078408ff */
[----:B------:R-:W-:Y:S01]  /*0e80*/  IMAD.IADD R12, R13, 0x1, R12 ;  /* 0x000000010d0c7824 */ /* 0x000fe200078e020c */
[----:B------:R-:W-:Y:S01]  /*0e90*/  IADD3 R7, R11, UR5, RZ ;  /* 0x000000050b077c10 */ /* 0x000fe2000fffe0ff */
[----:B------:R-:W-:Y:S02]  /*0ea0*/  ULDC.64 UR4, c[0x0][0x288] ;  /* 0x0000a20000047ab9 */ /* 0x000fe40000000a00 */
[----:B------:R-:W-:Y:S01]  /*0eb0*/  UIMAD UR4, UR8, UR4, URZ ;  /* 0x00000004080472a4 */ /* 0x000fe2000f8e023f */
[----:B------:R-:W-:Y:S02]  /*0ec0*/  LEA.HI.X R241, R10, c[0x0][0x1f4], R7, 0x1, P2 ;  /* 0x00007d000af17a11 */ /* 0x000fe400010f0c07 */
[----:B------:R-:W-:Y:S02]  /*0ed0*/  LOP3.LUT P1, RZ, R12, 0x1, RZ, 0xc0, !PT ;  /* 0x000000010cff7812 */ /* 0x000fe4000782c0ff */
[----:B------:R-:W-:Y:S02]  /*0ee0*/  IADD3 R10, -R244, c[0x0][0x168], RZ ;  /* 0x00005a00f40a7a10 */ /* 0x000fe40007ffe1ff */
[----:B--2---:R-:W-:-:S04]  /*0ef0*/  IADD3 R16, P0, R18, UR10, RZ ;  /* 0x0000000a12107c10 */ /* 0x004fc8000ff1e0ff */
[----:B------:R-:W-:Y:S01]  /*0f00*/  IADD3.X R17, R19, UR12, RZ, P0, !PT ;  /* 0x0000000c13117c10 */ /* 0x000fe200087fe4ff */
[----:B------:R-:W-:Y:S01]  /*0f10*/  ULDC.64 UR12, c[0x0][0x178] ;  /* 0x00005e00000c7ab9 */ /* 0x000fe20000000a00 */
[----:B------:R-:W-:Y:S01]  /*0f20*/  LOP3.LUT P0, RZ, R12, 0x2, RZ, 0xc0, !PT ;  /* 0x000000020cff7812 */ /* 0x000fe2000780c0ff */
[----:B------:R-:W-:Y:S02]  /*0f30*/  USHF.L.U32 UR14, UR12, 0x6, URZ ;  /* 0x000000060c0e7899 */ /* 0x000fe4000800063f */
[----:B------:R2:W-:Y:S01]  /*0f40*/  LDGSTS.E.BYPASS.LTC128B.128 [R236+0x2080], [R16.64], !P6 ;  /* 0x0208000010ec7fae */ /* 0x0005e2000f101d52 */
[C---:B------:R-:W-:Y:S01]  /*0f50*/  ISETP.LT.OR P2, PT, R10.reuse, 0x1, !P0 ;  /* 0x000000010a00780c */ /* 0x040fe20004741670 */
[----:B------:R-:W-:Y:S01]  /*0f60*/  USHF.L.U64.HI UR13, UR12, UR7, UR13 ;  /* 0x000000070c0d7299 */ /* 0x000fe2000801020d */
[C---:B------:R-:W-:Y:S01]  /*0f70*/  ISETP.LT.OR P6, PT, R10.reuse, 0x21, !P1 ;  /* 0x000000210a00780c */ /* 0x040fe20004fc1670 */
[----:B------:R2:W-:Y:S01]  /*0f80*/  LDGSTS.E.BYPASS.LTC128B.128 [R236+0x5080], [R16.64+0x80], !P5 ;  /* 0x0508008010ec7fae */ /* 0x0005e2000e901d52 */
[C---:B------:R-:W-:Y:S01]  /*0f90*/  LOP3.LUT P5, RZ, R9.reuse, 0x4, RZ, 0xc0, !PT ;  /* 0x0000000409ff7812 */ /* 0x040fe200078ac0ff */
[----:B------:R-:W-:Y:S01]  /*0fa0*/  IMAD.U32 R7, RZ, RZ, UR14 ;  /* 0x0000000eff077e24 */ /* 0x000fe2000f8e00ff */
[----:B------:R-:W-:Y:S01]  /*0fb0*/  ISETP.LT.OR P0, PT, R10, 0x21, !P0 ;  /* 0x000000210a00780c */ /* 0x000fe20004701670 */
[----:B------:R-:W0:Y:S01]  /*0fc0*/  LDGDEPBAR ;  /* 0x00000000000079af */ /* 0x000e220000000000 */
[----:B------:R-:W-:Y:S01]  /*0fd0*/  SEL R220, R220, 0xffffffc0, !P5 ;  /* 0xffffffc0dcdc7807 */ /* 0x000fe20006800000 */
[----:B------:R-:W-:Y:S01]  /*0fe0*/  UIMAD UR7, UR9, UR5, UR4 ;  /* 0x00000005090772a4 */ /* 0x000fe2000f8e0204 */
[C---:B------:R-:W-:Y:S01]  /*0ff0*/  LOP3.LUT P5, RZ, R9.reuse, 0x2, RZ, 0xc0, !PT ;  /* 0x0000000209ff7812 */ /* 0x040fe200078ac0ff */
[----:B------:R-:W-:Y:S01]  /*1000*/  IMAD.SHL.U32 R9, R9, 0x20, RZ ;  /* 0x0000002009097824 */ /* 0x000fe200078e00ff */
[----:B------:R-:W-:Y:S01]  /*1010*/  ULDC.64 UR4, c[0x0][0x290] ;  /* 0x0000a40000047ab9 */ /* 0x000fe20000000a00 */
[C---:B------:R-:W-:Y:S01]  /*1020*/  IMAD.IADD R221, R233.reuse, 0x1, R220 ;  /* 0x00000001e9dd7824 */ /* 0x040fe200078e02dc */
[----:B------:R-:W-:Y:S01]  /*1030*/  SEL R210, R210, 0xffffffe0, !P5 ;  /* 0xffffffe0d2d27807 */ /* 0x000fe20006800000 */
[----:B------:R-:W-:Y:S01]  /*1040*/  UIMAD UR10, UR6, UR4, URZ ;  /* 0x00000004060a72a4 */ /* 0x000fe2000f8e023f */
[----:B------:R-:W-:Y:S01]  /*1050*/  ISETP.LT.OR P5, PT, R10, 0x1, !P1 ;  /* 0x000000010a00780c */ /* 0x000fe20004fa1670 */
[----:B------:R-:W-:Y:S01]  /*1060*/  UIMAD.WIDE.U32 UR20, UR16, UR4, URZ ;  /* 0x00000004101472a5 */ /* 0x000fe2000f8e003f */
[----:B------:R-:W-:Y:S01]  /*1070*/  IMAD.U32 R11, RZ, RZ, UR7 ;  /* 0x00000007ff0b7e24 */ /* 0x000fe2000f8e00ff */
[----:B------:R-:W-:Y:S01]  /*1080*/  UIMAD UR5, UR16, UR5, UR10 ;  /* 0x00000005100572a4 */ /* 0x000fe2000f8e020a */
[----:B------:R-:W-:Y:S01]  /*1090*/  IMAD.IADD R222, R233, 0x1, R210 ;  /* 0x00000001e9de7824 */ /* 0x000fe200078e02d2 */
[----:B------:R-:W-:Y:S01]  /*10a0*/  ULDC UR7, c[0x0][0x168] ;  /* 0x00005a0000077ab9 */ /* 0x000fe20000000800 */
[----:B------:R-:W-:Y:S01]  /*10b0*/  IMAD.IADD R210, R210, 0x1, R221 ;  /* 0x00000001d2d27824 */ /* 0x000fe200078e02dd */
[----:B------:R-:W-:-:S02]  /*10c0*/  UIADD3 UR12, UR21, UR5, URZ ;  /* 0x00000005150c7290 */ /* 0x000fc4000fffe03f */
[----:B------:R-:W-:Y:S01]  /*10d0*/  UISETP.GE.AND UP0, UPT, UR7, 0x1, UPT ;  /* 0x000000010700788c */ /* 0x000fe2000bf06270 */
[----:B--2---:R-:W-:Y:S01]  /*10e0*/  IADD3 R16, P1, R242, UR14, RZ ;  /* 0x0000000ef2107c10 */ /* 0x004fe2000ff3e0ff */
[----:B------:R-:W-:-:S04]  /*10f0*/  DEPBAR.LE SB0, 0x1 ;  /* 0x000080400000791a */ /* 0x000fc80000000000 */
[----:B------:R-:W-:Y:S01]  /*1100*/  BAR.SYNC.DEFER_BLOCKING 0x0 ;  /* 0x0000000000007b1d */ /* 0x000fe20000010000 */
[----:B------:R-:W-:-:S05]  /*1110*/  IADD3.X R17, R243, UR13, RZ, P1, !PT ;  /* 0x0000000df3117c10 */ /* 0x000fca0008ffe4ff */
[----:B------:R2:W3:Y:S04]  /*1120*/  LDSM.16.M88.2 R182, [R210+0x6080] ;  /* 0x00608000d2b6783b */ /* 0x0004e80000000100 */
[----:B------:R2:W4:Y:S04]  /*1130*/  LDSM.16.M88.2 R184, [R210+0x7080] ;  /* 0x00708000d2b8783b */ /* 0x0005280000000100 */
[----:B------:R2:W1:Y:S04]  /*1140*/  LDSM.16.M88.2 R186, [R210+0x8080] ;  /* 0x00808000d2ba783b */ /* 0x0004680000000100 */
[----:B------:R2:W1:Y:S04]  /*1150*/  LDSM.16.M88.2 R206, [R210+0x9080] ;  /* 0x00908000d2ce783b */ /* 0x0004680000000100 */
[----:B------:R2:W1:Y:S04]  /*1160*/  LDSM.16.M88.2 R208, [R210+0xa080] ;  /* 0x00a08000d2d0783b */ /* 0x0004680000000100 */
[----:B------:R-:W1:Y:S04]  /*1170*/  LDSM.16.M88.2 R210, [R210+0xb080] ;  /* 0x00b08000d2d2783b */ /* 0x000e680000000100 */
        /* <DEDUP_REMOVED lines=15> */
[----:B------:R2:W2:Y:S04]  /*1270*/  LDSM.16.M88.2 R200, [R221+0x9080] ;  /* 0x00908000ddc8783b */ /* 0x0004a80000000100 */
[----:B------:R1:W2:Y:S04]  /*1280*/  LDSM.16.M88.2 R202, [R221+0xa080] ;  /* 0x00a08000ddca783b */ /* 0x0002a80000000100 */
[----:B------:R1:W2:Y:S04]  /*1290*/  LDSM.16.M88.2 R204, [R221+0xb080] ;  /* 0x00b08000ddcc783b */ /* 0x0002a80000000100 */
[----:B------:R-:W-:Y:S06]  /*12a0*/  BAR.SYNC.DEFER_BLOCKING 0x0 ;  /* 0x0000000000007b1d */ /* 0x000fec0000010000 */
[----:B------:R-:W-:Y:S01]  /*12b0*/  @!PT LDS RZ, [RZ] ;  /* 0x00000000fffff984 */ /* 0x000fe20000000800 */
[----:B------:R-:W-:Y:S01]  /*12c0*/  @!PT LDS RZ, [RZ] ;  /* 0x00000000fffff984 */ /* 0x000fe20000000800 */
[----:B------:R-:W-:Y:S01]  /*12d0*/  @!PT LDS RZ, [RZ] ;  /* 0x00000000fffff984 */ /* 0x000fe20000000800 */
[----:B------:R2:W-:Y:S01]  /*12e0*/  LDGSTS.E.BYPASS.LTC128B.128 [R236+0x6080], [R242.64], !P5 ;  /* 0x06080000f2ec7fae */ /* 0x0005e2000e901d52 */
[----:B-1----:R-:W-:-:S02]  /*12f0*/  IADD3 R18, P5, P1, R7, 0x80, R242 ;  /* 0x0000008007127810 */ /* 0x002fc400079be0f2 */
[----:B------:R-:W-:Y:S01]  /*1300*/  LEA.HI R7, R2, R238, RZ, 0x5 ;  /* 0x000000ee02077211 */ /* 0x000fe200078f28ff */
[----:B------:R1:W-:Y:S01]  /*1310*/  LDGSTS.E.BYPASS.LTC128B.128 [R236+0x8080], [R242.64+0x80], !P2 ;  /* 0x08080080f2ec7fae */ /* 0x0003e2000d101d52 */
[C---:B------:R-:W-:Y:S02]  /*1320*/  LEA R12, P2, R6.reuse, c[0x0][0x258], 0x2 ;  /* 0x00009600060c7a11 */ /* 0x040fe400078410ff */
[----:B------:R-:W-:Y:S01]  /*1330*/  IADD3.X R19, RZ, UR13, R243, P5, P1 ;  /* 0x0000000dff137c10 */ /* 0x000fe2000afe24f3 */
[----:B------:R5:W-:Y:S01]  /*1340*/  LDGSTS.E.BYPASS.LTC128B.128 [R236+0x7080], [R16.64], !P6 ;  /* 0x0708000010ec7fae */ /* 0x000be2000f101d52 */
[----:B------:R-:W-:Y:S01]  /*1350*/  LEA.HI.X R13, R6, c[0x0][0x25c], R0, 0x2, P2 ;  /* 0x00009700060d7a11 */ /* 0x000fe200010f1400 */
[----:B------:R-:W-:Y:S01]  /*1360*/  IMAD.U32 R0, RZ, RZ, UR9 ;  /* 0x00000009ff007e24 */ /* 0x000fe2000f8e00ff */
[----:B------:R-:W-:Y:S01]  /*1370*/  ISETP.GT.AND P2, PT, R238, 0xf, PT ;  /* 0x0000000fee00780c */ /* 0x000fe20003f44270 */
[----:B------:R1:W-:Y:S01]  /*1380*/  LDGSTS.E.BYPASS.LTC128B.128 [R236+0x9080], [R18.64], !P0 ;  /* 0x0908000012ec7fae */ /* 0x0003e2000c101d52 */
[----:B------:R-:W-:-:S02]  /*1390*/  ISETP.GE.AND P6, PT, R14, c[0x0][0x1fc], PT ;  /* 0x00007f000e007a0c */ /* 0x000fc40003fc6270 */
[----:B------:R-:W-:Y:S02]  /*13a0*/  ISETP.GE.AND P5, PT, R3, c[0x0][0x1fc], PT ;  /* 0x00007f0003007a0c */ /* 0x000fe40003fa6270 */
[C---:B------:R-:W-:Y:S02]  /*13b0*/  ISETP.LT.OR P0, PT, R10.reuse, 0x1, P6 ;  /* 0x000000010a00780c */ /* 0x040fe40003701670 */
[C---:B------:R-:W-:Y:S02]  /*13c0*/  ISETP.LT.OR P1, PT, R10.reuse, 0x1, P5 ;  /* 0x000000010a00780c */ /* 0x040fe40002f21670 */
[C---:B------:R-:W-:Y:S02]  /*13d0*/  ISETP.LT.OR P6, PT, R10.reuse, 0x21, P6 ;  /* 0x000000210a00780c */ /* 0x040fe400037c1670 */
[----:B------:R-:W-:Y:S01]  /*13e0*/  ISETP.LT.OR P5, PT, R10, 0x21, P5 ;  /* 0x000000210a00780c */ /* 0x000fe20002fa1670 */
[----:B------:R-:W-:-:S05]  /*13f0*/  @!P2 IMAD.SHL.U32 R6, R238, 0x10, RZ ;  /* 0x00000010ee06a824 */ /* 0x000fca00078e00ff */
[----:B------:R2:W-:Y:S04]  /*1400*/  @!P2 LDGSTS.E.BYPASS.LTC128B.128 [R6+0x12080], [R12.64] ;  /* 0x120800000c06afae */ /* 0x0005e8000b901d52 */
[----:B------:R-:W0:Y:S01]  /*1410*/  LDGDEPBAR ;  /* 0x00000000000079af */ /* 0x000e220000000000 */
[----:B-----5:R-:W-:Y:S01]  /*1420*/  IMAD.WIDE.U32 R16, R0, c[0x0][0x288], R246 ;  /* 0x0000a20000107a25 */ /* 0x020fe200078e00f6 */
[CC--:B------:R-:W-:Y:S02]  /*1430*/  LEA.HI R0, R2.reuse, R238.reuse, RZ, 0x2 ;  /* 0x000000ee02007211 */ /* 0x0c0fe400078f10ff */
[----:B------:R3:W-:Y:S01]  /*1440*/  LDGSTS.E.BYPASS.LTC128B.128 [R236+0xe080], [R240.64], !P0 ;  /* 0x0e080000f0ec7fae */ /* 0x0007e2000c101d52 */
[----:B------:R-:W-:-:S03]  /*1450*/  LEA.HI R2, R2, R238, RZ, 0x4 ;  /* 0x000000ee02027211 */ /* 0x000fc600078f20ff */
[----:B------:R3:W-:Y:S01]  /*1460*/  LDGSTS.E.BYPASS.LTC128B.128 [R236+0x10080], [R240.64+0x80], !P1 ;  /* 0x10080080f0ec7fae */ /* 0x0007e2000c901d52 */
[----:B------:R-:W-:-:S04]  /*1470*/  SHF.R.S32.HI R15, RZ, 0x4, R2 ;  /* 0x00000004ff0f7819 */ /* 0x000fc80000011402 */
[----:B-1----:R-:W-:-:S04]  /*1480*/  LEA.HI R19, R2, R15, RZ, 0x1 ;  /* 0x0000000f02137211 */ /* 0x002fc800078f08ff */
[----:B------:R-:W-:-:S05]  /*1490*/  LOP3.LUT R19, R19, 0xfffffffe, RZ, 0xc0, !PT ;  /* 0xfffffffe13137812 */ /* 0x000fca00078ec0ff */
[----:B------:R-:W-:Y:S01]  /*14a0*/  IMAD.IADD R19, R15, 0x1, -R19 ;  /* 0x000000010f137824 */ /* 0x000fe200078e0a13 */
[----:B--2---:R-:W-:Y:S02]  /*14b0*/  IADD3 R13, P0, R16, UR20, RZ ;  /* 0x00000014100d7c10 */ /* 0x004fe4000ff1e0ff */
[--C-:B------:R-:W-:Y:S01]  /*14c0*/  SHF.R.S32.HI R16, RZ, 0x2, R0.reuse ;  /* 0x00000002ff107819 */ /* 0x100fe20000011400 */
[C---:B------:R-:W-:Y:S01]  /*14d0*/  IMAD.SHL.U32 R234, R19.reuse, 0x20, RZ ;  /* 0x0000002013ea7824 */ /* 0x040fe200078e00ff */
[----:B------:R-:W-:Y:S01]  /*14e0*/  SHF.R.S32.HI R6, RZ, 0x1f, R0 ;  /* 0x0000001fff067819 */ /* 0x000fe20000011400 */
[----:B------:R-:W-:Y:S01]  /*14f0*/  IMAD.SHL.U32 R235, R19, 0x8, RZ ;  /* 0x0000000813eb7824 */ /* 0x000fe200078e00ff */
[----:B------:R-:W-:Y:S01]  /*1500*/  IADD3.X R11, R17, UR12, R11, P0, !PT ;  /* 0x0000000c110b7c10 */ /* 0x000fe200087fe40b */
[----:B------:R-:W-:Y:S01]  /*1510*/  IMAD.SHL.U32 R19, R19, 0x100, RZ ;  /* 0x0000010013137824 */ /* 0x000fe200078e00ff */
[----:B------:R-:W-:Y:S02]  /*1520*/  LEA.HI R6, R6, R16, RZ, 0x3 ;  /* 0x0000001006067211 */ /* 0x000fe400078f18ff */
[----:B------:R-:W-:-:S02]  /*1530*/  SHF.R.S32.HI R12, RZ, 0x5, R7 ;  /* 0x00000005ff0c7819 */ /* 0x000fc40000011407 */
[----:B------:R-:W-:Y:S02]  /*1540*/  ISETP.GE.AND P0, PT, R3, c[0x0][0x1fc], PT ;  /* 0x00007f0003007a0c */ /* 0x000fe40003f06270 */
[----:B------:R-:W-:Y:S02]  /*1550*/  LOP3.LUT R6, R6, 0xfffffff8, RZ, 0xc0, !PT ;  /* 0xfffffff806067812 */ /* 0x000fe400078ec0ff */
[----:B------:R-:W-:Y:S02]  /*1560*/  LEA.HI R17, R7, R12, RZ, 0x1 ;  /* 0x0000000c07117211 */ /* 0x000fe400078f08ff */
[----:B------:R-:W-:Y:S01]  /*1570*/  SEL R237, RZ, 0xffffffff, P0 ;  /* 0xffffffffffed7807 */ /* 0x000fe20000000000 */
[----:B------:R-:W-:Y:S01]  /*1580*/  IMAD.IADD R6, R16, 0x1, -R6 ;  /* 0x0000000110067824 */ /* 0x000fe200078e0a06 */
[----:B------:R-:W-:Y:S01]  /*1590*/  ISETP.GE.AND P0, PT, R14, c[0x0][0x1fc], PT ;  /* 0x00007f000e007a0c */ /* 0x000fe20003f06270 */
[----:B------:R-:W-:Y:S01]  /*15a0*/  IMAD.SHL.U32 R14, R5, 0x8, RZ ;  /* 0x00000008050e7824 */ /* 0x000fe200078e00ff */
[----:B------:R-:W-:Y:S01]  /*15b0*/  LOP3.LUT R3, R17, 0xfffffffe, RZ, 0xc0, !PT ;  /* 0xfffffffe11037812 */ /* 0x000fe200078ec0ff */
[----:B------:R-:W-:Y:S01]  /*15c0*/  IMAD.SHL.U32 R251, R6, 0x20, RZ ;  /* 0x0000002006fb7824 */ /* 0x000fe200078e00ff */
[----:B------:R-:W-:Y:S01]  /*15d0*/  LOP3.LUT R0, R0, 0x3ffffffc, RZ, 0xc0, !PT ;  /* 0x3ffffffc00007812 */ /* 0x000fe200078ec0ff */
[----:B------:R-:W-:Y:S01]  /*15e0*/  IMAD.SHL.U32 R10, R6, 0x4, RZ ;  /* 0x00000004060a7824 */ /* 0x000fe200078e00ff */
[----:B------:R-:W-:Y:S01]  /*15f0*/  LOP3.LUT R14, R14, 0x18, RZ, 0xc0, !PT ;  /* 0x000000180e0e7812 */ /* 0x000fe200078ec0ff */
[----:B------:R-:W-:Y:S01]  /*1600*/  IMAD.IADD R3, R12, 0x1, -R3 ;  /* 0x000000010c037824 */ /* 0x000fe200078e0a03 */
[----:B------:R-:W-:Y:S01]  /*1610*/  LEA R12, P1, R13, c[0x0][0x280], 0x2 ;  /* 0x0000a0000d0c7a11 */ /* 0x000fe200078210ff */
[----:B------:R-:W-:Y:S01]  /*1620*/  IMAD.SHL.U32 R237, R237, 0x2, RZ ;  /* 0x00000002eded7824 */ /* 0x000fe200078e00ff */
[C---:B------:R-:W-:Y:S01]  /*1630*/  LOP3.LUT R251, R14.reuse, 0xe0, R251, 0xf8, !PT ;  /* 0x000000e00efb7812 */ /* 0x040fe200078ef8fb */
[----:B------:R-:W-:Y:S01]  /*1640*/  IMAD.SHL.U32 R250, R3, 0x10, RZ ;  /* 0x0000001003fa7824 */ /* 0x000fe200078e00ff */
[----:B------:R-:W-:Y:S01]  /*1650*/  LEA.HI.X R13, R13, c[0x0][0x284], R11, 0x2, P1 ;  /* 0x0000a1000d0d7a11 */ /* 0x000fe200008f140b */
[----:B------:R-:W-:Y:S01]  /*1660*/  IMAD.MOV.U32 R11, RZ, RZ, 0x5 ;  /* 0x00000005ff0b7424 */ /* 0x000fe200078e00ff */
[----:B------:R-:W-:Y:S01]  /*1670*/  LOP3.LUT R234, R14, 0x20, R234, 0xf8, !PT ;  /* 0x000000200eea7812 */ /* 0x000fe200078ef8ea */
[----:B------:R-:W-:Y:S01]  /*1680*/  IMAD.MOV.U32 R14, RZ, RZ, c[0x0][0x208] ;  /* 0x00008200ff0e7624 */ /* 0x000fe200078e00ff */
[----:B------:R-:W-:-:S02]  /*1690*/  LOP3.LUT R251, R251, 0x18, R10, 0x78, !PT ;  /* 0x00000018fbfb7812 */ /* 0x000fc400078e780a */
[----:B------:R-:W-:Y:S01]  /*16a0*/  LOP3.LUT R10, R2, 0xfffffff0, RZ, 0xc0, !PT ;  /* 0xfffffff0020a7812 */ /* 0x000fe200078ec0ff */
[----:B------:R-:W-:Y:S01]  /*16b0*/  IMAD.IADD R2, R238, 0x1, -R0 ;  /* 0x00000001ee027824 */ /* 0x000fe200078e0a00 */
[----:B------:R-:W-:Y:S02]  /*16c0*/  LOP3.LUT R18, R250, 0x10, RZ, 0xc0, !PT ;  /* 0x00000010fa127812 */ /* 0x000fe400078ec0ff */
[C---:B------:R-:W-:Y:S01]  /*16d0*/  SHF.L.U64.HI R11, R14.reuse, R11, c[0x0][0x20c] ;  /* 0x000083000e0b7619 */ /* 0x040fe2000001020b */
[----:B------:R-:W-:Y:S01]  /*16e0*/  IMAD.SHL.U32 R14, R14, 0x20, RZ ;  /* 0x000000200e0e7824 */ /* 0x000fe200078e00ff */
[----:B------:R-:W-:Y:S01]  /*16f0*/  LOP3.LUT R18, R18, 0xe0, R9, 0xf8, !PT ;  /* 0x000000e012127812 */ /* 0x000fe200078ef809 */
[----:B------:R-:W-:Y:S01]  /*1700*/  IMAD.IADD R10, R238, 0x1, -R10 ;  /* 0x00000001ee0a7824 */ /* 0x000fe200078e0a0a */
[----:B------:R-:W-:Y:S01]  /*1710*/  SEL R15, RZ, 0x1, P0 ;  /* 0x00000001ff0f7807 */ /* 0x000fe20000000000 */
[----:B------:R-:W-:Y:S01]  /*1720*/  IMAD.SHL.U32 R9, R3, 0x200, RZ ;  /* 0x0000020003097824 */ /* 0x000fe200078e00ff */
[C---:B------:R-:W-:Y:S01]  /*1730*/  SHF.L.U64.HI R11, R14.reuse, 0x1, R11 ;  /* 0x000000010e0b7819 */ /* 0x040fe2000001020b */
[----:B------:R-:W-:Y:S01]  /*1740*/  IMAD.SHL.U32 R14, R14, 0x2, RZ ;  /* 0x000000020e0e7824 */ /* 0x000fe200078e00ff */
[----:B------:R-:W-:Y:S01]  /*1750*/  SHF.R.S32.HI R0, RZ, 0x1f, R10 ;  /* 0x0000001fff007819 */ /* 0x000fe2000001140a */
[----:B------:R-:W-:Y:S01]  /*1760*/  IMAD R2, R2, 0x2, R9 ;  /* 0x0000000202027824 */ /* 0x000fe200078e0209 */
[----:B------:R-:W-:Y:S01]  /*1770*/  LOP3.LUT R237, R237, 0x2, R15, 0xe2, !PT ;  /* 0x00000002eded7812 */ /* 0x000fe200078ee20f */
[----:B------:R-:W-:Y:S01]  /*1780*/  IMAD.SHL.U32 R231, R10, 0x20, RZ ;  /* 0x000000200ae77824 */ /* 0x000fe200078e00ff */
[----:B------:R-:W-:Y:S01]  /*1790*/  LEA.HI R0, R0, R10, RZ, 0x3 ;  /* 0x0000000a00007211 */ /* 0x000fe200078f18ff */
[----:B------:R-:W-:Y:S01]  /*17a0*/  IMAD.IADD R251, R2, 0x1, R251 ;  /* 0x0000000102fb7824 */ /* 0x000fe200078e02fb */
[----:B------:R-:W-:-:S02]  /*17b0*/  IADD3 R16, P0, R14, R240, RZ ;  /* 0x000000f00e107210 */ /* 0x000fc40007f1e0ff */
[C---:B------:R-:W-:Y:S01]  /*17c0*/  LOP3.LUT R2, R0.reuse, 0xfffffff8, RZ, 0xc0, !PT ;  /* 0xfffffff800027812 */ /* 0x040fe200078ec0ff */
[----:B------:R-:W-:Y:S01]  /*17d0*/  IMAD.SHL.U32 R0, R0, 0x40, RZ ;  /* 0x0000004000007824 */ /* 0x000fe200078e00ff */
[----:B------:R-:W-:Y:S01]  /*17e0*/  LOP3.LUT R235, R235, 0x8, RZ, 0xc0, !PT ;  /* 0x00000008ebeb7812 */ /* 0x000fe200078ec0ff */
[----:B------:R-:W-:Y:S01]  /*17f0*/  IMAD.X R17, R11, 0x1, R241, P0 ;  /* 0x000000010b117824 */ /* 0x000fe200000e06f1 */
[----:B------:R-:W-:Y:S01]  /*1800*/  IADD3 R14, P1, P0, R14, 0x80, R240 ;  /* 0x000000800e0e7810 */ /* 0x000fe2000783e0f0 */
[----:B------:R-:W-:Y:S01]  /*1810*/  IMAD.IADD R2, R10, 0x1, -R2 ;  /* 0x000000010a027824 */ /* 0x000fe200078e0a02 */
[----:B------:R-:W-:Y:S02]  /*1820*/  LOP3.LUT R231, R235, 0x1e0, R231, 0xf8, !PT ;  /* 0x000001e0ebe77812 */ /* 0x000fe400078ef8e7 */
[----:B------:R-:W-:Y:S01]  /*1830*/  IADD3.X R15, R11, RZ, R241, P1, P0 ;  /* 0x000000ff0b0f7210 */ /* 0x000fe20000fe04f1 */
[----:B------:R-:W-:Y:S01]  /*1840*/  IMAD.SHL.U32 R11, R2, 0x40, RZ ;  /* 0x00000040020b7824 */ /* 0x000fe200078e00ff */
[C---:B------:R-:W-:Y:S01]  /*1850*/  LOP3.LUT P0, RZ, R10.reuse, 0x4, RZ, 0xc0, !PT ;  /* 0x000000040aff7812 */ /* 0x040fe2000780c0ff */
[----:B------:R-:W-:Y:S01]  /*1860*/  IMAD.SHL.U32 R10, R10, 0x4, RZ ;  /* 0x000000040a0a7824 */ /* 0x000fe200078e00ff */
[----:B------:R-:W-:Y:S01]  /*1870*/  LOP3.LUT R0, R0, 0xfffffe00, RZ, 0xc0, !PT ;  /* 0xfffffe0000007812 */ /* 0x000fe200078ec0ff */
[----:B------:R1:W-:Y:S01]  /*1880*/  LDGSTS.E.BYPASS.LTC128B.128 [R236+0xf080], [R16.64], !P6 ;  /* 0x0f08000010ec7fae */ /* 0x0003e2000f101d52 */
[----:B------:R-:W-:-:S02]  /*1890*/  LOP3.LUT R11, R11, 0x1c0, RZ, 0xc0, !PT ;  /* 0x000001c00b0b7812 */ /* 0x000fc400078ec0ff */
[----:B------:R-:W-:Y:S01]  /*18a0*/  LOP3.LUT R231, R231, 0x38, R10, 0x78, !PT ;  /* 0x00000038e7e77812 */ /* 0x000fe200078e780a */
[----:B------:R-:W-:Y:S01]  /*18b0*/  IMAD R3, R3, 0x400, R0 ;  /* 0x0000040003037824 */ /* 0x000fe200078e0200 */
[----:B------:R-:W-:Y:S01]  /*18c0*/  SHF.R.U32.HI R10, RZ, 0x3, R11 ;  /* 0x00000003ff0a7819 */ /* 0x000fe2000001160b */
[----:B------:R1:W-:Y:S01]  /*18d0*/  LDGSTS.E.BYPASS.LTC128B.128 [R236+0x11080], [R14.64], !P5 ;  /* 0x110800000eec7fae */ /* 0x0003e2000e901d52 */
[----:B------:R-:W-:Y:S02]  /*18e0*/  PLOP3.LUT P1, PT, PT, PT, UP0, 0x80, 0x0 ;  /* 0x000000000000781c */ /* 0x000fe40003f2f008 */
[C---:B------:R-:W-:Y:S02]  /*18f0*/  LOP3.LUT R235, R10.reuse, R11, R235, 0x1e, !PT ;  /* 0x0000000b0aeb7212 */ /* 0x040fe400078e1eeb */
[----:B------:R-:W-:Y:S02]  /*1900*/  LOP3.LUT R234, R10, R234, R11, 0x1e, !PT ;  /* 0x000000ea0aea7212 */ /* 0x000fe400078e1e0b */
[----:B------:R-:W-:Y:S01]  /*1910*/  LOP3.LUT R18, R18, 0x100, R19, 0xf8, !PT ;  /* 0x0000010012127812 */ /* 0x000fe200078ef813 */
[----:B------:R-:W-:Y:S01]  /*1920*/  IMAD.IADD R235, R3, 0x1, R235 ;  /* 0x0000000103eb7824 */ /* 0x000fe200078e02eb */
[----:B------:R-:W-:-:S02]  /*1930*/  LOP3.LUT R3, R7, 0xffffffe0, RZ, 0xc0, !PT ;  /* 0xffffffe007037812 */ /* 0x000fc400078ec0ff */
[----:B------:R-:W-:Y:S01]  /*1940*/  LOP3.LUT R234, R234, R0, RZ, 0xfc, !PT ;  /* 0x00000000eaea7212 */ /* 0x000fe200078efcff */
[----:B------:R-:W-:Y:S01]  /*1950*/  @!P2 IMAD.SHL.U32 R0, R238, 0x10, RZ ;  /* 0x00000010ee00a824 */ /* 0x000fe200078e00ff */
[----:B------:R-:W-:Y:S01]  /*1960*/  LOP3.LUT R232, R18, 0x1c0, RZ, 0xc0, !PT ;  /* 0x000001c012e87812 */ /* 0x000fe200078ec0ff */
[----:B------:R-:W-:Y:S01]  /*1970*/  IMAD.IADD R3, R238, 0x1, -R3 ;  /* 0x00000001ee037824 */ /* 0x000fe200078e0a03 */
[----:B------:R-:W-:Y:S02]  /*1980*/  LOP3.LUT R8, R18, 0x8, R8, 0xf8, !PT ;  /* 0x0000000812087812 */ /* 0x000fe400078ef808 */
[----:B------:R2:W-:Y:S01]  /*1990*/  @!P2 LDGSTS.E.BYPASS.LTC128B.128 [R0+0x12280], [R12.64] ;  /* 0x122800000c00afae */ /* 0x0005e2000b901d52 */
[----:B------:R-:W-:Y:S02]  /*19a0*/  SHF.R.U32.HI R232, RZ, 0x3, R232 ;  /* 0x00000003ffe87819 */ /* 0x000fe400000116e8 */
[----:B------:R-:W-:Y:S01]  /*19b0*/  LOP3.LUT R231, R231, R9, RZ, 0xfc, !PT ;  /* 0x00000009e7e77212 */ /* 0x000fe200078efcff */
[----:B------:R-:W0:Y:S01]  /*19c0*/  LDGDEPBAR ;  /* 0x00000000000079af */ /* 0x000e220000000000 */
[----:B------:R-:W-:-:S02]  /*19d0*/  LOP3.LUT R232, R232, R8, RZ, 0x3c, !PT ;  /* 0x00000008e8e87212 */ /* 0x000fc400078e3cff */
[----:B------:R-:W-:Y:S01]  /*19e0*/  SEL R230, R230, 0xfffffff0, !P0 ;  /* 0xfffffff0e6e67807 */ /* 0x000fe20004000000 */
[----:B------:R-:W0:Y:S01]  /*19f0*/  LDGDEPBAR ;  /* 0x00000000000079af */ /* 0x000e220000000000 */
[----:B--2---:R-:W-:-:S04]  /*1a00*/  SHF.R.S32.HI R0, RZ, 0x1f, R3 ;  /* 0x0000001fff007819 */ /* 0x004fc80000011403 */
[----:B------:R-:W-:-:S04]  /*1a10*/  LEA.HI R0, R0, R3, RZ, 0x2 ;  /* 0x0000000300007211 */ /* 0x000fc800078f10ff */
[----:B------:R-:W-:Y:S01]  /*1a20*/  LEA.HI.SX32 R250, R0, R250, 0x1e ;  /* 0x000000fa00fa7211 */ /* 0x000fe200078ff2ff */
[----:B------:R-:W-:Y:S05]  /*1a30*/  @!P1 BRA `(.L_x_54) ;  /* 0x0000350000009947 */ /* 0x000fea0003800000 */
[----:B-1-34-:R-:W-:Y:S01]  /*1a40*/  LOP3.LUT R249, R0, 0xfffffffc, RZ, 0xc0, !PT ;  /* 0xfffffffc00f97812 */ /* 0x01afe200078ec0ff */
[----:B------:R-:W-:Y:S01]  /*1a50*/  ULDC.64 UR4, c[0x0][0x238] ;  /* 0x00008e0000047ab9 */ /* 0x000fe20000000a00 */
[----:B------:R-:W-:Y:S01]  /*1a60*/  SHF.R.S32.HI R0, RZ, 0x1f, R5 ;  /* 0x0000001fff007819 */ /* 0x000fe20000011405 */
[----:B------:R-:W-:Y:S01]  /*1a70*/  UIMAD UR4, UR8, UR4, URZ ;  /* 0x00000004080472a4 */ /* 0x000fe2000f8e023f */
[----:B------:R-:W-:Y:S01]  /*1a80*/  LOP3.LUT P0, RZ, R6, 0x1, RZ, 0xc0, !PT ;  /* 0x0000000106ff7812 */ /* 0x000fe2000780c0ff */
[----:B------:R-:W-:Y:S01]  /*1a90*/  IMAD.IADD R249, R3, 0x1, -R249 ;  /* 0x0000000103f97824 */ /* 0x000fe200078e0af9 */
[----:B------:R-:W-:Y:S01]  /*1aa0*/  LEA.HI R3, R0, R5, RZ, 0x2 ;  /* 0x0000000500037211 */ /* 0x000fe200078f10ff */
[----:B------:R-:W-:Y:S01]  /*1ab0*/  IMAD.U32 R6, RZ, RZ, UR9 ;  /* 0x00000009ff067e24 */ /* 0x000fe2000f8e00ff */
[--C-:B------:R-:W-:Y:S01]  /*1ac0*/  SHF.R.S32.HI R239, RZ, 0x1f, R238.reuse ;  /* 0x0000001fffef7819 */ /* 0x100fe200000114ee */
[----:B------:R-:W-:Y:S01]  /*1ad0*/  IMAD.MOV.U32 R0, RZ, RZ, -0x60 ;  /* 0xffffffa0ff007424 */ /* 0x000fe200078e00ff */
[----:B------:R-:W-:Y:S01]  /*1ae0*/  LOP3.LUT R3, R3, 0xfffffffc, RZ, 0xc0, !PT ;  /* 0xfffffffc03037812 */ /* 0x000fe200078ec0ff */
[----:B------:R-:W-:Y:S01]  /*1af0*/  UIMAD UR9, UR9, UR5, UR4 ;  /* 0x00000005090972a4 */ /* 0x000fe2000f8e0204 */
[----:B------:R-:W-:Y:S01]  /*1b00*/  IMAD.SHL.U32 R251, R251, 0x2, RZ ;  /* 0x00000002fbfb7824 */ /* 0x000fe200078e00ff */
[----:B------:R-:W-:Y:S01]  /*1b10*/  LEA R231, R231, 0x15480, 0x1 ;  /* 0x00015480e7e77811 */ /* 0x000fe200078e08ff */
[----:B------:R-:W-:Y:S01]  /*1b20*/  IMAD.WIDE.U32 R6, R6, c[0x0][0x238], R238 ;  /* 0x00008e0006067a25 */ /* 0x000fe200078e00ee */
[----:B------:R-:W-:Y:S01]  /*1b30*/  IADD3 R5, R5, -R3, RZ ;  /* 0x8000000305057210 */ /* 0x000fe20007ffe0ff */
[----:B------:R-:W-:Y:S01]  /*1b40*/  ULDC.64 UR4, c[0x0][0x240] ;  /* 0x0000900000047ab9 */ /* 0x000fe20000000a00 */
[----:B------:R-:W-:Y:S01]  /*1b50*/  IADD3 R3, R251, 0x12480, RZ ;  /* 0x00012480fb037810 */ /* 0x000fe20007ffe0ff */
[----:B------:R-:W-:Y:S01]  /*1b60*/  IMAD R0, R4, R0, c[0x0][0x198] ;  /* 0x0000660004007624 */ /* 0x000fe200078e0200 */
[----:B------:R-:W-:Y:S01]  /*1b70*/  IADD3 R7, R7, UR9, RZ ;  /* 0x0000000907077c10 */ /* 0x000fe2000fffe0ff */
[----:B------:R-:W-:Y:S01]  /*1b80*/  UIMAD UR6, UR6, UR4, URZ ;  /* 0x00000004060672a4 */ /* 0x000fe2000f8e023f */
[----:B------:R-:W-:Y:S01]  /*1b90*/  IADD3 R248, R251, 0x126c0, RZ ;  /* 0x000126c0fbf87810 */ /* 0x000fe20007ffe0ff */
[----:B------:R-:W-:Y:S01]  /*1ba0*/  IMAD R5, R5, -0x8, R0 ;  /* 0xfffffff805057824 */ /* 0x000fe200078e0200 */
[----:B------:R-:W-:Y:S01]  /*1bb0*/  UIADD3 UR9, UR7, 0x3f, URZ ;  /* 0x0000003f07097890 */ /* 0x000fe2000fffe03f */
[----:B------:R-:W-:Y:S01]  /*1bc0*/  IMAD.U32 R0, RZ, RZ, UR16 ;  /* 0x00000010ff007e24 */ /* 0x000fe2000f8e00ff */
[----:B------:R-:W-:Y:S01]  /*1bd0*/  UIMAD UR6, UR16, UR5, UR6 ;  /* 0x00000005100672a4 */ /* 0x000fe2000f8e0206 */
[----:B------:R-:W-:Y:S01]  /*1be0*/  @P0 IADD3 R248, R3, 0x1c0, RZ ;  /* 0x000001c003f80810 */ /* 0x000fe20007ffe0ff */
[----:B------:R-:W-:Y:S01]  /*1bf0*/  USHF.R.S32.HI UR7, URZ, 0x1f, UR9 ;  /* 0x0000001f3f077899 */ /* 0x000fe20008011409 */
[----:B------:R-:W-:Y:S01]  /*1c00*/  IMAD.WIDE.U32 R8, R0, c[0x0][0x240], R6 ;  /* 0x0000900000087a25 */ /* 0x000fe200078e0006 */
[----:B------:R-:W-:Y:S01]  /*1c10*/  SHF.L.U32 R232, R232, 0x1, RZ ;  /* 0x00000001e8e87819 */ /* 0x000fe200000006ff */
[----:B------:R-:W-:Y:S01]  /*1c20*/  CS2R R146, SRZ ;  /* 0x0000000000927805 */ /* 0x000fe2000001ff00 */
[----:B------:R-:W-:Y:S01]  /*1c30*/  ULEA.HI UR7, UR7, UR9, URZ, 0x6 ;  /* 0x0000000907077291 */ /* 0x000fe2000f8f303f */
[----:B------:R-:W-:Y:S01]  /*1c40*/  IMAD R249, R249, -0x2, R5 ;  /* 0xfffffffef9f97824 */ /* 0x000fe200078e0205 */
[----:B------:R1:W-:Y:S01]  /*1c50*/  STL.64 [R1], R8 ;  /* 0x0000000801007387 */ /* 0x0003e20000100a00 */
[----:B------:R-:W-:Y:S01]  /*1c60*/  IMAD.IADD R220, R220, 0x1, R222 ;  /* 0x00000001dcdc7824 */ /* 0x000fe200078e02de */
        /* <DEDUP_REMOVED lines=47> */
[----:B------:R-:W-:Y:S01]  /*1f60*/  IMAD R230, R230, 0x2, R231 ;  /* 0x00000002e6e67824 */ /* 0x000fe200078e02e7 */
[----:B------:R-:W-:Y:S01]  /*1f70*/  IADD3 R252, R9, UR6, RZ ;  /* 0x0000000609fc7c10 */ /* 0x000fe2000fffe0ff */
[----:B------:R-:W-:-:S02]  /*1f80*/  ULDC UR8, c[0x0][0x278] ;  /* 0x00009e0000087ab9 */ /* 0x000fc40000000800 */
[----:B------:R-:W-:Y:S02]  /*1f90*/  ULDC UR5, c[0x0][0x290] ;  /* 0x0000a40000057ab9 */ /* 0x000fe40000000800 */
[----:B------:R-:W-:Y:S02]  /*1fa0*/  UMOV UR4, URZ ;  /* 0x0000003f00047c82 */ /* 0x000fe40008000000 */
[----:B------:R-:W-:Y:S02]  /*1fb0*/  UMOV UR17, 0x1 ;  /* 0x0000000100117882 */ /* 0x000fe40000000000 */
[----:B------:R-:W-:Y:S02]  /*1fc0*/  UMOV UR10, URZ ;  /* 0x0000003f000a7c82 */ /* 0x000fe40008000000 */
[----:B------:R-:W-:Y:S02]  /*1fd0*/  UIMAD UR8, UR16, UR8, URZ ;  /* 0x00000008100872a4 */ /* 0x000fe4000f8e023f */
[----:B------:R-:W-:-:S02]  /*1fe0*/  UIMAD UR5, UR16, UR5, URZ ;  /* 0x00000005100572a4 */ /* 0x000fc4000f8e023f */
[----:B------:R-:W-:Y:S02]  /*1ff0*/  USHF.R.S32.HI UR15, URZ, 0x6, UR7 ;  /* 0x000000063f0f7899 */ /* 0x000fe40008011407 */
[----:B------:R-:W-:Y:S02]  /*2000*/  ULDC UR9, c[0x0][0x168] ;  /* 0x00005a0000097ab9 */ /* 0x000fe40000000800 */
[----:B-1----:R-:W-:Y:S01]  /*2010*/  IMAD.MOV.U32 R0, RZ, RZ, 0x20 ;  /* 0x00000020ff007424 */ /* 0x002fe200078e00ff */
[C---:B------:R-:W-:Y:S01]  /*2020*/  LOP3.LUT P0, RZ, R2.reuse, 0x4, RZ, 0xc0, !PT ;  /* 0x0000000402ff7812 */ /* 0x040fe2000780c0ff */
[----:B------:R-:W-:Y:S01]  /*2030*/  IMAD.MOV.U32 R229, RZ, RZ, 0x10 ;  /* 0x00000010ffe57424 */ /* 0x000fe200078e00ff */
[----:B------:R-:W-:Y:S02]  /*2040*/  LOP3.LUT P1, RZ, R2, 0x2, RZ, 0xc0, !PT ;  /* 0x0000000202ff7812 */ /* 0x000fe4000782c0ff */
[C---:B------:R-:W-:Y:S02]  /*2050*/  SEL R227, R0.reuse, 0xffffffe0, !P0 ;  /* 0xffffffe000e37807 */ /* 0x040fe40004000000 */
[C---:B------:R-:W-:Y:S02]  /*2060*/  SHF.L.U32 R228, R235.reuse, 0x1, RZ ;  /* 0x00000001ebe47819 */ /* 0x040fe400000006ff */
[----:B------:R-:W-:Y:S01]  /*2070*/  SEL R0, R0, 0xffffffe0, !P1 ;  /* 0xffffffe000007807 */ /* 0x000fe20004800000 */
[----:B------:R-:W-:Y:S01]  /*2080*/  IMAD.IADD R224, R235, 0x1, R227 ;  /* 0x00000001ebe07824 */ /* 0x000fe200078e02e3 */
[----:B------:R-:W-:-:S03]  /*2090*/  SEL R229, R229, 0xfffffff0, !P1 ;  /* 0xfffffff0e5e57807 */ /* 0x000fc60004800000 */
[----:B------:R-:W-:Y:S01]  /*20a0*/  IMAD.IADD R0, R228, 0x1, R0 ;  /* 0x00000001e4007824 */ /* 0x000fe200078e0200 */
[----:B------:R-:W-:Y:S01]  /*20b0*/  IADD3 R226, R229, R227, RZ ;  /* 0x000000e3e5e27210 */ /* 0x000fe20007ffe0ff */
[----:B------:R-:W-:Y:S01]  /*20c0*/  IMAD.IADD R225, R235, 0x1, R229 ;  /* 0x00000001ebe17824 */ /* 0x000fe200078e02e5 */
[----:B------:R-:W-:Y:S02]  /*20d0*/  IADD3 R223, R229, R224, RZ ;  /* 0x000000e0e5df7210 */ /* 0x000fe40007ffe0ff */
.L_x_57:
[----:B------:R-:W-:Y:S04]  /*20e0*/  DEPBAR.LE SB0, 0x1 ;  /* 0x000080400000791a */ /* 0x000fe80000000000 */
[----:B------:R-:W-:Y:S01]  /*20f0*/  BAR.SYNC.DEFER_BLOCKING 0x0 ;  /* 0x0000000000007b1d */ /* 0x000fe20000010000 */
[----:B------:R-:W-:Y:S01]  /*2100*/  IMAD.U32 R2, RZ, RZ, UR4 ;  /* 0x00000004ff027e24 */ /* 0x000fe2000f8e00ff */
[----:B------:R-:W-:Y:S01]  /*2110*/  MOV R46, UR4 ;  /* 0x00000004002e7c02 */ /* 0x000fe20008000f00 */
[----:B------:R-:W-:Y:S01]  /*2120*/  UIADD3 UR21, UR10, 0x1, URZ ;  /* 0x000000010a157890 */ /* 0x000fe2000fffe03f */
[----:B------:R-:W-:Y:S02]  /*2130*/  MOV R212, UR4 ;  /* 0x0000000400d47c02 */ /* 0x000fe40008000f00 */
[----:B------:R-:W-:Y:S01]  /*2140*/  LEA R2, R2, R235, 0xd ;  /* 0x000000eb02027211 */ /* 0x000fe200078e68ff */
[----:B------:R-:W-:Y:S01]  /*2150*/  IMAD R46, R46, 0x2000, R229 ;  /* 0x000020002e2e7824 */ /* 0x000fe200078e02e5 */
[----:B------:R-:W-:Y:S01]  /*2160*/  MOV R40, UR4 ;  /* 0x0000000400287c02 */ /* 0x000fe20008000f00 */
[----:B------:R-:W-:Y:S01]  /*2170*/  IMAD R212, R212, 0x40, R250 ;  /* 0x00000040d4d47824 */ /* 0x000fe200078e02fa */
[----:B------:R-:W-:Y:S01]  /*2180*/  MOV R176, UR4 ;  /* 0x0000000400b07c02 */ /* 0x000fe20008000f00 */
[----:B------:R-:W-:Y:S01]  /*2190*/  IMAD.SHL.U32 R153, R2, 0x2, RZ ;  /* 0x0000000202997824 */ /* 0x000fe200078e00ff */
[CC--:B------:R-:W-:Y:S01]  /*21a0*/  IADD3 R152, R235.reuse, R46.reuse, RZ ;  /* 0x0000002eeb987210 */ /* 0x0c0fe20007ffe0ff */
[--C-:B------:R-:W-:Y:S01]  /*21b0*/  IMAD R40, R40, 0x2000, R227.reuse ;  /* 0x0000200028287824 */ /* 0x100fe200078e02e3 */
[C---:B------:R-:W-:Y:S01]  /*21c0*/  IADD3 R148, R235.reuse, R46, R227 ;  /* 0x0000002eeb947210 */ /* 0x040fe20007ffe0e3 */
[----:B------:R-:W-:Y:S01]  /*21d0*/  IMAD R176, R176, 0x2000, R226 ;  /* 0x00002000b0b07824 */ /* 0x000fe200078e02e2 */
[----:B------:R-:W-:Y:S01]  /*21e0*/  UISETP.GE.AND UP0, UPT, UR21, UR15, UPT ;  /* 0x0000000f1500728c */ /* 0x000fe2000bf06270 */
[----:B------:R-:W-:Y:S01]  /*21f0*/  IMAD.SHL.U32 R152, R152, 0x2, RZ ;  /* 0x0000000298987824 */ /* 0x000fe200078e00ff */
[C---:B------:R-:W-:Y:S01]  /*2200*/  IADD3 R40, R235.reuse, R40, RZ ;  /* 0x00000028eb287210 */ /* 0x040fe20007ffe0ff */
[----:B------:R-:W-:Y:S01]  /*2210*/  IMAD.IADD R176, R235, 0x1, R176 ;  /* 0x00000001ebb07824 */ /* 0x000fe200078e02b0 */
[----:B------:R-:W-:Y:S02]  /*2220*/  SHF.L.U32 R148, R148, 0x1, RZ ;  /* 0x0000000194947819 */ /* 0x000fe400000006ff */
[----:B------:R-:W-:Y:S01]  /*2230*/  PLOP3.LUT P1, PT, PT, PT, UP0, 0x80, 0x0 ;  /* 0x000000000000781c */ /* 0x000fe20003f2f008 */
[----:B------:R-:W-:Y:S01]  /*2240*/  IMAD.SHL.U32 R156, R40, 0x2, RZ ;  /* 0x00000002289c7824 */ /* 0x000fe200078e00ff */
[----:B------:R-:W-:Y:S01]  /*2250*/  LDSM.16.M88.2 R2, [R233+0x80] ;  /* 0x00008000e902783b */ /* 0x000fe20000000100 */
[----:B------:R-:W-:Y:S03]  /*2260*/  SHF.L.U32 R176, R176, 0x1, RZ ;  /* 0x00000001b0b07819 */ /* 0x000fe600000006ff */
[----:B------:R-:W1:Y:S04]  /*2270*/  LDSM.16.M88.4 R20, [R153+0x6080] ;  /* 0x006080009914783b */ /* 0x000e680000000200 */
[----:B------:R-:W2:Y:S04]  /*2280*/  LDSM.16.M88.4 R24, [R153+0x7080] ;  /* 0x007080009918783b */ /* 0x000ea80000000200 */
[----:B------:R-:W3:Y:S04]  /*2290*/  LDSM.16.M88.2 R16, [R233+0x1080] ;  /* 0x00108000e910783b */ /* 0x000ee80000000100 */
[----:B------:R-:W4:Y:S04]  /*22a0*/  LDSM.16.M88.2 R28, [R233+0x2080] ;  /* 0x00208000e91c783b */ /* 0x000f280000000100 */
[----:B------:R-:W-:Y:S04]  /*22b0*/  LDSM.16.M88.2 R30, [R222+0x80] ;  /* 0x00008000de1e783b */ /* 0x000fe80000000100 */
[----:B------:R-:W5:Y:S04]  /*22c0*/  LDSM.16.M88.4 R32, [R152+0x6080] ;  /* 0x006080009820783b */ /* 0x000f680000000200 */
[----:B------:R-:W4:Y:S04]  /*22d0*/  LDSM.16.M88.4 R36, [R152+0x7080] ;  /* 0x007080009824783b */ /* 0x000f280000000200 */
[----:B------:R-:W-:Y:S04]  /*22e0*/  LDSM.16.M88.2 R44, [R221+0x80] ;  /* 0x00008000dd2c783b */ /* 0x000fe80000000100 */
[----:B------:R-:W-:Y:S04]  /*22f0*/  LDSM.16.M88.4 R40, [R156+0x6080] ;  /* 0x006080009c28783b */ /* 0x000fe80000000200 */
[----:B------:R-:W-:Y:S01]  /*2300*/  LDSM.16.M88.4 R48, [R156+0x7080] ;  /* 0x007080009c30783b */ /* 0x000fe20000000200 */
[-C--:B-1----:R-:W-:Y:S03]  /*2310*/  HMMA.16816.F32.BF16 R4, R20, R2.reuse, RZ ;  /* 0x000000021404723c */ /* 0x082fe600000418ff */
[----:B------:R-:W-:Y:S04]  /*2320*/  LDSM.16.M88.2 R46, [R221+0x2080] ;  /* 0x00208000dd2e783b */ /* 0x000fe80000000100 */
[----:B------:R-:W-:Y:S01]  /*2330*/  LDSM.16.M88.4 R148, [R148+0x6080] ;  /* 0x006080009494783b */ /* 0x000fe20000000200 */
[C---:B--2---:R-:W-:Y:S03]  /*2340*/  HMMA.16816.F32.BF16 R8, R24.reuse, R2, RZ ;  /* 0x000000021808723c */ /* 0x044fe600000418ff */
[----:B------:R-:W1:Y:S04]  /*2350*/  LDSM.16.M88.2 R2, [R222+0x1080] ;  /* 0x00108000de02783b */ /* 0x000e680000000100 */
[----:B------:R-:W-:Y:S01]  /*2360*/  LDSM.16.M88.4 R156, [R156+0x9080] ;  /* 0x009080009c9c783b */ /* 0x000fe20000000200 */
[-C--:B---3--:R-:W-:Y:S03]  /*2370*/  HMMA.16816.F32.BF16 R12, R24, R16.reuse, RZ ;  /* 0x00000010180c723c */ /* 0x088fe600000418ff */
[----:B------:R-:W-:Y:S04]  /*2380*/  LDS R215, [R212.X4+0x12080] ;  /* 0x01208000d4d77984 */ /* 0x000fe80000004800 */
[----:B------:R-:W-:Y:S01]  /*2390*/  LDS R214, [R212.X4+0x120a0] ;  /* 0x0120a000d4d67984 */ /* 0x000fe20000004800 */
[C---:B------:R-:W-:Y:S03]  /*23a0*/  HMMA.16816.F32.BF16 R16, R20.reuse, R16, RZ ;  /* 0x000000101410723c */ /* 0x040fe600000418ff */
[----:B------:R-:W-:Y:S04]  /*23b0*/  LDS R213, [R212.X4+0x12100] ;  /* 0x01210000d4d57984 */ /* 0x000fe80000004800 */
[----:B------:R-:W-:Y:S01]  /*23c0*/  LDS R212, [R212.X4+0x12120] ;  /* 0x01212000d4d47984 */ /* 0x000fe20000004800 */
[-C--:B----4-:R-:W-:Y:S08]  /*23d0*/  HMMA.16816.F32.BF16 R20, R20, R28.reuse, RZ ;  /* 0x0000001c1414723c */ /* 0x090ff000000418ff */
[----:B------:R-:W-:Y:S01]  /*23e0*/  HMMA.16816.F32.BF16 R24, R24, R28, RZ ;  /* 0x0000001c1818723c */ /* 0x000fe200000418ff */
[----:B------:R-:W2:Y:S07]  /*23f0*/  LDSM.16.M88.2 R28, [R222+0x2080] ;  /* 0x00208000de1c783b */ /* 0x000eae0000000100 */
[-C--:B-----5:R-:W-:Y:S08]  /*2400*/  HMMA.16816.F32.BF16 R4, R32, R30.reuse, R4 ;  /* 0x0000001e2004723c */ /* 0x0a0ff00000041804 */
[C---:B------:R-:W-:Y:S01]  /*2410*/  HMMA.16816.F32.BF16 R8, R36.reuse, R30, R8 ;  /* 0x0000001e2408723c */ /* 0x040fe20000041808 */
[----:B------:R-:W3:Y:S07]  /*2420*/  LDSM.16.M88.2 R30, [R221+0x1080] ;  /* 0x00108000dd1e783b */ /* 0x000eee0000000100 */
[-C--:B-1----:R-:W-:Y:S08]  /*2430*/  HMMA.16816.F32.BF16 R12, R36, R2.reuse, R12 ;  /* 0x00000002240c723c */ /* 0x082ff0000004180c */
[C---:B------:R-:W-:Y:S01]  /*2440*/  HMMA.16816.F32.BF16 R16, R32.reuse, R2, R16 ;  /* 0x000000022010723c */ /* 0x040fe20000041810 */
[----:B------:R-:W1:Y:S07]  /*2450*/  LDSM.16.M88.2 R2, [R220+0x80] ;  /* 0x00008000dc02783b */ /* 0x000e6e0000000100 */
[-C--:B--2---:R-:W-:Y:S01]  /*2460*/  HMMA.16816.F32.BF16 R20, R32, R28.reuse, R20 ;  /* 0x0000001c2014723c */ /* 0x084fe20000041814 */
[----:B------:R-:W2:Y:S07]  /*2470*/  LDSM.16.M88.4 R32, [R176+0x7080] ;  /* 0x00708000b020783b */ /* 0x000eae0000000200 */
[----:B------:R-:W-:Y:S01]  /*2480*/  HMMA.16816.F32.BF16 R24, R36, R28, R24 ;  /* 0x0000001c2418723c */ /* 0x000fe20000041818 */
[----:B------:R-:W4:Y:S04]  /*2490*/  LDSM.16.M88.2 R28, [R220+0x1080] ;  /* 0x00108000dc1c783b */ /* 0x000f280000000100 */
[----:B------:R-:W5:Y:S02]  /*24a0*/  LDSM.16.M88.2 R36, [R220+0x2080] ;  /* 0x00208000dc24783b */ /* 0x000f640000000100 */
[----:B------:R-:W-:Y:S01]  /*24b0*/  IMAD.U32 R38, RZ, RZ, UR4 ;  /* 0x00000004ff267e24 */ /* 0x000fe2000f8e00ff */
[-C--:B------:R-:W-:Y:S05]  /*24c0*/  HMMA.16816.F32.BF16 R4, R40, R44.reuse, R4 ;  /* 0x0000002c2804723c */ /* 0x080fea0000041804 */
[----:B------:R-:W-:Y:S03]  /*24d0*/  LEA R38, R38, R225, 0xd ;  /* 0x000000e126267211 */ /* 0x000fe600078e68ff */
[C---:B------:R-:W-:Y:S08]  /*24e0*/  HMMA.16816.F32.BF16 R8, R48.reuse, R44, R8 ;  /* 0x0000002c3008723c */ /* 0x040ff00000041808 */
[-C--:B---3--:R-:W-:Y:S08]  /*24f0*/  HMMA.16816.F32.BF16 R12, R48, R30.reuse, R12 ;  /* 0x0000001e300c723c */ /* 0x088ff0000004180c */
[C---:B------:R-:W-:Y:S01]  /*2500*/  HMMA.16816.F32.BF16 R16, R40.reuse, R30, R16 ;  /* 0x0000001e2810723c */ /* 0x040fe20000041810 */
[----:B------:R-:W-:Y:S07]  /*2510*/  LDSM.16.M88.2 R30, [R233+0x3080] ;  /* 0x00308000e91e783b */ /* 0x000fee0000000100 */
[-C--:B------:R-:W-:Y:S01]  /*2520*/  HMMA.16816.F32.BF16 R20, R40, R46.reuse, R20 ;  /* 0x0000002e2814723c */ /* 0x080fe20000041814 */
[----:B------:R-:W3:Y:S07]  /*2530*/  LDSM.16.M88.4 R40, [R153+0x8080] ;  /* 0x008080009928783b */ /* 0x000eee0000000200 */
[----:B------:R-:W-:Y:S01]  /*2540*/  HMMA.16816.F32.BF16 R24, R48, R46, R24 ;  /* 0x0000002e3018723c */ /* 0x000fe20000041818 */
[----:B------:R-:W3:Y:S06]  /*2550*/  LDSM.16.M88.4 R44, [R153+0x9080] ;  /* 0x00908000992c783b */ /* 0x000eec0000000200 */
[----:B------:R-:W-:Y:S01]  /*2560*/  IMAD.SHL.U32 R48, R38, 0x2, RZ ;  /* 0x0000000226307824 */ /* 0x000fe200078e00ff */
[-C--:B-1----:R-:W-:Y:S01]  /*2570*/  HMMA.16816.F32.BF16 R4, R148, R2.reuse, R4 ;  /* 0x000000029404723c */ /* 0x082fe20000041804 */
[----:B------:R-:W-:Y:S04]  /*2580*/  LDSM.16.M88.2 R38, [R222+0x3080] ;  /* 0x00308000de26783b */ /* 0x000fe80000000100 */
[----:B------:R-:W-:Y:S03]  /*2590*/  LDSM.16.M88.4 R48, [R48+0x8080] ;  /* 0x008080003030783b */ /* 0x000fe60000000200 */
[C---:B--2---:R-:W-:Y:S01]  /*25a0*/  HMMA.16816.F32.BF16 R8, R32.reuse, R2, R8 ;  /* 0x000000022008723c */ /* 0x044fe20000041808 */
[----:B------:R-:W1:Y:S07]  /*25b0*/  LDSM.16.M88.2 R2, [R233+0x4080] ;  /* 0x00408000e902783b */ /* 0x000e6e0000000100 */
[-C--:B----4-:R-:W-:Y:S08]  /*25c0*/  HMMA.16816.F32.BF16 R12, R32, R28.reuse, R12 ;  /* 0x0000001c200c723c */ /* 0x090ff0000004180c */
[C---:B------:R-:W-:Y:S01]  /*25d0*/  HMMA.16816.F32.BF16 R16, R148.reuse, R28, R16 ;  /* 0x0000001c9410723c */ /* 0x040fe20000041810 */
[----:B------:R-:W2:Y:S07]  /*25e0*/  LDSM.16.M88.2 R28, [R233+0x5080] ;  /* 0x00508000e91c783b */ /* 0x000eae0000000100 */
[-C--:B-----5:R-:W-:Y:S01]  /*25f0*/  HMMA.16816.F32.BF16 R20, R148, R36.reuse, R20 ;  /* 0x000000249414723c */ /* 0x0a0fe20000041814 */
[----:B------:R4:W5:Y:S07]  /*2600*/  LDSM.16.M88.4 R148, [R152+0x9080] ;  /* 0x009080009894783b */ /* 0x00096e0000000200 */
[----:B------:R-:W-:Y:S01]  /*2610*/  HMMA.16816.F32.BF16 R24, R32, R36, R24 ;  /* 0x000000242018723c */ /* 0x000fe20000041818 */
[----:B------:R-:W5:Y:S06]  /*2620*/  LDSM.16.M88.2 R32, [R222+0x4080] ;  /* 0x00408000de20783b */ /* 0x000f6c0000000100 */
[----:B------:R-:W-:Y:S01]  /*2630*/  MOV R34, UR4 ;  /* 0x0000000400227c02 */ /* 0x000fe20008000f00 */
[-C--:B---3--:R-:W-:Y:S05]  /*2640*/  HMMA.16816.F32.BF16 R4, R40, R30.reuse, R4 ;  /* 0x0000001e2804723c */ /* 0x088fea0000041804 */
[----:B------:R-:W-:Y:S03]  /*2650*/  IMAD R34, R34, 0x2000, R224 ;  /* 0x0000200022227824 */ /* 0x000fe600078e02e0 */
[C---:B------:R-:W-:Y:S01]  /*2660*/  HMMA.16816.F32.BF16 R8, R44.reuse, R30, R8 ;  /* 0x0000001e2c08723c */ /* 0x040fe20000041808 */
[----:B------:R-:W3:Y:S03]  /*2670*/  LDSM.16.M88.2 R30, [R222+0x5080] ;  /* 0x00508000de1e783b */ /* 0x000ee60000000100 */
[----:B----4-:R-:W-:Y:S02]  /*2680*/  SHF.L.U32 R152, R34, 0x1, RZ ;  /* 0x0000000122987819 */ /* 0x010fe400000006ff */
[----:B------:R-:W-:Y:S02]  /*2690*/  LDSM.16.M88.2 R34, [R221+0x3080] ;  /* 0x00308000dd22783b */ /* 0x000fe40000000100 */
[-C--:B-1----:R-:W-:Y:S02]  /*26a0*/  HMMA.16816.F32.BF16 R12, R44, R2.reuse, R12 ;  /* 0x000000022c0c723c */ /* 0x082fe4000004180c */
[----:B------:R-:W1:Y:S06]  /*26b0*/  LDSM.16.M88.4 R152, [R152+0x8080] ;  /* 0x008080009898783b */ /* 0x000e6c0000000200 */
[C---:B------:R-:W-:Y:S01]  /*26c0*/  HMMA.16816.F32.BF16 R16, R40.reuse, R2, R16 ;  /* 0x000000022810723c */ /* 0x040fe20000041810 */
[----:B------:R-:W4:Y:S07]  /*26d0*/  LDSM.16.M88.2 R2, [R221+0x4080] ;  /* 0x00408000dd02783b */ /* 0x000f2e0000000100 */
[-C--:B--2---:R-:W-:Y:S01]  /*26e0*/  HMMA.16816.F32.BF16 R20, R40, R28.reuse, R20 ;  /* 0x0000001c2814723c */ /* 0x084fe20000041814 */
[----:B------:R-:W-:Y:S07]  /*26f0*/  LDSM.16.M88.2 R40, [R220+0x5080] ;  /* 0x00508000dc28783b */ /* 0x000fee0000000100 */
[----:B------:R-:W-:Y:S01]  /*2700*/  HMMA.16816.F32.BF16 R24, R44, R28, R24 ;  /* 0x0000001c2c18723c */ /* 0x000fe20000041818 */
[----:B------:R-:W2:Y:S07]  /*2710*/  LDSM.16.M88.2 R28, [R221+0x5080] ;  /* 0x00508000dd1c783b */ /* 0x000eae0000000100 */
[-C--:B------:R-:W-:Y:S08]  /*2720*/  HMMA.16816.F32.BF16 R4, R48, R38.reuse, R4 ;  /* 0x000000263004723c */ /* 0x080ff00000041804 */
[C---:B-----5:R-:W-:Y:S01]  /*2730*/  HMMA.16816.F32.BF16 R8, R148.reuse, R38, R8 ;  /* 0x000000269408723c */ /* 0x060fe20000041808 */
[----:B------:R-:W-:Y:S07]  /*2740*/  LDSM.16.M88.4 R36, [R176+0x9080] ;  /* 0x00908000b024783b */ /* 0x000fee0000000200 */
[-C--:B------:R-:W-:Y:S08]  /*2750*/  HMMA.16816.F32.BF16 R12, R148, R32.reuse, R12 ;  /* 0x00000020940c723c */ /* 0x080ff0000004180c */
[C---:B------:R-:W-:Y:S08]  /*2760*/  HMMA.16816.F32.BF16 R16, R48.reuse, R32, R16 ;  /* 0x000000203010723c */ /* 0x040ff00000041810 */
[-C--:B---3--:R-:W-:Y:S08]  /*2770*/  HMMA.16816.F32.BF16 R20, R48, R30.reuse, R20 ;  /* 0x0000001e3014723c */ /* 0x088ff00000041814 */
[----:B------:R-:W-:Y:S07]  /*2780*/  HMMA.16816.F32.BF16 R24, R148, R30, R24 ;  /* 0x0000001e9418723c */ /* 0x000fee0000041818 */
[----:B------:R-:W-:Y:S01]  /*2790*/  IMAD.U32 R30, RZ, RZ, UR4 ;  /* 0x00000004ff1e7e24 */ /* 0x000fe2000f8e00ff */
[-C--:B-1----:R-:W-:Y:S05]  /*27a0*/  HMMA.16816.F32.BF16 R4, R152, R34.reuse, R4 ;  /* 0x000000229804723c */ /* 0x082fea0000041804 */
[----:B------:R-:W-:Y:S03]  /*27b0*/  LEA R30, R30, R223, 0xd ;  /* 0x000000df1e1e7211 */ /* 0x000fe600078e68ff */
[C---:B------:R-:W-:Y:S04]  /*27c0*/  HMMA.16816.F32.BF16 R8, R156.reuse, R34, R8 ;  /* 0x000000229c08723c */ /* 0x040fe80000041808 */
[----:B------:R-:W-:Y:S02]  /*27d0*/  IMAD.SHL.U32 R32, R30, 0x2, RZ ;  /* 0x000000021e207824 */ /* 0x000fe400078e00ff */
[----:B------:R-:W-:Y:S02]  /*27e0*/  LDSM.16.M88.2 R30, [R220+0x4080] ;  /* 0x00408000dc1e783b */ /* 0x000fe40000000100 */
[-C--:B----4-:R-:W-:Y:S02]  /*27f0*/  HMMA.16816.F32.BF16 R12, R156, R2.reuse, R12 ;  /* 0x000000029c0c723c */ /* 0x090fe4000004180c */
[----:B------:R-:W-:Y:S06]  /*2800*/  LDSM.16.M88.4 R32, [R32+0x8080] ;  /* 0x008080002020783b */ /* 0x000fec0000000200 */
[C---:B------:R-:W-:Y:S01]  /*2810*/  HMMA.16816.F32.BF16 R16, R152.reuse, R2, R16 ;  /* 0x000000029810723c */ /* 0x040fe20000041810 */
[----:B------:R-:W1:Y:S01]  /*2820*/  LDSM.16.M88.2 R2, [R220+0x3080] ;  /* 0x00308000dc02783b */ /* 0x000e620000000100 */
[----:B------:R-:W-:Y:S04]  /*2830*/  DEPBAR.LE SB0, 0x0 ;  /* 0x000080000000791a */ /* 0x000fe80000000000 */
[----:B------:R-:W-:Y:S02]  /*2840*/  BAR.SYNC.DEFER_BLOCKING 0x0 ;  /* 0x0000000000007b1d */ /* 0x000fe40000010000 */
[-C--:B--2---:R-:W-:Y:S08]  /*2850*/  HMMA.16816.F32.BF16 R20, R152, R28.reuse, R20 ;  /* 0x0000001c9814723c */ /* 0x084ff00000041814 */
[----:B------:R-:W-:Y:S01]  /*2860*/  HMMA.16816.F32.BF16 R24, R156, R28, R24 ;  /* 0x0000001c9c18723c */ /* 0x000fe20000041818 */
[----:B------:R2:W3:Y:S04]  /*2870*/  LDSM.16.M88.4 R44, [R228+0xe080] ;  /* 0x00e08000e42c783b */ /* 0x0004e80000000200 */
[----:B------:R2:W4:Y:S04]  /*2880*/  LDSM.16.M88.4 R48, [R228+0xf080] ;  /* 0x00f08000e430783b */ /* 0x0005280000000200 */
[----:B------:R2:W2:Y:S01]  /*2890*/  LDSM.16.M88.4 R148, [R0+0xe080] ;  /* 0x00e080000094783b */ /* 0x0004a20000000200 */
[-C--:B-1----:R-:W-:Y:S03]  /*28a0*/  HMMA.16816.F32.BF16 R4, R32, R2.reuse, R4 ;  /* 0x000000022004723c */ /* 0x082fe60000041804 */
[----:B------:R1:W1:Y:S05]  /*28b0*/  LDSM.16.M88.4 R152, [R0+0xf080] ;  /* 0x00f080000098783b */ /* 0x00026a0000000200 */
[C---:B------:R-:W-:Y:S08]  /*28c0*/  HMMA.16816.F32.BF16 R8, R36.reuse, R2, R8 ;  /* 0x000000022408723c */ /* 0x040ff00000041808 */
[-C--:B------:R-:W-:Y:S08]  /*28d0*/  HMMA.16816.F32.BF16 R12, R36, R30.reuse, R12 ;  /* 0x0000001e240c723c */ /* 0x080ff0000004180c */
[C---:B------:R-:W-:Y:S08]  /*28e0*/  HMMA.16816.F32.BF16 R16, R32.reuse, R30, R16 ;  /* 0x0000001e2010723c */ /* 0x040ff00000041810 */
[-C--:B------:R-:W-:Y:S08]  /*28f0*/  HMMA.16816.F32.BF16 R20, R32, R40.reuse, R20 ;  /* 0x000000282014723c */ /* 0x080ff00000041814 */
[----:B------:R-:W-:Y:S01]  /*2900*/  HMMA.16816.F32.BF16 R24, R36, R40, R24 ;  /* 0x000000282418723c */ /* 0x000fe20000041818 */
[----:B------:R-:W-:-:S07]  /*2910*/  @P1 BRA `(.L_x_55) ;  /* 0x0000030000001947 */ /* 0x000fce0003800000 */
[----:B-1234-:R-:W1:Y:S01]  /*2920*/  @!P2 S2R R2, SR_CTAID.Y ;  /* 0x000000000002a919 */ /* 0x01ee620000002600 */
[----:B------:R-:W-:Y:S02]  /*2930*/  USHF.R.S32.HI UR20, URZ, 0x1f, UR21 ;  /* 0x0000001f3f147899 */ /* 0x000fe40008011415 */
[----:B------:R-:W-:Y:S02]  /*2940*/  ULDC.64 UR6, c[0x0][0x178] ;  /* 0x00005e0000067ab9 */ /* 0x000fe40000000a00 */
[----:B------:R-:W-:Y:S02]  /*2950*/  UIMAD UR20, UR20, UR6, URZ ;  /* 0x00000006141472a4 */ /* 0x000fe4000f8e023f */
[----:B------:R-:W-:Y:S02]  /*2960*/  UIMAD.WIDE.U32 UR22, UR21, UR6, URZ ;  /* 0x00000006151672a5 */ /* 0x000fe4000f8e003f */
[----:B------:R-:W-:Y:S02]  /*2970*/  UIMAD UR20, UR21, UR7, UR20 ;  /* 0x00000007151472a4 */ /* 0x000fe4000f8e0214 */
[----:B------:R-:W-:Y:S02]  /*2980*/  UIMAD UR21, UR21, -0x40, UR9 ;  /* 0xffffffc0151578a4 */ /* 0x000fe4000f8e0209 */
[----:B------:R-:W-:Y:S01]  /*2990*/  IMAD.U32 R32, RZ, RZ, UR22 ;  /* 0x00000016ff207e24 */ /* 0x000fe2000f8e00ff */
[----:B------:R-:W-:Y:S01]  /*29a0*/  UIADD3 UR20, UR23, UR20, URZ ;  /* 0x0000001417147290 */ /* 0x000fe2000fffe03f */
[----:B------:R-:W-:Y:S03]  /*29b0*/  IMAD.U32 R28, RZ, RZ, UR22 ;  /* 0x00000016ff1c7e24 */ /* 0x000fe6000f8e00ff */
[----:B------:R-:W-:Y:S02]  /*29c0*/  LEA R32, P5, R32, R242, 0x7 ;  /* 0x000000f220207211 */ /* 0x000fe400078a38ff */
[----:B------:R-:W-:Y:S01]  /*29d0*/  IMAD.U32 R3, RZ, RZ, UR20 ;  /* 0x00000014ff037e24 */ /* 0x000fe2000f8e00ff */
[----:B-1----:R-:W-:Y:S01]  /*29e0*/  @!P2 SHF.R.S32.HI R29, RZ, 0x1f, R2 ;  /* 0x0000001fff1da819 */ /* 0x002fe20000011402 */
[----:B------:R-:W-:Y:S03]  /*29f0*/  @!P2 IMAD.WIDE.U32 R30, R2, c[0x0][0x270], R246 ;  /* 0x00009c00021eaa25 */ /* 0x000fe600078e00f6 */
[----:B------:R-:W-:Y:S02]  /*2a00*/  LEA.HI.X R33, R28, R243, R3, 0x7, P5 ;  /* 0x000000f31c217211 */ /* 0x000fe400028f3c03 */
[----:B------:R-:W-:Y:S01]  /*2a10*/  IADD3 R3, R236, 0x6080, RZ ;  /* 0x00006080ec037810 */ /* 0x000fe20007ffe0ff */
[----:B------:R-:W-:Y:S01]  /*2a20*/  @!P2 IMAD R29, R29, c[0x0][0x270], RZ ;  /* 0x00009c001d1daa24 */ /* 0x000fe200078e02ff */
[----:B------:R-:W-:Y:S01]  /*2a30*/  @!P2 IADD3 R30, P1, R30, UR8, RZ ;  /* 0x000000081e1eac10 */ /* 0x000fe2000ff3e0ff */
[----:B------:R-:W-:Y:S02]  /*2a40*/  IMAD.U32 R28, RZ, RZ, UR17 ;  /* 0x00000011ff1c7e24 */ /* 0x000fe4000f8e00ff */
[----:B------:R-:W-:Y:S02]  /*2a50*/  @!P2 IMAD R29, R2, c[0x0][0x274], R29 ;  /* 0x00009d00021daa24 */ /* 0x000fe400078e021d */
[----:B------:R-:W-:Y:S02]  /*2a60*/  IMAD.U32 R2, RZ, RZ, UR14 ;  /* 0x0000000eff027e24 */ /* 0x000fe4000f8e00ff */
[----:B------:R-:W-:Y:S01]  /*2a70*/  @!P2 IMAD R28, R28, 0x40, R246 ;  /* 0x000000401c1ca824 */ /* 0x000fe200078e02f6 */
[----:B------:R-:W-:Y:S02]  /*2a80*/  @!P2 IADD3.X R29, R31, UR11, R29, P1, !PT ;  /* 0x0000000b1f1dac10 */ /* 0x000fe40008ffe41d */
[----:B------:R-:W-:Y:S01]  /*2a90*/  IADD3 R31, -R244, UR21, RZ ;  /* 0x00000015f41f7c10 */ /* 0x000fe2000fffe1ff */
[----:B------:R-:W-:Y:S01]  /*2aa0*/  @!P2 IMAD.SHL.U32 R28, R28, 0x4, RZ ;  /* 0x000000041c1ca824 */ /* 0x000fe200078e00ff */
[----:B------:R-:W-:Y:S01]  /*2ab0*/  IADD3 R36, P5, P1, R2, 0x80, R32 ;  /* 0x0000008002247810 */ /* 0x000fe200079be020 */
[----:B------:R-:W-:Y:S01]  /*2ac0*/  IMAD.U32 R2, RZ, RZ, UR17 ;  /* 0x00000011ff027e24 */ /* 0x000fe2000f8e00ff */
[C---:B------:R-:W-:Y:S02]  /*2ad0*/  ISETP.LT.OR P6, PT, R31.reuse, 0x1, P4 ;  /* 0x000000011f00780c */ /* 0x040fe400027c1670 */
[----:B------:R-:W-:Y:S01]  /*2ae0*/  IADD3.X R37, RZ, UR13, R33, P5, P1 ;  /* 0x0000000dff257c10 */ /* 0x000fe2000afe2421 */
[----:B------:R-:W-:Y:S01]  /*2af0*/  IMAD R2, R2, 0x4000, R3 ;  /* 0x0000400002027824 */ /* 0x000fe200078e0203 */
[----:B------:R-:W-:Y:S01]  /*2b00*/  @!P2 LEA R34, P1, R30, c[0x0][0x258], 0x2 ;  /* 0x000096001e22aa11 */ /* 0x000fe200078210ff */
[----:B------:R-:W-:Y:S01]  /*2b10*/  IMAD.U32 R3, RZ, RZ, UR10 ;  /* 0x0000000aff037e24 */ /* 0x000fe2000f8e00ff */
[----:B------:R-:W-:Y:S02]  /*2b20*/  IADD3 R38, P5, R32, UR14, RZ ;  /* 0x0000000e20267c10 */ /* 0x000fe4000ffbe0ff */
[----:B------:R-:W-:Y:S02]  /*2b30*/  @!P2 LEA.HI.X R35, R30, c[0x0][0x25c], R29, 0x2, P1 ;  /* 0x000097001e23aa11 */ /* 0x000fe400008f141d */
[----:B------:R-:W-:Y:S02]  /*2b40*/  ISETP.LT.OR P1, PT, R31, 0x1, P3 ;  /* 0x000000011f00780c */ /* 0x000fe40001f21670 */
[----:B------:R-:W-:Y:S01]  /*2b50*/  IADD3.X R39, R33, UR13, RZ, P5, !PT ;  /* 0x0000000d21277c10 */ /* 0x000fe2000affe4ff */
[----:B------:R-:W-:Y:S01]  /*2b60*/  @!PT LDS RZ, [RZ] ;  /* 0x00000000fffff984 */ /* 0x000fe20000000800 */
[----:B------:R-:W-:Y:S01]  /*2b70*/  @!PT LDS RZ, [RZ] ;  /* 0x00000000fffff984 */ /* 0x000fe20000000800 */
[----:B------:R-:W-:Y:S01]  /*2b80*/  @!PT LDS RZ, [RZ] ;  /* 0x00000000fffff984 */ /* 0x000fe20000000800 */
[----:B------:R1:W-:Y:S01]  /*2b90*/  LDGSTS.E.BYPASS.LTC128B.128 [R2], [R32.64], !P6 ;  /* 0x0000000020027fae */ /* 0x0003e2000f101d52 */
[C---:B------:R-:W-:Y:S02]  /*2ba0*/  ISETP.LT.OR P5, PT, R31.reuse, 0x21, P4 ;  /* 0x000000211f00780c */ /* 0x040fe400027a1670 */
[----:B------:R-:W-:Y:S02]  /*2bb0*/  ISETP.LT.OR P6, PT, R31, 0x21, P3 ;  /* 0x000000211f00780c */ /* 0x000fe40001fc1670 */
[----:B------:R-:W-:Y:S05]  /*2bc0*/  @!P2 LEA R3, R3, 0x40, 0x6 ;  /* 0x000000400303a811 */ /* 0x000fea00078e30ff */
[----:B------:R1:W-:Y:S01]  /*2bd0*/  LDGSTS.E.BYPASS.LTC128B.128 [R2+0x2000], [R32.64+0x80], !P1 ;  /* 0x0200008020027fae */ /* 0x0003e2000c901d52 */
[----:B------:R-:W-:Y:S04]  /*2be0*/  @!P2 IMAD.WIDE R34, R3, 0x4, R34 ;  /* 0x000000040322a825 */ /* 0x000fe800078e0222 */
[----:B------:R1:W-:Y:S05]  /*2bf0*/  LDGSTS.E.BYPASS.LTC128B.128 [R2+0x1000], [R38.64], !P5 ;  /* 0x0100000026027fae */ /* 0x0003ea000e901d52 */
[----:B------:R1:W-:Y:S05]  /*2c00*/  LDGSTS.E.BYPASS.LTC128B.128 [R2+0x3000], [R36.64], !P6 ;  /* 0x0300000024027fae */ /* 0x0003ea000f101d52 */
[----:B------:R1:W-:Y:S02]  /*2c10*/  @!P2 LDGSTS.E.BYPASS.LTC128B.128 [R28+0x12080], [R34.64] ;  /* 0x12080000221cafae */ /* 0x0003e4000b901d52 */
.L_x_55:
[-C--:B-1234-:R-:W-:Y:S01]  /*2c20*/  HMMA.16816.F32.BF16 R28, R44, R160.reuse, RZ ;  /* 0x000000a02c1c723c */ /* 0x09efe200000418ff */
[----:B------:R-:W0:Y:S01]  /*2c30*/  LDGDEPBAR ;  /* 0x00000000000079af */ /* 0x000e220000000000 */
[----:B------:R-:W-:Y:S01]  /*2c40*/  UIADD3 UR20, UR10, 0x1, URZ ;  /* 0x000000010a147890 */ /* 0x000fe2000fffe03f */
[C---:B------:R-:W-:Y:S02]  /*2c50*/  ISETP.GT.AND P6, PT, R249.reuse, RZ, PT ;  /* 0x000000fff900720c */ /* 0x040fe40003fc4270 */
[C---:B------:R-:W-:Y:S02]  /*2c60*/  ISETP.GT.AND P1, PT, R249.reuse, 0x20, PT ;  /* 0x00000020f900780c */ /* 0x040fe40003f24270 */
[----:B------:R-:W-:Y:S01]  /*2c70*/  FSEL R8, R8, -INF , P6 ;  /* 0xff80000008087808 */ /* 0x000fe20003000000 */
[C---:B------:R-:W-:Y:S01]  /*2c80*/  HMMA.16816.F32.BF16 R32, R48.reuse, R160, RZ ;  /* 0x000000a03020723c */ /* 0x040fe200000418ff */
[----:B------:R-:W-:Y:S02]  /*2c90*/  MOV R2, 0x40 ;  /* 0x0000004000027802 */ /* 0x000fe40000000f00 */
[----:B------:R-:W-:Y:S02]  /*2ca0*/  ISETP.GT.AND P5, PT, R249, 0x1, PT ;  /* 0x00000001f900780c */ /* 0x000fe40003fa4270 */
[----:B------:R-:W-:Y:S02]  /*2cb0*/  FSEL R218, R10, -INF , P6 ;  /* 0xff8000000ada7808 */ /* 0x000fe40003000000 */
[----:B------:R-:W-:Y:S01]  /*2cc0*/  FSEL R5, R5, -INF , P5 ;  /* 0xff80000005057808 */ /* 0x000fe20002800000 */
[-C--:B------:R-:W-:Y:S01]  /*2cd0*/  HMMA.16816.F32.BF16 R36, R48, R162.reuse, RZ ;  /* 0x000000a23024723c */ /* 0x080fe200000418ff */
[----:B------:R-:W-:Y:S03]  /*2ce0*/  FSEL R9, R9, -INF , P5 ;  /* 0xff80000009097808 */ /* 0x000fe60002800000 */
[----:B------:R-:W-:Y:S01]  /*2cf0*/  FSEL R11, R11, -INF , P5 ;  /* 0xff8000000b0b7808 */ /* 0x000fe20002800000 */
[--C-:B------:R-:W-:Y:S01]  /*2d00*/  FFMA.FTZ R217, R5, c[0x0][0x29c], -R215.reuse ;  /* 0x0000a70005d97a23 */ /* 0x100fe200000108d7 */
[----:B------:R-:W-:Y:S02]  /*2d10*/  SEL R2, R2, 0xffffffc0, !P0 ;  /* 0xffffffc002027807 */ /* 0x000fe40004000000 */
[C---:B------:R-:W-:Y:S03]  /*2d20*/  HMMA.16816.F32.BF16 R40, R44.reuse, R162, RZ ;  /* 0x000000a22c28723c */ /* 0x040fe600000418ff */
[----:B------:R-:W-:Y:S01]  /*2d30*/  MUFU.EX2 R217, R217 ;  /* 0x000000d900d97308 */ /* 0x000fe20000000800 */
[----:B------:R-:W-:Y:S02]  /*2d40*/  IADD3 R3, R228, R2, RZ ;  /* 0x00000002e4037210 */ /* 0x000fe40007ffe0ff */
[----:B------:R-:W-:Y:S02]  /*2d50*/  IADD3 R2, R2, R0, RZ ;  /* 0x0000000002027210 */ /* 0x000fe40007ffe0ff */
[-C--:B------:R-:W-:Y:S01]  /*2d60*/  HMMA.16816.F32.BF16 R44, R44, R164.reuse, RZ ;  /* 0x000000a42c2c723c */ /* 0x080fe200000418ff */
[----:B------:R-:W1:Y:S03]  /*2d70*/  LDSM.16.M88.4 R156, [R3+0xe080] ;  /* 0x00e08000039c783b */ /* 0x000e660000000200 */
[----:B------:R-:W-:Y:S02]  /*2d80*/  FSEL R18, R18, -INF , P1 ;  /* 0xff80000012127808 */ /* 0x000fe40000800000 */
[----:B------:R-:W-:Y:S02]  /*2d90*/  FSEL R4, R4, -INF , P6 ;  /* 0xff80000004047808 */ /* 0x000fe40003000000 */
[----:B------:R-:W-:Y:S01]  /*2da0*/  HMMA.16816.F32.BF16 R48, R48, R164, RZ ;  /* 0x000000a43030723c */ /* 0x000fe200000418ff */
[----:B------:R-:W2:Y:S03]  /*2db0*/  LDSM.16.M88.4 R176, [R3+0xf080] ;  /* 0x00f0800003b0783b */ /* 0x000ea60000000200 */
[----:B------:R-:W-:Y:S01]  /*2dc0*/  FFMA.FTZ R18, R18, c[0x0][0x29c], -R214 ;  /* 0x0000a70012127a23 */ /* 0x000fe200000108d6 */
[----:B------:R-:W-:Y:S01]  /*2dd0*/  FSEL R14, R14, -INF , P1 ;  /* 0xff8000000e0e7808 */ /* 0x000fe20000800000 */
[--C-:B------:R-:W-:Y:S02]  /*2de0*/  FFMA.FTZ R4, R4, c[0x0][0x29c], -R215.reuse ;  /* 0x0000a70004047a23 */ /* 0x100fe400000108d7 */
[-C--:B------:R-:W-:Y:S02]  /*2df0*/  HMMA.16816.F32.BF16 R28, R148, R166.reuse, R28 ;  /* 0x000000a6941c723c */ /* 0x080fe4000004181c */
[----:B------:R3:W4:Y:S03]  /*2e00*/  MUFU.EX2 R216, R4 ;  /* 0x0000000400d87308 */ /* 0x0007260000000800 */
[--C-:B------:R-:W-:Y:S03]  /*2e10*/  FFMA.FTZ R14, R14, c[0x0][0x29c], -R212.reuse ;  /* 0x0000a7000e0e7a23 */ /* 0x100fe600000108d4 */
[C---:B------:R-:W-:Y:S08]  /*2e20*/  HMMA.16816.F32.BF16 R32, R152.reuse, R166, R32 ;  /* 0x000000a69820723c */ /* 0x040ff00000041820 */
[-C--:B------:R-:W-:Y:S08]  /*2e30*/  HMMA.16816.F32.BF16 R36, R152, R168.reuse, R36 ;  /* 0x000000a89824723c */ /* 0x080ff00000041824 */
[C---:B------:R-:W-:Y:S04]  /*2e40*/  HMMA.16816.F32.BF16 R40, R148.reuse, R168, R40 ;  /* 0x000000a89428723c */ /* 0x040fe80000041828 */
[----:B---3--:R-:W-:Y:S02]  /*2e50*/  FSEL R4, R16, -INF , P1 ;  /* 0xff80000010047808 */ /* 0x008fe40000800000 */
[----:B------:R-:W-:Y:S02]  /*2e60*/  FSEL R16, R6, -INF , P6 ;  /* 0xff80000006107808 */ /* 0x000fe40003000000 */
[-C--:B------:R-:W-:Y:S01]  /*2e70*/  HMMA.16816.F32.BF16 R44, R148, R170.reuse, R44 ;  /* 0x000000aa942c723c */ /* 0x080fe2000004182c */
[----:B------:R-:W3:Y:S02]  /*2e80*/  LDSM.16.M88.4 R148, [R2+0xe080] ;  /* 0x00e080000294783b */ /* 0x000ee40000000200 */
[----:B------:R-:W-:Y:S01]  /*2e90*/  ISETP.GT.AND P6, PT, R249, 0x21, PT ;  /* 0x00000021f900780c */ /* 0x000fe20003fc4270 */
[--C-:B------:R-:W-:Y:S03]  /*2ea0*/  FFMA.FTZ R4, R4, c[0x0][0x29c], -R215.reuse ;  /* 0x0000a70004047a23 */ /* 0x100fe600000108d7 */
[----:B------:R-:W-:Y:S01]  /*2eb0*/  FSEL R19, R19, -INF , P6 ;  /* 0xff80000013137808 */ /* 0x000fe20003000000 */
[----:B------:R-:W-:Y:S01]  /*2ec0*/  HMMA.16816.F32.BF16 R48, R152, R170, R48 ;  /* 0x000000aa9830723c */ /* 0x000fe20000041830 */
[----:B------:R-:W5:Y:S01]  /*2ed0*/  LDSM.16.M88.4 R152, [R2+0xf080] ;  /* 0x00f080000298783b */ /* 0x000f620000000200 */
[----:B------:R4:W-:Y:S02]  /*2ee0*/  MUFU.EX2 R219, R4 ;  /* 0x0000000400db7308 */ /* 0x0009e40000000800 */
[----:B------:R-:W-:Y:S04]  /*2ef0*/  FSEL R15, R15, -INF , P6 ;  /* 0xff8000000f0f7808 */ /* 0x000fe80003000000 */
[-C--:B-1----:R-:W-:Y:S05]  /*2f00*/  HMMA.16816.F32.BF16 R28, R156, R172.reuse, R28 ;  /* 0x000000ac9c1c723c */ /* 0x082fea000004181c */
[----:B------:R-:W-:Y:S03]  /*2f10*/  FFMA.FTZ R15, R15, c[0x0][0x29c], -R212 ;  /* 0x0000a7000f0f7a23 */ /* 0x000fe600000108d4 */
[C---:B--2---:R-:W-:Y:S03]  /*2f20*/  HMMA.16816.F32.BF16 R32, R176.reuse, R172, R32 ;  /* 0x000000acb020723c */ /* 0x044fe60000041820 */
[----:B------:R-:W-:Y:S05]  /*2f30*/  MUFU.EX2 R15, R15 ;  /* 0x0000000f000f7308 */ /* 0x000fea0000000800 */
[-C--:B------:R-:W-:Y:S04]  /*2f40*/  HMMA.16816.F32.BF16 R36, R176, R174.reuse, R36 ;  /* 0x000000aeb024723c */ /* 0x080fe80000041824 */
[----:B----4-:R-:W-:Y:S02]  /*2f50*/  FSEL R4, R17, -INF , P6 ;  /* 0xff80000011047808 */ /* 0x010fe40003000000 */
[----:B------:R-:W-:Y:S02]  /*2f60*/  FSEL R17, R7, -INF , P5 ;  /* 0xff80000007117808 */ /* 0x000fe40002800000 */
[C---:B------:R-:W-:Y:S04]  /*2f70*/  HMMA.16816.F32.BF16 R40, R156.reuse, R174, R40 ;  /* 0x000000ae9c28723c */ /* 0x040fe80000041828 */
[----:B------:R-:W-:Y:S01]  /*2f80*/  FFMA.FTZ R17, R17, c[0x0][0x29c], -R214 ;  /* 0x0000a70011117a23 */ /* 0x000fe200000108d6 */
[C---:B------:R-:W-:Y:S01]  /*2f90*/  ISETP.GT.AND P5, PT, R249.reuse, 0x40, PT ;  /* 0x00000040f900780c */ /* 0x040fe20003fa4270 */
[--C-:B------:R-:W-:Y:S02]  /*2fa0*/  FFMA.FTZ R4, R4, c[0x0][0x29c], -R215.reuse ;  /* 0x0000a70004047a23 */ /* 0x100fe400000108d7 */
[-C--:B------:R-:W-:Y:S01]  /*2fb0*/  HMMA.16816.F32.BF16 R44, R156, R180.reuse, R44 ;  /* 0x000000b49c2c723c */ /* 0x080fe2000004182c */
[----:B------:R-:W1:Y:S03]  /*2fc0*/  LDSM.16.M88.4 R156, [R228+0x10080] ;  /* 0x01008000e49c783b */ /* 0x000e660000000200 */
[----:B------:R-:W-:Y:S02]  /*2fd0*/  FSEL R24, R24, -INF , P5 ;  /* 0xff80000018187808 */ /* 0x000fe40002800000 */
[----:B------:R-:W-:Y:S02]  /*2fe0*/  FSEL R22, R22, -INF , P5 ;  /* 0xff80000016167808 */ /* 0x000fe40002800000 */
[----:B------:R-:W-:Y:S01]  /*2ff0*/  HMMA.16816.F32.BF16 R48, R176, R180, R48 ;  /* 0x000000b4b030723c */ /* 0x000fe20000041830 */
[----:B------:R-:W2:Y:S03]  /*3000*/  LDSM.16.M88.4 R176, [R228+0x11080] ;  /* 0x01108000e4b0783b */ /* 0x000ea60000000200 */
[----:B------:R-:W-:Y:S04]  /*3010*/  FSEL R26, R26, -INF , P5 ;  /* 0xff8000001a1a7808 */ /* 0x000fe80002800000 */
[-C--:B---3--:R-:W-:Y:S05]  /*3020*/  HMMA.16816.F32.BF16 R28, R148, R182.reuse, R28 ;  /* 0x000000b6941c723c */ /* 0x088fea000004181c */
[----:B------:R-:W-:Y:S03]  /*3030*/  FFMA.FTZ R26, R26, c[0x0][0x29c], -R212 ;  /* 0x0000a7001a1a7a23 */ /* 0x000fe600000108d4 */
[C---:B-----5:R-:W-:Y:S03]  /*3040*/  HMMA.16816.F32.BF16 R32, R152.reuse, R182, R32 ;  /* 0x000000b69820723c */ /* 0x060fe60000041820 */
[----:B------:R-:W-:Y:S05]  /*3050*/  MUFU.EX2 R26, R26 ;  /* 0x0000001a001a7308 */ /* 0x000fea0000000800 */
        /* <DEDUP_REMOVED lines=12> */
[----:B------:R-:W-:Y:S01]  /*3120*/  MOV R159, R11 ;  /* 0x0000000b009f7202 */ /* 0x000fe20000000f00 */
[----:B------:R-:W-:Y:S03]  /*3130*/  HMMA.16816.F32.BF16 R48, R176, R192, R48 ;  /* 0x000000c0b030723c */ /* 0x000fe60000041830 */
[----:B------:R-:W-:Y:S01]  /*3140*/  MUFU.EX2 R157, R18 ;  /* 0x00000012009d7308 */ /* 0x000fe20000000800 */
[----:B------:R-:W-:Y:S03]  /*3150*/  MOV R158, R9 ;  /* 0x00000009009e7202 */ /* 0x000fe60000000f00 */
[----:B------:R-:W-:Y:S01]  /*3160*/  MOV R179, R8 ;  /* 0x0000000800b37202 */ /* 0x000fe20000000f00 */
[-C--:B---3--:R-:W-:Y:S01]  /*3170*/  HMMA.16816.F32.BF16 R28, R148, R194.reuse, R28 ;  /* 0x000000c2941c723c */ /* 0x088fe2000004181c */
[----:B------:R-:W-:Y:S07]  /*3180*/  LDSM.16.M88.4 R8, [R3+0x11080] ;  /* 0x011080000308783b */ /* 0x000fee0000000200 */
[C---:B----4-:R-:W-:Y:S04]  /*3190*/  HMMA.16816.F32.BF16 R32, R152.reuse, R194, R32 ;  /* 0x000000c29820723c */ /* 0x050fe80000041820 */
[----:B-1----:R-:W-:Y:S02]  /*31a0*/  FSEL R4, R20, -INF , P5 ;  /* 0xff80000014047808 */ /* 0x002fe40002800000 */
[----:B------:R-:W-:Y:S02]  /*31b0*/  FSEL R20, R12, -INF , P1 ;  /* 0xff8000000c147808 */ /* 0x000fe40000800000 */
[-C--:B------:R-:W-:Y:S03]  /*31c0*/  HMMA.16816.F32.BF16 R36, R152, R196.reuse, R36 ;  /* 0x000000c49824723c */ /* 0x080fe60000041824 */
[----:B------:R-:W-:Y:S01]  /*31d0*/  ISETP.GT.AND P1, PT, R249, 0x41, PT ;  /* 0x00000041f900780c */ /* 0x000fe20003f24270 */
[--C-:B------:R-:W-:Y:S02]  /*31e0*/  FFMA.FTZ R12, R4, c[0x0][0x29c], -R215.reuse ;  /* 0x0000a700040c7a23 */ /* 0x100fe400000108d7 */
[----:B------:R1:W2:Y:S01]  /*31f0*/  LDSM.16.M88.4 R4, [R3+0x10080] ;  /* 0x010080000304783b */ /* 0x0002a20000000200 */
[----:B------:R-:W-:Y:S01]  /*3200*/  FSEL R23, R23, -INF , P1 ;  /* 0xff80000017177808 */ /* 0x000fe20000800000 */
[C---:B------:R-:W-:Y:S02]  /*3210*/  HMMA.16816.F32.BF16 R40, R148.reuse, R196, R40 ;  /* 0x000000c49428723c */ /* 0x040fe40000041828 */
[----:B------:R-:W-:Y:S02]  /*3220*/  MUFU.EX2 R12, R12 ;  /* 0x0000000c000c7308 */ /* 0x000fe40000000800 */
[----:B------:R-:W-:Y:S02]  /*3230*/  FSEL R21, R21, -INF , P1 ;  /* 0xff80000015157808 */ /* 0x000fe40000800000 */
[----:B------:R-:W-:Y:S02]  /*3240*/  FSEL R25, R25, -INF , P1 ;  /* 0xff80000019197808 */ /* 0x000fe40000800000 */
[-C--:B------:R-:W-:Y:S01]  /*3250*/  HMMA.16816.F32.BF16 R44, R148, R198.reuse, R44 ;  /* 0x000000c6942c723c */ /* 0x080fe2000004182c */
[----:B------:R-:W-:Y:S03]  /*3260*/  LDSM.16.M88.4 R148, [R2+0x11080] ;  /* 0x011080000294783b */ /* 0x000fe60000000200 */
[----:B------:R-:W-:Y:S01]  /*3270*/  FFMA.FTZ R215, R21, c[0x0][0x29c], -R215 ;  /* 0x0000a70015d77a23 */ /* 0x000fe200000108d7 */
[----:B------:R-:W-:Y:S01]  /*3280*/  FSEL R27, R27, -INF , P1 ;  /* 0xff8000001b1b7808 */ /* 0x000fe20000800000 */
[----:B------:R3:W-:Y:S01]  /*3290*/  MUFU.EX2 R21, R17 ;  /* 0x0000001100157308 */ /* 0x0007e20000000800 */
[----:B------:R-:W-:Y:S01]  /*32a0*/  PLOP3.LUT P1, PT, PT, PT, UP0, 0x80, 0x0 ;  /* 0x000000000000781c */ /* 0x000fe20003f2f008 */
[----:B------:R-:W-:Y:S04]  /*32b0*/  HMMA.16816.F32.BF16 R48, R152, R198, R48 ;  /* 0x000000c69830723c */ /* 0x000fe80000041830 */
[--C-:B-1----:R-:W-:Y:S03]  /*32c0*/  FFMA.FTZ R3, R16, c[0x0][0x29c], -R214.reuse ;  /* 0x0000a70010037a23 */ /* 0x102fe600000108d6 */
[--C-:B------:R-:W-:Y:S01]  /*32d0*/  FFMA.FTZ R152, R19, c[0x0][0x29c], -R214.reuse ;  /* 0x0000a70013987a23 */ /* 0x100fe200000108d6 */
[----:B------:R-:W-:Y:S10]  /*32e0*/  MUFU.EX2 R215, R215 ;  /* 0x000000d700d77308 */ /* 0x000ff40000000800 */
[----:B------:R-:W-:Y:S01]  /*32f0*/  MUFU.EX2 R152, R152 ;  /* 0x0000009800987308 */ /* 0x000fe20000000800 */
[-C--:B--2---:R-:W-:Y:S01]  /*3300*/  HMMA.16816.F32.BF16 R28, R4, R200.reuse, R28 ;  /* 0x000000c8041c723c */ /* 0x084fe2000004181c */
[----:B---3--:R1:W2:Y:S08]  /*3310*/  LDSM.16.M88.4 R16, [R2+0x10080] ;  /* 0x010080000210783b */ /* 0x0082b00000000200 */
[----:B------:R-:W3:Y:S01]  /*3320*/  MUFU.EX2 R3, R3 ;  /* 0x0000000300037308 */ /* 0x000ee20000000800 */
[C---:B------:R-:W-:Y:S08]  /*3330*/  HMMA.16816.F32.BF16 R32, R8.reuse, R200, R32 ;  /* 0x000000c80820723c */ /* 0x040ff00000041820 */
[-C--:B------:R-:W-:Y:S08]  /*3340*/  HMMA.16816.F32.BF16 R36, R8, R202.reuse, R36 ;  /* 0x000000ca0824723c */ /* 0x080ff00000041824 */
[C---:B------:R-:W-:Y:S04]  /*3350*/  HMMA.16816.F32.BF16 R40, R4.reuse, R202, R40 ;  /* 0x000000ca0428723c */ /* 0x040fe80000041828 */
[--C-:B-1----:R-:W-:Y:S02]  /*3360*/  FFMA.FTZ R2, R22, c[0x0][0x29c], -R214.reuse ;  /* 0x0000a70016027a23 */ /* 0x102fe400000108d6 */
[--C-:B------:R-:W-:Y:S02]  /*3370*/  FFMA.FTZ R22, R179, c[0x0][0x29c], -R213.reuse ;  /* 0x0000a700b3167a23 */ /* 0x100fe400000108d5 */
[-C--:B------:R-:W-:Y:S01]  /*3380*/  HMMA.16816.F32.BF16 R44, R4, R204.reuse, R44 ;  /* 0x000000cc042c723c */ /* 0x080fe2000004182c */
[----:B------:R-:W1:Y:S01]  /*3390*/  LDS R5, [R250.X4+0x12280] ;  /* 0x01228000fa057984 */ /* 0x000e620000004800 */
[----:B------:R-:W-:Y:S02]  /*33a0*/  MUFU.EX2 R2, R2 ;  /* 0x0000000200027308 */ /* 0x000fe40000000800 */
[----:B------:R-:W-:Y:S03]  /*33b0*/  FFMA.FTZ R214, R23, c[0x0][0x29c], -R214 ;  /* 0x0000a70017d67a23 */ /* 0x000fe600000108d6 */
[--C-:B------:R-:W-:Y:S01]  /*33c0*/  FFMA.FTZ R4, R158, c[0x0][0x29c], -R213.reuse ;  /* 0x0000a7009e047a23 */ /* 0x100fe200000108d5 */
[----:B------:R-:W-:Y:S01]  /*33d0*/  HMMA.16816.F32.BF16 R48, R8, R204, R48 ;  /* 0x000000cc0830723c */ /* 0x000fe20000041830 */
[----:B------:R-:W4:Y:S03]  /*33e0*/  LDS R8, [R250.X4+0x122a0] ;  /* 0x0122a000fa087984 */ /* 0x000f260000004800 */
[--C-:B------:R-:W-:Y:S01]  /*33f0*/  FFMA.FTZ R6, R20, c[0x0][0x29c], -R213.reuse ;  /* 0x0000a70014067a23 */ /* 0x100fe200000108d5 */
[----:B------:R-:W5:Y:S01]  /*3400*/  LDS R10, [R250.X4+0x12300] ;  /* 0x01230000fa0a7984 */ /* 0x000f620000004800 */
[----:B------:R-:W-:Y:S01]  /*3410*/  MUFU.EX2 R214, R214 ;  /* 0x000000d600d67308 */ /* 0x000fe20000000800 */
[--C-:B------:R-:W-:Y:S01]  /*3420*/  FFMA.FTZ R9, R24, c[0x0][0x29c], -R213.reuse ;  /* 0x0000a70018097a23 */ /* 0x100fe200000108d5 */
[-C--:B--2---:R-:W-:Y:S05]  /*3430*/  HMMA.16816.F32.BF16 R28, R16, R206.reuse, R28 ;  /* 0x000000ce101c723c */ /* 0x084fea000004181c */
[----:B------:R-:W-:Y:S01]  /*3440*/  FSEL R7, R13, -INF , P6 ;  /* 0xff8000000d077808 */ /* 0x000fe20003000000 */
[--C-:B------:R-:W-:Y:S02]  /*3450*/  FFMA.FTZ R13, R159, c[0x0][0x29c], -R212.reuse ;  /* 0x0000a7009f0d7a23 */ /* 0x100fe400000108d4 */
[C---:B------:R-:W-:Y:S01]  /*3460*/  HMMA.16816.F32.BF16 R32, R148.reuse, R206, R32 ;  /* 0x000000ce9420723c */ /* 0x040fe20000041820 */
[----:B------:R-:W2:Y:S03]  /*3470*/  MUFU.EX2 R22, R22 ;  /* 0x0000001600167308 */ /* 0x000ea60000000800 */
[--C-:B------:R-:W-:Y:S02]  /*3480*/  FFMA.FTZ R11, R218, c[0x0][0x29c], -R212.reuse ;  /* 0x0000a700da0b7a23 */ /* 0x100fe400000108d4 */
[----:B------:R-:W-:Y:S02]  /*3490*/  FFMA.FTZ R212, R27, c[0x0][0x29c], -R212 ;  /* 0x0000a7001bd47a23 */ /* 0x000fe400000108d4 */
[-C--:B------:R-:W-:Y:S03]  /*34a0*/  HMMA.16816.F32.BF16 R36, R148, R208.reuse, R36 ;  /* 0x000000d09424723c */ /* 0x080fe60000041824 */
[----:B------:R-:W-:Y:S01]  /*34b0*/  MUFU.EX2 R11, R11 ;  /* 0x0000000b000b7308 */ /* 0x000fe20000000800 */
[--C-:B------:R-:W-:Y:S02]  /*34c0*/  FFMA.FTZ R7, R7, c[0x0][0x29c], -R213.reuse ;  /* 0x0000a70007077a23 */ /* 0x100fe400000108d5 */
[----:B------:R-:W-:Y:S02]  /*34d0*/  FFMA.FTZ R213, R25, c[0x0][0x29c], -R213 ;  /* 0x0000a70019d57a23 */ /* 0x000fe400000108d5 */
[C---:B------:R-:W-:Y:S04]  /*34e0*/  HMMA.16816.F32.BF16 R40, R16.reuse, R208, R40 ;  /* 0x000000d01028723c */ /* 0x040fe80000041828 */
[--C-:B-1----:R-:W-:Y:S01]  /*34f0*/  FADD.FTZ R29, R29, -R5.reuse ;  /* 0x800000051d1d7221 */ /* 0x102fe20000010000 */
[----:B------:R-:W-:Y:S03]  /*3500*/  MUFU.EX2 R13, R13 ;  /* 0x0000000d000d7308 */ /* 0x000fe60000000800 */
[-C--:B------:R-:W-:Y:S04]  /*3510*/  HMMA.16816.F32.BF16 R44, R16, R210.reuse, R44 ;  /* 0x000000d2102c723c */ /* 0x080fe8000004182c */
[--C-:B----4-:R-:W-:Y:S02]  /*3520*/  FADD.FTZ R30, R30, -R8.reuse ;  /* 0x800000081e1e7221 */ /* 0x110fe40000010000 */
[----:B------:R-:W-:Y:S01]  /*3530*/  FADD.FTZ R31, R31, -R8 ;  /* 0x800000081f1f7221 */ /* 0x000fe20000010000 */
[----:B------:R3:W-:Y:S01]  /*3540*/  MUFU.EX2 R17, R14 ;  /* 0x0000000e00117308 */ /* 0x0007e20000000800 */
[----:B------:R-:W-:Y:S04]  /*3550*/  HMMA.16816.F32.BF16 R48, R148, R210, R48 ;  /* 0x000000d29430723c */ /* 0x000fe80000041830 */
[--C-:B------:R-:W-:Y:S02]  /*3560*/  FADD.FTZ R16, R28, -R5.reuse ;  /* 0x800000051c107221 */ /* 0x100fe40000010000 */
[----:B-----5:R-:W-:Y:S02]  /*3570*/  FADD.FTZ R32, R32, -R10 ;  /* 0x8000000a20207221 */ /* 0x020fe40000010000 */
[--C-:B------:R-:W-:Y:S01]  /*3580*/  FADD.FTZ R42, R42, -R8.reuse ;  /* 0x800000082a2a7221 */ /* 0x100fe20000010000 */
[----:B------:R-:W1:Y:S03]  /*3590*/  MUFU.EX2 R4, R4 ;  /* 0x0000000400047308 */ /* 0x000e660000000800 */
[--C-:B------:R-:W-:Y:S02]  /*35a0*/  FADD.FTZ R43, R43, -R8.reuse ;  /* 0x800000082b2b7221 */ /* 0x100fe40000010000 */
[----:B------:R-:W-:Y:S01]  /*35b0*/  FMUL.FTZ R16, R216, R16 ;  /* 0x00000010d8107220 */ /* 0x000fe20000410000 */
[----:B------:R-:W-:Y:S01]  /*35c0*/  F2FP.BF16.PACK_AB R216, R217, R216 ;  /* 0x000000d8d9d8723e */ /* 0x000fe200000010ff */
[--C-:B------:R-:W-:Y:S02]  /*35d0*/  FADD.FTZ R46, R46, -R8.reuse ;  /* 0x800000082e2e7221 */ /* 0x100fe40000010000 */
[----:B------:R-:W-:Y:S01]  /*35e0*/  FADD.FTZ R47, R47, -R8 ;  /* 0x800000082f2f7221 */ /* 0x000fe20000010000 */
[----:B------:R-:W-:Y:S01]  /*35f0*/  MUFU.EX2 R7, R7 ;  /* 0x0000000700077308 */ /* 0x000fe20000000800 */
[----:B------:R-:W4:Y:S01]  /*3600*/  LDS R8, [R250.X4+0x12320] ;  /* 0x01232000fa087984 */ /* 0x000f220000004800 */
[--C-:B------:R-:W-:Y:S02]  /*3610*/  FADD.FTZ R33, R33, -R10.reuse ;  /* 0x8000000a21217221 */ /* 0x100fe40000010000 */
[----:B---3--:R-:W-:Y:S01]  /*3620*/  FMUL.FTZ R14, R3, R30 ;  /* 0x0000001e030e7220 */ /* 0x008fe20000410000 */
[----:B------:R-:W-:Y:S01]  /*3630*/  F2FP.BF16.PACK_AB R3, R21, R3 ;  /* 0x000000031503723e */ /* 0x000fe200000010ff */
[----:B------:R-:W-:Y:S01]  /*3640*/  STS [R251+0x12480], R216 ;  /* 0x012480d8fb007388 */ /* 0x000fe20000000800 */
[----:B--2---:R-:W-:Y:S02]  /*3650*/  FMUL.FTZ R32, R22, R32 ;  /* 0x0000002016207220 */ /* 0x004fe40000410000 */
[--C-:B------:R-:W-:Y:S01]  /*3660*/  FADD.FTZ R40, R40, -R5.reuse ;  /* 0x8000000528287221 */ /* 0x100fe20000010000 */
[----:B------:R-:W2:Y:S01]  /*3670*/  MUFU.EX2 R6, R6 ;  /* 0x0000000600067308 */ /* 0x000ea20000000800 */
[----:B------:R3:W-:Y:S01]  /*3680*/  STS [R248], R3 ;  /* 0x00000003f8007388 */ /* 0x0007e20000000800 */
[--C-:B------:R-:W-:Y:S01]  /*3690*/  FADD.FTZ R41, R41, -R5.reuse ;  /* 0x8000000529297221 */ /* 0x100fe20000010000 */
[C---:B-1----:R-:W-:Y:S01]  /*36a0*/  F2FP.BF16.PACK_AB R22, R4.reuse, R22 ;  /* 0x000000160416723e */ /* 0x042fe200000010ff */
[----:B------:R-:W-:Y:S01]  /*36b0*/  FMUL.FTZ R33, R4, R33 ;  /* 0x0000002104217220 */ /* 0x000fe20000410000 */
[----:B------:R-:W-:Y:S01]  /*36c0*/  F2FP.BF16.PACK_AB R4, R13, R11 ;  /* 0x0000000b0d04723e */ /* 0x000fe200000010ff */
[--C-:B------:R-:W-:Y:S02]  /*36d0*/  FADD.FTZ R44, R44, -R5.reuse ;  /* 0x800000052c2c7221 */ /* 0x100fe40000010000 */
[----:B------:R-:W-:Y:S01]  /*36e0*/  STS [R251+0x12c80], R22 ;  /* 0x012c8016fb007388 */ /* 0x000fe20000000800 */
[----:B------:R-:W-:Y:S01]  /*36f0*/  FADD.FTZ R45, R45, -R5 ;  /* 0x800000052d2d7221 */ /* 0x000fe20000010000 */
[----:B------:R-:W-:Y:S01]  /*3700*/  MUFU.EX2 R213, R213 ;  /* 0x000000d500d57308 */ /* 0x000fe20000000800 */
[----:B------:R-:W-:Y:S01]  /*3710*/  FMUL.FTZ R5, R219, R40 ;  /* 0x00000028db057220 */ /* 0x000fe20000410000 */
[----:B------:R-:W-:Y:S01]  /*3720*/  F2FP.BF16.PACK_AB R219, R156, R219 ;  /* 0x000000db9cdb723e */ /* 0x000fe200000010ff */
[----:B------:R-:W-:Y:S01]  /*3730*/  STS [R248+0x800], R4 ;  /* 0x00080004f8007388 */ /* 0x000fe20000000800 */
[--C-:B------:R-:W-:Y:S01]  /*3740*/  FADD.FTZ R36, R36, -R10.reuse ;  /* 0x8000000a24247221 */ /* 0x100fe20000010000 */
[----:B------:R-:W-:Y:S01]  /*3750*/  F2FP.BF16.PACK_AB R32, R33, R32 ;  /* 0x000000202120723e */ /* 0x000fe200000010ff */
[----:B------:R-:W-:Y:S01]  /*3760*/  FMUL.FTZ R42, R157, R42 ;  /* 0x0000002a9d2a7220 */ /* 0x000fe20000410000 */
[----:B------:R-:W-:Y:S01]  /*3770*/  F2FP.BF16.PACK_AB R157, R152, R157 ;  /* 0x0000009d989d723e */ /* 0x000fe200000010ff */
[----:B------:R-:W-:Y:S01]  /*3780*/  STS [R251+0x13480], R219 ;  /* 0x013480dbfb007388 */ /* 0x000fe20000000800 */
[----:B------:R-:W-:Y:S01]  /*3790*/  FMUL.FTZ R44, R12, R44 ;  /* 0x0000002c0c2c7220 */ /* 0x000fe20000410000 */
[----:B------:R-:W-:Y:S01]  /*37a0*/  F2FP.BF16.PACK_AB R12, R215, R12 ;  /* 0x0000000cd70c723e */ /* 0x000fe200000010ff */
[----:B------:R-:W-:Y:S01]  /*37b0*/  FMUL.FTZ R46, R2, R46 ;  /* 0x0000002e022e7220 */ /* 0x000fe20000410000 */
[----:B------:R-:W-:Y:S01]  /*37c0*/  STS [R248+0x1000], R157 ;  /* 0x0010009df8007388 */ /* 0x000fe20000000800 */
[----:B--2---:R-:W-:Y:S01]  /*37d0*/  FMUL.FTZ R36, R6, R36 ;  /* 0x0000002406247220 */ /* 0x004fe20000410000 */
[----:B------:R-:W-:Y:S01]  /*37e0*/  F2FP.BF16.PACK_AB R6, R7, R6 ;  /* 0x000000060706723e */ /* 0x000fe200000010ff */
[----:B------:R-:W1:Y:S01]  /*37f0*/  MUFU.EX2 R9, R9 ;  /* 0x0000000900097308 */ /* 0x000e620000000800 */
[----:B---3--:R-:W-:Y:S01]  /*3800*/  F2FP.BF16.PACK_AB R3, R15, R17 ;  /* 0x000000110f03723e */ /* 0x008fe200000010ff */
[----:B------:R-:W-:Y:S01]  /*3810*/  FADD.FTZ R48, R48, -R10 ;  /* 0x8000000a30307221 */ /* 0x000fe20000010000 */
[----:B------:R-:W-:Y:S01]  /*3820*/  F2FP.BF16.PACK_AB R2, R214, R2 ;  /* 0x00000002d602723e */ /* 0x000fe200000010ff */
[----:B------:R-:W-:Y:S01]  /*3830*/  STS [R251+0x13c80], R6 ;  /* 0x013c8006fb007388 */ /* 0x000fe20000000800 */
[----:B------:R-:W-:Y:S02]  /*3840*/  FMUL.FTZ R29, R217, R29 ;  /* 0x0000001dd91d7220 */ /* 0x000fe40000410000 */
[----:B------:R-:W-:Y:S01]  /*3850*/  FMUL.FTZ R21, R21, R31 ;  /* 0x0000001f15157220 */ /* 0x000fe20000410000 */
[----:B------:R-:W-:Y:S01]  /*3860*/  STS [R248+0x1800], R3 ;  /* 0x00180003f8007388 */ /* 0x000fe20000000800 */
[--C-:B----4-:R-:W-:Y:S01]  /*3870*/  FADD.FTZ R34, R34, -R8.reuse ;  /* 0x8000000822227221 */ /* 0x110fe20000010000 */
[----:B------:R-:W2:Y:S01]  /*3880*/  MUFU.EX2 R212, R212 ;  /* 0x000000d400d47308 */ /* 0x000ea20000000800 */
[----:B------:R-:W-:Y:S01]  /*3890*/  F2FP.BF16.PACK_AB R16, R29, R16 ;  /* 0x000000101d10723e */ /* 0x000fe200000010ff */
[----:B------:R-:W-:Y:S01]  /*38a0*/  STS [R251+0x14480], R12 ;  /* 0x0144800cfb007388 */ /* 0x000fe20000000800 */
[----:B------:R-:W-:Y:S01]  /*38b0*/  FADD.FTZ R35, R35, -R8 ;  /* 0x8000000823237221 */ /* 0x000fe20000010000 */
[----:B------:R-:W-:Y:S01]  /*38c0*/  F2FP.BF16.PACK_AB R14, R21, R14 ;  /* 0x0000000e150e723e */ /* 0x000fe200000010ff */
[----:B------:R-:W-:Y:S01]  /*38d0*/  FMUL.FTZ R34, R11, R34 ;  /* 0x000000220b227220 */ /* 0x000fe20000410000 */
[----:B------:R2:W-:Y:S01]  /*38e0*/  STS [R248+0x2000], R2 ;  /* 0x00200002f8007388 */ /* 0x0005e20000000800 */
[----:B------:R-:W-:Y:S02]  /*38f0*/  FMUL.FTZ R35, R13, R35 ;  /* 0x000000230d237220 */ /* 0x000fe40000410000 */
[----:B------:R-:W-:Y:S02]  /*3900*/  FMUL.FTZ R41, R156, R41 ;  /* 0x000000299c297220 */ /* 0x000fe40000410000 */
[----:B------:R-:W-:Y:S01]  /*3910*/  FMUL.FTZ R43, R152, R43 ;  /* 0x0000002b982b7220 */ /* 0x000fe20000410000 */
[----:B------:R-:W-:Y:S01]  /*3920*/  F2FP.BF16.PACK_AB R34, R35, R34 ;  /* 0x000000222322723e */ /* 0x000fe200000010ff */
[----:B------:R-:W-:Y:S01]  /*3930*/  FADD.FTZ R37, R37, -R10 ;  /* 0x8000000a25257221 */ /* 0x000fe20000010000 */
[----:B------:R-:W-:Y:S01]  /*3940*/  F2FP.BF16.PACK_AB R5, R41, R5 ;  /* 0x000000052905723e */ /* 0x000fe200000010ff */
[----:B-1----:R-:W-:Y:S01]  /*3950*/  FMUL.FTZ R48, R9, R48 ;  /* 0x0000003009307220 */ /* 0x002fe20000410000 */
[----:B------:R-:W-:Y:S01]  /*3960*/  F2FP.BF16.PACK_AB R9, R213, R9 ;  /* 0x00000009d509723e */ /* 0x000fe200000010ff */
[----:B------:R-:W-:Y:S01]  /*3970*/  FMUL.FTZ R37, R7, R37 ;  /* 0x0000002507257220 */ /* 0x000fe20000410000 */
[----:B------:R-:W-:Y:S01]  /*3980*/  F2FP.BF16.PACK_AB R42, R43, R42 ;  /* 0x0000002a2b2a723e */ /* 0x000fe200000010ff */
[--C-:B------:R-:W-:Y:S02]  /*3990*/  FADD.FTZ R38, R38, -R8.reuse ;  /* 0x8000000826267221 */ /* 0x100fe40000010000 */
[----:B------:R-:W-:Y:S01]  /*39a0*/  STS [R251+0x14c80], R9 ;  /* 0x014c8009fb007388 */ /* 0x000fe20000000800 */
[----:B------:R-:W-:Y:S01]  /*39b0*/  FADD.FTZ R39, R39, -R8 ;  /* 0x8000000827277221 */ /* 0x000fe20000010000 */
[----:B------:R-:W-:Y:S01]  /*39c0*/  F2FP.BF16.PACK_AB R36, R37, R36 ;  /* 0x000000242524723e */ /* 0x000fe200000010ff */
[----:B------:R-:W-:Y:S02]  /*39d0*/  FMUL.FTZ R38, R17, R38 ;  /* 0x0000002611267220 */ /* 0x000fe40000410000 */
[----:B------:R-:W-:Y:S02]  /*39e0*/  FMUL.FTZ R39, R15, R39 ;  /* 0x000000270f277220 */ /* 0x000fe40000410000 */
[----:B------:R-:W-:Y:S02]  /*39f0*/  FMUL.FTZ R45, R215, R45 ;  /* 0x0000002dd72d7220 */ /* 0x000fe40000410000 */
[----:B------:R-:W-:Y:S01]  /*3a00*/  FMUL.FTZ R47, R214, R47 ;  /* 0x0000002fd62f7220 */ /* 0x000fe20000410000 */
[----:B--2---:R-:W-:Y:S01]  /*3a10*/  F2FP.BF16.PACK_AB R2, R212, R26 ;  /* 0x0000001ad402723e */ /* 0x004fe200000010ff */
[----:B------:R-:W-:Y:S01]  /*3a20*/  FADD.FTZ R49, R49, -R10 ;  /* 0x8000000a31317221 */ /* 0x000fe20000010000 */
[----:B------:R-:W-:Y:S01]  /*3a30*/  F2FP.BF16.PACK_AB R38, R39, R38 ;  /* 0x000000262726723e */ /* 0x000fe200000010ff */
[--C-:B------:R-:W-:Y:S01]  /*3a40*/  FADD.FTZ R50, R50, -R8.reuse ;  /* 0x8000000832327221 */ /* 0x100fe20000010000 */
[----:B------:R-:W-:Y:S01]  /*3a50*/  F2FP.BF16.PACK_AB R44, R45, R44 ;  /* 0x0000002c2d2c723e */ /* 0x000fe200000010ff */
[----:B------:R1:W-:Y:S01]  /*3a60*/  STS [R248+0x2800], R2 ;  /* 0x00280002f8007388 */ /* 0x0003e20000000800 */
[----:B------:R-:W-:Y:S01]  /*3a70*/  FMUL.FTZ R49, R213, R49 ;  /* 0x00000031d5317220 */ /* 0x000fe20000410000 */
[----:B------:R-:W-:Y:S01]  /*3a80*/  F2FP.BF16.PACK_AB R46, R47, R46 ;  /* 0x0000002e2f2e723e */ /* 0x000fe200000010ff */
[----:B------:R-:W-:Y:S01]  /*3a90*/  FADD.FTZ R51, R51, -R8 ;  /* 0x8000000833337221 */ /* 0x000fe20000010000 */
[----:B------:R-:W-:Y:S01]  /*3aa0*/  BAR.SYNC.DEFER_BLOCKING 0x0 ;  /* 0x0000000000007b1d */ /* 0x000fe20000010000 */
[----:B------:R-:W-:Y:S01]  /*3ab0*/  FMUL.FTZ R50, R26, R50 ;  /* 0x000000321a327220 */ /* 0x000fe20000410000 */
[----:B------:R-:W-:Y:S01]  /*3ac0*/  F2FP.BF16.PACK_AB R48, R49, R48 ;  /* 0x000000303130723e */ /* 0x000fe200000010ff */
[----:B------:R-:W-:Y:S05]  /*3ad0*/  FMUL.FTZ R51, R212, R51 ;  /* 0x00000033d4337220 */ /* 0x000fea0000410000 */
[----:B------:R-:W-:Y:S02]  /*3ae0*/  F2FP.BF16.PACK_AB R50, R51, R50 ;  /* 0x000000323332723e */ /* 0x000fe400000010ff */
[----:B-1----:R-:W-:Y:S01]  /*3af0*/  SHF.L.U32 R2, R234, 0x1, RZ ;  /* 0x00000001ea027819 */ /* 0x002fe200000006ff */
        /* <DEDUP_REMOVED lines=12> */
[----:B------:R-:W-:Y:S08]  /*3bc0*/  LDSM.16.MT88.4 R4, [R232+0x12480] ;  /* 0x01248000e804783b */ /* 0x000ff00000004200 */
[----:B------:R-:W1:Y:S08]  /*3bd0*/  LDSM.16.MT88.4 R8, [R2+0xe080] ;  /* 0x00e080000208783b */ /* 0x000e700000004200 */
[----:B------:R-:W2:Y:S08]  /*3be0*/  LDSM.16.MT88.4 R12, [R232+0x13480] ;  /* 0x01348000e80c783b */ /* 0x000eb00000004200 */
[----:B------:R-:W3:Y:S08]  /*3bf0*/  LDSM.16.MT88.4 R16, [R232+0x14480] ;  /* 0x01448000e810783b */ /* 0x000ef00000004200 */
[----:B------:R-:W4:Y:S08]  /*3c00*/  LDSM.16.MT88.4 R20, [R2+0x10080] ;  /* 0x010080000214783b */ /* 0x000f300000004200 */
[----:B------:R-:W-:Y:S01]  /*3c10*/  LDSM.16.MT88.4 R24, [R232+0x12880] ;  /* 0x01288000e818783b */ /* 0x000fe20000004200 */
[-C--:B-1----:R-:W-:Y:S07]  /*3c20*/  HMMA.16816.F32.BF16 R52, R4, R8.reuse, R52 ;  /* 0x000000080434723c */ /* 0x082fee0000041834 */
[----:B------:R-:W1:Y:S01]  /*3c30*/  LDSM.16.MT88.4 R28, [R2+0xe880] ;  /* 0x00e88000021c783b */ /* 0x000e620000004200 */
[-C--:B--2---:R-:W-:Y:S07]  /*3c40*/  HMMA.16816.F32.BF16 R56, R12, R8.reuse, R56 ;  /* 0x000000080c38723c */ /* 0x084fee0000041838 */
[----:B------:R-:W2:Y:S01]  /*3c50*/  LDSM.16.MT88.4 R32, [R232+0x13880] ;  /* 0x01388000e820783b */ /* 0x000ea20000004200 */
[C---:B---3--:R-:W-:Y:S07]  /*3c60*/  HMMA.16816.F32.BF16 R60, R16.reuse, R8, R60 ;  /* 0x00000008103c723c */ /* 0x048fee000004183c */
[----:B------:R-:W3:Y:S01]  /*3c70*/  LDSM.16.MT88.4 R36, [R232+0x14880] ;  /* 0x01488000e824783b */ /* 0x000ee20000004200 */
[-C--:B------:R-:W-:Y:S07]  /*3c80*/  HMMA.16816.F32.BF16 R64, R16, R10.reuse, R64 ;  /* 0x0000000a1040723c */ /* 0x080fee0000041840 */
[----:B------:R-:W5:Y:S01]  /*3c90*/  LDSM.16.MT88.4 R40, [R2+0x10880] ;  /* 0x010880000228783b */ /* 0x000f620000004200 */
[-C--:B------:R-:W-:Y:S07]  /*3ca0*/  HMMA.16816.F32.BF16 R68, R12, R10.reuse, R68 ;  /* 0x0000000a0c44723c */ /* 0x080fee0000041844 */
[----:B------:R-:W-:Y:S01]  /*3cb0*/  LDSM.16.MT88.4 R44, [R2+0xf880] ;  /* 0x00f88000022c783b */ /* 0x000fe20000004200 */
[C---:B------:R-:W-:Y:S07]  /*3cc0*/  HMMA.16816.F32.BF16 R72, R4.reuse, R10, R72 ;  /* 0x0000000a0448723c */ /* 0x040fee0000041848 */
[----:B------:R-:W-:Y:S01]  /*3cd0*/  LDSM.16.MT88.4 R8, [R2+0xf080] ;  /* 0x00f080000208783b */ /* 0x000fe20000004200 */
[-C--:B----4-:R-:W-:Y:S07]  /*3ce0*/  HMMA.16816.F32.BF16 R76, R4, R20.reuse, R76 ;  /* 0x00000014044c723c */ /* 0x090fee000004184c */
[----:B------:R-:W-:Y:S01]  /*3cf0*/  LDSM.16.MT88.4 R48, [R232+0x14080] ;  /* 0x01408000e830783b */ /* 0x000fe20000004200 */
[-C--:B------:R-:W-:Y:S07]  /*3d00*/  HMMA.16816.F32.BF16 R80, R12, R20.reuse, R80 ;  /* 0x000000140c50723c */ /* 0x080fee0000041850 */
[----:B------:R-:W-:Y:S01]  /*3d10*/  LDSM.16.MT88.4 R148, [R232+0x15080] ;  /* 0x01508000e894783b */ /* 0x000fe20000004200 */
[C---:B------:R-:W-:Y:S08]  /*3d20*/  HMMA.16816.F32.BF16 R84, R16.reuse, R20, R84 ;  /* 0x000000141054723c */ /* 0x040ff00000041854 */
[-C--:B------:R-:W-:Y:S01]  /*3d30*/  HMMA.16816.F32.BF16 R88, R16, R22.reuse, R88 ;  /* 0x000000161058723c */ /* 0x080fe20000041858 */
[----:B------:R-:W-:Y:S07]  /*3d40*/  LDSM.16.MT88.4 R16, [R232+0x14c80] ;  /* 0x014c8000e810783b */ /* 0x000fee0000004200 */
[-C--:B------:R-:W-:Y:S01]  /*3d50*/  HMMA.16816.F32.BF16 R92, R12, R22.reuse, R92 ;  /* 0x000000160c5c723c */ /* 0x080fe2000004185c */
[----:B------:R-:W-:Y:S07]  /*3d60*/  LDSM.16.MT88.4 R12, [R232+0x13c80] ;  /* 0x013c8000e80c783b */ /* 0x000fee0000004200 */
[----:B------:R-:W-:Y:S01]  /*3d70*/  HMMA.16816.F32.BF16 R96, R4, R22, R96 ;  /* 0x000000160460723c */ /* 0x000fe20000041860 */
[----:B------:R-:W4:Y:S07]  /*3d80*/  LDSM.16.MT88.4 R4, [R232+0x12c80] ;  /* 0x012c8000e804783b */ /* 0x000f2e0000004200 */
[-C--:B-1----:R-:W-:Y:S01]  /*3d90*/  HMMA.16816.F32.BF16 R52, R24, R28.reuse, R52 ;  /* 0x0000001c1834723c */ /* 0x082fe20000041834 */
[----:B------:R-:W1:Y:S07]  /*3da0*/  LDSM.16.MT88.4 R20, [R2+0x11080] ;  /* 0x011080000214783b */ /* 0x000e6e0000004200 */
[-C--:B--2---:R-:W-:Y:S08]  /*3db0*/  HMMA.16816.F32.BF16 R56, R32, R28.reuse, R56 ;  /* 0x0000001c2038723c */ /* 0x084ff00000041838 */
[C---:B---3--:R-:W-:Y:S08]  /*3dc0*/  HMMA.16816.F32.BF16 R60, R36.reuse, R28, R60 ;  /* 0x0000001c243c723c */ /* 0x048ff0000004183c */
[-C--:B------:R-:W-:Y:S08]  /*3dd0*/  HMMA.16816.F32.BF16 R64, R36, R30.reuse, R64 ;  /* 0x0000001e2440723c */ /* 0x080ff00000041840 */
[-C--:B------:R-:W-:Y:S08]  /*3de0*/  HMMA.16816.F32.BF16 R68, R32, R30.reuse, R68 ;  /* 0x0000001e2044723c */ /* 0x080ff00000041844 */
[C---:B------:R-:W-:Y:S01]  /*3df0*/  HMMA.16816.F32.BF16 R72, R24.reuse, R30, R72 ;  /* 0x0000001e1848723c */ /* 0x040fe20000041848 */
[----:B------:R-:W2:Y:S07]  /*3e00*/  LDSM.16.MT88.4 R28, [R232+0x13080] ;  /* 0x01308000e81c783b */ /* 0x000eae0000004200 */
[-C--:B-----5:R-:W-:Y:S08]  /*3e10*/  HMMA.16816.F32.BF16 R76, R24, R40.reuse, R76 ;  /* 0x00000028184c723c */ /* 0x0a0ff0000004184c */
[-C--:B------:R-:W-:Y:S08]  /*3e20*/  HMMA.16816.F32.BF16 R80, R32, R40.reuse, R80 ;  /* 0x000000282050723c */ /* 0x080ff00000041850 */
[C---:B------:R-:W-:Y:S08]  /*3e30*/  HMMA.16816.F32.BF16 R84, R36.reuse, R40, R84 ;  /* 0x000000282454723c */ /* 0x040ff00000041854 */
[-C--:B------:R-:W-:Y:S08]  /*3e40*/  HMMA.16816.F32.BF16 R88, R36, R42.reuse, R88 ;  /* 0x0000002a2458723c */ /* 0x080ff00000041858 */
[-C--:B------:R-:W-:Y:S08]  /*3e50*/  HMMA.16816.F32.BF16 R92, R32, R42.reuse, R92 ;  /* 0x0000002a205c723c */ /* 0x080ff0000004185c */
[----:B------:R-:W-:Y:S01]  /*3e60*/  HMMA.16816.F32.BF16 R96, R24, R42, R96 ;  /* 0x0000002a1860723c */ /* 0x000fe20000041860 */
[----:B------:R-:W3:Y:S07]  /*3e70*/  LDSM.16.MT88.4 R24, [R2+0x11880] ;  /* 0x011880000218783b */ /* 0x000eee0000004200 */
[-C--:B----4-:R-:W-:Y:S01]  /*3e80*/  HMMA.16816.F32.BF16 R52, R4, R8.reuse, R52 ;  /* 0x000000080434723c */ /* 0x090fe20000041834 */
[----:B------:R-:W-:Y:S07]  /*3e90*/  BAR.SYNC.DEFER_BLOCKING 0x0 ;  /* 0x0000000000007b1d */ /* 0x000fee0000010000 */
[-C--:B------:R-:W-:Y:S08]  /*3ea0*/  HMMA.16816.F32.BF16 R56, R12, R8.reuse, R56 ;  /* 0x000000080c38723c */ /* 0x080ff00000041838 */
[C---:B------:R-:W-:Y:S08]  /*3eb0*/  HMMA.16816.F32.BF16 R60, R16.reuse, R8, R60 ;  /* 0x00000008103c723c */ /* 0x040ff0000004183c */
[-C--:B------:R-:W-:Y:S08]  /*3ec0*/  HMMA.16816.F32.BF16 R64, R16, R10.reuse, R64 ;  /* 0x0000000a1040723c */ /* 0x080ff00000041840 */
[-C--:B------:R-:W-:Y:S08]  /*3ed0*/  HMMA.16816.F32.BF16 R68, R12, R10.reuse, R68 ;  /* 0x0000000a0c44723c */ /* 0x080ff00000041844 */
[C---:B------:R-:W-:Y:S08]  /*3ee0*/  HMMA.16816.F32.BF16 R72, R4.reuse, R10, R72 ;  /* 0x0000000a0448723c */ /* 0x040ff00000041848 */
[-C--:B-1----:R-:W-:Y:S08]  /*3ef0*/  HMMA.16816.F32.BF16 R76, R4, R20.reuse, R76 ;  /* 0x00000014044c723c */ /* 0x082ff0000004184c */
[-C--:B------:R-:W-:Y:S01]  /*3f00*/  HMMA.16816.F32.BF16 R80, R12, R20.reuse, R80 ;  /* 0x000000140c50723c */ /* 0x080fe20000041850 */
[----:B------:R1:W4:Y:S07]  /*3f10*/  LDSM.16.M88.4 R32, [R231] ;  /* 0x00000000e720783b */ /* 0x00032e0000000200 */
[C---:B------:R-:W-:Y:S01]  /*3f20*/  HMMA.16816.F32.BF16 R84, R16.reuse, R20, R84 ;  /* 0x000000141054723c */ /* 0x040fe20000041854 */
[----:B------:R1:W1:Y:S07]  /*3f30*/  LDSM.16.M88.4 R36, [R231+0x800] ;  /* 0x00080000e724783b */ /* 0x00026e0000000200 */
[-C--:B------:R-:W-:Y:S01]  /*3f40*/  HMMA.16816.F32.BF16 R88, R16, R22.reuse, R88 ;  /* 0x000000161058723c */ /* 0x080fe20000041858 */
[----:B------:R1:W1:Y:S07]  /*3f50*/  LDSM.16.MT88.4 R16, [R2+0x80] ;  /* 0x000080000210783b */ /* 0x00026e0000004200 */
[-C--:B------:R-:W-:Y:S01]  /*3f60*/  HMMA.16816.F32.BF16 R92, R12, R22.reuse, R92 ;  /* 0x000000160c5c723c */ /* 0x080fe2000004185c */
[----:B------:R1:W1:Y:S07]  /*3f70*/  LDSM.16.MT88.4 R40, [R2+0x3080] ;  /* 0x003080000228783b */ /* 0x00026e0000004200 */
[----:B------:R-:W-:Y:S01]  /*3f80*/  HMMA.16816.F32.BF16 R96, R4, R22, R96 ;  /* 0x000000160460723c */ /* 0x000fe20000041860 */
[----:B------:R1:W1:Y:S07]  /*3f90*/  LDSM.16.M88.4 R152, [R230] ;  /* 0x00000000e698783b */ /* 0x00026e0000000200 */
[-C--:B--2---:R-:W-:Y:S01]  /*3fa0*/  HMMA.16816.F32.BF16 R52, R28, R44.reuse, R52 ;  /* 0x0000002c1c34723c */ /* 0x084fe20000041834 */
[----:B------:R2:W1:Y:S07]  /*3fb0*/  LDSM.16.M88.4 R176, [R230+0x800] ;  /* 0x00080000e6b0783b */ /* 0x00046e0000000200 */
[-C--:B------:R-:W-:Y:S01]  /*3fc0*/  HMMA.16816.F32.BF16 R56, R48, R44.reuse, R56 ;  /* 0x0000002c3038723c */ /* 0x080fe20000041838 */
[----:B------:R2:W1:Y:S07]  /*3fd0*/  LDSM.16.MT88.4 R156, [R2+0x880] ;  /* 0x00088000029c783b */ /* 0x00046e0000004200 */
[C---:B------:R-:W-:Y:S01]  /*3fe0*/  HMMA.16816.F32.BF16 R60, R148.reuse, R44, R60 ;  /* 0x0000002c943c723c */ /* 0x040fe2000004183c */
[----:B------:R2:W1:Y:S07]  /*3ff0*/  LDSM.16.MT88.4 R212, [R2+0x3880] ;  /* 0x0038800002d4783b */ /* 0x00046e0000004200 */
        /* <DEDUP_REMOVED lines=10> */
[----:B-12-4-:R-:W-:Y:S01]  /*40a0*/  LOP3.LUT P6, RZ, R237, 0x1, RZ, 0xc0, !PT ;  /* 0x00000001edff7812 */ /* 0x016fe200078cc0ff */
[----:B------:R-:W1:Y:S01]  /*40b0*/  S2R R3, SR_CTAID.Y ;  /* 0x0000000000037919 */ /* 0x000e620000002600 */
[----:B------:R-:W-:Y:S01]  /*40c0*/  USHF.R.S32.HI UR21, URZ, 0x1f, UR20 ;  /* 0x0000001f3f157899 */ /* 0x000fe20008011414 */
[----:B------:R-:W-:Y:S01]  /*40d0*/  IMAD.MOV.U32 R7, RZ, RZ, 0x6 ;  /* 0x00000006ff077424 */ /* 0x000fe200078e00ff */
[----:B------:R-:W-:Y:S02]  /*40e0*/  ULDC.64 UR6, c[0x0][0x208] ;  /* 0x0000820000067ab9 */ /* 0x000fe40000000a00 */
[----:B------:R-:W-:Y:S02]  /*40f0*/  UIMAD UR21, UR21, UR6, URZ ;  /* 0x00000006151572a4 */ /* 0x000fe4000f8e023f */
[----:B------:R-:W-:Y:S02]  /*4100*/  UIMAD.WIDE.U32 UR22, UR20, UR6, URZ ;  /* 0x00000006141672a5 */ /* 0x000fe4000f8e003f */
[----:B------:R-:W-:Y:S02]  /*4110*/  UIMAD UR21, UR20, UR7, UR21 ;  /* 0x00000007141572a4 */ /* 0x000fe4000f8e0215 */
[----:B------:R-:W-:Y:S02]  /*4120*/  USHF.L.U32 UR6, UR20, 0x6, URZ ;  /* 0x0000000614067899 */ /* 0x000fe4000800063f */
[----:B------:R-:W-:Y:S01]  /*4130*/  IMAD.U32 R10, RZ, RZ, UR22 ;  /* 0x00000016ff0a7e24 */ /* 0x000fe2000f8e00ff */
[----:B------:R-:W-:Y:S01]  /*4140*/  UIADD3 UR21, UR23, UR21, URZ ;  /* 0x0000001517157290 */ /* 0x000fe2000fffe03f */
[----:B------:R-:W-:Y:S03]  /*4150*/  IMAD.U32 R4, RZ, RZ, UR22 ;  /* 0x00000016ff047e24 */ /* 0x000fe6000f8e00ff */
[----:B------:R-:W-:Y:S02]  /*4160*/  LEA R10, P5, R10, R240, 0x7 ;  /* 0x000000f00a0a7211 */ /* 0x000fe400078a38ff */
[----:B-1----:R-:W-:Y:S01]  /*4170*/  SHF.R.S32.HI R5, RZ, 0x1f, R3 ;  /* 0x0000001fff057819 */ /* 0x002fe20000011403 */
[----:B------:R-:W-:Y:S04]  /*4180*/  IMAD.WIDE.U32 R8, R3, c[0x0][0x288], R246 ;  /* 0x0000a20003087a25 */ /* 0x000fe800078e00f6 */
[----:B------:R-:W-:Y:S01]  /*4190*/  IMAD R5, R5, c[0x0][0x288], RZ ;  /* 0x0000a20005057a24 */ /* 0x000fe200078e02ff */
[----:B------:R-:W-:Y:S01]  /*41a0*/  IADD3 R6, P1, R8, UR5, RZ ;  /* 0x0000000508067c10 */ /* 0x000fe2000ff3e0ff */
[----:B------:R-:W-:Y:S02]  /*41b0*/  IMAD.MOV.U32 R8, RZ, RZ, c[0x0][0x208] ;  /* 0x00008200ff087624 */ /* 0x000fe400078e00ff */
[----:B------:R-:W-:Y:S02]  /*41c0*/  IMAD R5, R3, c[0x0][0x28c], R5 ;  /* 0x0000a30003057a24 */ /* 0x000fe400078e0205 */
[----:B------:R-:W-:Y:S01]  /*41d0*/  IMAD.U32 R3, RZ, RZ, UR21 ;  /* 0x00000015ff037e24 */ /* 0x000fe2000f8e00ff */
[C---:B------:R-:W-:Y:S01]  /*41e0*/  SHF.L.U64.HI R7, R8.reuse, R7, c[0x0][0x20c] ;  /* 0x0000830008077619 */ /* 0x040fe20000010207 */
[----:B------:R-:W-:Y:S01]  /*41f0*/  IMAD.SHL.U32 R8, R8, 0x40, RZ ;  /* 0x0000004008087824 */ /* 0x000fe200078e00ff */
[----:B------:R-:W-:Y:S02]  /*4200*/  IADD3.X R5, R9, UR12, R5, P1, !PT ;  /* 0x0000000c09057c10 */ /* 0x000fe40008ffe405 */
[----:B------:R-:W-:Y:S01]  /*4210*/  LEA.HI.X R11, R4, R241, R3, 0x7, P5 ;  /* 0x000000f1040b7211 */ /* 0x000fe200028f3c03 */
[----:B------:R-:W-:Y:S01]  /*4220*/  IMAD.U32 R3, RZ, RZ, UR6 ;  /* 0x00000006ff037e24 */ /* 0x000fe2000f8e00ff */
[C---:B------:R-:W-:Y:S01]  /*4230*/  LEA R12, P1, R6.reuse, c[0x0][0x280], 0x2 ;  /* 0x0000a000060c7a11 */ /* 0x040fe200078210ff */
[----:B------:R-:W-:Y:S03]  /*4240*/  IMAD.U32 R4, RZ, RZ, UR6 ;  /* 0x00000006ff047e24 */ /* 0x000fe6000f8e00ff */
[----:B------:R-:W-:Y:S02]  /*4250*/  LEA.HI.X R13, R6, c[0x0][0x284], R5, 0x2, P1 ;  /* 0x0000a100060d7a11 */ /* 0x000fe400008f1405 */
[----:B------:R-:W-:Y:S02]  /*4260*/  IADD3 R14, P5, P1, R8, 0x80, R10 ;  /* 0x00000080080e7810 */ /* 0x000fe400079be00a */
[----:B------:R-:W-:Y:S02]  /*4270*/  IADD3 R5, -R244, c[0x0][0x168], -R3 ;  /* 0x00005a00f4057a10 */ /* 0x000fe40007ffe903 */
[--C-:B------:R-:W-:Y:S02]  /*4280*/  IADD3.X R15, R7, RZ, R11.reuse, P5, P1 ;  /* 0x000000ff070f7210 */ /* 0x100fe40002fe240b */
[C---:B------:R-:W-:Y:S02]  /*4290*/  ISETP.LT.OR P5, PT, R5.reuse, 0x1, !P6 ;  /* 0x000000010500780c */ /* 0x040fe400077a1670 */
[----:B------:R-:W-:Y:S02]  /*42a0*/  LEA R12, P1, R4, R12, 0x2 ;  /* 0x0000000c040c7211 */ /* 0x000fe400078210ff */
[----:B------:R-:W-:Y:S02]  /*42b0*/  ISETP.LT.OR P6, PT, R5, 0x21, !P6 ;  /* 0x000000210500780c */ /* 0x000fe400077c1670 */
[----:B------:R-:W-:Y:S01]  /*42c0*/  LEA.HI.X.SX32 R13, R3, R13, 0x2, P1 ;  /* 0x0000000d030d7211 */ /* 0x000fe200008f16ff */
[----:B------:R-:W-:Y:S01]  /*42d0*/  @!P2 IMAD.SHL.U32 R3, R238, 0x10, RZ ;  /* 0x00000010ee03a824 */ /* 0x000fe200078e00ff */
[----:B------:R-:W-:Y:S05]  /*42e0*/  IADD3 R8, P1, R8, R10, RZ ;  /* 0x0000000a08087210 */ /* 0x000fea0007f3e0ff */
[----:B------:R-:W-:Y:S01]  /*42f0*/  @!PT LDS RZ, [RZ] ;  /* 0x00000000fffff984 */ /* 0x000fe20000000800 */
[----:B------:R-:W-:Y:S01]  /*4300*/  @!PT LDS RZ, [RZ] ;  /* 0x00000000fffff984 */ /* 0x000fe20000000800 */
[----:B------:R-:W-:Y:S01]  /*4310*/  @!PT LDS RZ, [RZ] ;  /* 0x00000000fffff984 */ /* 0x000fe20000000800 */
[----:B------:R1:W-:Y:S01]  /*4320*/  LDGSTS.E.BYPASS.LTC128B.128 [R236+0xe080], [R10.64], !P5 ;  /* 0x0e0800000aec7fae */ /* 0x0003e2000e901d52 */
[----:B------:R-:W-:Y:S01]  /*4330*/  IMAD.X R9, R7, 0x1, R11, P1 ;  /* 0x0000000107097824 */ /* 0x000fe200008e060b */
[----:B------:R-:W-:Y:S04]  /*4340*/  LOP3.LUT P1, RZ, R237, 0x2, RZ, 0xc0, !PT ;  /* 0x00000002edff7812 */ /* 0x000fe8000782c0ff */
[C---:B------:R-:W-:Y:S02]  /*4350*/  ISETP.LT.OR P5, PT, R5.reuse, 0x1, !P1 ;  /* 0x000000010500780c */ /* 0x040fe40004fa1670 */
[----:B------:R-:W-:Y:S11]  /*4360*/  ISETP.LT.OR P1, PT, R5, 0x21, !P1 ;  /* 0x000000210500780c */ /* 0x000ff60004f21670 */
[----:B------:R1:W-:Y:S05]  /*4370*/  LDGSTS.E.BYPASS.LTC128B.128 [R236+0x10080], [R10.64+0x80], !P5 ;  /* 0x100800800aec7fae */ /* 0x0003ea000e901d52 */
[----:B------:R1:W-:Y:S05]  /*4380*/  LDGSTS.E.BYPASS.LTC128B.128 [R236+0xf080], [R8.64], !P6 ;  /* 0x0f08000008ec7fae */ /* 0x0003ea000f101d52 */
[----:B------:R1:W-:Y:S05]  /*4390*/  LDGSTS.E.BYPASS.LTC128B.128 [R236+0x11080], [R14.64], !P1 ;  /* 0x110800000eec7fae */ /* 0x0003ea000c901d52 */
[----:B------:R1:W-:Y:S02]  /*43a0*/  @!P2 LDGSTS.E.BYPASS.LTC128B.128 [R3+0x12280], [R12.64] ;  /* 0x122800000c03afae */ /* 0x0003e4000b901d52 */
.L_x_56:
[-C--:B-12-4-:R-:W-:Y:S01]  /*43b0*/  HMMA.16816.F32.BF16 R4, R32, R16.reuse, RZ ;  /* 0x000000102004723c */ /* 0x096fe200000418ff */
[----:B------:R-:W-:Y:S01]  /*43c0*/  LDSM.16.MT88.4 R44, [R2+0x1080] ;  /* 0x00108000022c783b */ /* 0x000fe20000004200 */
[----:B------:R-:W-:Y:S02]  /*43d0*/  USHF.L.U32 UR10, UR10, 0xd, URZ ;  /* 0x0000000d0a0a7899 */ /* 0x000fe4000800063f */
[----:B------:R-:W-:Y:S01]  /*43e0*/  UISETP.GE.AND UP0, UPT, UR20, UR15, UPT ;  /* 0x0000000f1400728c */ /* 0x000fe2000bf06270 */
[----:B------:R-:W-:Y:S01]  /*43f0*/  LDSM.16.M88.4 R48, [R231+0x1800] ;  /* 0x00180000e730783b */ /* 0x000fe20000000200 */
        /* <DEDUP_REMOVED lines=15> */
[----:B------:R-:W1:Y:S07]  /*44f0*/  LDSM.16.M88.4 R36, [R231+0x1000] ;  /* 0x00100000e724783b */ /* 0x000e6e0000000200 */
[----:B------:R-:W-:Y:S01]  /*4500*/  HMMA.16816.F32.BF16 R32, R32, R42, RZ ;  /* 0x0000002a2020723c */ /* 0x000fe200000418ff */
[----:B------:R-:W2:Y:S07]  /*4510*/  LDSM.16.MT88.4 R40, [R2+0x4080] ;  /* 0x004080000228783b */ /* 0x000eae0000004200 */
        /* <DEDUP_REMOVED lines=10> */
[----:B------:R-:W3:Y:S04]  /*45c0*/  LDSM.16.MT88.4 R152, [R2+0x1880] ;  /* 0x001880000298783b */ /* 0x000ee80000004200 */
[----:B------:R-:W-:Y:S03]  /*45d0*/  LDSM.16.MT88.4 R212, [R2+0x2080] ;  /* 0x0020800002d4783b */ /* 0x000fe60000004200 */
[-C--:B-1----:R-:W-:Y:S08]  /*45e0*/  HMMA.16816.F32.BF16 R4, R36, R44.reuse, R4 ;  /* 0x0000002c2404723c */ /* 0x082ff00000041804 */
[C---:B------:R-:W-:Y:S08]  /*45f0*/  HMMA.16816.F32.BF16 R8, R48.reuse, R44, R8 ;  /* 0x0000002c3008723c */ /* 0x040ff00000041808 */
[-C--:B------:R-:W-:Y:S08]  /*4600*/  HMMA.16816.F32.BF16 R12, R48, R46.reuse, R12 ;  /* 0x0000002e300c723c */ /* 0x080ff0000004180c */
[C---:B------:R-:W-:Y:S01]  /*4610*/  HMMA.16816.F32.BF16 R16, R36.reuse, R46, R16 ;  /* 0x0000002e2410723c */ /* 0x040fe20000041810 */
[----:B------:R-:W1:Y:S07]  /*4620*/  LDSM.16.M88.4 R44, [R231+0x2000] ;  /* 0x00200000e72c783b */ /* 0x000e6e0000000200 */
[-C--:B--2---:R-:W-:Y:S08]  /*4630*/  HMMA.16816.F32.BF16 R20, R36, R40.reuse, R20 ;  /* 0x000000282414723c */ /* 0x084ff00000041814 */
[C---:B------:R-:W-:Y:S08]  /*4640*/  HMMA.16816.F32.BF16 R24, R48.reuse, R40, R24 ;  /* 0x000000283018723c */ /* 0x040ff00000041818 */
[-C--:B------:R-:W-:Y:S01]  /*4650*/  HMMA.16816.F32.BF16 R28, R48, R42.reuse, R28 ;  /* 0x0000002a301c723c */ /* 0x080fe2000004181c */
[----:B------:R-:W-:Y:S07]  /*4660*/  LDSM.16.MT88.4 R48, [R2+0x2880] ;  /* 0x002880000230783b */ /* 0x000fee0000004200 */
[----:B------:R-:W-:Y:S01]  /*4670*/  HMMA.16816.F32.BF16 R32, R36, R42, R32 ;  /* 0x0000002a2420723c */ /* 0x000fe20000041820 */
[----:B------:R-:W2:Y:S04]  /*4680*/  LDSM.16.MT88.4 R36, [R2+0x5080] ;  /* 0x005080000224783b */ /* 0x000ea80000004200 */
[----:B------:R-:W4:Y:S03]  /*4690*/  LDSM.16.M88.4 R40, [R230+0x2000] ;  /* 0x00200000e628783b */ /* 0x000f260000000200 */
[-C--:B---3--:R-:W-:Y:S08]  /*46a0*/  HMMA.16816.F32.BF16 R4, R148, R152.reuse, R4 ;  /* 0x000000989404723c */ /* 0x088ff00000041804 */
[C---:B------:R-:W-:Y:S08]  /*46b0*/  HMMA.16816.F32.BF16 R8, R156.reuse, R152, R8 ;  /* 0x000000989c08723c */ /* 0x040ff00000041808 */
[-C--:B------:R-:W-:Y:S08]  /*46c0*/  HMMA.16816.F32.BF16 R12, R156, R154.reuse, R12 ;  /* 0x0000009a9c0c723c */ /* 0x080ff0000004180c */
[C---:B------:R-:W-:Y:S01]  /*46d0*/  HMMA.16816.F32.BF16 R16, R148.reuse, R154, R16 ;  /* 0x0000009a9410723c */ /* 0x040fe20000041810 */
[----:B------:R-:W3:Y:S07]  /*46e0*/  LDSM.16.M88.4 R152, [R230+0x2800] ;  /* 0x00280000e698783b */ /* 0x000eee0000000200 */
[-C--:B------:R-:W-:Y:S08]  /*46f0*/  HMMA.16816.F32.BF16 R20, R148, R176.reuse, R20 ;  /* 0x000000b09414723c */ /* 0x080ff00000041814 */
[C---:B------:R-:W-:Y:S01]  /*4700*/  HMMA.16816.F32.BF16 R24, R156.reuse, R176, R24 ;  /* 0x000000b09c18723c */ /* 0x040fe20000041818 */
[----:B------:R-:W5:Y:S07]  /*4710*/  LDL.64 R176, [R1] ;  /* 0x0000000001b07983 */ /* 0x000f6e0000100a00 */
[-C--:B------:R-:W-:Y:S08]  /*4720*/  HMMA.16816.F32.BF16 R28, R156, R178.reuse, R28 ;  /* 0x000000b29c1c723c */ /* 0x080ff0000004181c */
[----:B------:R-:W-:Y:S01]  /*4730*/  HMMA.16816.F32.BF16 R32, R148, R178, R32 ;  /* 0x000000b29420723c */ /* 0x000fe20000041820 */
[----:B------:R-:W3:Y:S07]  /*4740*/  LDSM.16.MT88.4 R148, [R2+0x5880] ;  /* 0x005880000294783b */ /* 0x000eee0000004200 */
[-C--:B-1----:R-:W-:Y:S08]  /*4750*/  HMMA.16816.F32.BF16 R4, R44, R212.reuse, R4 ;  /* 0x000000d42c04723c */ /* 0x082ff00000041804 */
[C---:B------:R-:W-:Y:S08]  /*4760*/  HMMA.16816.F32.BF16 R8, R216.reuse, R212, R8 ;  /* 0x000000d4d808723c */ /* 0x040ff00000041808 */
[-C--:B------:R-:W-:Y:S08]  /*4770*/  HMMA.16816.F32.BF16 R12, R216, R214.reuse, R12 ;  /* 0x000000d6d80c723c */ /* 0x080ff0000004180c */
[C---:B------:R-:W-:Y:S08]  /*4780*/  HMMA.16816.F32.BF16 R16, R44.reuse, R214, R16 ;  /* 0x000000d62c10723c */ /* 0x040ff00000041810 */
[-C--:B--2---:R-:W-:Y:S08]  /*4790*/  HMMA.16816.F32.BF16 R20, R44, R36.reuse, R20 ;  /* 0x000000242c14723c */ /* 0x084ff00000041814 */
[C---:B------:R-:W-:Y:S08]  /*47a0*/  HMMA.16816.F32.BF16 R24, R216.reuse, R36, R24 ;  /* 0x00000024d818723c */ /* 0x040ff00000041818 */
[-C--:B------:R-:W-:Y:S08]  /*47b0*/  HMMA.16816.F32.BF16 R28, R216, R38.reuse, R28 ;  /* 0x00000026d81c723c */ /* 0x080ff0000004181c */
[----:B------:R-:W-:Y:S01]  /*47c0*/  HMMA.16816.F32.BF16 R32, R44, R38, R32 ;  /* 0x000000262c20723c */ /* 0x000fe20000041820 */
[----:B------:R-:W-:Y:S07]  /*47d0*/  LDSM.16.MT88.4 R44, [R232+0x18080] ;  /* 0x01808000e82c783b */ /* 0x000fee0000004200 */
[-C--:B----4-:R-:W-:Y:S08]  /*47e0*/  HMMA.16816.F32.BF16 R4, R40, R48.reuse, R4 ;  /* 0x000000302804723c */ /* 0x090ff00000041804 */
[C---:B---3--:R-:W-:Y:S08]  /*47f0*/  HMMA.16816.F32.BF16 R8, R152.reuse, R48, R8 ;  /* 0x000000309808723c */ /* 0x048ff00000041808 */
[-C--:B------:R-:W-:Y:S08]  /*4800*/  HMMA.16816.F32.BF16 R12, R152, R50.reuse, R12 ;  /* 0x00000032980c723c */ /* 0x080ff0000004180c */
[C---:B------:R-:W-:Y:S08]  /*4810*/  HMMA.16816.F32.BF16 R16, R40.reuse, R50, R16 ;  /* 0x000000322810723c */ /* 0x040ff00000041810 */
[-C--:B------:R-:W-:Y:S08]  /*4820*/  HMMA.16816.F32.BF16 R20, R40, R148.reuse, R20 ;  /* 0x000000942814723c */ /* 0x080ff00000041814 */
[C---:B------:R-:W-:Y:S08]  /*4830*/  HMMA.16816.F32.BF16 R24, R152.reuse, R148, R24 ;  /* 0x000000949818723c */ /* 0x040ff00000041818 */
[-C--:B------:R-:W-:Y:S08]  /*4840*/  HMMA.16816.F32.BF16 R28, R152, R150.reuse, R28 ;  /* 0x00000096981c723c */ /* 0x080ff0000004181c */
[----:B------:R-:W-:Y:S04]  /*4850*/  HMMA.16816.F32.BF16 R32, R40, R150, R32 ;  /* 0x000000962820723c */ /* 0x000fe80000041820 */
[----:B-----5:R-:W-:Y:S01]  /*4860*/  IADD3 R2, P1, R176, UR10, RZ ;  /* 0x0000000ab0027c10 */ /* 0x020fe2000ff3e0ff */
[----:B------:R-:W-:Y:S03]  /*4870*/  UMOV UR10, UR20 ;  /* 0x00000014000a7c82 */ /* 0x000fe60008000000 */
[----:B------:R-:W-:Y:S04]  /*4880*/  LEA.HI.X.SX32 R3, R3, R252, 0x1, P1 ;  /* 0x000000fc03037211 */ /* 0x000fe800008f0eff */
[C---:B------:R-:W-:Y:S04]  /*4890*/  LEA R36, P1, R2.reuse, c[0x0][0x220], 0x2 ;  /* 0x0000880002247a11 */ /* 0x040fe800078210ff */
[----:B------:R-:W-:Y:S01]  /*48a0*/  LEA.HI.X R37, R2, c[0x0][0x224], R3, 0x2, P1 ;  /* 0x0000890002257a11 */ /* 0x000fe200008f1403 */
[----:B------:R-:W-:Y:S01]  /*48b0*/  IMAD.U32 R2, RZ, RZ, UR4 ;  /* 0x00000004ff027e24 */ /* 0x000fe2000f8e00ff */
[----:B------:R-:W-:Y:S01]  /*48c0*/  PLOP3.LUT P1, PT, PT, PT, UP0, 0x80, 0x0 ;  /* 0x000000000000781c */ /* 0x000fe20003f2f008 */
[----:B------:R-:W-:Y:S02]  /*48d0*/  USEL UR4, UR7, URZ, !UP2 ;  /* 0x0000003f07047287 */ /* 0x000fe4000d000000 */
[----:B------:R-:W-:Y:S01]  /*48e0*/  RED.E.ADD.F32.FTZ.RN.STRONG.GPU [R36.64], R4 ;  /* 0x000000042400798e */ /* 0x000fe2000c10e792 */
[----:B------:R-:W-:Y:S03]  /*48f0*/  IMAD R2, R2, 0x2000, R234 ;  /* 0x0000200002027824 */ /* 0x000fe600078e02ea */
[----:B------:R-:W-:Y:S01]  /*4900*/  RED.E.ADD.F32.FTZ.RN.STRONG.GPU [R36.64+0x400], R5 ;  /* 0x000400052400798e */ /* 0x000fe2000c10e792 */
[----:B------:R-:W-:Y:S03]  /*4910*/  IMAD.SHL.U32 R2, R2, 0x2, RZ ;  /* 0x0000000202027824 */ /* 0x000fe600078e00ff */
[----:B------:R-:W-:Y:S04]  /*4920*/  RED.E.ADD.F32.FTZ.RN.STRONG.GPU [R36.64+0x800], R6 ;  /* 0x000800062400798e */ /* 0x000fe8000c10e792 */
        /* <DEDUP_REMOVED lines=47> */
[C---:B------:R-:W-:Y:S03]  /*4c20*/  HMMA.16816.F32.BF16 R132, R16.reuse, R20, R132 ;  /* 0x000000141084723c */ /* 0x040fe60000041884 */
[----:B------:R-:W2:Y:S05]  /*4c30*/  LDSM.16.MT88.4 R36, [R232+0x17880] ;  /* 0x01788000e824783b */ /* 0x000eaa0000004200 */
[-C--:B------:R-:W-:Y:S01]  /*4c40*/  HMMA.16816.F32.BF16 R136, R16, R22.reuse, R136 ;  /* 0x000000161088723c */ /* 0x080fe20000041888 */
[----:B------:R-:W-:Y:S07]  /*4c50*/  LDSM.16.MT88.4 R16, [R232+0x17c80] ;  /* 0x017c8000e810783b */ /* 0x000fee0000004200 */
[-C--:B------:R-:W-:Y:S01]  /*4c60*/  HMMA.16816.F32.BF16 R140, R12, R22.reuse, R140 ;  /* 0x000000160c8c723c */ /* 0x080fe2000004188c */
[----:B------:R-:W-:Y:S07]  /*4c70*/  LDSM.16.MT88.4 R12, [R232+0x16c80] ;  /* 0x016c8000e80c783b */ /* 0x000fee0000004200 */
[----:B------:R-:W-:Y:S01]  /*4c80*/  HMMA.16816.F32.BF16 R144, R4, R22, R144 ;  /* 0x000000160490723c */ /* 0x000fe20000041890 */
[----:B------:R-:W3:Y:S04]  /*4c90*/  LDSM.16.MT88.4 R4, [R232+0x15c80] ;  /* 0x015c8000e804783b */ /* 0x000ee80000004200 */
[----:B------:R-:W4:Y:S03]  /*4ca0*/  LDSM.16.MT88.4 R20, [R2+0x9080] ;  /* 0x009080000214783b */ /* 0x000f260000004200 */
[-C--:B-1----:R-:W-:Y:S08]  /*4cb0*/  HMMA.16816.F32.BF16 R100, R24, R28.reuse, R100 ;  /* 0x0000001c1864723c */ /* 0x082ff00000041864 */
[-C--:B------:R-:W-:Y:S08]  /*4cc0*/  HMMA.16816.F32.BF16 R104, R32, R28.reuse, R104 ;  /* 0x0000001c2068723c */ /* 0x080ff00000041868 */
[C---:B--2---:R-:W-:Y:S08]  /*4cd0*/  HMMA.16816.F32.BF16 R108, R36.reuse, R28, R108 ;  /* 0x0000001c246c723c */ /* 0x044ff0000004186c */
        /* <DEDUP_REMOVED lines=31> */
[-C--:B--2---:R-:W-:Y:S08]  /*4ed0*/  HMMA.16816.F32.BF16 R124, R28, R24.reuse, R124 ;  /* 0x000000181c7c723c */ /* 0x084ff0000004187c */
[-C--:B------:R-:W-:Y:S08]  /*4ee0*/  HMMA.16816.F32.BF16 R128, R36, R24.reuse, R128 ;  /* 0x000000182480723c */ /* 0x080ff00000041880 */
[C---:B------:R-:W-:Y:S08]  /*4ef0*/  HMMA.16816.F32.BF16 R132, R44.reuse, R24, R132 ;  /* 0x000000182c84723c */ /* 0x040ff00000041884 */
[-C--:B------:R-:W-:Y:S08]  /*4f00*/  HMMA.16816.F32.BF16 R136, R44, R26.reuse, R136 ;  /* 0x0000001a2c88723c */ /* 0x080ff00000041888 */
[-C--:B------:R-:W-:Y:S08]  /*4f10*/  HMMA.16816.F32.BF16 R140, R36, R26.reuse, R140 ;  /* 0x0000001a248c723c */ /* 0x080ff0000004188c */
[----:B------:R-:W-:Y:S01]  /*4f20*/  HMMA.16816.F32.BF16 R144, R28, R26, R144 ;  /* 0x0000001a1c90723c */ /* 0x000fe20000041890 */
[----:B------:R-:W-:-:S07]  /*4f30*/  @!P1 BRA `(.L_x_57) ;  /* 0xffffd1a000009947 */ /* 0x000fce000383ffff */
.L_x_54:
[----:B-1-34-:R-:W1:Y:S01]  /*4f40*/  S2R R0, SR_CTAID.Y ;  /* 0x0000000000007919 */ /* 0x01ae620000002600 */
[----:B------:R-:W2:Y:S01]  /*4f50*/  S2UR UR6, SR_CTAID.X ;  /* 0x00000000000679c3 */ /* 0x000ea20000002500 */
[----:B------:R-:W-:Y:S01]  /*4f60*/  MOV R2, c[0x0][0x338] ;  /* 0x0000ce0000027a02 */ /* 0x000fe20000000f00 */
[----:B------:R-:W-:Y:S01]  /*4f70*/  USHF.R.S32.HI UR4, URZ, 0x1f, UR16 ;  /* 0x0000001f3f047899 */ /* 0x000fe20008011410 */
[----:B------:R-:W-:Y:S01]  /*4f80*/  BAR.SYNC.DEFER_BLOCKING 0x1, 0x100 ;  /* 0x0044000000007b1d */ /* 0x000fe20000010000 */
[----:B------:R-:W-:Y:S01]  /*4f90*/  FMUL.FTZ R100, R100, c[0x0][0x298] ;  /* 0x0000a60064647a20 */ /* 0x000fe20000410000 */
[----:B------:R-:W-:-:S13]  /*4fa0*/  ISETP.NE.AND P1, PT, R2, 0x1, PT ;  /* 0x000000010200780c */ /* 0x000fda0003f25270 */
[----:B-1----:R-:W-:Y:S01]  /*4fb0*/  @P1 IMAD.HI.U32 R3, R0, c[0x0][0x33c], RZ ;  /* 0x0000cf0000031a27 */ /* 0x002fe200078e00ff */
[----:B--2---:R-:W-:Y:S01]  /*4fc0*/  UIMAD UR6, UR6, 0x3000, URZ ;  /* 0x00003000060678a4 */ /* 0x004fe2000f8e023f */
[----:B------:R-:W-:Y:S02]  /*4fd0*/  SHF.R.S32.HI R7, RZ, 0x1f, R0 ;  /* 0x0000001fff077819 */ /* 0x000fe40000011400 */
[----:B------:R-:W-:Y:S01]  /*4fe0*/  MOV R6, R0 ;  /* 0x0000000000067202 */ /* 0x000fe20000000f00 */
[----:B------:R-:W-:Y:S01]  /*4ff0*/  USHF.R.S32.HI UR10, URZ, 0x1f, UR6 ;  /* 0x0000001f3f0a7899 */ /* 0x000fe20008011406 */
[----:B------:R-:W-:Y:S02]  /*5000*/  @P1 SHF.R.U32.HI R3, RZ, c[0x0][0x340], R3 ;  /* 0x0000d000ff031a19 */ /* 0x000fe40000011603 */
[C---:B------:R-:W-:Y:S01]  /*5010*/  IADD3 R4, P0, R238.reuse, UR6, RZ ;  /* 0x00000006ee047c10 */ /* 0x040fe2000ff1e0ff */
[----:B------:R-:W-:Y:S01]  /*5020*/  ULDC.64 UR6, c[0x0][0x330] ;  /* 0x0000cc0000067ab9 */ /* 0x000fe20000000a00 */
[----:B------:R-:W-:Y:S01]  /*5030*/  @P1 SHF.R.S32.HI R2, RZ, 0x1f, R3 ;  /* 0x0000001fff021819 */ /* 0x000fe20000011403 */
[----:B------:R-:W-:Y:S01]  /*5040*/  UIMAD UR6, UR4, UR6, URZ ;  /* 0x00000006040672a4 */ /* 0x000fe2000f8e023f */
[----:B------:R-:W-:-:S02]  /*5050*/  LEA.HI.X.SX32 R5, R238, UR10, 0x1, P0 ;  /* 0x0000000aee057c11 */ /* 0x000fc400080f0eff */
[----:B------:R-:W-:Y:S01]  /*5060*/  @P1 MOV R7, R2 ;  /* 0x0000000200071202 */ /* 0x000fe20000000f00 */
[----:B------:R-:W-:Y:S01]  /*5070*/  UIMAD UR10, UR16, UR7, UR6 ;  /* 0x00000007100a72a4 */ /* 0x000fe2000f8e0206 */
[----:B------:R-:W-:Y:S02]  /*5080*/  @P1 MOV R6, R3 ;  /* 0x0000000300061202 */ /* 0x000fe40000000f00 */
[----:B------:R-:W-:Y:S01]  /*5090*/  MOV R3, UR16 ;  /* 0x0000001000037c02 */ /* 0x000fe20008000f00 */
[C---:B------:R-:W-:Y:S01]  /*50a0*/  IMAD R2, R7.reuse, c[0x0][0x328], RZ ;  /* 0x0000ca0007027a24 */ /* 0x040fe200078e02ff */
[----:B------:R-:W-:Y:S01]  /*50b0*/  ULDC.64 UR6, c[0x0][0x308] ;  /* 0x0000c20000067ab9 */ /* 0x000fe20000000a00 */
[----:B------:R-:W-:Y:S01]  /*50c0*/  IMAD R0, R7, c[0x0][0x300], RZ ;  /* 0x0000c00007007a24 */ /* 0x000fe200078e02ff */
[----:B------:R-:W-:Y:S01]  /*50d0*/  UIMAD UR6, UR4, UR6, URZ ;  /* 0x00000006040672a4 */ /* 0x000fe2000f8e023f */
[----:B------:R-:W-:-:S03]  /*50e0*/  IMAD.WIDE.U32 R8, R6, c[0x0][0x328], R4 ;  /* 0x0000ca0006087a25 */ /* 0x000fc600078e0004 */
[----:B------:R-:W-:Y:S01]  /*50f0*/  UIMAD UR6, UR16, UR7, UR6 ;  /* 0x00000007100672a4 */ /* 0x000fe2000f8e0206 */
[C---:B------:R-:W-:Y:S02]  /*5100*/  IMAD R2, R6.reuse, c[0x0][0x32c], R2 ;  /* 0x0000cb0006027a24 */ /* 0x040fe400078e0202 */
[----:B------:R-:W-:-:S03]  /*5110*/  IMAD.WIDE.U32 R4, R6, c[0x0][0x300], R4 ;  /* 0x0000c00006047a25 */ /* 0x000fc600078e0004 */
[----:B------:R-:W-:Y:S01]  /*5120*/  IADD3 R7, R9, R2, RZ ;  /* 0x0000000209077210 */ /* 0x000fe20007ffe0ff */
[----:B------:R-:W-:Y:S01]  /*5130*/  IMAD R0, R6, c[0x0][0x304], R0 ;  /* 0x0000c10006007a24 */ /* 0x000fe200078e0200 */
[----:B------:R-:W-:Y:S02]  /*5140*/  MOV R6, R8 ;  /* 0x0000000800067202 */ /* 0x000fe40000000f00 */
[----:B------:R-:W-:Y:S02]  /*5150*/  MOV R2, UR16 ;  /* 0x0000001000027c02 */ /* 0x000fe40008000f00 */
[----:B------:R-:W-:Y:S01]  /*5160*/  IADD3 R5, R5, R0, RZ ;  /* 0x0000000005057210 */ /* 0x000fe20007ffe0ff */
[----:B------:R-:W-:-:S04]  /*5170*/  IMAD.WIDE.U32 R6, R3, c[0x0][0x330], R6 ;  /* 0x0000cc0003067a25 */ /* 0x000fc800078e0006 */
[----:B------:R-:W-:Y:S01]  /*5180*/  IMAD.WIDE.U32 R4, R2, c[0x0][0x308], R4 ;  /* 0x0000c20002047a25 */ /* 0x000fe200078e0004 */
[----:B------:R-:W-:Y:S02]  /*5190*/  IADD3 R0, R7, UR10, RZ ;  /* 0x0000000a07007c10 */ /* 0x000fe4000fffe0ff */
[----:B------:R-:W-:Y:S02]  /*51a0*/  LEA R10, P1, R6, c[0x0][0x310], 0x2 ;  /* 0x0000c400060a7a11 */ /* 0x000fe400078210ff */
[----:B------:R-:W-:Y:S02]  /*51b0*/  LEA R8, P0, R4, c[0x0][0x2e8], 0x2 ;  /* 0x0000ba0004087a11 */ /* 0x000fe400078010ff */
[----:B------:R-:W-:Y:S02]  /*51c0*/  LEA.HI.X R11, R6, c[0x0][0x314], R0, 0x2, P1 ;  /* 0x0000c500060b7a11 */ /* 0x000fe400008f1400 */
[----:B------:R-:W-:-:S03]  /*51d0*/  IADD3 R2, R5, UR6, RZ ;  /* 0x0000000605027c10 */ /* 0x000fc6000fffe0ff */
[----:B------:R-:W-:Y:S01]  /*51e0*/  RED.E.ADD.F32.FTZ.RN.STRONG.GPU [R10.64], R52 ;  /* 0x000000340a00798e */ /* 0x000fe2000c10e792 */
[----:B------:R-:W-:-:S03]  /*51f0*/  LEA.HI.X R9, R4, c[0x0][0x2ec], R2, 0x2, P0 ;  /* 0x0000bb0004097a11 */ /* 0x000fc600000f1402 */
        /* <DEDUP_REMOVED lines=39> */
[----:B------:R-:W-:Y:S01]  /*5470*/  RED.E.ADD.F32.FTZ.RN.STRONG.GPU [R10.64+0xa000], R92 ;  /* 0x00a0005c0a00798e */ /* 0x000fe2000c10e792 */
[----:B------:R-:W-:-:S03]  /*5480*/  FMUL.FTZ R101, R101, c[0x0][0x298] ;  /* 0x0000a60065657a20 */ /* 0x000fc60000410000 */
        /* <DEDUP_REMOVED lines=14> */
[----:B------:R-:W-:Y:S01]  /*5570*/  RED.E.ADD.F32.FTZ.RN.STRONG.GPU [R8.64], R100 ;  /* 0x000000640800798e */ /* 0x000fe2000c10e792 */
        /* <DEDUP_REMOVED lines=86> */
[----:B------:R-:W-:Y:S05]  /*5ae0*/  EXIT ;  /* 0x000000000000794d */ /* 0x000fea0003800000 */
.L_x_58:
        /* <DEDUP_REMOVED lines=9> */
.L_x_2287:


//--------------------- .text._ZN7cutlass13device_kernelIN5flash19enable_sm80_to_sm89INS1_16FlashAttnBwdSm80INS1_25CollectiveMainloopBwdSm80ILi2ELi1EN4cute5tupleIJNS5_1CILi64EEENS7_ILi96EEENS7_ILi128EEEEEENS_10bfloat16_tEfNS_4arch4Sm80ELb0ELb0ELb0ELb0ELb1ELb0ELb0ELb0ELi2ELi2ELi2ELi2ELb1EEENS1_24CollectiveEpilogueBwdGQAISB_fSE_Li256ELb0ELb1EEENS1_19SingleTileSchedulerILb0ELb0ELb0ELi96EEEEEEEEEvNT_6ParamsE --------------------------
	.section	.text._ZN7cutlass13device_kernelIN5flash19enable_sm80_to_sm89INS1_16FlashAttnBwdSm80INS1_25CollectiveMainloopBwdSm80ILi2ELi1EN4cute5tupleIJNS5_1CILi64EEENS7_ILi96EEENS7_ILi128EEEEEENS_10bfloat16_tEfNS_4arch4Sm80ELb0ELb0ELb0ELb0ELb1ELb0ELb0ELb0ELi2ELi2ELi2ELi2ELb1EEENS1_24CollectiveEpilogueBwdGQAISB_fSE_Li256ELb0ELb1EEENS1_19SingleTileSchedulerILb0ELb0ELb0ELi96EEEEEEEEEvNT_6ParamsE,"ax",@progbits
	.sectioninfo	@"SHI_REGISTERS=255"
	.align	128
.text._ZN7cutlass13device_kernelIN5flash19enable_sm80_to_sm89INS1_16FlashAttnBwdSm80INS1_25CollectiveMainloopBwdSm80ILi2ELi1EN4cute5tupleIJNS5_1CILi64EEENS7_ILi96EEENS7_ILi128EEEEEENS_10bfloat16_tEfNS_4arch4Sm80ELb0ELb0ELb0ELb0ELb1ELb0ELb0ELb0ELi2ELi2ELi2ELi2ELb1EEENS1_24CollectiveEpilogueBwdGQAISB_fSE_Li256ELb0ELb1EEENS1_19SingleTileSchedulerILb0ELb0ELb0ELi96EEEEEEEEEvNT_6ParamsE:
        .type           _ZN7cutlass13device_kernelIN5flash19enable_sm80_to_sm89INS1_16FlashAttnBwdSm80INS1_25CollectiveMainloopBwdSm80ILi2ELi1EN4cute5tupleIJNS5_1CILi64EEENS7_ILi96EEENS7_ILi128EEEEEENS_10bfloat16_tEfNS_4arch4Sm80ELb0ELb0ELb0ELb0ELb1ELb0ELb0ELb0ELi2ELi2ELi2ELi2ELb1EEENS1_24CollectiveEpilogueBwdGQAISB_fSE_Li256ELb0ELb1EEENS1_19SingleTileSchedulerILb0ELb0ELb0ELi96EEEEEEEEEvNT_6ParamsE,@function
        .size           _ZN7cutlass13device_kernelIN5flash19enable_sm80_to_sm89INS1_16FlashAttnBwdSm80INS1_25CollectiveMainloopBwdSm80ILi2ELi1EN4cute5tupleIJNS5_1CILi64EEENS7_ILi96EEENS7_ILi128EEEEEENS_10bfloat16_tEfNS_4arch4Sm80ELb0ELb0ELb0ELb0ELb1ELb0ELb0ELb0ELi2ELi2ELi2ELi2ELb1EEENS1_24CollectiveEpilogueBwdGQAISB_fSE_Li256ELb0ELb1EEENS1_19SingleTileSchedulerILb0ELb0ELb0ELi96EEEEEEEEEvNT_6ParamsE,(.L_x_2288 - _ZN7cutlass13device_kernelIN5flash19enable_sm80_to_sm89INS1_16FlashAttnBwdSm80INS1_25CollectiveMainloopBwdSm80ILi2ELi1EN4cute5tupleIJNS5_1CILi64EEENS7_ILi96EEENS7_ILi128EEEEEENS_10bfloat16_tEfNS_4arch4Sm80ELb0ELb0ELb0ELb0ELb1ELb0ELb0ELb0ELi2ELi2ELi2ELi2ELb1EEENS1_24CollectiveEpilogueBwdGQAISB_fSE_Li256ELb0ELb1EEENS1_19SingleTileSchedulerILb0ELb0ELb0ELi96EEEEEEEEEvNT_6ParamsE)
        .other          _ZN7cutlass13device_kernelIN5flash19enable_sm80_to_sm89INS1_16FlashAttnBwdSm80INS1_25CollectiveMainloopBwdSm80ILi2ELi1EN4cute5tupleIJNS5_1CILi64EEENS7_ILi96EEENS7_ILi128EEEEEENS_10bfloat16_tEfNS_4arch4Sm80ELb0ELb0ELb0ELb0ELb1ELb0ELb0ELb0ELi2ELi2ELi2ELi2ELb1EEENS1_24CollectiveEpilogueBwdGQAISB_fSE_Li256ELb0ELb1EEENS1_19SingleTileSchedulerILb0ELb0ELb0ELi96EEEEEEEEEvNT_6ParamsE,@"STO_CUDA_ENTRY STV_DEFAULT"
_ZN7cutlass13device_kernelIN5flash19enable_sm80_to_sm89INS1_16FlashAttnBwdSm80INS1_25CollectiveMainloopBwdSm80ILi2ELi1EN4cute5tupleIJNS5_1CILi64EEENS7_ILi96EEENS7_ILi128EEEEEENS_10bfloat16_tEfNS_4arch4Sm80ELb0ELb0ELb0ELb0ELb1ELb0ELb0ELb0ELi2ELi2ELi2ELi2ELb1EEENS1_24CollectiveEpilogueBwdGQAISB_fSE_Li256ELb0ELb1EEENS1_19SingleTileSchedulerILb0ELb0ELb0ELi96EEEEEEEEEvNT_6ParamsE:
[----:B------:R-:W-:-:S03]  /*0000*/  MOV R1, c[0x0][0x28] ;  /* 0x00000a0000017a02 */ /* 0x000fc60000000f00 */
[----:B------:R-:W1:Y:S01]  /*0010*/  S2R R234, SR_CTAID.Z ;  /* 0x0000000000ea7919 */ /* 0x000e620000002700 */
[----:B------:R-:W-:Y:S02]  /*0020*/  IADD3 R1, R1, -0x8, RZ ;  /* 0xfffffff801017810 */ /* 0x000fe40007ffe0ff */
[----:B-1----:R-:W-:-:S13]  /*0030*/  ISETP.GE.AND P0, PT, R234, RZ, PT ;  /* 0x000000ffea00720c */ /* 0x002fda0003f06270 */
[----:B------:R-:W-:Y:S05]  /*0040*/  @!P0 EXIT ;  /* 0x000000000000894d */ /* 0x000fea0003800000 */
[----:B------:R-:W1:Y:S01]  /*0050*/  S2R R236, SR_TID.X ;  /* 0x0000000000ec7919 */ /* 0x000e620000002100 */
[----:B------:R-:W2:Y:S01]  /*0060*/  S2UR UR7, SR_CTAID.Y ;  /* 0x00000000000779c3 */ /* 0x000ea20000002600 */
[----:B------:R-:W-:Y:S01]  /*0070*/  ULDC.64 UR8, c[0x0][0x248] ;  /* 0x0000920000087ab9 */ /* 0x000fe20000000a00 */
[----:B------:R-:W-:Y:S01]  /*0080*/  SHF.R.S32.HI R233, RZ, 0x1f, R234 ;  /* 0x0000001fffe97819 */ /* 0x000fe200000114ea */
[----:B------:R-:W-:Y:S01]  /*0090*/  UISETP.NE.AND UP0, UPT, UR8, 0x1, UPT ;  /* 0x000000010800788c */ /* 0x000fe2000bf05270 */
[C---:B------:R-:W-:Y:S01]  /*00a0*/  IMAD.WIDE.U32 R6, R234.reuse, c[0x0][0x278], RZ ;  /* 0x00009e00ea067a25 */ /* 0x040fe200078e00ff */
[----:B------:R-:W-:Y:S01]  /*00b0*/  ULDC.64 UR4, c[0x0][0x270] ;  /* 0x00009c0000047ab9 */ /* 0x000fe20000000a00 */
[----:B------:R-:W-:Y:S01]  /*00c0*/  CS2R R138, SRZ ;  /* 0x00000000008a7805 */ /* 0x000fe2000001ff00 */
[----:B------:R-:W-:Y:S01]  /*00d0*/  ULDC.64 UR14, c[0x0][0x118] ;  /* 0x00004600000e7ab9 */ /* 0x000fe20000000a00 */
[C---:B------:R-:W-:Y:S01]  /*00e0*/  IMAD R232, R233.reuse, c[0x0][0x278], RZ ;  /* 0x00009e00e9e87a24 */ /* 0x040fe200078e02ff */
[----:B------:R-:W-:Y:S01]  /*00f0*/  CS2R R136, SRZ ;  /* 0x0000000000887805 */ /* 0x000fe2000001ff00 */
[----:B------:R-:W-:Y:S01]  /*0100*/  IMAD R22, R233, c[0x0][0x1e8], RZ ;  /* 0x00007a00e9167a24 */ /* 0x000fe200078e02ff */
[----:B------:R-:W-:Y:S01]  /*0110*/  CS2R R142, SRZ ;  /* 0x00000000008e7805 */ /* 0x000fe2000001ff00 */
[C---:B------:R-:W-:Y:S01]  /*0120*/  IMAD R232, R234.reuse, c[0x0][0x27c], R232 ;  /* 0x00009f00eae87a24 */ /* 0x040fe200078e02e8 */
[----:B------:R-:W-:Y:S01]  /*0130*/  CS2R R140, SRZ ;  /* 0x00000000008c7805 */ /* 0x000fe2000001ff00 */
[C---:B------:R-:W-:Y:S01]  /*0140*/  IMAD R22, R234.reuse, c[0x0][0x1ec], R22 ;  /* 0x00007b00ea167a24 */ /* 0x040fe200078e0216 */
[----:B------:R-:W-:Y:S01]  /*0150*/  CS2R R146, SRZ ;  /* 0x0000000000927805 */ /* 0x000fe2000001ff00 */
[----:B------:R-:W-:Y:S01]  /*0160*/  IMAD.IADD R232, R7, 0x1, R232 ;  /* 0x0000000107e87824 */ /* 0x000fe200078e02e8 */
[----:B------:R-:W-:Y:S01]  /*0170*/  CS2R R144, SRZ ;  /* 0x0000000000907805 */ /* 0x000fe2000001ff00 */
[----:B------:R-:W-:Y:S01]  /*0180*/  IMAD R20, R233, c[0x0][0x1b8], RZ ;  /* 0x00006e00e9147a24 */ /* 0x000fe200078e02ff */
[----:B------:R-:W-:Y:S01]  /*0190*/  CS2R R134, SRZ ;  /* 0x0000000000867805 */ /* 0x000fe2000001ff00 */
[----:B------:R-:W-:Y:S01]  /*01a0*/  IMAD.MOV.U32 R216, RZ, RZ, 0x40 ;  /* 0x00000040ffd87424 */ /* 0x000fe200078e00ff */
[----:B------:R-:W-:Y:S01]  /*01b0*/  CS2R R132, SRZ ;  /* 0x0000000000847805 */ /* 0x000fe2000001ff00 */
[----:B------:R-:W-:Y:S01]  /*01c0*/  IMAD R20, R234, c[0x0][0x1bc], R20 ;  /* 0x00006f00ea147a24 */ /* 0x000fe200078e0214 */
[----:B-1----:R-:W-:Y:S01]  /*01d0*/  SHF.R.S32.HI R2, RZ, 0x1f, R236 ;  /* 0x0000001fff027819 */ /* 0x002fe200000114ec */
[----:B------:R-:W-:Y:S01]  /*01e0*/  IMAD.SHL.U32 R246, R236, 0x4, RZ ;  /* 0x00000004ecf67824 */ /* 0x000fe200078e00ff */
[----:B--2---:R-:W-:Y:S01]  /*01f0*/  USHF.R.S32.HI UR6, URZ, 0x1f, UR7 ;  /* 0x0000001f3f067899 */ /* 0x004fe20008011407 */
[----:B------:R-:W-:Y:S01]  /*0200*/  IMAD.U32 R4, RZ, RZ, UR7 ;  /* 0x00000007ff047e24 */ /* 0x000fe2000f8e00ff */
[----:B------:R-:W-:Y:S01]  /*0210*/  LEA.HI R8, R2, R236, RZ, 0x3 ;  /* 0x000000ec02087211 */ /* 0x000fe200078f18ff */
[----:B------:R-:W-:Y:S01]  /*0220*/  UIMAD.WIDE.U32 UR10, UR7, UR9, URZ ;  /* 0x00000009070a72a5 */ /* 0x000fe2000f8e003f */
[----:B------:R-:W-:Y:S01]  /*0230*/  SHF.R.S32.HI R247, RZ, 0x1f, R246 ;  /* 0x0000001ffff77819 */ /* 0x000fe200000114f6 */
[----:B------:R-:W-:Y:S01]  /*0240*/  UIMAD UR4, UR6, UR4, URZ ;  /* 0x00000004060472a4 */ /* 0x000fe2000f8e023f */
[----:B------:R-:W-:Y:S01]  /*0250*/  LOP3.LUT R9, R8, 0xfffffff8, RZ, 0xc0, !PT ;  /* 0xfffffff808097812 */ /* 0x000fe200078ec0ff */
[----:B------:R-:W-:Y:S01]  /*0260*/  ULDC UR9, c[0x0][0x250] ;  /* 0x0000940000097ab9 */ /* 0x000fe20000000800 */
[----:B------:R-:W-:Y:S01]  /*0270*/  SHF.R.S32.HI R244, RZ, 0x3, R8 ;  /* 0x00000003fff47819 */ /* 0x000fe20000011408 */
[----:B------:R-:W-:Y:S01]  /*0280*/  IMAD.WIDE.U32 R4, R4, c[0x0][0x270], R246 ;  /* 0x00009c0004047a25 */ /* 0x000fe200078e00f6 */
[----:B------:R-:W-:Y:S01]  /*0290*/  UIMAD UR12, UR7, UR5, UR4 ;  /* 0x00000005070c72a4 */ /* 0x000fe2000f8e0204 */
[----:B------:R-:W-:Y:S01]  /*02a0*/  CS2R R130, SRZ ;  /* 0x0000000000827805 */ /* 0x000fe2000001ff00 */
[----:B------:R-:W-:Y:S01]  /*02b0*/  UMOV UR8, UR7 ;  /* 0x0000000700087c82 */ /* 0x000fe20008000000 */
[----:B------:R-:W-:Y:S01]  /*02c0*/  IMAD.IADD R9, R236, 0x1, -R9 ;  /* 0x00000001ec097824 */ /* 0x000fe200078e0a09 */
[----:B------:R-:W-:Y:S01]  /*02d0*/  @UP0 USHF.R.U32.HI UR8, URZ, UR9, UR11 ;  /* 0x000000093f080299 */ /* 0x000fe2000801160b */
[----:B------:R-:W-:Y:S01]  /*02e0*/  IADD3 R7, P0, R6, R4, RZ ;  /* 0x0000000406077210 */ /* 0x000fe20007f1e0ff */
[----:B------:R-:W-:Y:S01]  /*02f0*/  ULDC.64 UR4, c[0x0][0x1e0] ;  /* 0x0000780000047ab9 */ /* 0x000fe20000000a00 */
[----:B------:R-:W-:Y:S01]  /*0300*/  IMAD.SHL.U32 R14, R9, 0x8, RZ ;  /* 0x00000008090e7824 */ /* 0x000fe200078e00ff */
[----:B------:R-:W-:Y:S01]  /*0310*/  USHF.R.S32.HI UR9, URZ, 0x1f, UR8 ;  /* 0x0000001f3f097899 */ /* 0x000fe20008011408 */
[----:B------:R-:W-:Y:S01]  /*0320*/  IADD3.X R3, R232, UR12, R5, P0, !PT ;  /* 0x0000000ce8037c10 */ /* 0x000fe200087fe405 */
[----:B------:R-:W-:Y:S01]  /*0330*/  IMAD.U32 R5, RZ, RZ, UR8 ;  /* 0x00000008ff057e24 */ /* 0x000fe2000f8e00ff */
[----:B------:R-:W-:Y:S01]  /*0340*/  SHF.R.S32.HI R245, RZ, 0x1f, R244 ;  /* 0x0000001ffff57819 */ /* 0x000fe200000114f4 */
[----:B------:R-:W-:Y:S01]  /*0350*/  UIMAD UR4, UR9, UR4, URZ ;  /* 0x00000004090472a4 */ /* 0x000fe2000f8e023f */
[--C-:B------:R-:W-:Y:S01]  /*0360*/  SHF.R.S32.HI R15, RZ, 0x1f, R14.reuse ;  /* 0x0000001fff0f7819 */ /* 0x100fe2000001140e */
[----:B------:R-:W-:Y:S01]  /*0370*/  IMAD.SHL.U32 R235, R244, 0x40, RZ ;  /* 0x00000040f4eb7824 */ /* 0x000fe200078e00ff */
[----:B------:R-:W-:Y:S01]  /*0380*/  LEA.HI R4, R2, R236, RZ, 0x6 ;  /* 0x000000ec02047211 */ /* 0x000fe200078f30ff */
[----:B------:R-:W-:Y:S01]  /*0390*/  UIMAD UR10, UR8, UR5, UR4 ;  /* 0x00000005080a72a4 */ /* 0x000fe2000f8e0204 */
[----:B------:R-:W-:Y:S01]  /*03a0*/  IMAD R24, R245, c[0x0][0x178], RZ ;  /* 0x00005e00f5187a24 */ /* 0x000fe200078e02ff */
[----:B------:R-:W-:Y:S01]  /*03b0*/  ISETP.GE.AND P5, PT, R14, c[0x0][0x1cc], PT ;  /* 0x000073000e007a0c */ /* 0x000fe20003fa6270 */
[C---:B------:R-:W-:Y:S01]  /*03c0*/  IMAD.WIDE.U32 R10, R5.reuse, c[0x0][0x1e0], R14 ;  /* 0x00007800050a7a25 */ /* 0x040fe200078e000e */
[----:B------:R-:W-:Y:S01]  /*03d0*/  ULDC.64 UR4, c[0x0][0x1b0] ;  /* 0x00006c0000047ab9 */ /* 0x000fe20000000a00 */
[----:B------:R-:W-:Y:S01]  /*03e0*/  SHF.R.S32.HI R4, RZ, 0x6, R4 ;  /* 0x00000006ff047819 */ /* 0x000fe20000011404 */
[----:B------:R-:W-:Y:S01]  /*03f0*/  UIMAD UR4, UR9, UR4, URZ ;  /* 0x00000004090472a4 */ /* 0x000fe2000f8e023f */
[----:B------:R-:W-:Y:S01]  /*0400*/  IMAD.WIDE.U32 R12, R5, c[0x0][0x1b0], R14 ;  /* 0x00006c00050c7a25 */ /* 0x000fe200078e000e */
[----:B------:R-:W-:Y:S01]  /*0410*/  IADD3 R11, R11, UR10, RZ ;  /* 0x0000000a0b0b7c10 */ /* 0x000fe2000fffe0ff */
[----:B------:R-:W1:Y:S01]  /*0420*/  S2R R5, SR_CTAID.X ;  /* 0x0000000000057919 */ /* 0x000e620000002500 */
[----:B------:R-:W-:Y:S01]  /*0430*/  UIMAD UR8, UR8, UR5, UR4 ;  /* 0x00000005080872a4 */ /* 0x000fe2000f8e0204 */
[----:B------:R-:W-:Y:S01]  /*0440*/  IMAD R0, R245, c[0x0][0x208], RZ ;  /* 0x00008200f5007a24 */ /* 0x000fe200078e02ff */
[----:B------:R-:W-:Y:S01]  /*0450*/  LOP3.LUT R235, R235, 0x1c0, RZ, 0xc0, !PT ;  /* 0x000001c0ebeb7812 */ /* 0x000fe200078ec0ff */
[C---:B------:R-:W-:Y:S01]  /*0460*/  IMAD R24, R244.reuse, c[0x0][0x17c], R24 ;  /* 0x00005f00f4187a24 */ /* 0x040fe200078e0218 */
[----:B------:R-:W-:Y:S01]  /*0470*/  ULDC.64 UR4, c[0x0][0x180] ;  /* 0x0000600000047ab9 */ /* 0x000fe20000000a00 */
[C---:B------:R-:W-:Y:S01]  /*0480*/  IMAD.WIDE.U32 R18, R244.reuse, c[0x0][0x178], R14 ;  /* 0x00005e00f4127a25 */ /* 0x040fe200078e000e */
[----:B------:R-:W-:Y:S01]  /*0490*/  UIMAD UR4, UR6, UR4, URZ ;  /* 0x00000004060472a4 */ /* 0x000fe2000f8e023f */
[----:B------:R-:W-:Y:S01]  /*04a0*/  IADD3 R13, R13, UR8, RZ ;  /* 0x000000080d0d7c10 */ /* 0x000fe2000fffe0ff */
[----:B------:R-:W-:Y:S01]  /*04b0*/  UMOV UR11, 0x6 ;  /* 0x00000006000b7882 */ /* 0x000fe20000000000 */
[C---:B------:R-:W-:Y:S01]  /*04c0*/  IMAD R0, R244.reuse, c[0x0][0x20c], R0 ;  /* 0x00008300f4007a24 */ /* 0x040fe200078e0200 */
[----:B------:R-:W-:Y:S01]  /*04d0*/  UIMAD UR8, UR7, UR5, UR4 ;  /* 0x00000005070872a4 */ /* 0x000fe2000f8e0204 */
[----:B------:R-:W-:Y:S01]  /*04e0*/  IMAD.WIDE.U32 R16, R244, c[0x0][0x208], R14 ;  /* 0x00008200f4107a25 */ /* 0x000fe200078e000e */
[----:B------:R-:W-:Y:S01]  /*04f0*/  LOP3.LUT R6, R235, 0x38, R14, 0xf8, !PT ;  /* 0x00000038eb067812 */ /* 0x000fe200078ef80e */
[----:B------:R-:W-:Y:S01]  /*0500*/  ULDC.64 UR4, c[0x0][0x210] ;  /* 0x0000840000047ab9 */ /* 0x000fe20000000a00 */
[----:B------:R-:W-:Y:S01]  /*0510*/  SHF.R.U32.HI R235, RZ, 0x3, R235 ;  /* 0x00000003ffeb7819 */ /* 0x000fe200000116eb */
[----:B------:R-:W-:Y:S01]  /*0520*/  IMAD.IADD R25, R19, 0x1, R24 ;  /* 0x0000000113197824 */ /* 0x000fe200078e0218 */
[----:B------:R-:W-:Y:S01]  /*0530*/  UIMAD UR4, UR6, UR4, URZ ;  /* 0x00000004060472a4 */ /* 0x000fe2000f8e023f */
[----:B------:R-:W-:Y:S01]  /*0540*/  IMAD.IADD R17, R17, 0x1, R0 ;  /* 0x0000000111117824 */ /* 0x000fe200078e0200 */
[----:B------:R-:W-:Y:S01]  /*0550*/  CS2R R128, SRZ ;  /* 0x0000000000807805 */ /* 0x000fe2000001ff00 */
[----:B------:R-:W-:Y:S01]  /*0560*/  IMAD.MOV.U32 R24, RZ, RZ, R18 ;  /* 0x000000ffff187224 */ /* 0x000fe200078e0012 */
[----:B------:R-:W-:Y:S01]  /*0570*/  UIMAD UR4, UR7, UR5, UR4 ;  /* 0x00000005070472a4 */ /* 0x000fe2000f8e0204 */
[----:B------:R-:W-:Y:S01]  /*0580*/  IMAD.U32 R0, RZ, RZ, UR7 ;  /* 0x00000007ff007e24 */ /* 0x000fe2000f8e00ff */
[----:B------:R-:W-:Y:S01]  /*0590*/  CS2R R126, SRZ ;  /* 0x00000000007e7805 */ /* 0x000fe2000001ff00 */
[----:B------:R-:W-:Y:S01]  /*05a0*/  IMAD.WIDE.U32 R10, R234, c[0x0][0x1e8], R10 ;  /* 0x00007a00ea0a7a25 */ /* 0x000fe200078e000a */
[----:B------:R-:W-:Y:S01]  /*05b0*/  CS2R R124, SRZ ;  /* 0x00000000007c7805 */ /* 0x000fe2000001ff00 */
[----:B------:R-:W-:Y:S01]  /*05c0*/  CS2R R114, SRZ ;  /* 0x0000000000727805 */ /* 0x000fe2000001ff00 */
[----:B------:R-:W-:Y:S01]  /*05d0*/  CS2R R112, SRZ ;  /* 0x0000000000707805 */ /* 0x000fe2000001ff00 */
[----:B------:R-:W-:Y:S01]  /*05e0*/  IMAD.WIDE.U32 R24, R0, c[0x0][0x180], R24 ;  /* 0x0000600000187a25 */ /* 0x000fe200078e0018 */
[----:B------:R-:W-:Y:S01]  /*05f0*/  CS2R R118, SRZ ;  /* 0x0000000000767805 */ /* 0x000fe2000001ff00 */
[----:B------:R-:W-:Y:S01]  /*0600*/  CS2R R116, SRZ ;  /* 0x0000000000747805 */ /* 0x000fe2000001ff00 */
[----:B------:R-:W-:Y:S01]  /*0610*/  CS2R R122, SRZ ;  /* 0x00000000007a7805 */ /* 0x000fe2000001ff00 */
[----:B-1----:R-:W-:Y:S01]  /*0620*/  IMAD.WIDE R26, R5, 0x60, R244 ;  /* 0x00000060051a7825 */ /* 0x002fe200078e02f4 */
[----:B------:R-:W-:Y:S01]  /*0630*/  IADD3 R25, R25, UR8, RZ ;  /* 0x0000000819197c10 */ /* 0x000fe2000fffe0ff */
[----:B------:R-:W-:Y:S01]  /*0640*/  CS2R R120, SRZ ;  /* 0x0000000000787805 */ /* 0x000fe2000001ff00 */
[----:B------:R-:W-:Y:S01]  /*0650*/  CS2R R110, SRZ ;  /* 0x00000000006e7805 */ /* 0x000fe2000001ff00 */
[----:B------:R-:W-:Y:S01]  /*0660*/  IMAD.IADD R23, R11, 0x1, R22 ;  /* 0x000000010b177824 */ /* 0x000fe200078e0216 */
[----:B------:R-:W-:Y:S01]  /*0670*/  CS2R R108, SRZ ;  /* 0x00000000006c7805 */ /* 0x000fe2000001ff00 */
[----:B------:R-:W-:Y:S01]  /*0680*/  IMAD.MOV.U32 R22, RZ, RZ, R10 ;  /* 0x000000ffff167224 */ /* 0x000fe200078e000a */
[----:B------:R-:W-:Y:S01]  /*0690*/  CS2R R106, SRZ ;  /* 0x00000000006a7805 */ /* 0x000fe2000001ff00 */
[----:B------:R-:W-:Y:S01]  /*06a0*/  IMAD R11, R27, c[0x0][0x1d8], RZ ;  /* 0x000076001b0b7a24 */ /* 0x000fe200078e02ff */
[----:B------:R-:W-:Y:S01]  /*06b0*/  CS2R R104, SRZ ;  /* 0x0000000000687805 */ /* 0x000fe2000001ff00 */
[----:B------:R-:W-:Y:S01]  /*06c0*/  IMAD.WIDE.U32 R12, R234, c[0x0][0x1b8], R12 ;  /* 0x00006e00ea0c7a25 */ /* 0x000fe200078e000c */
[----:B------:R-:W-:Y:S01]  /*06d0*/  CS2R R102, SRZ ;  /* 0x0000000000667805 */ /* 0x000fe2000001ff00 */
[----:B------:R-:W-:Y:S01]  /*06e0*/  CS2R R100, SRZ ;  /* 0x0000000000647805 */ /* 0x000fe2000001ff00 */
[----:B------:R-:W-:Y:S01]  /*06f0*/  CS2R R90, SRZ ;  /* 0x00000000005a7805 */ /* 0x000fe2000001ff00 */
[----:B------:R-:W-:Y:S01]  /*0700*/  IMAD R10, R233, c[0x0][0x188], RZ ;  /* 0x00006200e90a7a24 */ /* 0x000fe200078e02ff */
[----:B------:R-:W-:Y:S01]  /*0710*/  CS2R R88, SRZ ;  /* 0x0000000000587805 */ /* 0x000fe2000001ff00 */
[----:B------:R-:W-:Y:S01]  /*0720*/  IMAD.U32 R18, RZ, RZ, UR7 ;  /* 0x00000007ff127e24 */ /* 0x000fe2000f8e00ff */
[----:B------:R-:W-:Y:S01]  /*0730*/  CS2R R94, SRZ ;  /* 0x00000000005e7805 */ /* 0x000fe2000001ff00 */
[C---:B------:R-:W-:Y:S01]  /*0740*/  IMAD R11, R26.reuse, c[0x0][0x1dc], R11 ;  /* 0x000077001a0b7a24 */ /* 0x040fe200078e020b */
[----:B------:R-:W-:Y:S01]  /*0750*/  CS2R R92, SRZ ;  /* 0x00000000005c7805 */ /* 0x000fe2000001ff00 */
[----:B------:R-:W-:Y:S01]  /*0760*/  IMAD.WIDE.U32 R22, R26, c[0x0][0x1d8], R22 ;  /* 0x000076001a167a25 */ /* 0x000fe200078e0016 */
[----:B------:R-:W-:Y:S01]  /*0770*/  CS2R R98, SRZ ;  /* 0x0000000000627805 */ /* 0x000fe2000001ff00 */
[----:B------:R-:W-:Y:S01]  /*0780*/  CS2R R96, SRZ ;  /* 0x0000000000607805 */ /* 0x000fe2000001ff00 */
[----:B------:R-:W-:Y:S01]  /*0790*/  CS2R R86, SRZ ;  /* 0x0000000000567805 */ /* 0x000fe2000001ff00 */
[----:B------:R-:W-:Y:S01]  /*07a0*/  IMAD.IADD R21, R13, 0x1, R20 ;  /* 0x000000010d157824 */ /* 0x000fe200078e0214 */
[----:B------:R-:W-:Y:S01]  /*07b0*/  CS2R R84, SRZ ;  /* 0x0000000000547805 */ /* 0x000fe2000001ff00 */
[----:B------:R-:W-:Y:S01]  /*07c0*/  IMAD.SHL.U32 R229, R4, 0x200, RZ ;  /* 0x0000020004e57824 */ /* 0x000fe200078e00ff */
[----:B------:R-:W-:Y:S01]  /*07d0*/  CS2R R82, SRZ ;  /* 0x0000000000527805 */ /* 0x000fe2000001ff00 */
[----:B------:R-:W-:Y:S01]  /*07e0*/  IMAD.MOV.U32 R20, RZ, RZ, R12 ;  /* 0x000000ffff147224 */ /* 0x000fe200078e000c */
[----:B------:R-:W-:Y:S01]  /*07f0*/  IADD3 R12, -R244, c[0x0][0x198], RZ ;  /* 0x00006600f40c7a10 */ /* 0x000fe20007ffe1ff */
[C---:B------:R-:W-:Y:S01]  /*0800*/  IMAD R10, R234.reuse, c[0x0][0x18c], R10 ;  /* 0x00006300ea0a7a24 */ /* 0x040fe200078e020a */
[----:B------:R-:W-:Y:S01]  /*0810*/  LOP3.LUT R235, R229, R6, R235, 0xf6, !PT ;  /* 0x00000006e5eb7212 */ /* 0x000fe200078ef6eb */
[----:B------:R-:W-:Y:S01]  /*0820*/  IMAD.WIDE.U32 R24, R234, c[0x0][0x188], R24 ;  /* 0x00006200ea187a25 */ /* 0x000fe200078e0018 */
[----:B------:R-:W-:Y:S01]  /*0830*/  CS2R R80, SRZ ;  /* 0x0000000000507805 */ /* 0x000fe2000001ff00 */
[----:B------:R-:W-:Y:S01]  /*0840*/  CS2R R78, SRZ ;  /* 0x00000000004e7805 */ /* 0x000fe2000001ff00 */
[----:B------:R-:W-:Y:S01]  /*0850*/  CS2R R76, SRZ ;  /* 0x00000000004c7805 */ /* 0x000fe2000001ff00 */
[----:B------:R-:W-:Y:S01]  /*0860*/  IMAD R0, R27, c[0x0][0x1a8], RZ ;  /* 0x00006a001b007a24 */ /* 0x000fe200078e02ff */
[----:B------:R-:W-:Y:S01]  /*0870*/  LEA R240, P1, R24, c[0x0][0x160], 0x1 ;  /* 0x0000580018f07a11 */ /* 0x000fe200078208ff */
[----:B------:R-:W-:Y:S01]  /*0880*/  IMAD.WIDE.U32 R18, R18, c[0x0][0x210], R16 ;  /* 0x0000840012127a25 */ /* 0x000fe200078e0010 */
[----:B------:R-:W-:Y:S01]  /*0890*/  LEA R16, P0, R22, c[0x0][0x1c0], 0x1 ;  /* 0x0000700016107a11 */ /* 0x000fe200078008ff */
[----:B------:R-:W-:Y:S01]  /*08a0*/  CS2R R66, SRZ ;  /* 0x0000000000427805 */ /* 0x000fe2000001ff00 */
[----:B------:R-:W-:Y:S01]  /*08b0*/  CS2R R64, SRZ ;  /* 0x0000000000407805 */ /* 0x000fe2000001ff00 */
[----:B------:R-:W-:Y:S01]  /*08c0*/  IMAD.IADD R11, R23, 0x1, R11 ;  /* 0x00000001170b7824 */ /* 0x000fe200078e020b */
[----:B------:R-:W-:Y:S01]  /*08d0*/  IADD3 R19, R19, UR4, RZ ;  /* 0x0000000413137c10 */ /* 0x000fe2000fffe0ff */
[----:B------:R-:W-:Y:S01]  /*08e0*/  IMAD.IADD R10, R25, 0x1, R10 ;  /* 0x00000001190a7824 */ /* 0x000fe200078e020a */
[----:B------:R-:W-:Y:S01]  /*08f0*/  ULDC.64 UR4, c[0x0][0x1d8] ;  /* 0x0000760000047ab9 */ /* 0x000fe20000000a00 */
[----:B------:R-:W-:Y:S01]  /*0900*/  IMAD R0, R26, c[0x0][0x1ac], R0 ;  /* 0x00006b001a007a24 */ /* 0x000fe200078e0200 */
[----:B------:R-:W-:Y:S01]  /*0910*/  LEA.HI.X R17, R22, c[0x0][0x1c4], R11, 0x1, P0 ;  /* 0x0000710016117a11 */ /* 0x000fe200000f0c0b */
[----:B------:R-:W-:Y:S01]  /*0920*/  IMAD.WIDE.U32 R20, R26, c[0x0][0x1a8], R20 ;  /* 0x00006a001a147a25 */ /* 0x000fe200078e0014 */
[----:B------:R-:W-:Y:S01]  /*0930*/  LEA.HI.X R241, R24, c[0x0][0x164], R10, 0x1, P1 ;  /* 0x0000590018f17a11 */ /* 0x000fe200008f0c0a */
[----:B------:R-:W-:Y:S01]  /*0940*/  USHF.L.U32 UR8, UR4, 0x6, URZ ;  /* 0x0000000604087899 */ /* 0x000fe2000800063f */
[----:B------:R-:W-:Y:S01]  /*0950*/  CS2R R70, SRZ ;  /* 0x0000000000467805 */ /* 0x000fe2000001ff00 */
[----:B------:R-:W-:Y:S01]  /*0960*/  IMAD R6, R233, c[0x0][0x218], RZ ;  /* 0x00008600e9067a24 */ /* 0x000fe200078e02ff */
[----:B------:R-:W-:Y:S01]  /*0970*/  USHF.L.U64.HI UR9, UR4, UR11, UR5 ;  /* 0x0000000b04097299 */ /* 0x000fe20008010205 */
[----:B------:R-:W-:Y:S01]  /*0980*/  IMAD.IADD R11, R21, 0x1, R0 ;  /* 0x00000001150b7824 */ /* 0x000fe200078e0200 */
[----:B------:R-:W-:Y:S01]  /*0990*/  IADD3 R0, R14, 0x40, RZ ;  /* 0x000000400e007810 */ /* 0x000fe20007ffe0ff */
[----:B------:R-:W-:Y:S01]  /*09a0*/  IMAD R10, R234, c[0x0][0x21c], R6 ;  /* 0x00008700ea0a7a24 */ /* 0x000fe200078e0206 */
[----:B------:R-:W-:Y:S01]  /*09b0*/  ULDC.64 UR4, c[0x0][0x1a8] ;  /* 0x00006a0000047ab9 */ /* 0x000fe20000000a00 */
[----:B------:R-:W-:Y:S01]  /*09c0*/  IMAD R6, R5, -0x60, R12 ;  /* 0xffffffa005067824 */ /* 0x000fe200078e020c */
[----:B------:R-:W-:Y:S01]  /*09d0*/  ISETP.GE.AND P4, PT, R0, c[0x0][0x1cc], PT ;  /* 0x0000730000007a0c */ /* 0x000fe20003f86270 */
[----:B------:R-:W-:Y:S01]  /*09e0*/  IMAD.WIDE.U32 R18, R234, c[0x0][0x218], R18 ;  /* 0x00008600ea127a25 */ /* 0x000fe200078e0012 */
[----:B------:R-:W-:Y:S01]  /*09f0*/  LEA R12, P0, R20, c[0x0][0x190], 0x1 ;  /* 0x00006400140c7a11 */ /* 0x000fe200078008ff */
[----:B------:R-:W-:Y:S01]  /*0a00*/  USHF.L.U32 UR10, UR4, 0x6, URZ ;  /* 0x00000006040a7899 */ /* 0x000fe2000800063f */
[C---:B------:R-:W-:Y:S01]  /*0a10*/  ISETP.LT.OR P1, PT, R6.reuse, 0x1, P5 ;  /* 0x000000010600780c */ /* 0x040fe20002f21670 */
[----:B------:R-:W-:Y:S01]  /*0a20*/  IMAD.IADD R10, R19, 0x1, R10 ;  /* 0x00000001130a7824 */ /* 0x000fe200078e020a */
[----:B------:R-:W-:Y:S01]  /*0a30*/  ISETP.LT.OR P3, PT, R6, 0x1, P4 ;  /* 0x000000010600780c */ /* 0x000fe20002761670 */
[----:B------:R-:W-:Y:S01]  /*0a40*/  IMAD.SHL.U32 R235, R235, 0x2, RZ ;  /* 0x00000002ebeb7824 */ /* 0x000fe200078e00ff */
[----:B------:R-:W-:Y:S01]  /*0a50*/  LEA.HI.X R13, R20, c[0x0][0x194], R11, 0x1, P0 ;  /* 0x00006500140d7a11 */ /* 0x000fe200000f0c0b */
[----:B------:R-:W-:Y:S01]  /*0a60*/  USHF.L.U64.HI UR5, UR4, UR11, UR5 ;  /* 0x0000000b04057299 */ /* 0x000fe20008010205 */
[----:B------:R-:W-:Y:S01]  /*0a70*/  LEA R238, P0, R18, c[0x0][0x1f0], 0x1 ;  /* 0x00007c0012ee7a11 */ /* 0x000fe200078008ff */
[----:B------:R-:W-:Y:S01]  /*0a80*/  IMAD.MOV.U32 R206, RZ, RZ, 0x20 ;  /* 0x00000020ffce7424 */ /* 0x000fe200078e00ff */
[----:B------:R-:W-:Y:S01]  /*0a90*/  ISETP.LT.OR P2, PT, R6, 0x21, P5 ;  /* 0x000000210600780c */ /* 0x000fe20002f41670 */
[----:B------:R-:W-:Y:S01]  /*0aa0*/  IMAD R242, R233, c[0x0][0x290], RZ ;  /* 0x0000a400e9f27a24 */ /* 0x000fe200078e02ff */
[----:B------:R-:W-:Y:S01]  /*0ab0*/  LEA.HI.X R239, R18, c[0x0][0x1f4], R10, 0x1, P0 ;  /* 0x00007d0012ef7a11 */ /* 0x000fe200000f0c0a */
[----:B------:R-:W-:Y:S01]  /*0ac0*/  IMAD.U32 R10, RZ, RZ, UR8 ;  /* 0x00000008ff0a7e24 */ /* 0x000fe2000f8e00ff */
[----:B------:R-:W-:Y:S01]  /*0ad0*/  IADD3 R18, P0, R16, UR8, RZ ;  /* 0x0000000810127c10 */ /* 0x000fe2000ff1e0ff */
[----:B------:R1:W-:Y:S01]  /*0ae0*/  LDGSTS.E.BYPASS.LTC128B.128 [R235+0x6080], [R16.64], !P1 ;  /* 0x0608000010eb7fae */ /* 0x0003e2000c901d4e */
[----:B------:R-:W-:Y:S01]  /*0af0*/  ISETP.LT.OR P5, PT, R6, 0x41, P5 ;  /* 0x000000410600780c */ /* 0x000fe20002fa1670 */
[----:B------:R-:W-:Y:S01]  /*0b00*/  IMAD R242, R234, c[0x0][0x294], R242 ;  /* 0x0000a500eaf27a24 */ /* 0x000fe200078e02f2 */
[----:B------:R-:W-:Y:S01]  /*0b10*/  IADD3.X R19, R17, UR9, RZ, P0, !PT ;  /* 0x0000000911137c10 */ /* 0x000fe200087fe4ff */
[----:B------:R1:W-:Y:S01]  /*0b20*/  LDGSTS.E.BYPASS.LTC128B.128 [R235+0x9080], [R16.64+0x80], !P3 ;  /* 0x0908008010eb7fae */ /* 0x0003e2000d901d4e */
[----:B------:R-:W-:Y:S01]  /*0b30*/  ISETP.LT.OR P3, PT, R6, 0x21, P4 ;  /* 0x000000210600780c */ /* 0x000fe20002761670 */
[----:B------:R-:W-:Y:S01]  /*0b40*/  IMAD.MOV.U32 R226, RZ, RZ, 0x10 ;  /* 0x00000010ffe27424 */ /* 0x000fe200078e00ff */
[----:B------:R-:W-:Y:S01]  /*0b50*/  IADD3 R10, P1, P0, R10, 0x80, R16 ;  /* 0x000000800a0a7810 */ /* 0x000fe2000783e010 */
[----:B------:R2:W-:Y:S01]  /*0b60*/  LDGSTS.E.BYPASS.LTC128B.128 [R235+0x7080], [R18.64], !P2 ;  /* 0x0708000012eb7fae */ /* 0x0005e2000d101d4e */
[----:B------:R-:W-:Y:S01]  /*0b70*/  ISETP.LT.OR P4, PT, R6, 0x41, P4 ;  /* 0x000000410600780c */ /* 0x000fe20002781670 */
[----:B------:R-:W-:Y:S01]  /*0b80*/  CS2R R68, SRZ ;  /* 0x0000000000447805 */ /* 0x000fe2000001ff00 */
[----:B------:R-:W-:Y:S01]  /*0b90*/  IADD3.X R11, RZ, UR9, R17, P1, P0 ;  /* 0x00000009ff0b7c10 */ /* 0x000fe20008fe0411 */
[----:B------:R-:W-:Y:S01]  /*0ba0*/  CS2R R74, SRZ ;  /* 0x00000000004a7805 */ /* 0x000fe2000001ff00 */
[----:B------:R-:W-:Y:S01]  /*0bb0*/  ISETP.GE.AND P1, PT, R14, c[0x0][0x19c], PT ;  /* 0x000067000e007a0c */ /* 0x000fe20003f26270 */
[----:B------:R-:W-:Y:S01]  /*0bc0*/  CS2R R72, SRZ ;  /* 0x0000000000487805 */ /* 0x000fe2000001ff00 */
[----:B------:R-:W-:Y:S01]  /*0bd0*/  ISETP.GE.AND P0, PT, R0, c[0x0][0x19c], PT ;  /* 0x0000670000007a0c */ /* 0x000fe20003f06270 */
[----:B------:R-:W-:Y:S01]  /*0be0*/  CS2R R62, SRZ ;  /* 0x00000000003e7805 */ /* 0x000fe2000001ff00 */
[----:B------:R-:W-:Y:S01]  /*0bf0*/  CS2R R60, SRZ ;  /* 0x00000000003c7805 */ /* 0x000fe2000001ff00 */
[----:B------:R3:W-:Y:S01]  /*0c00*/  LDGSTS.E.BYPASS.LTC128B.128 [R235+0xa080], [R10.64], !P3 ;  /* 0x0a0800000aeb7fae */ /* 0x0007e2000d901d4e */
[C---:B------:R-:W-:Y:S01]  /*0c10*/  ISETP.LT.OR P3, PT, R6.reuse, 0x1, P1 ;  /* 0x000000010600780c */ /* 0x040fe20000f61670 */
[----:B------:R-:W-:Y:S01]  /*0c20*/  CS2R R58, SRZ ;  /* 0x00000000003a7805 */ /* 0x000fe2000001ff00 */
[----:B------:R-:W-:Y:S01]  /*0c30*/  ISETP.LT.OR P6, PT, R6, 0x21, P0 ;  /* 0x000000210600780c */ /* 0x000fe200007c1670 */
[----:B------:R-:W-:Y:S01]  /*0c40*/  CS2R R56, SRZ ;  /* 0x0000000000387805 */ /* 0x000fe2000001ff00 */
[----:B------:R-:W-:Y:S01]  /*0c50*/  CS2R R54, SRZ ;  /* 0x0000000000367805 */ /* 0x000fe2000001ff00 */
[----:B------:R-:W-:Y:S01]  /*0c60*/  CS2R R52, SRZ ;  /* 0x0000000000347805 */ /* 0x000fe2000001ff00 */
[----:B--2---:R-:W-:-:S04]  /*0c70*/  IADD3 R18, P2, R18, UR8, RZ ;  /* 0x0000000812127c10 */ /* 0x004fc8000ff5e0ff */
[----:B------:R-:W-:Y:S01]  /*0c80*/  IADD3.X R19, R19, UR9, RZ, P2, !PT ;  /* 0x0000000913137c10 */ /* 0x000fe200097fe4ff */
[----:B------:R-:W-:Y:S01]  /*0c90*/  ULDC.64 UR8, c[0x0][0x178] ;  /* 0x00005e0000087ab9 */ /* 0x000fe20000000a00 */
[C---:B------:R-:W-:Y:S01]  /*0ca0*/  ISETP.LT.OR P2, PT, R6.reuse, 0x1, P0 ;  /* 0x000000010600780c */ /* 0x040fe20000741670 */
[----:B------:R-:W-:Y:S01]  /*0cb0*/  USHF.L.U64.HI UR9, UR8, UR11, UR9 ;  /* 0x0000000b08097299 */ /* 0x000fe20008010209 */
[----:B------:R-:W-:Y:S01]  /*0cc0*/  ISETP.LT.OR P0, PT, R6, 0x41, P0 ;  /* 0x000000410600780c */ /* 0x000fe20000701670 */
[----:B------:R2:W-:Y:S01]  /*0cd0*/  LDGSTS.E.BYPASS.LTC128B.128 [R235+0x8080], [R18.64], !P5 ;  /* 0x0808000012eb7fae */ /* 0x0005e2000e901d4e */
[----:B-1----:R-:W-:Y:S01]  /*0ce0*/  IADD3 R16, P5, R12, UR10, RZ ;  /* 0x0000000a0c107c10 */ /* 0x002fe2000ffbe0ff */
[----:B---3--:R-:W-:Y:S01]  /*0cf0*/  IMAD.SHL.U32 R10, R9, 0x40, RZ ;  /* 0x00000040090a7824 */ /* 0x008fe200078e00ff */
[----:B------:R-:W-:Y:S01]  /*0d00*/  ULDC UR11, c[0x0][0x168] ;  /* 0x00005a00000b7ab9 */ /* 0x000fe20000000800 */
[----:B------:R2:W-:Y:S01]  /*0d10*/  LDGSTS.E.BYPASS.LTC128B.128 [R235+0xb080], [R18.64+0x80], !P4 ;  /* 0x0b08008012eb7fae */ /* 0x0005e2000e101d4e */
[C---:B------:R-:W-:Y:S01]  /*0d20*/  ISETP.LT.OR P4, PT, R6.reuse, 0x21, P1 ;  /* 0x000000210600780c */ /* 0x040fe20000f81670 */
[----:B------:R-:W-:Y:S01]  /*0d30*/  UISETP.GE.AND UP0, UPT, UR11, 0x1, UPT ;  /* 0x000000010b00788c */ /* 0x000fe2000bf06270 */
[----:B------:R-:W-:Y:S01]  /*0d40*/  ISETP.LT.OR P1, PT, R6, 0x41, P1 ;  /* 0x000000410600780c */ /* 0x000fe20000f21670 */
[----:B------:R-:W-:Y:S01]  /*0d50*/  IMAD.U32 R6, RZ, RZ, UR10 ;  /* 0x0000000aff067e24 */ /* 0x000fe2000f8e00ff */
[----:B------:R-:W0:Y:S01]  /*0d60*/  LDGDEPBAR ;  /* 0x00000000000079af */ /* 0x000e220000000000 */
[----:B------:R-:W-:-:S03]  /*0d70*/  IADD3.X R17, R13, UR5, RZ, P5, !PT ;  /* 0x000000050d117c10 */ /* 0x000fc6000affe4ff */
[----:B------:R1:W-:Y:S04]  /*0d80*/  LDGSTS.E.BYPASS.LTC128B.128 [R235+0x80], [R12.64], !P3 ;  /* 0x000800000ceb7fae */ /* 0x0003e8000d901d4e */
[----:B------:R1:W-:Y:S04]  /*0d90*/  LDGSTS.E.BYPASS.LTC128B.128 [R235+0x3080], [R12.64+0x80], !P2 ;  /* 0x030800800ceb7fae */ /* 0x0003e8000d101d4e */
[----:B------:R3:W-:Y:S01]  /*0da0*/  LDGSTS.E.BYPASS.LTC128B.128 [R235+0x1080], [R16.64], !P4 ;  /* 0x0108000010eb7fae */ /* 0x0007e2000e101d4e */
[----:B------:R-:W-:Y:S02]  /*0db0*/  ISETP.GE.AND P4, PT, R14, c[0x0][0x16c], PT ;  /* 0x00005b000e007a0c */ /* 0x000fe40003f86270 */
[----:B--2---:R-:W-:-:S02]  /*0dc0*/  IADD3 R18, P3, P2, R6, 0x80, R12 ;  /* 0x0000008006127810 */ /* 0x004fc40007a7e00c */
[C---:B------:R-:W-:Y:S02]  /*0dd0*/  LEA R6, P5, R7.reuse, c[0x0][0x258], 0x2 ;  /* 0x0000960007067a11 */ /* 0x040fe400078a10ff */
[----:B------:R-:W-:Y:S02]  /*0de0*/  IADD3.X R19, RZ, UR5, R13, P3, P2 ;  /* 0x00000005ff137c10 */ /* 0x000fe40009fe440d */
[----:B------:R-:W-:Y:S02]  /*0df0*/  ISETP.GE.AND P3, PT, R0, c[0x0][0x16c], PT ;  /* 0x00005b0000007a0c */ /* 0x000fe40003f66270 */
[----:B------:R-:W-:Y:S01]  /*0e00*/  LEA.HI.X R7, R7, c[0x0][0x25c], R3, 0x2, P5 ;  /* 0x0000970007077a11 */ /* 0x000fe200028f1403 */
[----:B------:R2:W-:Y:S01]  /*0e10*/  LDGSTS.E.BYPASS.LTC128B.128 [R235+0x4080], [R18.64], !P6 ;  /* 0x0408000012eb7fae */ /* 0x0005e2000f101d4e */
[----:B------:R-:W-:Y:S02]  /*0e20*/  SEL R11, RZ, 0x2, P3 ;  /* 0x00000002ff0b7807 */ /* 0x000fe40001800000 */
[----:B-1----:R-:W-:-:S02]  /*0e30*/  LOP3.LUT R12, R10, 0x1c0, RZ, 0xc0, !PT ;  /* 0x000001c00a0c7812 */ /* 0x002fc400078ec0ff */
[----:B------:R-:W-:Y:S02]  /*0e40*/  SEL R10, RZ, 0x1, P4 ;  /* 0x00000001ff0a7807 */ /* 0x000fe40002000000 */
[----:B---3--:R-:W-:Y:S01]  /*0e50*/  IADD3 R16, P2, R16, UR10, RZ ;  /* 0x0000000a10107c10 */ /* 0x008fe2000ff5e0ff */
[----:B------:R-:W-:Y:S01]  /*0e60*/  USHF.L.U32 UR10, UR8, 0x6, URZ ;  /* 0x00000006080a7899 */ /* 0x000fe2000800063f */
[----:B------:R-:W-:Y:S01]  /*0e70*/  LOP3.LUT R13, R12, 0x8, R8, 0xf8, !PT ;  /* 0x000000080c0d7812 */ /* 0x000fe200078ef808 */
[----:B------:R-:W-:Y:S01]  /*0e80*/  IMAD.IADD R10, R11, 0x1, R10 ;  /* 0x000000010b0a7824 */ /* 0x000fe200078e020a */
[----:B------:R-:W-:Y:S01]  /*0e90*/  IADD3.X R17, R17, UR5, RZ, P2, !PT ;  /* 0x0000000511117c10 */ /* 0x000fe200097fe4ff */
[----:B------:R-:W-:Y:S01]  /*0ea0*/  ULDC.64 UR4, c[0x0][0x288] ;  /* 0x0000a20000047ab9 */ /* 0x000fe20000000a00 */
[----:B------:R-:W-:Y:S01]  /*0eb0*/  SHF.R.U32.HI R12, RZ, 0x3, R12 ;  /* 0x00000003ff0c7819 */ /* 0x000fe2000001160c */
[----:B------:R-:W-:Y:S01]  /*0ec0*/  UIMAD UR4, UR6, UR4, URZ ;  /* 0x00000004060472a4 */ /* 0x000fe2000f8e023f */
[----:B------:R-:W-:Y:S01]  /*0ed0*/  LOP3.LUT P6, RZ, R10, 0x1, RZ, 0xc0, !PT ;  /* 0x000000010aff7812 */ /* 0x000fe200078cc0ff */
[----:B------:R1:W-:Y:S01]  /*0ee0*/  LDGSTS.E.BYPASS.LTC128B.128 [R235+0x2080], [R16.64], !P1 ;  /* 0x0208000010eb7fae */ /* 0x0003e2000c901d4e */
[----:B------:R-:W-:Y:S01]  /*0ef0*/  LOP3.LUT R229, R229, R13, R12, 0xf6, !PT ;  /* 0x0000000de5e57212 */ /* 0x000fe200078ef60c */
[----:B------:R-:W-:Y:S01]  /*0f00*/  IMAD.U32 R12, RZ, RZ, UR10 ;  /* 0x0000000aff0c7e24 */ /* 0x000fe2000f8e00ff */
[C---:B------:R-:W-:Y:S01]  /*0f10*/  LOP3.LUT P1, RZ, R9.reuse, 0x2, RZ, 0xc0, !PT ;  /* 0x0000000209ff7812 */ /* 0x040fe2000782c0ff */
[----:B------:R1:W-:Y:S01]  /*0f20*/  LDGSTS.E.BYPASS.LTC128B.128 [R235+0x5080], [R16.64+0x80], !P0 ;  /* 0x0508008010eb7fae */ /* 0x0003e2000c101d4e */
[----:B------:R-:W-:Y:S01]  /*0f30*/  LOP3.LUT P0, RZ, R9, 0x4, RZ, 0xc0, !PT ;  /* 0x0000000409ff7812 */ /* 0x000fe2000780c0ff */
[----:B------:R-:W-:Y:S01]  /*0f40*/  IMAD.SHL.U32 R229, R229, 0x2, RZ ;  /* 0x00000002e5e57824 */ /* 0x000fe200078e00ff */
[----:B------:R-:W-:Y:S01]  /*0f50*/  SEL R206, R206, 0xffffffe0, !P1 ;  /* 0xffffffe0cece7807 */ /* 0x000fe20004800000 */
[----:B------:R-:W0:Y:S01]  /*0f60*/  LDGDEPBAR ;  /* 0x00000000000079af */ /* 0x000e220000000000 */
[----:B------:R-:W-:Y:S01]  /*0f70*/  SEL R216, R216, 0xffffffc0, !P0 ;  /* 0xffffffc0d8d87807 */ /* 0x000fe20004000000 */
[----:B------:R-:W-:Y:S01]  /*0f80*/  UIMAD UR4, UR7, UR5, UR4 ;  /* 0x00000005070472a4 */ /* 0x000fe2000f8e0204 */
[----:B------:R-:W-:Y:S01]  /*0f90*/  LOP3.LUT P5, RZ, R10, 0x2, RZ, 0xc0, !PT ;  /* 0x000000020aff7812 */ /* 0x000fe200078ac0ff */
[C---:B------:R-:W-:Y:S01]  /*0fa0*/  IMAD.IADD R218, R229.reuse, 0x1, R206 ;  /* 0x00000001e5da7824 */ /* 0x040fe200078e02ce */
[----:B------:R-:W-:Y:S01]  /*0fb0*/  IADD3 R12, P1, P0, R12, 0x80, R240 ;  /* 0x000000800c0c7810 */ /* 0x000fe2000783e0f0 */
[----:B------:R-:W-:Y:S01]  /*0fc0*/  IMAD.IADD R217, R229, 0x1, R216 ;  /* 0x00000001e5d97824 */ /* 0x000fe200078e02d8 */
[----:B------:R-:W-:Y:S01]  /*0fd0*/  IADD3 R10, -R244, c[0x0][0x168], RZ ;  /* 0x00005a00f40a7a10 */ /* 0x000fe20007ffe1ff */
[----:B------:R-:W-:Y:S01]  /*0fe0*/  IMAD.SHL.U32 R9, R9, 0x20, RZ ;  /* 0x0000002009097824 */ /* 0x000fe200078e00ff */
[----:B------:R-:W-:Y:S01]  /*0ff0*/  IADD3.X R13, RZ, UR9, R241, P1, P0 ;  /* 0x00000009ff0d7c10 */ /* 0x000fe20008fe04f1 */
[----:B------:R-:W-:Y:S01]  /*1000*/  IMAD.IADD R206, R206, 0x1, R217 ;  /* 0x00000001cece7824 */ /* 0x000fe200078e02d9 */
[----:B------:R-:W-:-:S02]  /*1010*/  ISETP.LT.OR P0, PT, R10, 0x1, !P6 ;  /* 0x000000010a00780c */ /* 0x000fc40007701670 */
[C---:B------:R-:W-:Y:S02]  /*1020*/  ISETP.LT.OR P1, PT, R10.reuse, 0x1, !P5 ;  /* 0x000000010a00780c */ /* 0x040fe40006f21670 */
[C---:B------:R-:W-:Y:S02]  /*1030*/  ISETP.LT.OR P6, PT, R10.reuse, 0x21, !P6 ;  /* 0x000000210a00780c */ /* 0x040fe400077c1670 */
[----:B------:R-:W-:Y:S02]  /*1040*/  ISETP.LT.OR P5, PT, R10, 0x21, !P5 ;  /* 0x000000210a00780c */ /* 0x000fe40006fa1670 */
[----:B-1----:R-:W-:Y:S01]  /*1050*/  IADD3 R16, P2, R240, UR10, RZ ;  /* 0x0000000af0107c10 */ /* 0x002fe2000ff5e0ff */
[----:B------:R-:W-:-:S04]  /*1060*/  DEPBAR.LE SB0, 0x1 ;  /* 0x000080400000791a */ /* 0x000fc80000000000 */
[----:B------:R-:W-:Y:S01]  /*1070*/  BAR.SYNC.DEFER_BLOCKING 0x0 ;  /* 0x0000000000007b1d */ /* 0x000fe20000010000 */
[----:B------:R-:W-:Y:S02]  /*1080*/  IADD3.X R17, R241, UR9, RZ, P2, !PT ;  /* 0x00000009f1117c10 */ /* 0x000fe400097fe4ff */
[----:B------:R-:W-:-:S03]  /*1090*/  ISETP.GT.AND P2, PT, R236, 0xf, PT ;  /* 0x0000000fec00780c */ /* 0x000fc60003f44270 */
        /* <DEDUP_REMOVED lines=28> */
[----:B------:R1:W-:Y:S01]  /*1260*/  LDGSTS.E.BYPASS.LTC128B.128 [R235+0x6080], [R240.64], !P0 ;  /* 0x06080000f0eb7fae */ /* 0x0003e2000c101d4e */
[----:B------:R-:W-:-:S03]  /*1270*/  ISETP.GE.AND P0, PT, R0, c[0x0][0x1fc], PT ;  /* 0x00007f0000007a0c */ /* 0x000fc60003f06270 */
[----:B------:R1:W-:Y:S01]  /*1280*/  LDGSTS.E.BYPASS.LTC128B.128 [R235+0x8080], [R240.64+0x80], !P1 ;  /* 0x08080080f0eb7fae */ /* 0x0003e2000c901d4e */
[----:B------:R-:W-:-:S03]  /*1290*/  SEL R243, RZ, 0xffffffff, P0 ;  /* 0xfffffffffff37807 */ /* 0x000fc60000000000 */
[----:B------:R5:W-:Y:S01]  /*12a0*/  LDGSTS.E.BYPASS.LTC128B.128 [R235+0x7080], [R16.64], !P6 ;  /* 0x0708000010eb7fae */ /* 0x000be2000f101d4e */
[----:B------:R-:W-:Y:S01]  /*12b0*/  ISETP.GE.AND P6, PT, R14, c[0x0][0x1fc], PT ;  /* 0x00007f000e007a0c */ /* 0x000fe20003fc6270 */
[----:B------:R-:W-:Y:S02]  /*12c0*/  IMAD.SHL.U32 R243, R243, 0x2, RZ ;  /* 0x00000002f3f37824 */ /* 0x000fe400078e00ff */
[----:B------:R1:W-:Y:S01]  /*12d0*/  LDGSTS.E.BYPASS.LTC128B.128 [R235+0x9080], [R12.64], !P5 ;  /* 0x090800000ceb7fae */ /* 0x0003e2000e901d4e */
[----:B------:R-:W-:Y:S02]  /*12e0*/  ISETP.LT.OR P1, PT, R10, 0x1, P6 ;  /* 0x000000010a00780c */ /* 0x000fe40003721670 */
[----:B------:R-:W-:Y:S01]  /*12f0*/  ISETP.GE.AND P5, PT, R0, c[0x0][0x1fc], PT ;  /* 0x00007f0000007a0c */ /* 0x000fe20003fa6270 */
[----:B------:R-:W-:Y:S01]  /*1300*/  @!P2 IMAD.SHL.U32 R0, R236, 0x10, RZ ;  /* 0x00000010ec00a824 */ /* 0x000fe200078e00ff */
[C---:B------:R-:W-:Y:S02]  /*1310*/  ISETP.LT.OR P6, PT, R10.reuse, 0x21, P6 ;  /* 0x000000210a00780c */ /* 0x040fe400037c1670 */
[----:B------:R-:W-:-:S02]  /*1320*/  ISETP.LT.OR P0, PT, R10, 0x1, P5 ;  /* 0x000000010a00780c */ /* 0x000fc40002f01670 */
[----:B------:R2:W-:Y:S01]  /*1330*/  @!P2 LDGSTS.E.BYPASS.LTC128B.128 [R0+0x12080], [R6.64] ;  /* 0x120800000600afae */ /* 0x0005e2000b901d4e */
[----:B------:R-:W-:-:S03]  /*1340*/  ISETP.LT.OR P5, PT, R10, 0x21, P5 ;  /* 0x000000210a00780c */ /* 0x000fc60002fa1670 */
[----:B------:R-:W0:Y:S04]  /*1350*/  LDGDEPBAR ;  /* 0x00000000000079af */ /* 0x000e280000000000 */
[----:B------:R3:W-:Y:S04]  /*1360*/  LDGSTS.E.BYPASS.LTC128B.128 [R235+0xe080], [R238.64], !P1 ;  /* 0x0e080000eeeb7fae */ /* 0x0007e8000c901d4e */
[----:B------:R3:W-:Y:S01]  /*1370*/  LDGSTS.E.BYPASS.LTC128B.128 [R235+0x10080], [R238.64+0x80], !P0 ;  /* 0x10080080eeeb7fae */ /* 0x0007e2000c101d4e */
[----:B------:R-:W-:Y:S01]  /*1380*/  ISETP.GE.AND P0, PT, R14, c[0x0][0x1fc], PT ;  /* 0x00007f000e007a0c */ /* 0x000fe20003f06270 */
[----:B-----5:R-:W-:-:S02]  /*1390*/  IMAD.U32 R16, RZ, RZ, UR7 ;  /* 0x00000007ff107e24 */ /* 0x020fc4000f8e00ff */
[----:B------:R-:W-:Y:S02]  /*13a0*/  IMAD.SHL.U32 R14, R4, 0x8, RZ ;  /* 0x00000008040e7824 */ /* 0x000fe400078e00ff */
[----:B-1----:R-:W-:-:S03]  /*13b0*/  IMAD.WIDE.U32 R12, R234, c[0x0][0x290], RZ ;  /* 0x0000a400ea0c7a25 */ /* 0x002fc600078e00ff */
[----:B------:R-:W-:Y:S01]  /*13c0*/  LOP3.LUT R14, R14, 0x18, RZ, 0xc0, !PT ;  /* 0x000000180e0e7812 */ /* 0x000fe200078ec0ff */
[----:B------:R-:W-:-:S04]  /*13d0*/  IMAD.WIDE.U32 R16, R16, c[0x0][0x288], R246 ;  /* 0x0000a20010107a25 */ /* 0x000fc800078e00f6 */
[----:B------:R-:W-:Y:S01]  /*13e0*/  IMAD.IADD R242, R13, 0x1, R242 ;  /* 0x000000010df27824 */ /* 0x000fe200078e02f2 */
[CC--:B--2---:R-:W-:Y:S02]  /*13f0*/  LEA.HI R0, R2.reuse, R236.reuse, RZ, 0x2 ;  /* 0x000000ec02007211 */ /* 0x0c4fe400078f10ff */
[----:B------:R-:W-:Y:S02]  /*1400*/  LEA.HI R7, R2, R236, RZ, 0x5 ;  /* 0x000000ec02077211 */ /* 0x000fe400078f28ff */
[----:B------:R-:W-:Y:S02]  /*1410*/  IADD3 R13, P1, R12, R16, RZ ;  /* 0x000000100c0d7210 */ /* 0x000fe40007f3e0ff */
[----:B------:R-:W-:Y:S02]  /*1420*/  LEA.HI R2, R2, R236, RZ, 0x4 ;  /* 0x000000ec02027211 */ /* 0x000fe400078f20ff */
[--C-:B------:R-:W-:Y:S02]  /*1430*/  SHF.R.S32.HI R16, RZ, 0x2, R0.reuse ;  /* 0x00000002ff107819 */ /* 0x100fe40000011400 */
[----:B------:R-:W-:-:S02]  /*1440*/  SHF.R.S32.HI R6, RZ, 0x1f, R0 ;  /* 0x0000001fff067819 */ /* 0x000fc40000011400 */
[----:B------:R-:W-:Y:S02]  /*1450*/  SHF.R.S32.HI R15, RZ, 0x4, R2 ;  /* 0x00000004ff0f7819 */ /* 0x000fe40000011402 */
[----:B------:R-:W-:Y:S02]  /*1460*/  LEA.HI R6, R6, R16, RZ, 0x3 ;  /* 0x0000001006067211 */ /* 0x000fe400078f18ff */
[----:B------:R-:W-:Y:S02]  /*1470*/  SHF.R.S32.HI R12, RZ, 0x5, R7 ;  /* 0x00000005ff0c7819 */ /* 0x000fe40000011407 */
[----:B------:R-:W-:Y:S02]  /*1480*/  LEA.HI R19, R2, R15, RZ, 0x1 ;  /* 0x0000000f02137211 */ /* 0x000fe400078f08ff */
[----:B------:R-:W-:Y:S02]  /*1490*/  LOP3.LUT R6, R6, 0xfffffff8, RZ, 0xc0, !PT ;  /* 0xfffffff806067812 */ /* 0x000fe400078ec0ff */
[----:B------:R-:W-:-:S02]  /*14a0*/  LEA.HI R3, R7, R12, RZ, 0x1 ;  /* 0x0000000c07037211 */ /* 0x000fc400078f08ff */
[----:B------:R-:W-:Y:S01]  /*14b0*/  LOP3.LUT R19, R19, 0xfffffffe, RZ, 0xc0, !PT ;  /* 0xfffffffe13137812 */ /* 0x000fe200078ec0ff */
[----:B------:R-:W-:Y:S01]  /*14c0*/  IMAD.IADD R6, R16, 0x1, -R6 ;  /* 0x0000000110067824 */ /* 0x000fe200078e0a06 */
[----:B------:R-:W-:Y:S02]  /*14d0*/  LOP3.LUT R3, R3, 0xfffffffe, RZ, 0xc0, !PT ;  /* 0xfffffffe03037812 */ /* 0x000fe400078ec0ff */
[----:B------:R-:W-:Y:S01]  /*14e0*/  IADD3.X R11, R242, UR4, R17, P1, !PT ;  /* 0x00000004f20b7c10 */ /* 0x000fe20008ffe411 */
[----:B------:R-:W-:Y:S01]  /*14f0*/  IMAD.IADD R19, R15, 0x1, -R19 ;  /* 0x000000010f137824 */ /* 0x000fe200078e0a13 */
[----:B------:R-:W-:Y:S01]  /*1500*/  LOP3.LUT R0, R0, 0x3ffffffc, RZ, 0xc0, !PT ;  /* 0x3ffffffc00007812 */ /* 0x000fe200078ec0ff */
[----:B------:R-:W-:Y:S01]  /*1510*/  IMAD.SHL.U32 R251, R6, 0x20, RZ ;  /* 0x0000002006fb7824 */ /* 0x000fe200078e00ff */
[----:B------:R-:W-:Y:S01]  /*1520*/  SEL R15, RZ, 0x1, P0 ;  /* 0x00000001ff0f7807 */ /* 0x000fe20000000000 */
[----:B------:R-:W-:Y:S01]  /*1530*/  IMAD.IADD R3, R12, 0x1, -R3 ;  /* 0x000000010c037824 */ /* 0x000fe200078e0a03 */
[----:B------:R-:W-:Y:S01]  /*1540*/  LEA R12, P1, R13, c[0x0][0x280], 0x2 ;  /* 0x0000a0000d0c7a11 */ /* 0x000fe200078210ff */
[----:B------:R-:W-:Y:S01]  /*1550*/  IMAD.SHL.U32 R230, R19, 0x20, RZ ;  /* 0x0000002013e67824 */ /* 0x000fe200078e00ff */
[----:B------:R-:W-:Y:S01]  /*1560*/  LOP3.LUT R251, R14, 0xe0, R251, 0xf8, !PT ;  /* 0x000000e00efb7812 */ /* 0x000fe200078ef8fb */
[----:B------:R-:W-:Y:S01]  /*1570*/  IMAD.SHL.U32 R10, R6, 0x4, RZ ;  /* 0x00000004060a7824 */ /* 0x000fe200078e00ff */
[----:B------:R-:W-:Y:S01]  /*1580*/  LEA.HI.X R13, R13, c[0x0][0x284], R11, 0x2, P1 ;  /* 0x0000a1000d0d7a11 */ /* 0x000fe200008f140b */
[----:B------:R-:W-:Y:S01]  /*1590*/  IMAD.SHL.U32 R250, R3, 0x10, RZ ;  /* 0x0000001003fa7824 */ /* 0x000fe200078e00ff */
[----:B------:R-:W-:Y:S01]  /*15a0*/  LOP3.LUT R230, R14, 0x20, R230, 0xf8, !PT ;  /* 0x000000200ee67812 */ /* 0x000fe200078ef8e6 */
[----:B------:R-:W-:Y:S01]  /*15b0*/  IMAD.MOV.U32 R14, RZ, RZ, c[0x0][0x208] ;  /* 0x00008200ff0e7624 */ /* 0x000fe200078e00ff */
[----:B------:R-:W-:Y:S01]  /*15c0*/  LOP3.LUT R251, R251, 0x18, R10, 0x78, !PT ;  /* 0x00000018fbfb7812 */ /* 0x000fe200078e780a */
[----:B------:R-:W-:Y:S01]  /*15d0*/  IMAD.MOV.U32 R11, RZ, RZ, 0x5 ;  /* 0x00000005ff0b7424 */ /* 0x000fe200078e00ff */
[----:B------:R-:W-:Y:S01]  /*15e0*/  LOP3.LUT R10, R2, 0xfffffff0, RZ, 0xc0, !PT ;  /* 0xfffffff0020a7812 */ /* 0x000fe200078ec0ff */
[----:B------:R-:W-:Y:S01]  /*15f0*/  IMAD.IADD R2, R236, 0x1, -R0 ;  /* 0x00000001ec027824 */ /* 0x000fe200078e0a00 */
[----:B------:R-:W-:Y:S01]  /*1600*/  LOP3.LUT R18, R250, 0x10, RZ, 0xc0, !PT ;  /* 0x00000010fa127812 */ /* 0x000fe200078ec0ff */
[----:B------:R-:W-:Y:S01]  /*1610*/  IMAD.SHL.U32 R231, R19, 0x8, RZ ;  /* 0x0000000813e77824 */ /* 0x000fe200078e00ff */
[C---:B------:R-:W-:Y:S01]  /*1620*/  SHF.L.U64.HI R11, R14.reuse, R11, c[0x0][0x20c] ;  /* 0x000083000e0b7619 */ /* 0x040fe2000001020b */
[----:B------:R-:W-:Y:S01]  /*1630*/  IMAD.SHL.U32 R14, R14, 0x20, RZ ;  /* 0x000000200e0e7824 */ /* 0x000fe200078e00ff */
[----:B------:R-:W-:Y:S01]  /*1640*/  LOP3.LUT R18, R18, 0xe0, R9, 0xf8, !PT ;  /* 0x000000e012127812 */ /* 0x000fe200078ef809 */
[----:B------:R-:W-:Y:S01]  /*1650*/  IMAD.IADD R10, R236, 0x1, -R10 ;  /* 0x00000001ec0a7824 */ /* 0x000fe200078e0a0a */
[----:B------:R-:W-:Y:S01]  /*1660*/  LOP3.LUT R243, R243, 0x2, R15, 0xe2, !PT ;  /* 0x00000002f3f37812 */ /* 0x000fe200078ee20f */
[----:B------:R-:W-:Y:S01]  /*1670*/  IMAD.SHL.U32 R9, R3, 0x200, RZ ;  /* 0x0000020003097824 */ /* 0x000fe200078e00ff */
[C---:B------:R-:W-:Y:S01]  /*1680*/  SHF.L.U64.HI R11, R14.reuse, 0x1, R11 ;  /* 0x000000010e0b7819 */ /* 0x040fe2000001020b */
[----:B------:R-:W-:Y:S01]  /*1690*/  IMAD.SHL.U32 R14, R14, 0x2, RZ ;  /* 0x000000020e0e7824 */ /* 0x000fe200078e00ff */
[----:B------:R-:W-:Y:S01]  /*16a0*/  SHF.R.S32.HI R0, RZ, 0x1f, R10 ;  /* 0x0000001fff007819 */ /* 0x000fe2000001140a */
[----:B------:R-:W-:Y:S01]  /*16b0*/  IMAD R2, R2, 0x2, R9 ;  /* 0x0000000202027824 */ /* 0x000fe200078e0209 */
[----:B------:R-:W-:Y:S01]  /*16c0*/  LOP3.LUT R231, R231, 0x8, RZ, 0xc0, !PT ;  /* 0x00000008e7e77812 */ /* 0x000fe200078ec0ff */
[----:B------:R-:W-:Y:S01]  /*16d0*/  IMAD.SHL.U32 R227, R10, 0x20, RZ ;  /* 0x000000200ae37824 */ /* 0x000fe200078e00ff */
[----:B------:R-:W-:Y:S01]  /*16e0*/  LEA.HI R0, R0, R10, RZ, 0x3 ;  /* 0x0000000a00007211 */ /* 0x000fe200078f18ff */
[----:B------:R-:W-:Y:S01]  /*16f0*/  IMAD.IADD R251, R2, 0x1, R251 ;  /* 0x0000000102fb7824 */ /* 0x000fe200078e02fb */
[----:B------:R-:W-:Y:S01]  /*1700*/  IADD3 R16, P0, R14, R238, RZ ;  /* 0x000000ee0e107210 */ /* 0x000fe20007f1e0ff */
[----:B------:R-:W-:Y:S01]  /*1710*/  IMAD.SHL.U32 R19, R19, 0x100, RZ ;  /* 0x0000010013137824 */ /* 0x000fe200078e00ff */
[C---:B------:R-:W-:Y:S01]  /*1720*/  LOP3.LUT R2, R0.reuse, 0xfffffff8, RZ, 0xc0, !PT ;  /* 0xfffffff800027812 */ /* 0x040fe200078ec0ff */
[----:B------:R-:W-:Y:S01]  /*1730*/  IMAD.SHL.U32 R0, R0, 0x40, RZ ;  /* 0x0000004000007824 */ /* 0x000fe200078e00ff */
[----:B------:R-:W-:Y:S01]  /*1740*/  LOP3.LUT R227, R231, 0x1e0, R227, 0xf8, !PT ;  /* 0x000001e0e7e37812 */ /* 0x000fe200078ef8e3 */
[----:B------:R-:W-:Y:S01]  /*1750*/  IMAD.X R17, R11, 0x1, R239, P0 ;  /* 0x000000010b117824 */ /* 0x000fe200000e06ef */
[----:B------:R-:W-:Y:S01]  /*1760*/  IADD3 R14, P1, P0, R14, 0x80, R238 ;  /* 0x000000800e0e7810 */ /* 0x000fe2000783e0ee */
[----:B------:R-:W-:Y:S01]  /*1770*/  IMAD.IADD R2, R10, 0x1, -R2 ;  /* 0x000000010a027824 */ /* 0x000fe200078e0a02 */
[----:B------:R-:W-:-:S02]  /*1780*/  LOP3.LUT R0, R0, 0xfffffe00, RZ, 0xc0, !PT ;  /* 0xfffffe0000007812 */ /* 0x000fc400078ec0ff */
[----:B------:R-:W-:Y:S01]  /*1790*/  IADD3.X R15, R11, RZ, R239, P1, P0 ;  /* 0x000000ff0b0f7210 */ /* 0x000fe20000fe04ef */
[----:B------:R-:W-:Y:S01]  /*17a0*/  IMAD.SHL.U32 R11, R2, 0x40, RZ ;  /* 0x00000040020b7824 */ /* 0x000fe200078e00ff */
[C---:B------:R-:W-:Y:S01]  /*17b0*/  LOP3.LUT P0, RZ, R10.reuse, 0x4, RZ, 0xc0, !PT ;  /* 0x000000040aff7812 */ /* 0x040fe2000780c0ff */
[----:B------:R-:W-:Y:S01]  /*17c0*/  IMAD.SHL.U32 R10, R10, 0x4, RZ ;  /* 0x000000040a0a7824 */ /* 0x000fe200078e00ff */
[----:B------:R1:W-:Y:S01]  /*17d0*/  LDGSTS.E.BYPASS.LTC128B.128 [R235+0xf080], [R16.64], !P6 ;  /* 0x0f08000010eb7fae */ /* 0x0003e2000f101d4e */
[----:B------:R-:W-:Y:S01]  /*17e0*/  IMAD R3, R3, 0x400, R0 ;  /* 0x0000040003037824 */ /* 0x000fe200078e0200 */
[----:B------:R-:W-:Y:S02]  /*17f0*/  LOP3.LUT R11, R11, 0x1c0, RZ, 0xc0, !PT ;  /* 0x000001c00b0b7812 */ /* 0x000fe400078ec0ff */
[----:B------:R-:W-:Y:S01]  /*1800*/  LOP3.LUT R227, R227, 0x38, R10, 0x78, !PT ;  /* 0x00000038e3e37812 */ /* 0x000fe200078e780a */
[----:B------:R1:W-:Y:S01]  /*1810*/  LDGSTS.E.BYPASS.LTC128B.128 [R235+0x11080], [R14.64], !P5 ;  /* 0x110800000eeb7fae */ /* 0x0003e2000e901d4e */
[----:B------:R-:W-:-:S02]  /*1820*/  SHF.R.U32.HI R10, RZ, 0x3, R11 ;  /* 0x00000003ff0a7819 */ /* 0x000fc4000001160b */
[----:B------:R-:W-:Y:S02]  /*1830*/  PLOP3.LUT P1, PT, PT, PT, UP0, 0x80, 0x0 ;  /* 0x000000000000781c */ /* 0x000fe40003f2f008 */
[C---:B------:R-:W-:Y:S02]  /*1840*/  LOP3.LUT R230, R10.reuse, R230, R11, 0x1e, !PT ;  /* 0x000000e60ae67212 */ /* 0x040fe400078e1e0b */
[----:B------:R-:W-:Y:S02]  /*1850*/  LOP3.LUT R231, R10, R11, R231, 0x1e, !PT ;  /* 0x0000000b0ae77212 */ /* 0x000fe400078e1ee7 */
[----:B------:R-:W-:Y:S01]  /*1860*/  LOP3.LUT R230, R230, R0, RZ, 0xfc, !PT ;  /* 0x00000000e6e67212 */ /* 0x000fe200078efcff */
[----:B------:R-:W-:Y:S01]  /*1870*/  @!P2 IMAD.SHL.U32 R0, R236, 0x10, RZ ;  /* 0x00000010ec00a824 */ /* 0x000fe200078e00ff */
[----:B------:R-:W-:Y:S01]  /*1880*/  LOP3.LUT R18, R18, 0x100, R19, 0xf8, !PT ;  /* 0x0000010012127812 */ /* 0x000fe200078ef813 */
[----:B------:R-:W-:Y:S01]  /*1890*/  IMAD.IADD R231, R3, 0x1, R231 ;  /* 0x0000000103e77824 */ /* 0x000fe200078e02e7 */
[----:B------:R-:W-:-:S02]  /*18a0*/  LOP3.LUT R227, R227, R9, RZ, 0xfc, !PT ;  /* 0x00000009e3e37212 */ /* 0x000fc400078efcff */
[----:B------:R2:W-:Y:S01]  /*18b0*/  @!P2 LDGSTS.E.BYPASS.LTC128B.128 [R0+0x12280], [R12.64] ;  /* 0x122800000c00afae */ /* 0x0005e2000b901d4e */
[C---:B------:R-:W-:Y:S02]  /*18c0*/  LOP3.LUT R228, R18.reuse, 0x1c0, RZ, 0xc0, !PT ;  /* 0x000001c012e47812 */ /* 0x040fe400078ec0ff */
[----:B------:R-:W-:Y:S01]  /*18d0*/  LOP3.LUT R8, R18, 0x8, R8, 0xf8, !PT ;  /* 0x0000000812087812 */ /* 0x000fe200078ef808 */
[----:B------:R-:W0:Y:S01]  /*18e0*/  LDGDEPBAR ;  /* 0x00000000000079af */ /* 0x000e220000000000 */
[----:B------:R-:W-:Y:S02]  /*18f0*/  SHF.R.U32.HI R228, RZ, 0x3, R228 ;  /* 0x00000003ffe47819 */ /* 0x000fe400000116e4 */
[----:B------:R-:W-:Y:S01]  /*1900*/  SEL R226, R226, 0xfffffff0, !P0 ;  /* 0xfffffff0e2e27807 */ /* 0x000fe20004000000 */
[----:B------:R-:W0:Y:S01]  /*1910*/  LDGDEPBAR ;  /* 0x00000000000079af */ /* 0x000e220000000000 */
[----:B------:R-:W-:Y:S02]  /*1920*/  LOP3.LUT R228, R228, R8, RZ, 0x3c, !PT ;  /* 0x00000008e4e47212 */ /* 0x000fe400078e3cff */
[----:B--2---:R-:W-:-:S05]  /*1930*/  LOP3.LUT R0, R7, 0xffffffe0, RZ, 0xc0, !PT ;  /* 0xffffffe007007812 */ /* 0x004fca00078ec0ff */
[----:B------:R-:W-:-:S05]  /*1940*/  IMAD.IADD R0, R236, 0x1, -R0 ;  /* 0x00000001ec007824 */ /* 0x000fca00078e0a00 */
[----:B------:R-:W-:-:S04]  /*1950*/  SHF.R.S32.HI R3, RZ, 0x1f, R0 ;  /* 0x0000001fff037819 */ /* 0x000fc80000011400 */
[----:B------:R-:W-:-:S04]  /*1960*/  LEA.HI R3, R3, R0, RZ, 0x2 ;  /* 0x0000000003037211 */ /* 0x000fc800078f10ff */
[----:B------:R-:W-:Y:S01]  /*1970*/  LEA.HI.SX32 R250, R3, R250, 0x1e ;  /* 0x000000fa03fa7211 */ /* 0x000fe200078ff2ff */
[----:B------:R-:W-:Y:S05]  /*1980*/  @!P1 BRA `(.L_x_59) ;  /* 0x000034b000009947 */ /* 0x000fea0003800000 */
[----:B-1-34-:R-:W-:Y:S01]  /*1990*/  IMAD.MOV.U32 R7, RZ, RZ, -0x60 ;  /* 0xffffffa0ff077424 */ /* 0x01afe200078e00ff */
[----:B------:R-:W-:Y:S01]  /*19a0*/  SHF.R.S32.HI R8, RZ, 0x1f, R4 ;  /* 0x0000001fff087819 */ /* 0x000fe20000011404 */
[----:B------:R-:W-:Y:S01]  /*19b0*/  ULDC.64 UR4, c[0x0][0x238] ;  /* 0x00008e0000047ab9 */ /* 0x000fe20000000a00 */
[----:B------:R-:W-:Y:S01]  /*19c0*/  LOP3.LUT P0, RZ, R6, 0x1, RZ, 0xc0, !PT ;  /* 0x0000000106ff7812 */ /* 0x000fe2000780c0ff */
[----:B------:R-:W-:Y:S01]  /*19d0*/  IMAD R6, R5, R7, c[0x0][0x198] ;  /* 0x0000660005067624 */ /* 0x000fe200078e0207 */
[----:B------:R-:W-:Y:S01]  /*19e0*/  LEA.HI R7, R8, R4, RZ, 0x2 ;  /* 0x0000000408077211 */ /* 0x000fe200078f10ff */
[----:B------:R-:W-:Y:S01]  /*19f0*/  UIMAD UR4, UR6, UR4, URZ ;  /* 0x00000004060472a4 */ /* 0x000fe2000f8e023f */
[--C-:B------:R-:W-:Y:S01]  /*1a00*/  SHF.R.S32.HI R237, RZ, 0x1f, R236.reuse ;  /* 0x0000001fffed7819 */ /* 0x100fe200000114ec */
[----:B------:R-:W-:Y:S01]  /*1a10*/  IMAD.U32 R5, RZ, RZ, UR7 ;  /* 0x00000007ff057e24 */ /* 0x000fe2000f8e00ff */
[----:B------:R-:W-:Y:S01]  /*1a20*/  LOP3.LUT R7, R7, 0xfffffffc, RZ, 0xc0, !PT ;  /* 0xfffffffc07077812 */ /* 0x000fe200078ec0ff */
[----:B------:R-:W-:Y:S01]  /*1a30*/  UIMAD UR4, UR7, UR5, UR4 ;  /* 0x00000005070472a4 */ /* 0x000fe2000f8e0204 */
[----:B------:R-:W-:Y:S01]  /*1a40*/  IMAD.SHL.U32 R251, R251, 0x2, RZ ;  /* 0x00000002fbfb7824 */ /* 0x000fe200078e00ff */
[----:B------:R-:W-:Y:S01]  /*1a50*/  UIADD3 UR11, UR11, 0x3f, URZ ;  /* 0x0000003f0b0b7890 */ /* 0x000fe2000fffe03f */
[----:B------:R-:W-:Y:S01]  /*1a60*/  IMAD.WIDE.U32 R8, R5, c[0x0][0x238], R236 ;  /* 0x00008e0005087a25 */ /* 0x000fe200078e00ec */
[----:B------:R-:W-:Y:S01]  /*1a70*/  IADD3 R4, R4, -R7, RZ ;  /* 0x8000000704047210 */ /* 0x000fe20007ffe0ff */
[----:B------:R-:W-:Y:S01]  /*1a80*/  CS2R R146, SRZ ;  /* 0x0000000000927805 */ /* 0x000fe2000001ff00 */
[----:B------:R-:W-:Y:S01]  /*1a90*/  LOP3.LUT R7, R3, 0xfffffffc, RZ, 0xc0, !PT ;  /* 0xfffffffc03077812 */ /* 0x000fe200078ec0ff */
[----:B------:R-:W-:Y:S01]  /*1aa0*/  IMAD.MOV.U32 R225, RZ, RZ, 0x10 ;  /* 0x00000010ffe17424 */ /* 0x000fe200078e00ff */
[----:B------:R-:W-:Y:S01]  /*1ab0*/  IADD3 R5, R9, UR4, RZ ;  /* 0x0000000409057c10 */ /* 0x000fe2000fffe0ff */
[----:B------:R-:W-:Y:S01]  /*1ac0*/  IMAD R6, R4, -0x8, R6 ;  /* 0xfffffff804067824 */ /* 0x000fe200078e0206 */
[C---:B------:R-:W-:Y:S01]  /*1ad0*/  IADD3 R3, R251.reuse, 0x12480, RZ ;  /* 0x00012480fb037810 */ /* 0x040fe20007ffe0ff */
[----:B------:R-:W-:Y:S01]  /*1ae0*/  IMAD.MOV.U32 R4, RZ, RZ, R8 ;  /* 0x000000ffff047224 */ /* 0x000fe200078e0008 */
[----:B------:R-:W-:Y:S01]  /*1af0*/  IADD3 R248, R251, 0x126c0, RZ ;  /* 0x000126c0fbf87810 */ /* 0x000fe20007ffe0ff */
[----:B------:R-:W-:Y:S01]  /*1b00*/  IMAD.IADD R7, R0, 0x1, -R7 ;  /* 0x0000000100077824 */ /* 0x000fe200078e0a07 */
[----:B------:R-:W-:Y:S01]  /*1b10*/  @P0 IADD3 R248, R3, 0x1c0, RZ ;  /* 0x000001c003f80810 */ /* 0x000fe20007ffe0ff */
[----:B------:R-:W-:Y:S01]  /*1b20*/  IMAD.WIDE.U32 R10, R234, c[0x0][0x240], R4 ;  /* 0x00009000ea0a7a25 */ /* 0x000fe200078e0004 */
[C---:B------:R-:W-:Y:S01]  /*1b30*/  LOP3.LUT P0, RZ, R2.reuse, 0x4, RZ, 0xc0, !PT ;  /* 0x0000000402ff7812 */ /* 0x040fe2000780c0ff */
[----:B------:R-:W-:Y:S01]  /*1b40*/  USHF.R.S32.HI UR5, URZ, 0x1f, UR11 ;  /* 0x0000001f3f057899 */ /* 0x000fe2000801140b */
[----:B------:R-:W-:Y:S01]  /*1b50*/  LOP3.LUT P1, RZ, R2, 0x2, RZ, 0xc0, !PT ;  /* 0x0000000202ff7812 */ /* 0x000fe2000782c0ff */
[----:B------:R-:W-:Y:S01]  /*1b60*/  IMAD.MOV.U32 R0, RZ, RZ, 0x20 ;  /* 0x00000020ff007424 */ /* 0x000fe200078e00ff */
[----:B------:R1:W-:Y:S01]  /*1b70*/  STL.64 [R1], R10 ;  /* 0x0000000a01007387 */ /* 0x0003e20000100a00 */
[----:B------:R-:W-:Y:S01]  /*1b80*/  IMAD R252, R233, c[0x0][0x240], RZ ;  /* 0x00009000e9fc7a24 */ /* 0x000fe200078e02ff */
[----:B------:R-:W-:Y:S01]  /*1b90*/  LEA R227, R227, 0x15480, 0x1 ;  /* 0x00015480e3e37811 */ /* 0x000fe200078e08ff */
[----:B------:R-:W-:Y:S01]  /*1ba0*/  ULEA.HI UR11, UR5, UR11, URZ, 0x6 ;  /* 0x0000000b050b7291 */ /* 0x000fe2000f8f303f */
[----:B------:R-:W-:Y:S01]  /*1bb0*/  SEL R223, R0, 0xffffffe0, !P0 ;  /* 0xffffffe000df7807 */ /* 0x000fe20004000000 */
[----:B------:R-:W-:Y:S01]  /*1bc0*/  IMAD R252, R234, c[0x0][0x244], R252 ;  /* 0x00009100eafc7a24 */ /* 0x000fe200078e02fc */
[----:B------:R-:W-:Y:S01]  /*1bd0*/  SHF.L.U32 R224, R231, 0x1, RZ ;  /* 0x00000001e7e07819 */ /* 0x000fe200000006ff */
[----:B------:R-:W-:Y:S01]  /*1be0*/  IMAD R249, R7, -0x2, R6 ;  /* 0xfffffffe07f97824 */ /* 0x000fe200078e0206 */
[----:B------:R-:W-:Y:S01]  /*1bf0*/  SEL R0, R0, 0xffffffe0, !P1 ;  /* 0xffffffe000007807 */ /* 0x000fe20004800000 */
[----:B------:R-:W-:Y:S01]  /*1c00*/  IMAD.IADD R220, R231, 0x1, R223 ;  /* 0x00000001e7dc7824 */ /* 0x000fe200078e02df */
[----:B------:R-:W-:Y:S01]  /*1c10*/  SEL R225, R225, 0xfffffff0, !P1 ;  /* 0xfffffff0e1e17807 */ /* 0x000fe20004800000 */
[----:B------:R-:W-:Y:S01]  /*1c20*/  IMAD.SHL.U32 R228, R228, 0x2, RZ ;  /* 0x00000002e4e47824 */ /* 0x000fe200078e00ff */
[----:B------:R-:W-:Y:S01]  /*1c30*/  IADD3 R216, R216, R218, RZ ;  /* 0x000000dad8d87210 */ /* 0x000fe20007ffe0ff */
        /* <DEDUP_REMOVED lines=48> */
[----:B------:R-:W-:Y:S01]  /*1f40*/  IADD3 R252, R11, R252, RZ ;  /* 0x000000fc0bfc7210 */ /* 0x000fe20007ffe0ff */
[----:B------:R-:W-:Y:S01]  /*1f50*/  IMAD.IADD R0, R224, 0x1, R0 ;  /* 0x00000001e0007824 */ /* 0x000fe200078e0200 */
[----:B------:R-:W-:Y:S01]  /*1f60*/  IADD3 R222, R225, R223, RZ ;  /* 0x000000dfe1de7210 */ /* 0x000fe20007ffe0ff */
[----:B------:R-:W-:Y:S01]  /*1f70*/  IMAD.IADD R221, R231, 0x1, R225 ;  /* 0x00000001e7dd7824 */ /* 0x000fe200078e02e1 */
[----:B------:R-:W-:Y:S01]  /*1f80*/  IADD3 R219, R225, R220, RZ ;  /* 0x000000dce1db7210 */ /* 0x000fe20007ffe0ff */
[----:B------:R-:W-:-:S02]  /*1f90*/  UMOV UR4, URZ ;  /* 0x0000003f00047c82 */ /* 0x000fc40008000000 */
[----:B------:R-:W-:Y:S02]  /*1fa0*/  UMOV UR12, 0x1 ;  /* 0x00000001000c7882 */ /* 0x000fe40000000000 */
[----:B------:R-:W-:Y:S02]  /*1fb0*/  UMOV UR8, URZ ;  /* 0x0000003f00087c82 */ /* 0x000fe40008000000 */
[----:B------:R-:W-:Y:S02]  /*1fc0*/  USHF.R.S32.HI UR11, URZ, 0x6, UR11 ;  /* 0x000000063f0b7899 */ /* 0x000fe4000801140b */
[----:B-1----:R-:W-:Y:S02]  /*1fd0*/  ULDC UR5, c[0x0][0x168] ;  /* 0x00005a0000057ab9 */ /* 0x002fe40000000800 */
.L_x_62:
        /* <DEDUP_REMOVED lines=9> */
[--C-:B------:R-:W-:Y:S01]  /*2070*/  IMAD R40, R40, 0x2000, R223.reuse ;  /* 0x0000200028287824 */ /* 0x100fe200078e02df */
[----:B------:R-:W-:Y:S01]  /*2080*/  UISETP.GE.AND UP0, UPT, UR16, UR11, UPT ;  /* 0x0000000b1000728c */ /* 0x000fe2000bf06270 */
[----:B------:R-:W-:Y:S01]  /*2090*/  IMAD.SHL.U32 R153, R2, 0x2, RZ ;  /* 0x0000000202997824 */ /* 0x000fe200078e00ff */
[C---:B------:R-:W-:Y:S01]  /*20a0*/  IADD3 R152, R231.reuse, R46, RZ ;  /* 0x0000002ee7987210 */ /* 0x040fe20007ffe0ff */
[----:B------:R-:W-:Y:S01]  /*20b0*/  IMAD R208, R208, 0x2000, R222 ;  /* 0x00002000d0d07824 */ /* 0x000fe200078e02de */
[C---:B------:R-:W-:Y:S02]  /*20c0*/  IADD3 R40, R231.reuse, R40, RZ ;  /* 0x00000028e7287210 */ /* 0x040fe40007ffe0ff */
[C---:B------:R-:W-:Y:S01]  /*20d0*/  IADD3 R148, R231.reuse, R46, R223 ;  /* 0x0000002ee7947210 */ /* 0x040fe20007ffe0df */
[----:B------:R-:W-:Y:S01]  /*20e0*/  IMAD.SHL.U32 R152, R152, 0x2, RZ ;  /* 0x0000000298987824 */ /* 0x000fe200078e00ff */
[----:B------:R-:W-:Y:S01]  /*20f0*/  PLOP3.LUT P1, PT, PT, PT, UP0, 0x80, 0x0 ;  /* 0x000000000000781c */ /* 0x000fe20003f2f008 */
[----:B------:R-:W-:Y:S01]  /*2100*/  IMAD.SHL.U32 R156, R40, 0x2, RZ ;  /* 0x00000002289c7824 */ /* 0x000fe200078e00ff */
[----:B------:R-:W-:Y:S01]  /*2110*/  SHF.L.U32 R148, R148, 0x1, RZ ;  /* 0x0000000194947819 */ /* 0x000fe200000006ff */
[----:B------:R-:W-:Y:S01]  /*2120*/  IMAD.IADD R208, R231, 0x1, R208 ;  /* 0x00000001e7d07824 */ /* 0x000fe200078e02d0 */
[----:B------:R-:W-:Y:S04]  /*2130*/  LDSM.16.M88.2 R2, [R229+0x80] ;  /* 0x00008000e502783b */ /* 0x000fe80000000100 */
[----:B------:R-:W-:Y:S01]  /*2140*/  SHF.L.U32 R208, R208, 0x1, RZ ;  /* 0x00000001d0d07819 */ /* 0x000fe200000006ff */
        /* <DEDUP_REMOVED lines=16> */
[-C--:B---3--:R-:W-:Y:S08]  /*2250*/  HMMA.16816.F32.BF16 R12, R24, R16.reuse, RZ ;  /* 0x00000010180c723c */ /* 0x088ff000000418ff */
[C---:B------:R-:W-:Y:S08]  /*2260*/  HMMA.16816.F32.BF16 R16, R20.reuse, R16, RZ ;  /* 0x000000101410723c */ /* 0x040ff000000418ff */
        /* <DEDUP_REMOVED lines=55> */
[----:B------:R5:W-:Y:S07]  /*25e0*/  LDSM.16.M88.4 R36, [R208+0x9080] ;  /* 0x00908000d024783b */ /* 0x000bee0000000200 */
[-C--:B------:R-:W-:Y:S08]  /*25f0*/  HMMA.16816.F32.BF16 R12, R148, R32.reuse, R12 ;  /* 0x00000020940c723c */ /* 0x080ff0000004180c */
[C---:B------:R-:W-:Y:S08]  /*2600*/  HMMA.16816.F32.BF16 R16, R48.reuse, R32, R16 ;  /* 0x000000203010723c */ /* 0x040ff00000041810 */
[-C--:B---3--:R-:W-:Y:S01]  /*2610*/  HMMA.16816.F32.BF16 R20, R48, R30.reuse, R20 ;  /* 0x0000001e3014723c */ /* 0x088fe20000041814 */
[----:B-----5:R-:W-:Y:S05]  /*2620*/  MOV R208, UR4 ;  /* 0x0000000400d07c02 */ /* 0x020fea0008000f00 */
[----:B------:R-:W-:Y:S02]  /*2630*/  IMAD R208, R208, 0x40, R250 ;  /* 0x00000040d0d07824 */ /* 0x000fe400078e02fa */
[----:B------:R-:W-:Y:S03]  /*2640*/  HMMA.16816.F32.BF16 R24, R148, R30, R24 ;  /* 0x0000001e9418723c */ /* 0x000fe60000041818 */
[----:B------:R-:W-:Y:S04]  /*2650*/  LDS R211, [R208.X4+0x12080] ;  /* 0x01208000d0d37984 */ /* 0x000fe80000004800 */
[----:B------:R-:W-:Y:S01]  /*2660*/  LDS R210, [R208.X4+0x120a0] ;  /* 0x0120a000d0d27984 */ /* 0x000fe20000004800 */
[-C--:B-1----:R-:W-:Y:S01]  /*2670*/  HMMA.16816.F32.BF16 R4, R152, R34.reuse, R4 ;  /* 0x000000229804723c */ /* 0x082fe20000041804 */
[----:B------:R-:W-:Y:S02]  /*2680*/  IMAD.U32 R30, RZ, RZ, UR4 ;  /* 0x00000004ff1e7e24 */ /* 0x000fe4000f8e00ff */
[----:B------:R-:W-:Y:S03]  /*2690*/  LDS R209, [R208.X4+0x12100] ;  /* 0x01210000d0d17984 */ /* 0x000fe60000004800 */
[----:B------:R-:W-:Y:S01]  /*26a0*/  LEA R30, R30, R219, 0xd ;  /* 0x000000db1e1e7211 */ /* 0x000fe200078e68ff */
[----:B------:R-:W-:Y:S01]  /*26b0*/  LDS R208, [R208.X4+0x12120] ;  /* 0x01212000d0d07984 */ /* 0x000fe20000004800 */
        /* <DEDUP_REMOVED lines=23> */
[----:B------:R-:W-:Y:S01]  /*2830*/  USHF.R.S32.HI UR13, URZ, 0x1f, UR16 ;  /* 0x0000001f3f0d7899 */ /* 0x000fe20008011410 */
[----:B------:R-:W-:Y:S01]  /*2840*/  IMAD R30, R234, c[0x0][0x278], RZ ;  /* 0x00009e00ea1e7a24 */ /* 0x000fe200078e02ff */
[----:B------:R-:W-:Y:S02]  /*2850*/  ULDC.64 UR6, c[0x0][0x178] ;  /* 0x00005e0000067ab9 */ /* 0x000fe40000000a00 */
[----:B------:R-:W-:Y:S02]  /*2860*/  UIMAD UR13, UR13, UR6, URZ ;  /* 0x000000060d0d72a4 */ /* 0x000fe4000f8e023f */
[----:B------:R-:W-:Y:S02]  /*2870*/  UIMAD.WIDE.U32 UR18, UR16, UR6, URZ ;  /* 0x00000006101272a5 */ /* 0x000fe4000f8e003f */
[----:B------:R-:W-:Y:S02]  /*2880*/  UIMAD UR13, UR16, UR7, UR13 ;  /* 0x00000007100d72a4 */ /* 0x000fe4000f8e020d */
[----:B------:R-:W-:Y:S02]  /*2890*/  UIMAD UR16, UR16, -0x40, UR5 ;  /* 0xffffffc0101078a4 */ /* 0x000fe4000f8e0205 */
[----:B------:R-:W-:Y:S01]  /*28a0*/  IMAD.U32 R32, RZ, RZ, UR18 ;  /* 0x00000012ff207e24 */ /* 0x000fe2000f8e00ff */
[----:B------:R-:W-:Y:S01]  /*28b0*/  UIADD3 UR13, UR19, UR13, URZ ;  /* 0x0000000d130d7290 */ /* 0x000fe2000fffe03f */
[----:B------:R-:W-:Y:S02]  /*28c0*/  IMAD.U32 R28, RZ, RZ, UR18 ;  /* 0x00000012ff1c7e24 */ /* 0x000fe4000f8e00ff */
[----:B------:R-:W-:Y:S02]  /*28d0*/  IADD3 R31, -R244, UR16, RZ ;  /* 0x00000010f41f7c10 */ /* 0x000fe4000fffe1ff */
[----:B------:R-:W-:Y:S01]  /*28e0*/  LEA R32, P5, R32, R240, 0x7 ;  /* 0x000000f020207211 */ /* 0x000fe200078a38ff */
[----:B------:R-:W-:Y:S01]  /*28f0*/  IMAD.U32 R3, RZ, RZ, UR13 ;  /* 0x0000000dff037e24 */ /* 0x000fe2000f8e00ff */
[----:B------:R-:W-:Y:S02]  /*2900*/  ISETP.LT.OR P6, PT, R31, 0x1, P4 ;  /* 0x000000011f00780c */ /* 0x000fe400027c1670 */
[----:B-1----:R-:W-:Y:S01]  /*2910*/  @!P2 SHF.R.S32.HI R29, RZ, 0x1f, R2 ;  /* 0x0000001fff1da819 */ /* 0x002fe20000011402 */
[----:B------:R-:W-:Y:S01]  /*2920*/  @!P2 IMAD.WIDE.U32 R34, R2, c[0x0][0x270], R246 ;  /* 0x00009c000222aa25 */ /* 0x000fe200078e00f6 */
[----:B------:R-:W-:Y:S02]  /*2930*/  LEA.HI.X R33, R28, R241, R3, 0x7, P5 ;  /* 0x000000f11c217211 */ /* 0x000fe400028f3c03 */
[----:B------:R-:W-:Y:S01]  /*2940*/  IADD3 R3, R235, 0x6080, RZ ;  /* 0x00006080eb037810 */ /* 0x000fe20007ffe0ff */
[----:B------:R-:W-:Y:S01]  /*2950*/  @!P2 IMAD R29, R29, c[0x0][0x270], RZ ;  /* 0x00009c001d1daa24 */ /* 0x000fe200078e02ff */
[----:B------:R-:W-:Y:S01]  /*2960*/  @!P2 IADD3 R30, P1, R30, R34, RZ ;  /* 0x000000221e1ea210 */ /* 0x000fe20007f3e0ff */
[----:B------:R-:W-:Y:S02]  /*2970*/  IMAD.U32 R28, RZ, RZ, UR12 ;  /* 0x0000000cff1c7e24 */ /* 0x000fe4000f8e00ff */
[----:B------:R-:W-:Y:S02]  /*2980*/  @!P2 IMAD R29, R2, c[0x0][0x274], R29 ;  /* 0x00009d00021daa24 */ /* 0x000fe400078e021d */
[----:B------:R-:W-:Y:S02]  /*2990*/  IMAD.U32 R2, RZ, RZ, UR10 ;  /* 0x0000000aff027e24 */ /* 0x000fe4000f8e00ff */
[----:B------:R-:W-:Y:S01]  /*29a0*/  @!P2 IMAD R28, R28, 0x40, R246 ;  /* 0x000000401c1ca824 */ /* 0x000fe200078e02f6 */
[----:B------:R-:W-:Y:S02]  /*29b0*/  @!P2 IADD3.X R29, R232, R35, R29, P1, !PT ;  /* 0x00000023e81da210 */ /* 0x000fe40000ffe41d */
[----:B------:R-:W-:Y:S01]  /*29c0*/  IADD3 R36, P5, P1, R2, 0x80, R32 ;  /* 0x0000008002247810 */ /* 0x000fe200079be020 */
[----:B------:R-:W-:Y:S02]  /*29d0*/  IMAD.U32 R2, RZ, RZ, UR12 ;  /* 0x0000000cff027e24 */ /* 0x000fe4000f8e00ff */
[----:B------:R-:W-:Y:S01]  /*29e0*/  @!P2 IMAD.SHL.U32 R28, R28, 0x4, RZ ;  /* 0x000000041c1ca824 */ /* 0x000fe200078e00ff */
[----:B------:R-:W-:Y:S01]  /*29f0*/  IADD3.X R37, RZ, UR9, R33, P5, P1 ;  /* 0x00000009ff257c10 */ /* 0x000fe2000afe2421 */
[----:B------:R-:W-:Y:S01]  /*2a00*/  IMAD R2, R2, 0x4000, R3 ;  /* 0x0000400002027824 */ /* 0x000fe200078e0203 */
[----:B------:R-:W-:Y:S01]  /*2a10*/  @!P2 LEA R34, P1, R30, c[0x0][0x258], 0x2 ;  /* 0x000096001e22aa11 */ /* 0x000fe200078210ff */
[----:B------:R-:W-:Y:S01]  /*2a20*/  IMAD.U32 R3, RZ, RZ, UR8 ;  /* 0x00000008ff037e24 */ /* 0x000fe2000f8e00ff */
[----:B------:R-:W-:Y:S02]  /*2a30*/  IADD3 R38, P5, R32, UR10, RZ ;  /* 0x0000000a20267c10 */ /* 0x000fe4000ffbe0ff */
[----:B------:R-:W-:Y:S01]  /*2a40*/  @!PT LDS RZ, [RZ] ;  /* 0x00000000fffff984 */ /* 0x000fe20000000800 */
[----:B------:R-:W-:Y:S01]  /*2a50*/  @!PT LDS RZ, [RZ] ;  /* 0x00000000fffff984 */ /* 0x000fe20000000800 */
[----:B------:R-:W-:Y:S01]  /*2a60*/  @!PT LDS RZ, [RZ] ;  /* 0x00000000fffff984 */ /* 0x000fe20000000800 */
[----:B------:R1:W-:Y:S01]  /*2a70*/  LDGSTS.E.BYPASS.LTC128B.128 [R2], [R32.64], !P6 ;  /* 0x0000000020027fae */ /* 0x0003e2000f101d4e */
[----:B------:R-:W-:Y:S02]  /*2a80*/  @!P2 LEA.HI.X R35, R30, c[0x0][0x25c], R29, 0x2, P1 ;  /* 0x000097001e23aa11 */ /* 0x000fe400008f141d */
[----:B------:R-:W-:Y:S02]  /*2a90*/  ISETP.LT.OR P1, PT, R31, 0x1, P3 ;  /* 0x000000011f00780c */ /* 0x000fe40001f21670 */
[----:B------:R-:W-:Y:S02]  /*2aa0*/  IADD3.X R39, R33, UR9, RZ, P5, !PT ;  /* 0x0000000921277c10 */ /* 0x000fe4000affe4ff */
[C---:B------:R-:W-:Y:S02]  /*2ab0*/  ISETP.LT.OR P5, PT, R31.reuse, 0x21, P4 ;  /* 0x000000211f00780c */ /* 0x040fe400027a1670 */
[----:B------:R-:W-:Y:S02]  /*2ac0*/  ISETP.LT.OR P6, PT, R31, 0x21, P3 ;  /* 0x000000211f00780c */ /* 0x000fe40001fc1670 */
[----:B------:R-:W-:Y:S05]  /*2ad0*/  @!P2 LEA R3, R3, 0x40, 0x6 ;  /* 0x000000400303a811 */ /* 0x000fea00078e30ff */
[----:B------:R1:W-:Y:S01]  /*2ae0*/  LDGSTS.E.BYPASS.LTC128B.128 [R2+0x2000], [R32.64+0x80], !P1 ;  /* 0x0200008020027fae */ /* 0x0003e2000c901d4e */
[----:B------:R-:W-:Y:S05]  /*2af0*/  @!P2 IMAD.WIDE R34, R3, 0x4, R34 ;  /* 0x000000040322a825 */ /* 0x000fea00078e0222 */
[----:B------:R1:W-:Y:S06]  /*2b00*/  LDGSTS.E.BYPASS.LTC128B.128 [R2+0x1000], [R38.64], !P5 ;  /* 0x0100000026027fae */ /* 0x0003ec000e901d4e */
[----:B------:R1:W-:Y:S06]  /*2b10*/  LDGSTS.E.BYPASS.LTC128B.128 [R2+0x3000], [R36.64], !P6 ;  /* 0x0300000024027fae */ /* 0x0003ec000f101d4e */
[----:B------:R1:W-:Y:S02]  /*2b20*/  @!P2 LDGSTS.E.BYPASS.LTC128B.128 [R28+0x12080], [R34.64] ;  /* 0x12080000221cafae */ /* 0x0003e4000b901d4e */
.L_x_60:
        /* <DEDUP_REMOVED lines=13> */
[----:B------:R-:W-:Y:S02]  /*2c00*/  SEL R3, R3, 0xffffffc0, !P0 ;  /* 0xffffffc003037807 */ /* 0x000fe40004000000 */
[----:B------:R-:W-:Y:S02]  /*2c10*/  FSEL R5, R5, -INF , P5 ;  /* 0xff80000005057808 */ /* 0x000fe40002800000 */
[C---:B------:R-:W-:Y:S04]  /*2c20*/  HMMA.16816.F32.BF16 R40, R44.reuse, R162, RZ ;  /* 0x000000a22c28723c */ /* 0x040fe800000418ff */
[----:B------:R-:W-:Y:S01]  /*2c30*/  IADD3 R2, R224, R3, RZ ;  /* 0x00000003e0027210 */ /* 0x000fe20007ffe0ff */
[--C-:B------:R-:W-:Y:S01]  /*2c40*/  FFMA.FTZ R5, R5, c[0x0][0x29c], -R211.reuse ;  /* 0x0000a70005057a23 */ /* 0x100fe200000108d3 */
[----:B------:R-:W-:Y:S02]  /*2c50*/  IADD3 R3, R3, R0, RZ ;  /* 0x0000000003037210 */ /* 0x000fe40007ffe0ff */
[-C--:B------:R-:W-:Y:S01]  /*2c60*/  HMMA.16816.F32.BF16 R44, R44, R164.reuse, RZ ;  /* 0x000000a42c2c723c */ /* 0x080fe200000418ff */
[----:B------:R-:W1:Y:S03]  /*2c70*/  LDSM.16.M88.4 R156, [R2+0xe080] ;  /* 0x00e08000029c783b */ /* 0x000e660000000200 */
[----:B------:R-:W-:Y:S02]  /*2c80*/  FSEL R4, R4, -INF , P6 ;  /* 0xff80000004047808 */ /* 0x000fe40003000000 */
[----:B------:R-:W-:Y:S02]  /*2c90*/  FSEL R14, R14, -INF , P1 ;  /* 0xff8000000e0e7808 */ /* 0x000fe40000800000 */
[----:B------:R-:W-:Y:S04]  /*2ca0*/  HMMA.16816.F32.BF16 R48, R48, R164, RZ ;  /* 0x000000a43030723c */ /* 0x000fe800000418ff */
[----:B------:R-:W-:Y:S02]  /*2cb0*/  FFMA.FTZ R14, R14, c[0x0][0x29c], -R208 ;  /* 0x0000a7000e0e7a23 */ /* 0x000fe400000108d0 */
[--C-:B------:R-:W-:Y:S01]  /*2cc0*/  FFMA.FTZ R212, R4, c[0x0][0x29c], -R211.reuse ;  /* 0x0000a70004d47a23 */ /* 0x100fe200000108d3 */
[----:B------:R-:W-:Y:S01]  /*2cd0*/  FSEL R4, R16, -INF , P1 ;  /* 0xff80000010047808 */ /* 0x000fe20000800000 */
[-C--:B------:R-:W-:Y:S04]  /*2ce0*/  HMMA.16816.F32.BF16 R28, R148, R166.reuse, R28 ;  /* 0x000000a6941c723c */ /* 0x080fe8000004181c */
[----:B------:R-:W2:Y:S01]  /*2cf0*/  MUFU.EX2 R212, R212 ;  /* 0x000000d400d47308 */ /* 0x000ea20000000800 */
[----:B------:R-:W-:Y:S01]  /*2d00*/  FSEL R16, R6, -INF , P6 ;  /* 0xff80000006107808 */ /* 0x000fe20003000000 */
[--C-:B------:R-:W-:Y:S01]  /*2d10*/  FFMA.FTZ R4, R4, c[0x0][0x29c], -R211.reuse ;  /* 0x0000a70004047a23 */ /* 0x100fe200000108d3 */
[----:B------:R-:W-:Y:S01]  /*2d20*/  ISETP.GT.AND P1, PT, R249, 0x41, PT ;  /* 0x00000041f900780c */ /* 0x000fe20003f24270 */
[C---:B------:R-:W-:Y:S04]  /*2d30*/  HMMA.16816.F32.BF16 R32, R152.reuse, R166, R32 ;  /* 0x000000a69820723c */ /* 0x040fe80000041820 */
[----:B------:R-:W-:Y:S01]  /*2d40*/  FFMA.FTZ R16, R16, c[0x0][0x29c], -R210 ;  /* 0x0000a70010107a23 */ /* 0x000fe200000108d2 */
[----:B------:R-:W-:Y:S02]  /*2d50*/  FSEL R23, R23, -INF , P1 ;  /* 0xff80000017177808 */ /* 0x000fe40000800000 */
[----:B------:R-:W-:Y:S01]  /*2d60*/  FSEL R25, R25, -INF , P1 ;  /* 0xff80000019197808 */ /* 0x000fe20000800000 */
[-C--:B------:R-:W-:Y:S04]  /*2d70*/  HMMA.16816.F32.BF16 R36, R152, R168.reuse, R36 ;  /* 0x000000a89824723c */ /* 0x080fe80000041824 */
[----:B------:R-:W-:Y:S02]  /*2d80*/  FSEL R27, R27, -INF , P1 ;  /* 0xff8000001b1b7808 */ /* 0x000fe40000800000 */
[----:B------:R-:W-:Y:S02]  /*2d90*/  FSEL R21, R21, -INF , P1 ;  /* 0xff80000015157808 */ /* 0x000fe40000800000 */
[C---:B------:R-:W-:Y:S01]  /*2da0*/  HMMA.16816.F32.BF16 R40, R148.reuse, R168, R40 ;  /* 0x000000a89428723c */ /* 0x040fe20000041828 */
[----:B------:R-:W-:Y:S07]  /*2db0*/  PLOP3.LUT P1, PT, PT, PT, UP0, 0x80, 0x0 ;  /* 0x000000000000781c */ /* 0x000fee0003f2f008 */
[-C--:B------:R-:W-:Y:S01]  /*2dc0*/  HMMA.16816.F32.BF16 R44, R148, R170.reuse, R44 ;  /* 0x000000aa942c723c */ /* 0x080fe2000004182c */
[----:B------:R-:W3:Y:S07]  /*2dd0*/  LDSM.16.M88.4 R148, [R2+0xf080] ;  /* 0x00f080000294783b */ /* 0x000eee0000000200 */
[----:B------:R-:W-:Y:S01]  /*2de0*/  HMMA.16816.F32.BF16 R48, R152, R170, R48 ;  /* 0x000000aa9830723c */ /* 0x000fe20000041830 */
[----:B------:R-:W4:Y:S07]  /*2df0*/  LDSM.16.M88.4 R152, [R3+0xe080] ;  /* 0x00e080000398783b */ /* 0x000f2e0000000200 */
[-C--:B-1----:R-:W-:Y:S08]  /*2e00*/  HMMA.16816.F32.BF16 R28, R156, R172.reuse, R28 ;  /* 0x000000ac9c1c723c */ /* 0x082ff0000004181c */
[C---:B---3--:R-:W-:Y:S08]  /*2e10*/  HMMA.16816.F32.BF16 R32, R148.reuse, R172, R32 ;  /* 0x000000ac9420723c */ /* 0x048ff00000041820 */
[-C--:B------:R-:W-:Y:S08]  /*2e20*/  HMMA.16816.F32.BF16 R36, R148, R174.reuse, R36 ;  /* 0x000000ae9424723c */ /* 0x080ff00000041824 */
[C---:B------:R-:W-:Y:S08]  /*2e30*/  HMMA.16816.F32.BF16 R40, R156.reuse, R174, R40 ;  /* 0x000000ae9c28723c */ /* 0x040ff00000041828 */
[-C--:B------:R-:W-:Y:S01]  /*2e40*/  HMMA.16816.F32.BF16 R44, R156, R176.reuse, R44 ;  /* 0x000000b09c2c723c */ /* 0x080fe2000004182c */
[----:B------:R-:W1:Y:S07]  /*2e50*/  LDSM.16.M88.4 R156, [R3+0xf080] ;  /* 0x00f08000039c783b */ /* 0x000e6e0000000200 */
[----:B------:R-:W-:Y:S01]  /*2e60*/  HMMA.16816.F32.BF16 R48, R148, R176, R48 ;  /* 0x000000b09430723c */ /* 0x000fe20000041830 */
[----:B------:R-:W3:Y:S07]  /*2e70*/  LDSM.16.M88.4 R148, [R224+0x10080] ;  /* 0x01008000e094783b */ /* 0x000eee0000000200 */
[-C--:B----4-:R-:W-:Y:S08]  /*2e80*/  HMMA.16816.F32.BF16 R28, R152, R178.reuse, R28 ;  /* 0x000000b2981c723c */ /* 0x090ff0000004181c */
[C---:B-1----:R-:W-:Y:S08]  /*2e90*/  HMMA.16816.F32.BF16 R32, R156.reuse, R178, R32 ;  /* 0x000000b29c20723c */ /* 0x042ff00000041820 */
[-C--:B------:R-:W-:Y:S08]  /*2ea0*/  HMMA.16816.F32.BF16 R36, R156, R180.reuse, R36 ;  /* 0x000000b49c24723c */ /* 0x080ff00000041824 */
[C---:B------:R-:W-:Y:S08]  /*2eb0*/  HMMA.16816.F32.BF16 R40, R152.reuse, R180, R40 ;  /* 0x000000b49828723c */ /* 0x040ff00000041828 */
[-C--:B------:R-:W-:Y:S01]  /*2ec0*/  HMMA.16816.F32.BF16 R44, R152, R182.reuse, R44 ;  /* 0x000000b6982c723c */ /* 0x080fe2000004182c */
[----:B------:R-:W1:Y:S07]  /*2ed0*/  LDSM.16.M88.4 R152, [R224+0x11080] ;  /* 0x01108000e098783b */ /* 0x000e6e0000000200 */
[----:B------:R-:W-:Y:S01]  /*2ee0*/  HMMA.16816.F32.BF16 R48, R156, R182, R48 ;  /* 0x000000b69c30723c */ /* 0x000fe20000041830 */
[----:B------:R-:W4:Y:S07]  /*2ef0*/  LDSM.16.M88.4 R156, [R0+0x10080] ;  /* 0x01008000009c783b */ /* 0x000f2e0000000200 */
[-C--:B---3--:R-:W-:Y:S08]  /*2f00*/  HMMA.16816.F32.BF16 R28, R148, R184.reuse, R28 ;  /* 0x000000b8941c723c */ /* 0x088ff0000004181c */
[C---:B-1----:R-:W-:Y:S08]  /*2f10*/  HMMA.16816.F32.BF16 R32, R152.reuse, R184, R32 ;  /* 0x000000b89820723c */ /* 0x042ff00000041820 */
[-C--:B------:R-:W-:Y:S08]  /*2f20*/  HMMA.16816.F32.BF16 R36, R152, R186.reuse, R36 ;  /* 0x000000ba9824723c */ /* 0x080ff00000041824 */
[C---:B------:R-:W-:Y:S08]  /*2f30*/  HMMA.16816.F32.BF16 R40, R148.reuse, R186, R40 ;  /* 0x000000ba9428723c */ /* 0x040ff00000041828 */
[-C--:B------:R-:W-:Y:S01]  /*2f40*/  HMMA.16816.F32.BF16 R44, R148, R188.reuse, R44 ;  /* 0x000000bc942c723c */ /* 0x080fe2000004182c */
[----:B------:R-:W1:Y:S07]  /*2f50*/  LDSM.16.M88.4 R148, [R0+0x11080] ;  /* 0x011080000094783b */ /* 0x000e6e0000000200 */
[----:B------:R-:W-:Y:S01]  /*2f60*/  HMMA.16816.F32.BF16 R48, R152, R188, R48 ;  /* 0x000000bc9830723c */ /* 0x000fe20000041830 */
[----:B------:R3:W-:Y:S06]  /*2f70*/  MUFU.EX2 R154, R4 ;  /* 0x00000004009a7308 */ /* 0x0007ec0000000800 */
[----:B------:R-:W-:Y:S01]  /*2f80*/  FSEL R153, R10, -INF , P6 ;  /* 0xff8000000a997808 */ /* 0x000fe20003000000 */
[-C--:B----4-:R-:W-:Y:S03]  /*2f90*/  HMMA.16816.F32.BF16 R28, R156, R190.reuse, R28 ;  /* 0x000000be9c1c723c */ /* 0x090fe6000004181c */
[----:B------:R-:W4:Y:S02]  /*2fa0*/  MUFU.EX2 R152, R5 ;  /* 0x0000000500987308 */ /* 0x000f240000000800 */
[----:B------:R-:W-:Y:S02]  /*2fb0*/  ISETP.GT.AND P6, PT, R249, 0x21, PT ;  /* 0x00000021f900780c */ /* 0x000fe40003fc4270 */
[----:B------:R-:W-:Y:S02]  /*2fc0*/  FSEL R155, R11, -INF , P5 ;  /* 0xff8000000b9b7808 */ /* 0x000fe40002800000 */
[----:B------:R-:W-:Y:S03]  /*2fd0*/  FSEL R19, R19, -INF , P6 ;  /* 0xff80000013137808 */ /* 0x000fe60003000000 */
[--C-:B------:R-:W-:Y:S01]  /*2fe0*/  FFMA.FTZ R155, R155, c[0x0][0x29c], -R208.reuse ;  /* 0x0000a7009b9b7a23 */ /* 0x100fe200000108d0 */
[----:B------:R-:W-:Y:S02]  /*2ff0*/  FSEL R15, R15, -INF , P6 ;  /* 0xff8000000f0f7808 */ /* 0x000fe40003000000 */
[----:B---3--:R-:W-:Y:S03]  /*3000*/  FSEL R4, R17, -INF , P6 ;  /* 0xff80000011047808 */ /* 0x008fe60003000000 */
[----:B------:R-:W-:Y:S01]  /*3010*/  MUFU.EX2 R155, R155 ;  /* 0x0000009b009b7308 */ /* 0x000fe20000000800 */
[----:B------:R-:W-:Y:S01]  /*3020*/  FSEL R17, R7, -INF , P5 ;  /* 0xff80000007117808 */ /* 0x000fe20002800000 */
[----:B------:R-:W-:Y:S01]  /*3030*/  FFMA.FTZ R15, R15, c[0x0][0x29c], -R208 ;  /* 0x0000a7000f0f7a23 */ /* 0x000fe200000108d0 */
[----:B------:R-:W-:Y:S01]  /*3040*/  ISETP.GT.AND P5, PT, R249, 0x40, PT ;  /* 0x00000040f900780c */ /* 0x000fe20003fa4270 */
[--C-:B------:R-:W-:Y:S02]  /*3050*/  FFMA.FTZ R4, R4, c[0x0][0x29c], -R211.reuse ;  /* 0x0000a70004047a23 */ /* 0x100fe400000108d3 */
[----:B------:R-:W-:Y:S01]  /*3060*/  FFMA.FTZ R17, R17, c[0x0][0x29c], -R210 ;  /* 0x0000a70011117a23 */ /* 0x000fe200000108d2 */
[C---:B-1----:R-:W-:Y:S03]  /*3070*/  HMMA.16816.F32.BF16 R32, R148.reuse, R190, R32 ;  /* 0x000000be9420723c */ /* 0x042fe60000041820 */
[----:B------:R1:W-:Y:S01]  /*3080*/  MUFU.EX2 R213, R4 ;  /* 0x0000000400d57308 */ /* 0x0003e20000000800 */
[----:B------:R-:W-:Y:S02]  /*3090*/  FSEL R24, R24, -INF , P5 ;  /* 0xff80000018187808 */ /* 0x000fe40002800000 */
[----:B------:R-:W-:Y:S02]  /*30a0*/  FSEL R20, R20, -INF , P5 ;  /* 0xff80000014147808 */ /* 0x000fe40002800000 */
[-C--:B------:R-:W-:Y:S04]  /*30b0*/  HMMA.16816.F32.BF16 R36, R148, R192.reuse, R36 ;  /* 0x000000c09424723c */ /* 0x080fe80000041824 */
[--C-:B------:R-:W-:Y:S01]  /*30c0*/  FFMA.FTZ R12, R20, c[0x0][0x29c], -R211.reuse ;  /* 0x0000a700140c7a23 */ /* 0x100fe200000108d3 */
[----:B------:R-:W-:Y:S01]  /*30d0*/  MUFU.EX2 R15, R15 ;  /* 0x0000000f000f7308 */ /* 0x000fe20000000800 */
[----:B------:R-:W-:Y:S01]  /*30e0*/  FFMA.FTZ R211, R21, c[0x0][0x29c], -R211 ;  /* 0x0000a70015d37a23 */ /* 0x000fe200000108d3 */
[----:B------:R-:W-:Y:S01]  /*30f0*/  FSEL R22, R22, -INF , P5 ;  /* 0xff80000016167808 */ /* 0x000fe20002800000 */
[C---:B------:R-:W-:Y:S04]  /*3100*/  HMMA.16816.F32.BF16 R40, R156.reuse, R192, R40 ;  /* 0x000000c09c28723c */ /* 0x040fe80000041828 */
[----:B------:R-:W-:Y:S03]  /*3110*/  FSEL R26, R26, -INF , P5 ;  /* 0xff8000001a1a7808 */ /* 0x000fe60002800000 */
[----:B------:R-:W-:Y:S01]  /*3120*/  MUFU.EX2 R21, R16 ;  /* 0x0000001000157308 */ /* 0x000fe20000000800 */
[-C--:B------:R-:W-:Y:S01]  /*3130*/  HMMA.16816.F32.BF16 R44, R156, R194.reuse, R44 ;  /* 0x000000c29c2c723c */ /* 0x080fe2000004182c */
[----:B-1----:R-:W1:Y:S03]  /*3140*/  LDSM.16.M88.4 R4, [R2+0x10080] ;  /* 0x010080000204783b */ /* 0x002e660000000200 */
[----:B------:R-:W-:Y:S03]  /*3150*/  FFMA.FTZ R26, R26, c[0x0][0x29c], -R208 ;  /* 0x0000a7001a1a7a23 */ /* 0x000fe600000108d0 */
[----:B------:R-:W-:Y:S01]  /*3160*/  MOV R159, R8 ;  /* 0x00000008009f7202 */ /* 0x000fe20000000f00 */
[----:B------:R-:W-:Y:S01]  /*3170*/  HMMA.16816.F32.BF16 R48, R148, R194, R48 ;  /* 0x000000c29430723c */ /* 0x000fe20000041830 */
[----:B------:R3:W-:Y:S01]  /*3180*/  MUFU.EX2 R20, R17 ;  /* 0x0000001100147308 */ /* 0x0007e20000000800 */
[----:B------:R5:W2:Y:S02]  /*3190*/  LDSM.16.M88.4 R8, [R2+0x11080] ;  /* 0x011080000208783b */ /* 0x000aa40000000200 */
[--C-:B------:R-:W-:Y:S06]  /*31a0*/  FFMA.FTZ R156, R19, c[0x0][0x29c], -R210.reuse ;  /* 0x0000a700139c7a23 */ /* 0x100fec00000108d2 */
[----:B------:R-:W-:Y:S01]  /*31b0*/  LDSM.16.M88.4 R148, [R3+0x11080] ;  /* 0x011080000394783b */ /* 0x000fe20000000200 */
[----:B------:R-:W-:Y:S10]  /*31c0*/  MUFU.EX2 R156, R156 ;  /* 0x0000009c009c7308 */ /* 0x000ff40000000800 */
[----:B------:R-:W-:Y:S01]  /*31d0*/  MUFU.EX2 R211, R211 ;  /* 0x000000d300d37308 */ /* 0x000fe20000000800 */
[--C-:B-----5:R-:W-:Y:S02]  /*31e0*/  FFMA.FTZ R2, R18, c[0x0][0x29c], -R210.reuse ;  /* 0x0000a70012027a23 */ /* 0x120fe400000108d2 */
[----:B---3--:R3:W5:Y:S07]  /*31f0*/  LDSM.16.M88.4 R16, [R3+0x10080] ;  /* 0x010080000310783b */ /* 0x00876e0000000200 */
[----:B------:R-:W-:Y:S01]  /*3200*/  MUFU.EX2 R26, R26 ;  /* 0x0000001a001a7308 */ /* 0x000fe20000000800 */
[-C--:B-1----:R-:W-:Y:S09]  /*3210*/  HMMA.16816.F32.BF16 R28, R4, R196.reuse, R28 ;  /* 0x000000c4041c723c */ /* 0x082ff2000004181c */
[----:B------:R-:W-:Y:S01]  /*3220*/  MUFU.EX2 R2, R2 ;  /* 0x0000000200027308 */ /* 0x000fe20000000800 */
[C---:B--2---:R-:W-:Y:S08]  /*3230*/  HMMA.16816.F32.BF16 R32, R8.reuse, R196, R32 ;  /* 0x000000c40820723c */ /* 0x044ff00000041820 */
[-C--:B------:R-:W-:Y:S01]  /*3240*/  HMMA.16816.F32.BF16 R36, R8, R198.reuse, R36 ;  /* 0x000000c60824723c */ /* 0x080fe20000041824 */
[----:B------:R-:W-:Y:S03]  /*3250*/  MUFU.EX2 R12, R12 ;  /* 0x0000000c000c7308 */ /* 0x000fe60000000800 */
[--C-:B---3--:R-:W-:Y:S02]  /*3260*/  FFMA.FTZ R3, R22, c[0x0][0x29c], -R210.reuse ;  /* 0x0000a70016037a23 */ /* 0x108fe400000108d2 */
[--C-:B------:R-:W-:Y:S02]  /*3270*/  FFMA.FTZ R22, R214, c[0x0][0x29c], -R209.reuse ;  /* 0x0000a700d6167a23 */ /* 0x100fe400000108d1 */
[C---:B------:R-:W-:Y:S03]  /*3280*/  HMMA.16816.F32.BF16 R40, R4.reuse, R198, R40 ;  /* 0x000000c60428723c */ /* 0x040fe60000041828 */
[----:B------:R-:W-:Y:S01]  /*3290*/  MUFU.EX2 R3, R3 ;  /* 0x0000000300037308 */ /* 0x000fe20000000800 */
[----:B------:R-:W-:Y:S04]  /*32a0*/  FFMA.FTZ R210, R23, c[0x0][0x29c], -R210 ;  /* 0x0000a70017d27a23 */ /* 0x000fe800000108d2 */
[-C--:B------:R-:W-:Y:S01]  /*32b0*/  HMMA.16816.F32.BF16 R44, R4, R200.reuse, R44 ;  /* 0x000000c8042c723c */ /* 0x080fe2000004182c */
[----:B------:R-:W1:Y:S04]  /*32c0*/  LDS R5, [R250.X4+0x12280] ;  /* 0x01228000fa057984 */ /* 0x000e680000004800 */
[----:B------:R-:W-:Y:S02]  /*32d0*/  MUFU.EX2 R210, R210 ;  /* 0x000000d200d27308 */ /* 0x000fe40000000800 */
[--C-:B------:R-:W-:Y:S01]  /*32e0*/  FFMA.FTZ R4, R215, c[0x0][0x29c], -R209.reuse ;  /* 0x0000a700d7047a23 */ /* 0x100fe200000108d1 */
[----:B------:R-:W-:Y:S01]  /*32f0*/  HMMA.16816.F32.BF16 R48, R8, R200, R48 ;  /* 0x000000c80830723c */ /* 0x000fe20000041830 */
[----:B------:R-:W2:Y:S03]  /*3300*/  LDS R8, [R250.X4+0x122a0] ;  /* 0x0122a000fa087984 */ /* 0x000ea60000004800 */
[--C-:B------:R-:W-:Y:S01]  /*3310*/  FFMA.FTZ R6, R159, c[0x0][0x29c], -R209.reuse ;  /* 0x0000a7009f067a23 */ /* 0x100fe200000108d1 */
[----:B------:R-:W3:Y:S01]  /*3320*/  LDS R10, [R250.X4+0x12300] ;  /* 0x01230000fa0a7984 */ /* 0x000ee20000004800 */
[----:B------:R-:W-:Y:S01]  /*3330*/  FSEL R7, R13, -INF , P6 ;  /* 0xff8000000d077808 */ /* 0x000fe20003000000 */
[--C-:B------:R-:W-:Y:S01]  /*3340*/  FFMA.FTZ R11, R153, c[0x0][0x29c], -R208.reuse ;  /* 0x0000a700990b7a23 */ /* 0x100fe200000108d0 */
[-C--:B-----5:R-:W-:Y:S01]  /*3350*/  HMMA.16816.F32.BF16 R28, R16, R202.reuse, R28 ;  /* 0x000000ca101c723c */ /* 0x0a0fe2000004181c */
[----:B------:R-:W5:Y:S04]  /*3360*/  MUFU.EX2 R22, R22 ;  /* 0x0000001600167308 */ /* 0x000f680000000800 */
[--C-:B------:R-:W-:Y:S02]  /*3370*/  FFMA.FTZ R9, R24, c[0x0][0x29c], -R209.reuse ;  /* 0x0000a70018097a23 */ /* 0x100fe400000108d1 */
[----:B------:R-:W-:Y:S01]  /*3380*/  FFMA.FTZ R208, R27, c[0x0][0x29c], -R208 ;  /* 0x0000a7001bd07a23 */ /* 0x000fe200000108d0 */
[C---:B------:R-:W-:Y:S03]  /*3390*/  HMMA.16816.F32.BF16 R32, R148.reuse, R202, R32 ;  /* 0x000000ca9420723c */ /* 0x040fe60000041820 */
[----:B------:R-:W-:Y:S01]  /*33a0*/  MUFU.EX2 R11, R11 ;  /* 0x0000000b000b7308 */ /* 0x000fe20000000800 */
[--C-:B------:R-:W-:Y:S02]  /*33b0*/  FFMA.FTZ R7, R7, c[0x0][0x29c], -R209.reuse ;  /* 0x0000a70007077a23 */ /* 0x100fe400000108d1 */
[----:B------:R-:W-:Y:S02]  /*33c0*/  FFMA.FTZ R209, R25, c[0x0][0x29c], -R209 ;  /* 0x0000a70019d17a23 */ /* 0x000fe400000108d1 */
[-C--:B------:R-:W-:Y:S05]  /*33d0*/  HMMA.16816.F32.BF16 R36, R148, R204.reuse, R36 ;  /* 0x000000cc9424723c */ /* 0x080fea0000041824 */
[----:B------:R-:W-:Y:S03]  /*33e0*/  MUFU.EX2 R209, R209 ;  /* 0x000000d100d17308 */ /* 0x000fe60000000800 */
[C---:B------:R-:W-:Y:S04]  /*33f0*/  HMMA.16816.F32.BF16 R40, R16.reuse, R204, R40 ;  /* 0x000000cc1028723c */ /* 0x040fe80000041828 */
[--C-:B-1----:R-:W-:Y:S02]  /*3400*/  FADD.FTZ R13, R28, -R5.reuse ;  /* 0x800000051c0d7221 */ /* 0x102fe40000010000 */
[--C-:B------:R-:W-:Y:S01]  /*3410*/  FADD.FTZ R29, R29, -R5.reuse ;  /* 0x800000051d1d7221 */ /* 0x100fe20000010000 */
[----:B------:R-:W-:Y:S01]  /*3420*/  MUFU.EX2 R208, R208 ;  /* 0x000000d000d07308 */ /* 0x000fe20000000800 */
[-C--:B------:R-:W-:Y:S04]  /*3430*/  HMMA.16816.F32.BF16 R44, R16, R206.reuse, R44 ;  /* 0x000000ce102c723c */ /* 0x080fe8000004182c */
[--C-:B--2---:R-:W-:Y:S02]  /*3440*/  FADD.FTZ R30, R30, -R8.reuse ;  /* 0x800000081e1e7221 */ /* 0x104fe40000010000 */
[----:B------:R-:W-:Y:S02]  /*3450*/  FADD.FTZ R31, R31, -R8 ;  /* 0x800000081f1f7221 */ /* 0x000fe40000010000 */
[----:B------:R-:W-:Y:S01]  /*3460*/  HMMA.16816.F32.BF16 R48, R148, R206, R48 ;  /* 0x000000ce9430723c */ /* 0x000fe20000041830 */
[----:B------:R1:W-:Y:S03]  /*3470*/  MUFU.EX2 R16, R14 ;  /* 0x0000000e00107308 */ /* 0x0003e60000000800 */
[----:B------:R-:W-:Y:S01]  /*3480*/  FMUL.FTZ R13, R212, R13 ;  /* 0x0000000dd40d7220 */ /* 0x000fe20000410000 */
[----:B----4-:R-:W-:Y:S01]  /*3490*/  F2FP.BF16.PACK_AB R212, R152, R212 ;  /* 0x000000d498d4723e */ /* 0x010fe200000010ff */
[----:B---3--:R-:W-:Y:S02]  /*34a0*/  FADD.FTZ R32, R32, -R10 ;  /* 0x8000000a20207221 */ /* 0x008fe40000010000 */
[--C-:B------:R-:W-:Y:S03]  /*34b0*/  FADD.FTZ R42, R42, -R8.reuse ;  /* 0x800000082a2a7221 */ /* 0x100fe60000010000 */
[----:B------:R-:W2:Y:S01]  /*34c0*/  MUFU.EX2 R4, R4 ;  /* 0x0000000400047308 */ /* 0x000ea20000000800 */
[----:B------:R-:W-:Y:S02]  /*34d0*/  FADD.FTZ R43, R43, -R8 ;  /* 0x800000082b2b7221 */ /* 0x000fe40000010000 */
[----:B------:R-:W-:Y:S02]  /*34e0*/  FADD.FTZ R33, R33, -R10 ;  /* 0x8000000a21217221 */ /* 0x000fe40000010000 */
[--C-:B------:R-:W-:Y:S02]  /*34f0*/  FADD.FTZ R46, R46, -R8.reuse ;  /* 0x800000082e2e7221 */ /* 0x100fe40000010000 */
[----:B------:R-:W-:Y:S02]  /*3500*/  FADD.FTZ R47, R47, -R8 ;  /* 0x800000082f2f7221 */ /* 0x000fe40000010000 */
[----:B------:R-:W3:Y:S01]  /*3510*/  LDS R8, [R250.X4+0x12320] ;  /* 0x01232000fa087984 */ /* 0x000ee20000004800 */
[----:B------:R-:W4:Y:S01]  /*3520*/  MUFU.EX2 R6, R6 ;  /* 0x0000000600067308 */ /* 0x000f220000000800 */
[----:B-----5:R-:W-:Y:S02]  /*3530*/  FMUL.FTZ R32, R22, R32 ;  /* 0x0000002016207220 */ /* 0x020fe40000410000 */
[----:B------:R-:W-:Y:S01]  /*3540*/  STS [R251+0x12480], R212 ;  /* 0x012480d4fb007388 */ /* 0x000fe20000000800 */
[----:B-1----:R-:W-:Y:S01]  /*3550*/  FMUL.FTZ R14, R21, R30 ;  /* 0x0000001e150e7220 */ /* 0x002fe20000410000 */
[----:B------:R-:W-:Y:S01]  /*3560*/  F2FP.BF16.PACK_AB R21, R20, R21 ;  /* 0x000000151415723e */ /* 0x000fe200000010ff */
[--C-:B------:R-:W-:Y:S02]  /*3570*/  FADD.FTZ R40, R40, -R5.reuse ;  /* 0x8000000528287221 */ /* 0x100fe40000010000 */
[--C-:B------:R-:W-:Y:S02]  /*3580*/  FADD.FTZ R41, R41, -R5.reuse ;  /* 0x8000000529297221 */ /* 0x100fe40000010000 */
[----:B------:R-:W1:Y:S01]  /*3590*/  MUFU.EX2 R7, R7 ;  /* 0x0000000700077308 */ /* 0x000e620000000800 */
[----:B------:R-:W-:Y:S01]  /*35a0*/  STS [R248], R21 ;  /* 0x00000015f8007388 */ /* 0x000fe20000000800 */
[--C-:B------:R-:W-:Y:S01]  /*35b0*/  FADD.FTZ R44, R44, -R5.reuse ;  /* 0x800000052c2c7221 */ /* 0x100fe20000010000 */
[C---:B--2---:R-:W-:Y:S01]  /*35c0*/  F2FP.BF16.PACK_AB R22, R4.reuse, R22 ;  /* 0x000000160416723e */ /* 0x044fe200000010ff */
[----:B------:R-:W-:Y:S01]  /*35d0*/  FMUL.FTZ R33, R4, R33 ;  /* 0x0000002104217220 */ /* 0x000fe20000410000 */
[----:B------:R-:W-:Y:S01]  /*35e0*/  F2FP.BF16.PACK_AB R4, R155, R11 ;  /* 0x0000000b9b04723e */ /* 0x000fe200000010ff */
[----:B------:R-:W-:Y:S02]  /*35f0*/  FADD.FTZ R45, R45, -R5 ;  /* 0x800000052d2d7221 */ /* 0x000fe40000010000 */
[----:B------:R-:W-:Y:S01]  /*3600*/  STS [R251+0x12c80], R22 ;  /* 0x012c8016fb007388 */ /* 0x000fe20000000800 */
[----:B------:R-:W-:Y:S01]  /*3610*/  FMUL.FTZ R5, R154, R40 ;  /* 0x000000289a057220 */ /* 0x000fe20000410000 */
[----:B------:R-:W-:Y:S01]  /*3620*/  F2FP.BF16.PACK_AB R154, R213, R154 ;  /* 0x0000009ad59a723e */ /* 0x000fe200000010ff */
[----:B------:R-:W-:Y:S01]  /*3630*/  FMUL.FTZ R42, R2, R42 ;  /* 0x0000002a022a7220 */ /* 0x000fe20000410000 */
[----:B------:R-:W-:Y:S01]  /*3640*/  STS [R248+0x800], R4 ;  /* 0x00080004f8007388 */ /* 0x000fe20000000800 */
[----:B------:R-:W-:Y:S01]  /*3650*/  F2FP.BF16.PACK_AB R2, R156, R2 ;  /* 0x000000029c02723e */ /* 0x000fe200000010ff */
[----:B------:R-:W2:Y:S01]  /*3660*/  MUFU.EX2 R9, R9 ;  /* 0x0000000900097308 */ /* 0x000ea20000000800 */
[--C-:B------:R-:W-:Y:S01]  /*3670*/  FADD.FTZ R36, R36, -R10.reuse ;  /* 0x8000000a24247221 */ /* 0x100fe20000010000 */
[----:B------:R-:W-:Y:S01]  /*3680*/  STS [R251+0x13480], R154 ;  /* 0x0134809afb007388 */ /* 0x000fe20000000800 */
[--C-:B------:R-:W-:Y:S01]  /*3690*/  FADD.FTZ R37, R37, -R10.reuse ;  /* 0x8000000a25257221 */ /* 0x100fe20000010000 */
[----:B------:R-:W-:Y:S01]  /*36a0*/  F2FP.BF16.PACK_AB R32, R33, R32 ;  /* 0x000000202120723e */ /* 0x000fe200000010ff */
[----:B----4-:R-:W-:Y:S01]  /*36b0*/  FMUL.FTZ R36, R6, R36 ;  /* 0x0000002406247220 */ /* 0x010fe20000410000 */
[----:B------:R4:W-:Y:S01]  /*36c0*/  STS [R248+0x1000], R2 ;  /* 0x00100002f8007388 */ /* 0x0009e20000000800 */
[----:B------:R-:W-:Y:S01]  /*36d0*/  FMUL.FTZ R44, R12, R44 ;  /* 0x0000002c0c2c7220 */ /* 0x000fe20000410000 */
[----:B------:R-:W-:Y:S01]  /*36e0*/  F2FP.BF16.PACK_AB R12, R211, R12 ;  /* 0x0000000cd30c723e */ /* 0x000fe200000010ff */
[C---:B-1----:R-:W-:Y:S01]  /*36f0*/  FMUL.FTZ R37, R7.reuse, R37 ;  /* 0x0000002507257220 */ /* 0x042fe20000410000 */
[----:B------:R-:W-:Y:S01]  /*3700*/  F2FP.BF16.PACK_AB R6, R7, R6 ;  /* 0x000000060706723e */ /* 0x000fe200000010ff */
[----:B------:R-:W-:Y:S01]  /*3710*/  FADD.FTZ R48, R48, -R10 ;  /* 0x8000000a30307221 */ /* 0x000fe20000010000 */
        /* <DEDUP_REMOVED lines=8> */
[--C-:B---3--:R-:W-:Y:S01]  /*37a0*/  FADD.FTZ R34, R34, -R8.reuse ;  /* 0x8000000822227221 */ /* 0x108fe20000010000 */
[----:B------:R-:W-:Y:S01]  /*37b0*/  F2FP.BF16.PACK_AB R13, R29, R13 ;  /* 0x0000000d1d0d723e */ /* 0x000fe200000010ff */
[--C-:B------:R-:W-:Y:S01]  /*37c0*/  FADD.FTZ R35, R35, -R8.reuse ;  /* 0x8000000823237221 */ /* 0x100fe20000010000 */
[----:B------:R-:W-:Y:S01]  /*37d0*/  STS [R251+0x14480], R12 ;  /* 0x0144800cfb007388 */ /* 0x000fe20000000800 */
[----:B--2---:R-:W-:Y:S01]  /*37e0*/  FMUL.FTZ R48, R9, R48 ;  /* 0x0000003009307220 */ /* 0x004fe20000410000 */
[----:B------:R-:W-:Y:S01]  /*37f0*/  F2FP.BF16.PACK_AB R9, R209, R9 ;  /* 0x00000009d109723e */ /* 0x000fe200000010ff */
[----:B------:R-:W-:Y:S01]  /*3800*/  FMUL.FTZ R34, R11, R34 ;  /* 0x000000220b227220 */ /* 0x000fe20000410000 */
[----:B------:R-:W-:Y:S01]  /*3810*/  STS [R248+0x2000], R3 ;  /* 0x00200003f8007388 */ /* 0x000fe20000000800 */
[----:B------:R-:W-:Y:S01]  /*3820*/  F2FP.BF16.PACK_AB R14, R20, R14 ;  /* 0x0000000e140e723e */ /* 0x000fe200000010ff */
[----:B------:R-:W-:Y:S01]  /*3830*/  FMUL.FTZ R35, R155, R35 ;  /* 0x000000239b237220 */ /* 0x000fe20000410000 */
[----:B----4-:R-:W-:Y:S01]  /*3840*/  F2FP.BF16.PACK_AB R2, R208, R26 ;  /* 0x0000001ad002723e */ /* 0x010fe200000010ff */
[----:B------:R-:W-:Y:S01]  /*3850*/  STS [R251+0x14c80], R9 ;  /* 0x014c8009fb007388 */ /* 0x000fe20000000800 */
[----:B------:R-:W-:Y:S02]  /*3860*/  FMUL.FTZ R41, R213, R41 ;  /* 0x00000029d5297220 */ /* 0x000fe40000410000 */
[----:B------:R-:W-:Y:S01]  /*3870*/  F2FP.BF16.PACK_AB R34, R35, R34 ;  /* 0x000000222322723e */ /* 0x000fe200000010ff */
[----:B------:R-:W-:Y:S01]  /*3880*/  FMUL.FTZ R43, R156, R43 ;  /* 0x0000002b9c2b7220 */ /* 0x000fe20000410000 */
[----:B------:R1:W-:Y:S01]  /*3890*/  STS [R248+0x2800], R2 ;  /* 0x00280002f8007388 */ /* 0x0003e20000000800 */
[--C-:B------:R-:W-:Y:S01]  /*38a0*/  FADD.FTZ R38, R38, -R8.reuse ;  /* 0x8000000826267221 */ /* 0x100fe20000010000 */
[----:B------:R-:W-:Y:S01]  /*38b0*/  F2FP.BF16.PACK_AB R5, R41, R5 ;  /* 0x000000052905723e */ /* 0x000fe200000010ff */
[----:B------:R-:W-:Y:S01]  /*38c0*/  FADD.FTZ R39, R39, -R8 ;  /* 0x8000000827277221 */ /* 0x000fe20000010000 */
[----:B------:R-:W-:Y:S01]  /*38d0*/  BAR.SYNC.DEFER_BLOCKING 0x0 ;  /* 0x0000000000007b1d */ /* 0x000fe20000010000 */
[----:B------:R-:W-:Y:S01]  /*38e0*/  F2FP.BF16.PACK_AB R42, R43, R42 ;  /* 0x0000002a2b2a723e */ /* 0x000fe200000010ff */
[----:B------:R-:W-:Y:S02]  /*38f0*/  FMUL.FTZ R38, R16, R38 ;  /* 0x0000002610267220 */ /* 0x000fe40000410000 */
[----:B------:R-:W-:Y:S02]  /*3900*/  FMUL.FTZ R39, R15, R39 ;  /* 0x000000270f277220 */ /* 0x000fe40000410000 */
[----:B------:R-:W-:Y:S02]  /*3910*/  FMUL.FTZ R45, R211, R45 ;  /* 0x0000002dd32d7220 */ /* 0x000fe40000410000 */
[----:B------:R-:W-:Y:S01]  /*3920*/  FMUL.FTZ R47, R210, R47 ;  /* 0x0000002fd22f7220 */ /* 0x000fe20000410000 */
[----:B------:R-:W-:Y:S01]  /*3930*/  F2FP.BF16.PACK_AB R38, R39, R38 ;  /* 0x000000262726723e */ /* 0x000fe200000010ff */
[----:B------:R-:W-:Y:S01]  /*3940*/  FADD.FTZ R49, R49, -R10 ;  /* 0x8000000a31317221 */ /* 0x000fe20000010000 */
[----:B------:R-:W-:Y:S01]  /*3950*/  F2FP.BF16.PACK_AB R44, R45, R44 ;  /* 0x0000002c2d2c723e */ /* 0x000fe200000010ff */
[--C-:B------:R-:W-:Y:S01]  /*3960*/  FADD.FTZ R50, R50, -R8.reuse ;  /* 0x8000000832327221 */ /* 0x100fe20000010000 */
[----:B------:R-:W-:Y:S01]  /*3970*/  F2FP.BF16.PACK_AB R46, R47, R46 ;  /* 0x0000002e2f2e723e */ /* 0x000fe200000010ff */
[----:B------:R-:W-:Y:S02]  /*3980*/  FMUL.FTZ R49, R209, R49 ;  /* 0x00000031d1317220 */ /* 0x000fe40000410000 */
[----:B------:R-:W-:Y:S02]  /*3990*/  FADD.FTZ R51, R51, -R8 ;  /* 0x8000000833337221 */ /* 0x000fe40000010000 */
[----:B------:R-:W-:Y:S01]  /*39a0*/  FMUL.FTZ R50, R26, R50 ;  /* 0x000000321a327220 */ /* 0x000fe20000410000 */
[----:B------:R-:W-:Y:S01]  /*39b0*/  F2FP.BF16.PACK_AB R48, R49, R48 ;  /* 0x000000303130723e */ /* 0x000fe200000010ff */
[----:B------:R-:W-:Y:S01]  /*39c0*/  FMUL.FTZ R51, R208, R51 ;  /* 0x00000033d0337220 */ /* 0x000fe20000410000 */
[----:B-1----:R-:W-:Y:S01]  /*39d0*/  SHF.L.U32 R2, R230, 0x1, RZ ;  /* 0x00000001e6027819 */ /* 0x002fe200000006ff */
[----:B------:R-:W-:Y:S03]  /*39e0*/  STS [R251+0x15480], R13 ;  /* 0x0154800dfb007388 */ /* 0x000fe60000000800 */
[----:B------:R-:W-:Y:S01]  /*39f0*/  F2FP.BF16.PACK_AB R50, R51, R50 ;  /* 0x000000323332723e */ /* 0x000fe200000010ff */
        /* <DEDUP_REMOVED lines=93> */
[----:B------:R-:W-:Y:S01]  /*3fd0*/  ULDC.64 UR6, c[0x0][0x208] ;  /* 0x0000820000067ab9 */ /* 0x000fe20000000a00 */
[----:B------:R-:W-:Y:S01]  /*3fe0*/  IMAD R6, R234, c[0x0][0x290], RZ ;  /* 0x0000a400ea067a24 */ /* 0x000fe200078e02ff */
        /* <DEDUP_REMOVED lines=11> */
[----:B------:R-:W-:Y:S01]  /*40a0*/  IADD3 R6, P1, R6, R8, RZ ;  /* 0x0000000806067210 */ /* 0x000fe20007f3e0ff */
[----:B------:R-:W-:Y:S02]  /*40b0*/  IMAD.MOV.U32 R8, RZ, RZ, c[0x0][0x208] ;  /* 0x00008200ff087624 */ /* 0x000fe400078e00ff */
[----:B------:R-:W-:Y:S02]  /*40c0*/  IMAD R5, R3, c[0x0][0x28c], R5 ;  /* 0x0000a30003057a24 */ /* 0x000fe400078e0205 */
[----:B------:R-:W-:Y:S01]  /*40d0*/  IMAD.U32 R3, RZ, RZ, UR16 ;  /* 0x00000010ff037e24 */ /* 0x000fe2000f8e00ff */
[C---:B------:R-:W-:Y:S01]  /*40e0*/  SHF.L.U64.HI R7, R8.reuse, R7, c[0x0][0x20c] ;  /* 0x0000830008077619 */ /* 0x040fe20000010207 */
[----:B------:R-:W-:Y:S01]  /*40f0*/  IMAD.SHL.U32 R8, R8, 0x40, RZ ;  /* 0x0000004008087824 */ /* 0x000fe200078e00ff */
[----:B------:R-:W-:Y:S02]  /*4100*/  IADD3.X R5, R242, R9, R5, P1, !PT ;  /* 0x00000009f2057210 */ /* 0x000fe40000ffe405 */
        /* <DEDUP_REMOVED lines=22> */
[----:B------:R1:W-:Y:S06]  /*4270*/  LDGSTS.E.BYPASS.LTC128B.128 [R235+0x10080], [R10.64+0x80], !P5 ;  /* 0x100800800aeb7fae */ /* 0x0003ec000e901d4e */
[----:B------:R1:W-:Y:S06]  /*4280*/  LDGSTS.E.BYPASS.LTC128B.128 [R235+0xf080], [R8.64], !P6 ;  /* 0x0f08000008eb7fae */ /* 0x0003ec000f101d4e */
[----:B------:R1:W-:Y:S06]  /*4290*/  LDGSTS.E.BYPASS.LTC128B.128 [R235+0x11080], [R14.64], !P1 ;  /* 0x110800000eeb7fae */ /* 0x0003ec000c901d4e */
[----:B------:R1:W-:Y:S02]  /*42a0*/  @!P2 LDGSTS.E.BYPASS.LTC128B.128 [R3+0x12280], [R12.64] ;  /* 0x122800000c03afae */ /* 0x0003e4000b901d4e */
.L_x_61:
        /* <DEDUP_REMOVED lines=10> */
[----:B------:R-:W0:Y:S01]  /*4350*/  LDGDEPBAR ;  /* 0x00000000000079af */ /* 0x000e220000000000 */
[----:B------:R-:W-:Y:S02]  /*4360*/  UIADD3 UR6, UR12, 0x1, URZ ;  /* 0x000000010c067890 */ /* 0x000fe4000fffe03f */
[-C--:B------:R-:W-:Y:S01]  /*4370*/  HMMA.16816.F32.BF16 R12, R36, R18.reuse, RZ ;  /* 0x00000012240c723c */ /* 0x080fe200000418ff */
[----:B------:R-:W-:Y:S04]  /*4380*/  UISETP.GE.AND UP1, UPT, UR12, 0x1, UPT ;  /* 0x000000010c00788c */ /* 0x000fe8000bf26270 */
[----:B------:R-:W-:Y:S03]  /*4390*/  USEL UR12, UR6, URZ, !UP1 ;  /* 0x0000003f060c7287 */ /* 0x000fe6000c800000 */
        /* <DEDUP_REMOVED lines=18> */
[----:B------:R-:W-:Y:S03]  /*44c0*/  LDSM.16.M88.4 R212, [R227+0x2800] ;  /* 0x00280000e3d4783b */ /* 0x000fe60000000200 */
[-C--:B-1----:R-:W-:Y:S08]  /*44d0*/  HMMA.16816.F32.BF16 R4, R36, R44.reuse, R4 ;  /* 0x0000002c2404723c */ /* 0x082ff00000041804 */
[C---:B------:R-:W-:Y:S08]  /*44e0*/  HMMA.16816.F32.BF16 R8, R48.reuse, R44, R8 ;  /* 0x0000002c3008723c */ /* 0x040ff00000041808 */
[-C--:B------:R-:W-:Y:S08]  /*44f0*/  HMMA.16816.F32.BF16 R12, R48, R46.reuse, R12 ;  /* 0x0000002e300c723c */ /* 0x080ff0000004180c */
[C---:B------:R-:W-:Y:S01]  /*4500*/  HMMA.16816.F32.BF16 R16, R36.reuse, R46, R16 ;  /* 0x0000002e2410723c */ /* 0x040fe20000041810 */
[----:B------:R-:W-:Y:S07]  /*4510*/  LDSM.16.M88.4 R44, [R227+0x2000] ;  /* 0x00200000e32c783b */ /* 0x000fee0000000200 */
[-C--:B--2---:R-:W-:Y:S08]  /*4520*/  HMMA.16816.F32.BF16 R20, R36, R40.reuse, R20 ;  /* 0x000000282414723c */ /* 0x084ff00000041814 */
[C---:B------:R-:W-:Y:S08]  /*4530*/  HMMA.16816.F32.BF16 R24, R48.reuse, R40, R24 ;  /* 0x000000283018723c */ /* 0x040ff00000041818 */
[-C--:B------:R-:W-:Y:S01]  /*4540*/  HMMA.16816.F32.BF16 R28, R48, R42.reuse, R28 ;  /* 0x0000002a301c723c */ /* 0x080fe2000004181c */
[----:B------:R-:W1:Y:S07]  /*4550*/  LDSM.16.MT88.4 R48, [R2+0x2080] ;  /* 0x002080000230783b */ /* 0x000e6e0000004200 */
[----:B------:R-:W-:Y:S01]  /*4560*/  HMMA.16816.F32.BF16 R32, R36, R42, R32 ;  /* 0x0000002a2420723c */ /* 0x000fe20000041820 */
[----:B------:R-:W2:Y:S04]  /*4570*/  LDSM.16.MT88.4 R36, [R2+0x5080] ;  /* 0x005080000224783b */ /* 0x000ea80000004200 */
[----:B------:R-:W-:Y:S03]  /*4580*/  LDSM.16.M88.4 R40, [R226+0x2000] ;  /* 0x00200000e228783b */ /* 0x000fe60000000200 */
[-C--:B---3--:R-:W-:Y:S08]  /*4590*/  HMMA.16816.F32.BF16 R4, R148, R152.reuse, R4 ;  /* 0x000000989404723c */ /* 0x088ff00000041804 */
[C---:B------:R-:W-:Y:S08]  /*45a0*/  HMMA.16816.F32.BF16 R8, R156.reuse, R152, R8 ;  /* 0x000000989c08723c */ /* 0x040ff00000041808 */
[-C--:B------:R-:W-:Y:S08]  /*45b0*/  HMMA.16816.F32.BF16 R12, R156, R154.reuse, R12 ;  /* 0x0000009a9c0c723c */ /* 0x080ff0000004180c */
[C---:B------:R-:W-:Y:S01]  /*45c0*/  HMMA.16816.F32.BF16 R16, R148.reuse, R154, R16 ;  /* 0x0000009a9410723c */ /* 0x040fe20000041810 */
[----:B------:R-:W3:Y:S07]  /*45d0*/  LDSM.16.MT88.4 R152, [R2+0x2880] ;  /* 0x002880000298783b */ /* 0x000eee0000004200 */
[-C--:B------:R-:W-:Y:S08]  /*45e0*/  HMMA.16816.F32.BF16 R20, R148, R208.reuse, R20 ;  /* 0x000000d09414723c */ /* 0x080ff00000041814 */
[C---:B------:R-:W-:Y:S01]  /*45f0*/  HMMA.16816.F32.BF16 R24, R156.reuse, R208, R24 ;  /* 0x000000d09c18723c */ /* 0x040fe20000041818 */
[----:B------:R-:W4:Y:S07]  /*4600*/  LDL.64 R208, [R1] ;  /* 0x0000000001d07983 */ /* 0x000f2e0000100a00 */
[-C--:B------:R-:W-:Y:S01]  /*4610*/  HMMA.16816.F32.BF16 R28, R156, R210.reuse, R28 ;  /* 0x000000d29c1c723c */ /* 0x080fe2000004181c */
[----:B------:R-:W5:Y:S07]  /*4620*/  LDSM.16.M88.4 R156, [R226+0x2800] ;  /* 0x00280000e29c783b */ /* 0x000f6e0000000200 */
        /* <DEDUP_REMOVED lines=11> */
[-C--:B---3--:R-:W-:Y:S08]  /*46e0*/  HMMA.16816.F32.BF16 R4, R40, R152.reuse, R4 ;  /* 0x000000982804723c */ /* 0x088ff00000041804 */
[C---:B-----5:R-:W-:Y:S08]  /*46f0*/  HMMA.16816.F32.BF16 R8, R156.reuse, R152, R8 ;  /* 0x000000989c08723c */ /* 0x060ff00000041808 */
[-C--:B------:R-:W-:Y:S08]  /*4700*/  HMMA.16816.F32.BF16 R12, R156, R154.reuse, R12 ;  /* 0x0000009a9c0c723c */ /* 0x080ff0000004180c */
[C---:B------:R-:W-:Y:S08]  /*4710*/  HMMA.16816.F32.BF16 R16, R40.reuse, R154, R16 ;  /* 0x0000009a2810723c */ /* 0x040ff00000041810 */
[-C--:B------:R-:W-:Y:S08]  /*4720*/  HMMA.16816.F32.BF16 R20, R40, R148.reuse, R20 ;  /* 0x000000942814723c */ /* 0x080ff00000041814 */
[C---:B------:R-:W-:Y:S08]  /*4730*/  HMMA.16816.F32.BF16 R24, R156.reuse, R148, R24 ;  /* 0x000000949c18723c */ /* 0x040ff00000041818 */
[-C--:B------:R-:W-:Y:S08]  /*4740*/  HMMA.16816.F32.BF16 R28, R156, R150.reuse, R28 ;  /* 0x000000969c1c723c */ /* 0x080ff0000004181c */
[----:B------:R-:W-:Y:S04]  /*4750*/  HMMA.16816.F32.BF16 R32, R40, R150, R32 ;  /* 0x000000962820723c */ /* 0x000fe80000041820 */
[----:B----4-:R-:W-:Y:S01]  /*4760*/  IADD3 R2, P1, R208, UR8, RZ ;  /* 0x00000008d0027c10 */ /* 0x010fe2000ff3e0ff */
        /* <DEDUP_REMOVED lines=109> */
.L_x_59:
[----:B-1-34-:R-:W1:Y:S01]  /*4e40*/  S2R R0, SR_CTAID.Y ;  /* 0x0000000000007919 */ /* 0x01ae620000002600 */
[----:B------:R-:W-:Y:S01]  /*4e50*/  MOV R2, c[0x0][0x338] ;  /* 0x0000ce0000027a02 */ /* 0x000fe20000000f00 */
[----:B------:R-:W2:Y:S01]  /*4e60*/  S2UR UR4, SR_CTAID.X ;  /* 0x00000000000479c3 */ /* 0x000ea20000002500 */
[----:B------:R-:W-:Y:S01]  /*4e70*/  ULDC UR5, c[0x0][0x358] ;  /* 0x0000d60000057ab9 */ /* 0x000fe20000000800 */
[----:B------:R-:W-:Y:S01]  /*4e80*/  BAR.SYNC.DEFER_BLOCKING 0x1, 0x100 ;  /* 0x0044000000007b1d */ /* 0x000fe20000010000 */
[----:B------:R-:W-:Y:S01]  /*4e90*/  ISETP.NE.AND P0, PT, R2, 0x1, PT ;  /* 0x000000010200780c */ /* 0x000fe20003f05270 */
[----:B------:R-:W-:-:S02]  /*4ea0*/  FMUL.FTZ R100, R100, c[0x0][0x298] ;  /* 0x0000a60064647a20 */ /* 0x000fc40000410000 */
[----:B------:R-:W-:Y:S02]  /*4eb0*/  FMUL.FTZ R101, R101, c[0x0][0x298] ;  /* 0x0000a60065657a20 */ /* 0x000fe40000410000 */
[----:B------:R-:W3:Y:S01]  /*4ec0*/  S2R R2, SR_CTAID.Z ;  /* 0x0000000000027919 */ /* 0x000ee20000002700 */
[----:B------:R-:W-:Y:S01]  /*4ed0*/  ULDC UR6, c[0x0][0x2f4] ;  /* 0x0000bd0000067ab9 */ /* 0x000fe20000000800 */
[----:B------:R-:W-:Y:S01]  /*4ee0*/  BSSY B0, `(.L_x_63) ;  /* 0x000004b000007945 */ /* 0x000fe20003800000 */
[----:B------:R-:W-:Y:S02]  /*4ef0*/  FMUL.FTZ R102, R102, c[0x0][0x298] ;  /* 0x0000a60066667a20 */ /* 0x000fe40000410000 */
[----:B------:R-:W-:Y:S02]  /*4f00*/  FMUL.FTZ R103, R103, c[0x0][0x298] ;  /* 0x0000a60067677a20 */ /* 0x000fe40000410000 */
[----:B------:R-:W-:Y:S02]  /*4f10*/  FMUL.FTZ R104, R104, c[0x0][0x298] ;  /* 0x0000a60068687a20 */ /* 0x000fe40000410000 */
[----:B------:R-:W-:-:S02]  /*4f20*/  FMUL.FTZ R105, R105, c[0x0][0x298] ;  /* 0x0000a60069697a20 */ /* 0x000fc40000410000 */
[----:B------:R-:W-:Y:S02]  /*4f30*/  FMUL.FTZ R106, R106, c[0x0][0x298] ;  /* 0x0000a6006a6a7a20 */ /* 0x000fe40000410000 */
[----:B------:R-:W-:Y:S01]  /*4f40*/  FMUL.FTZ R107, R107, c[0x0][0x298] ;  /* 0x0000a6006b6b7a20 */ /* 0x000fe20000410000 */
[-C--:B-1----:R-:W-:Y:S01]  /*4f50*/  MOV R3, R0.reuse ;  /* 0x0000000000037202 */ /* 0x082fe20000000f00 */
[----:B------:R-:W-:Y:S01]  /*4f60*/  @P0 IMAD.HI.U32 R4, R0, c[0x0][0x33c], RZ ;  /* 0x0000cf0000040a27 */ /* 0x000fe200078e00ff */
[----:B--2---:R-:W-:Y:S01]  /*4f70*/  UIMAD UR5, UR4, UR5, URZ ;  /* 0x00000005040572a4 */ /* 0x004fe2000f8e023f */
[----:B------:R-:W-:Y:S02]  /*4f80*/  SHF.R.S32.HI R5, RZ, 0x1f, R0 ;  /* 0x0000001fff057819 */ /* 0x000fe40000011400 */
[----:B------:R-:W-:Y:S01]  /*4f90*/  FMUL.FTZ R108, R108, c[0x0][0x298] ;  /* 0x0000a6006c6c7a20 */ /* 0x000fe20000410000 */
[----:B------:R-:W-:Y:S01]  /*4fa0*/  @P0 SHF.R.U32.HI R3, RZ, c[0x0][0x340], R4 ;  /* 0x0000d000ff030a19 */ /* 0x000fe20000011604 */
[----:B------:R-:W-:Y:S01]  /*4fb0*/  UIMAD UR6, UR5, UR6, URZ ;  /* 0x00000006050672a4 */ /* 0x000fe2000f8e023f */
[----:B------:R-:W-:Y:S01]  /*4fc0*/  MOV R4, R0 ;  /* 0x0000000000047202 */ /* 0x000fe20000000f00 */
[----:B------:R-:W-:Y:S01]  /*4fd0*/  FMUL.FTZ R109, R109, c[0x0][0x298] ;  /* 0x0000a6006d6d7a20 */ /* 0x000fe20000410000 */
[----:B------:R-:W-:Y:S01]  /*4fe0*/  @P0 SHF.R.S32.HI R6, RZ, 0x1f, R3 ;  /* 0x0000001fff060819 */ /* 0x000fe20000011403 */
[----:B------:R-:W-:Y:S01]  /*4ff0*/  USHF.R.S32.HI UR5, URZ, 0x1f, UR6 ;  /* 0x0000001f3f057899 */ /* 0x000fe20008011406 */
[----:B------:R-:W-:Y:S01]  /*5000*/  @P0 MOV R4, R3 ;  /* 0x0000000300040202 */ /* 0x000fe20000000f00 */
[----:B------:R-:W-:Y:S01]  /*5010*/  FMUL.FTZ R110, R110, c[0x0][0x298] ;  /* 0x0000a6006e6e7a20 */ /* 0x000fe20000410000 */
[----:B------:R-:W-:Y:S01]  /*5020*/  @P0 MOV R5, R6 ;  /* 0x0000000600050202 */ /* 0x000fe20000000f00 */
[----:B---3--:R-:W-:Y:S01]  /*5030*/  IMAD R6, R2, c[0x0][0x2f4], RZ ;  /* 0x0000bd0002067a24 */ /* 0x008fe200078e02ff */
[----:B------:R-:W-:Y:S01]  /*5040*/  IADD3 R3, -R3, RZ, RZ ;  /* 0x000000ff03037210 */ /* 0x000fe20007ffe1ff */
[----:B------:R-:W-:-:S02]  /*5050*/  FMUL.FTZ R111, R111, c[0x0][0x298] ;  /* 0x0000a6006f6f7a20 */ /* 0x000fc40000410000 */
[----:B------:R-:W-:Y:S01]  /*5060*/  FMUL.FTZ R120, R120, c[0x0][0x298] ;  /* 0x0000a60078787a20 */ /* 0x000fe20000410000 */
[--C-:B------:R-:W-:Y:S01]  /*5070*/  SHF.R.S32.HI R8, RZ, 0x1f, R6.reuse ;  /* 0x0000001fff087819 */ /* 0x100fe20000011406 */
[----:B------:R-:W-:Y:S01]  /*5080*/  FMUL.FTZ R121, R121, c[0x0][0x298] ;  /* 0x0000a60079797a20 */ /* 0x000fe20000410000 */
[----:B------:R-:W-:Y:S01]  /*5090*/  IADD3 R6, P1, P0, R4, UR6, R6 ;  /* 0x0000000604067c10 */ /* 0x000fe2000f83e006 */
[----:B------:R-:W-:Y:S02]  /*50a0*/  FMUL.FTZ R122, R122, c[0x0][0x298] ;  /* 0x0000a6007a7a7a20 */ /* 0x000fe40000410000 */
[----:B------:R-:W-:Y:S01]  /*50b0*/  FMUL.FTZ R123, R123, c[0x0][0x298] ;  /* 0x0000a6007b7b7a20 */ /* 0x000fe20000410000 */
[----:B------:R-:W-:Y:S01]  /*50c0*/  IADD3.X R8, R5, UR5, R8, P1, P0 ;  /* 0x0000000505087c10 */ /* 0x000fe20008fe0408 */
[----:B------:R-:W-:Y:S01]  /*50d0*/  FMUL.FTZ R116, R116, c[0x0][0x298] ;  /* 0x0000a60074747a20 */ /* 0x000fe20000410000 */
[----:B------:R-:W-:Y:S01]  /*50e0*/  ISETP.NE.AND P1, PT, R236, RZ, PT ;  /* 0x000000ffec00720c */ /* 0x000fe20003f25270 */
[----:B------:R-:W-:Y:S01]  /*50f0*/  FMUL.FTZ R117, R117, c[0x0][0x298] ;  /* 0x0000a60075757a20 */ /* 0x000fe20000410000 */
[----:B------:R-:W-:Y:S01]  /*5100*/  SHF.L.U32 R7, R6, 0x2, RZ ;  /* 0x0000000206077819 */ /* 0x000fe200000006ff */
[----:B------:R-:W-:Y:S01]  /*5110*/  FMUL.FTZ R118, R118, c[0x0][0x298] ;  /* 0x0000a60076767a20 */ /* 0x000fe20000410000 */
[----:B------:R-:W-:Y:S01]  /*5120*/  SHF.L.U64.HI R6, R6, 0x2, R8 ;  /* 0x0000000206067819 */ /* 0x000fe20000010208 */
[----:B------:R-:W-:Y:S01]  /*5130*/  FMUL.FTZ R119, R119, c[0x0][0x298] ;  /* 0x0000a60077777a20 */ /* 0x000fe20000410000 */
[----:B------:R-:W-:Y:S01]  /*5140*/  IADD3 R8, P0, R7, c[0x0][0x350], RZ ;  /* 0x0000d40007087a10 */ /* 0x000fe20007f1e0ff */
[----:B------:R-:W-:-:S02]  /*5150*/  FMUL.FTZ R112, R112, c[0x0][0x298] ;  /* 0x0000a60070707a20 */ /* 0x000fc40000410000 */
[----:B------:R-:W-:Y:S01]  /*5160*/  FMUL.FTZ R113, R113, c[0x0][0x298] ;  /* 0x0000a60071717a20 */ /* 0x000fe20000410000 */
[----:B------:R-:W-:Y:S01]  /*5170*/  IADD3.X R9, R6, c[0x0][0x354], RZ, P0, !PT ;  /* 0x0000d50006097a10 */ /* 0x000fe200007fe4ff */
[----:B------:R-:W-:Y:S02]  /*5180*/  FMUL.FTZ R114, R114, c[0x0][0x298] ;  /* 0x0000a60072727a20 */ /* 0x000fe40000410000 */
[----:B------:R-:W-:Y:S02]  /*5190*/  FMUL.FTZ R115, R115, c[0x0][0x298] ;  /* 0x0000a60073737a20 */ /* 0x000fe40000410000 */
[----:B------:R-:W-:Y:S02]  /*51a0*/  FMUL.FTZ R124, R124, c[0x0][0x298] ;  /* 0x0000a6007c7c7a20 */ /* 0x000fe40000410000 */
[----:B------:R-:W-:Y:S02]  /*51b0*/  FMUL.FTZ R125, R125, c[0x0][0x298] ;  /* 0x0000a6007d7d7a20 */ /* 0x000fe40000410000 */
[----:B------:R-:W-:-:S02]  /*51c0*/  FMUL.FTZ R126, R126, c[0x0][0x298] ;  /* 0x0000a6007e7e7a20 */ /* 0x000fc40000410000 */
[----:B------:R-:W-:Y:S02]  /*51d0*/  FMUL.FTZ R127, R127, c[0x0][0x298] ;  /* 0x0000a6007f7f7a20 */ /* 0x000fe40000410000 */
        /* <DEDUP_REMOVED lines=20> */
[----:B------:R-:W-:Y:S01]  /*5320*/  IMAD R3, R3, c[0x0][0x338], R0 ;  /* 0x0000ce0003037a24 */ /* 0x000fe200078e0200 */
[----:B------:R-:W-:Y:S05]  /*5330*/  @P1 BRA `(.L_x_64) ;  /* 0x0000005000001947 */ /* 0x000fea0003800000 */
.L_x_65:
[----:B------:R-:W2:Y:S01]  /*5340*/  LDG.E.STRONG.GPU R0, [R8.64] ;  /* 0x0000000e08007981 */ /* 0x000ea2000c1ef900 */
[----:B------:R-:W-:Y:S01]  /*5350*/  YIELD ;  /* 0x0000000000007946 */ /* 0x000fe20003800000 */
[----:B--2---:R-:W-:Y:S01]  /*5360*/  ISETP.NE.AND P0, PT, R0, R3, PT ;  /* 0x000000030000720c */ /* 0x004fe20003f05270 */
[----:B------:R-:W-:-:S12]  /*5370*/  CCTL.IVALL ;  /* 0x00000000ff00798f */ /* 0x000fd80002000000 */
[----:B------:R-:W-:Y:S05]  /*5380*/  @P0 BRA `(.L_x_65) ;  /* 0xffffffb000000947 */ /* 0x000fea000383ffff */
.L_x_64:
[----:B------:R-:W-:Y:S05]  /*5390*/  BSYNC B0 ;  /* 0x0000000000007941 */ /* 0x000fea0003800000 */
.L_x_63:
[----:B------:R-:W-:Y:S01]  /*53a0*/  MOV R10, 0xffffffff ;  /* 0xffffffff000a7802 */ /* 0x000fe20000000f00 */
[----:B------:R-:W-:Y:S05]  /*53b0*/  BRA.CONV ~URZ, `(.L_x_66) ;  /* 0x000000237f007947 */ /* 0x000fea000b800000 */
[----:B------:R-:W-:Y:S02]  /*53c0*/  MOV R0, 0x53e0 ;  /* 0x000053e000007802 */ /* 0x000fe40000000f00 */
[----:B------:R-:W-:Y:S05]  /*53d0*/  CALL.REL.NOINC `($__internal_0_$__cuda_sm70_warpsync) ;  /* 0x00000a8000007944 */ /* 0x000fea0003c00000 */
.L_x_66:
[----:B------:R-:W-:Y:S01]  /*53e0*/  UIMAD UR6, UR4, 0x3000, URZ ;  /* 0x00003000040678a4 */ /* 0x000fe2000f8e023f */
[----:B------:R-:W-:Y:S01]  /*53f0*/  IMAD R0, R5, c[0x0][0x328], RZ ;  /* 0x0000ca0005007a24 */ /* 0x000fe200078e02ff */
[----:B------:R-:W-:-:S06]  /*5400*/  NOP ;  /* 0x0000000000007918 */ /* 0x000fcc0000000000 */
[----:B------:R-:W-:Y:S01]  /*5410*/  USHF.R.S32.HI UR5, URZ, 0x1f, UR6 ;  /* 0x0000001f3f057899 */ /* 0x000fe20008011406 */
[----:B------:R-:W-:Y:S01]  /*5420*/  IADD3 R12, P0, R236, UR6, RZ ;  /* 0x00000006ec0c7c10 */ /* 0x000fe2000ff1e0ff */
[----:B------:R-:W-:Y:S02]  /*5430*/  IMAD R11, R4, c[0x0][0x32c], R0 ;  /* 0x0000cb00040b7a24 */ /* 0x000fe400078e0200 */
[----:B------:R-:W-:Y:S02]  /*5440*/  IMAD R0, R233, c[0x0][0x330], RZ ;  /* 0x0000cc00e9007a24 */ /* 0x000fe400078e02ff */
[----:B------:R-:W-:Y:S02]  /*5450*/  LEA.HI.X.SX32 R13, R236, UR5, 0x1, P0 ;  /* 0x00000005ec0d7c11 */ /* 0x000fe400080f0eff */
[----:B------:R-:W-:-:S03]  /*5460*/  IMAD R0, R2, c[0x0][0x334], R0 ;  /* 0x0000cd0002007a24 */ /* 0x000fc600078e0200 */
[----:B------:R-:W-:-:S05]  /*5470*/  IMAD.WIDE.U32 R14, R4, c[0x0][0x328], R12 ;  /* 0x0000ca00040e7a25 */ /* 0x000fca00078e000c */
[----:B------:R-:W-:-:S05]  /*5480*/  IADD3 R15, R15, R11, RZ ;  /* 0x0000000b0f0f7210 */ /* 0x000fca0007ffe0ff */
[----:B------:R-:W-:-:S05]  /*5490*/  IMAD.WIDE.U32 R14, R2, c[0x0][0x330], R14 ;  /* 0x0000cc00020e7a25 */ /* 0x000fca00078e000e */
[----:B------:R-:W-:Y:S02]  /*54a0*/  IADD3 R0, R15, R0, RZ ;  /* 0x000000000f007210 */ /* 0x000fe40007ffe0ff */
[----:B------:R-:W-:-:S04]  /*54b0*/  LEA R16, P0, R14, c[0x0][0x310], 0x2 ;  /* 0x0000c4000e107a11 */ /* 0x000fc800078010ff */
[----:B------:R-:W-:-:S05]  /*54c0*/  LEA.HI.X R17, R14, c[0x0][0x314], R0, 0x2, P0 ;  /* 0x0000c5000e117a11 */ /* 0x000fca00000f1400 */
[----:B------:R1:W-:Y:S04]  /*54d0*/  RED.E.ADD.F32.FTZ.RN.STRONG.GPU [R16.64], R52 ;  /* 0x000000341000798e */ /* 0x0003e8000c10e78e */
[----:B------:R1:W-:Y:S04]  /*54e0*/  RED.E.ADD.F32.FTZ.RN.STRONG.GPU [R16.64+0x400], R53 ;  /* 0x000400351000798e */ /* 0x0003e8000c10e78e */
        /* <DEDUP_REMOVED lines=45> */
[----:B------:R1:W-:Y:S01]  /*57c0*/  RED.E.ADD.F32.FTZ.RN.STRONG.GPU [R16.64+0xbc00], R91 ;  /* 0x00bc005b1000798e */ /* 0x0003e2000c10e78e */
[----:B------:R-:W-:Y:S05]  /*57d0*/  BRA.CONV ~URZ, `(.L_x_67) ;  /* 0x000000237f007947 */ /* 0x000fea000b800000 */
[----:B------:R-:W-:Y:S02]  /*57e0*/  MOV R0, 0x5800 ;  /* 0x0000580000007802 */ /* 0x000fe40000000f00 */
[----:B-1----:R-:W-:Y:S05]  /*57f0*/  CALL.REL.NOINC `($__internal_0_$__cuda_sm70_warpsync) ;  /* 0x0000066000007944 */ /* 0x002fea0003c00000 */
.L_x_67:
[----:B------:R-:W-:-:S06]  /*5800*/  NOP ;  /* 0x0000000000007918 */ /* 0x000fcc0000000000 */
[----:B------:R-:W-:Y:S01]  /*5810*/  BSSY B0, `(.L_x_68) ;  /* 0x000000b000007945 */ /* 0x000fe20003800000 */
[----:B------:R-:W-:Y:S05]  /*5820*/  @P1 BRA `(.L_x_69) ;  /* 0x0000009000001947 */ /* 0x000fea0003800000 */
[----:B------:R-:W-:Y:S01]  /*5830*/  @!PT LDS RZ, [RZ] ;  /* 0x00000000fffff984 */ /* 0x000fe20000000800 */
[----:B------:R-:W-:Y:S01]  /*5840*/  @!PT LDS RZ, [RZ] ;  /* 0x00000000fffff984 */ /* 0x000fe20000000800 */
[----:B------:R-:W-:Y:S01]  /*5850*/  @!PT LDS RZ, [RZ] ;  /* 0x00000000fffff984 */ /* 0x000fe20000000800 */
[----:B------:R-:W-:Y:S01]  /*5860*/  @!PT LDS RZ, [RZ] ;  /* 0x00000000fffff984 */ /* 0x000fe20000000800 */
[----:B------:R-:W-:Y:S06]  /*5870*/  MEMBAR.ALL.GPU ;  /* 0x0000000000007992 */ /* 0x000fec000000a000 */
[----:B------:R-:W-:Y:S01]  /*5880*/  MOV R0, 0x1 ;  /* 0x0000000100007802 */ /* 0x000fe20000000f00 */
[----:B------:R-:W-:-:S00]  /*5890*/  ERRBAR ;  /* 0x00000000000079ab */ /* 0x000fc00000000000 */
[----:B012345:R-:W-:-:S05]  /*58a0*/  CCTL.IVALL ;  /* 0x00000000ff00798f */ /* 0x03ffca0002000000 */
[----:B------:R2:W-:Y:S02]  /*58b0*/  RED.E.ADD.S32.STRONG.GPU [R8.64], R0 ;  /* 0x000000000800798e */ /* 0x0005e4000c10e38e */
.L_x_69:
[----:B------:R-:W-:Y:S05]  /*58c0*/  BSYNC B0 ;  /* 0x0000000000007941 */ /* 0x000fea0003800000 */
.L_x_68:
[----:B--2---:R-:W-:Y:S01]  /*58d0*/  IADD3 R8, P0, R7, c[0x0][0x348], RZ ;  /* 0x0000d20007087a10 */ /* 0x004fe20007f1e0ff */
[----:B------:R-:W-:Y:S03]  /*58e0*/  BSSY B0, `(.L_x_70) ;  /* 0x0000008000007945 */ /* 0x000fe60003800000 */
[----:B------:R-:W-:Y:S01]  /*58f0*/  IADD3.X R9, R6, c[0x0][0x34c], RZ, P0, !PT ;  /* 0x0000d30006097a10 */ /* 0x000fe200007fe4ff */
[----:B------:R-:W-:Y:S05]  /*5900*/  @P1 BRA `(.L_x_71) ;  /* 0x0000005000001947 */ /* 0x000fea0003800000 */
.L_x_72:
[----:B------:R-:W2:Y:S01]  /*5910*/  LDG.E.STRONG.GPU R0, [R8.64] ;  /* 0x0000000e08007981 */ /* 0x000ea2000c1ef900 */
[----:B------:R-:W-:Y:S01]  /*5920*/  YIELD ;  /* 0x0000000000007946 */ /* 0x000fe20003800000 */
[----:B--2---:R-:W-:Y:S01]  /*5930*/  ISETP.NE.AND P0, PT, R0, R3, PT ;  /* 0x000000030000720c */ /* 0x004fe20003f05270 */
[----:B------:R-:W-:-:S12]  /*5940*/  CCTL.IVALL ;  /* 0x00000000ff00798f */ /* 0x000fd80002000000 */
[----:B------:R-:W-:Y:S05]  /*5950*/  @P0 BRA `(.L_x_72) ;  /* 0xffffffb000000947 */ /* 0x000fea000383ffff */
.L_x_71:
[----:B------:R-:W-:Y:S05]  /*5960*/  BSYNC B0 ;  /* 0x0000000000007941 */ /* 0x000fea0003800000 */
.L_x_70:
[----:B------:R-:W-:Y:S05]  /*5970*/  BRA.CONV ~URZ, `(.L_x_73) ;  /* 0x000000237f007947 */ /* 0x000fea000b800000 */
[----:B------:R-:W-:Y:S02]  /*5980*/  MOV R0, 0x59a0 ;  /* 0x000059a000007802 */ /* 0x000fe40000000f00 */
[----:B-1----:R-:W-:Y:S05]  /*5990*/  CALL.REL.NOINC `($__internal_0_$__cuda_sm70_warpsync) ;  /* 0x000004c000007944 */ /* 0x002fea0003c00000 */
.L_x_73:
[----:B------:R-:W-:Y:S01]  /*59a0*/  MOV R6, R12 ;  /* 0x0000000c00067202 */ /* 0x000fe20000000f00 */
[----:B------:R-:W-:Y:S01]  /*59b0*/  IMAD R0, R5, c[0x0][0x300], RZ ;  /* 0x0000c00005007a24 */ /* 0x000fe200078e02ff */
[----:B------:R-:W-:Y:S01]  /*59c0*/  MOV R7, R13 ;  /* 0x0000000d00077202 */ /* 0x000fe20000000f00 */
[----:B------:R-:W-:Y:S01]  /*59d0*/  IMAD R233, R233, c[0x0][0x308], RZ ;  /* 0x0000c200e9e97a24 */ /* 0x000fe200078e02ff */
[----:B------:R-:W-:-:S06]  /*59e0*/  NOP ;  /* 0x0000000000007918 */ /* 0x000fcc0000000000 */
[----:B------:R-:W-:-:S04]  /*59f0*/  IMAD.WIDE.U32 R6, R4, c[0x0][0x300], R6 ;  /* 0x0000c00004067a25 */ /* 0x000fc800078e0006 */
[----:B------:R-:W-:Y:S02]  /*5a00*/  IMAD R0, R4, c[0x0][0x304], R0 ;  /* 0x0000c10004007a24 */ /* 0x000fe400078e0200 */
[----:B------:R-:W-:-:S03]  /*5a10*/  IMAD R233, R2, c[0x0][0x30c], R233 ;  /* 0x0000c30002e97a24 */ /* 0x000fc600078e02e9 */
        /* <DEDUP_REMOVED lines=55> */
[----:B-12---:R-:W-:Y:S05]  /*5d90*/  CALL.REL.NOINC `($__internal_0_$__cuda_sm70_warpsync) ;  /* 0x000000c000007944 */ /* 0x006fea0003c00000 */
.L_x_74:
[----:B------:R-:W-:-:S06]  /*5da0*/  NOP ;  /* 0x0000000000007918 */ /* 0x000fcc0000000000 */
[----:B------:R-:W-:Y:S05]  /*5db0*/  @P1 EXIT ;  /* 0x000000000000194d */ /* 0x000fea0003800000 */
        /* <DEDUP_REMOVED lines=8> */
[----:B------:R-:W-:Y:S01]  /*5e40*/  RED.E.ADD.S32.STRONG.GPU [R8.64], R0 ;  /* 0x000000000800798e */ /* 0x000fe2000c10e38e */
[----:B------:R-:W-:Y:S05]  /*5e50*/  EXIT ;  /* 0x000000000000794d */ /* 0x000fea0003800000 */
        .weak           $__internal_0_$__cuda_sm70_warpsync
        .type           $__internal_0_$__cuda_sm70_warpsync,@function
        .size           $__internal_0_$__cuda_sm70_warpsync,(.L_x_2288 - $__internal_0_$__cuda_sm70_warpsync)
$__internal_0_$__cuda_sm70_warpsync:
[----:B------:R-:W-:Y:S01]  /*5e60*/  MOV R14, R0 ;  /* 0x00000000000e7202 */ /* 0x000fe20000000f00 */
[----:B------:R-:W-:Y:S04]  /*5e70*/  WARPSYNC R10 ;  /* 0x0000000a00007348 */ /* 0x000fe80003800000 */
[----:B------:R-:W-:-:S04]  /*5e80*/  MOV R15, 0x0 ;  /* 0x00000000000f7802 */ /* 0x000fc80000000f00 */
[----:B------:R-:W-:Y:S05]  /*5e90*/  RET.REL.NODEC R14 `(_ZN7cutlass13device_kernelIN5flash19enable_sm80_to_sm89INS1_16FlashAttnBwdSm80INS1_25CollectiveMainloopBwdSm80ILi2ELi1EN4cute5tupleIJNS5_1CILi64EEENS7_ILi96EEENS7_ILi128EEEEEENS_10bfloat16_tEfNS_4arch4Sm80ELb0ELb0ELb0ELb0ELb1ELb0ELb0ELb0ELi2ELi2ELi2ELi2ELb1EEENS1_24CollectiveEpilogueBwdGQAISB_fSE_Li256ELb0ELb1EEENS1_19SingleTileSchedulerILb0ELb0ELb0ELi96EEEEEEEEEvNT_6ParamsE) ;  /* 0xffffa1600e007950 */ /* 0x000fea0003c3ffff */
.L_x_75:
        /* <DEDUP_REMOVED lines=14> */
.L_x_2288:


//--------------------- .text._ZN7cutlass13device_kernelIN5flash19enable_sm80_to_sm89INS1_16FlashAttnBwdSm80INS1_25CollectiveMainloopBwdSm80ILi2ELi1EN4cute5tupleIJNS5_1CILi64EEENS7_ILi96EEENS7_ILi128EEEEEENS_10bfloat16_tEfNS_4arch4Sm80ELb0ELb0ELb0ELb1ELb0ELb0ELb0ELb0ELi2ELi2ELi2ELi2ELb1EEENS1_21CollectiveEpilogueBwdISB_SC_SE_Li256ELb1ELb0ELi4EEENS1_19SingleTileSchedulerILb1ELb0ELb0ELi96EEEEEEEEEvNT_6ParamsE --------------------------
	.section	.text._ZN7cutlass13device_kernelIN5flash19enable_sm80_to_sm89INS1_16FlashAttnBwdSm80INS1_25CollectiveMainloopBwdSm80ILi2ELi1EN4cute5tupleIJNS5_1CILi64EEENS7_ILi96EEENS7_ILi128EEEEEENS_10bfloat16_tEfNS_4arch4Sm80ELb0ELb0ELb0ELb1ELb0ELb0ELb0ELb0ELi2ELi2ELi2ELi2ELb1EEENS1_21CollectiveEpilogueBwdISB_SC_SE_Li256ELb1ELb0ELi4EEENS1_19SingleTileSchedulerILb1ELb0ELb0ELi96EEEEEEEEEvNT_6ParamsE,"ax",@progbits
	.sectioninfo	@"SHI_REGISTERS=255"
	.align	128
.text._ZN7cutlass13device_kernelIN5flash19enable_sm80_to_sm89INS1_16FlashAttnBwdSm80INS1_25CollectiveMainloopBwdSm80ILi2ELi1EN4cute5tupleIJNS5_1CILi64EEENS7_ILi96EEENS7_ILi128EEEEEENS_10bfloat16_tEfNS_4arch4Sm80ELb0ELb0ELb0ELb1ELb0ELb0ELb0ELb0ELi2ELi2ELi2ELi2ELb1EEENS1_21CollectiveEpilogueBwdISB_SC_SE_Li256ELb1ELb0ELi4EEENS1_19SingleTileSchedulerILb1ELb0ELb0ELi96EEEEEEEEEvNT_6ParamsE:
        .type           _ZN7cutlass13device_kernelIN5flash19enable_sm80_to_sm89INS1_16FlashAttnBwdSm80INS1_25CollectiveMainloopBwdSm80ILi2ELi1EN4cute5tupleIJNS5_1CILi64EEENS7_ILi96EEENS7_ILi128EEEEEENS_10bfloat16_tEfNS_4arch4Sm80ELb0ELb0ELb0ELb1ELb0ELb0ELb0ELb0ELi2ELi2ELi2ELi2ELb1EEENS1_21CollectiveEpilogueBwdISB_SC_SE_Li256ELb1ELb0ELi4EEENS1_19SingleTileSchedulerILb1ELb0ELb0ELi96EEEEEEEEEvNT_6ParamsE,@function
        .size           _ZN7cutlass13device_kernelIN5flash19enable_sm80_to_sm89INS1_16FlashAttnBwdSm80INS1_25CollectiveMainloopBwdSm80ILi2ELi1EN4cute5tupleIJNS5_1CILi64EEENS7_ILi96EEENS7_ILi128EEEEEENS_10bfloat16_tEfNS_4arch4Sm80ELb0ELb0ELb0ELb1ELb0ELb0ELb0ELb0ELi2ELi2ELi2ELi2ELb1EEENS1_21CollectiveEpilogueBwdISB_SC_SE_Li256ELb1ELb0ELi4EEENS1_19SingleTileSchedulerILb1ELb0ELb0ELi96EEEEEEEEEvNT_6ParamsE,(.L_x_2290 - _ZN7cutlass13device_kernelIN5flash19enable_sm80_to_sm89INS1_16FlashAttnBwdSm80INS1_25CollectiveMainloopBwdSm80ILi2ELi1EN4cute5tupleIJNS5_1CILi64EEENS7_ILi96EEENS7_ILi128EEEEEENS_10bfloat16_tEfNS_4arch4Sm80ELb0ELb0ELb0ELb1ELb0ELb0ELb0ELb0ELi2ELi2ELi2ELi2ELb1EEENS1_21CollectiveEpilogueBwdISB_SC_SE_Li256ELb1ELb0ELi4EEENS1_19SingleTileSchedulerILb1ELb0ELb0ELi96EEEEEEEEEvNT_6ParamsE)
        .other          _ZN7cutlass13device_kernelIN5flash19enable_sm80_to_sm89INS1_16FlashAttnBwdSm80INS1_25CollectiveMainloopBwdSm80ILi2ELi1EN4cute5tupleIJNS5_1CILi64EEENS7_ILi96EEENS7_ILi128EEEEEENS_10bfloat16_tEfNS_4arch4Sm80ELb0ELb0ELb0ELb1ELb0ELb0ELb0ELb0ELi2ELi2ELi2ELi2ELb1EEENS1_21CollectiveEpilogueBwdISB_SC_SE_Li256ELb1ELb0ELi4EEENS1_19SingleTileSchedulerILb1ELb0ELb0ELi96EEEEEEEEEvNT_6ParamsE,@"STO_CUDA_ENTRY STV_DEFAULT"
_ZN7cutlass13device_kernelIN5flash19enable_sm80_to_sm89INS1_16FlashAttnBwdSm80INS1_25CollectiveMainloopBwdSm80ILi2ELi1EN4cute5tupleIJNS5_1CILi64EEENS7_ILi96EEENS7_ILi128EEEEEENS_10bfloat16_tEfNS_4arch4Sm80ELb0ELb0ELb0ELb1ELb0ELb0ELb0ELb0ELi2ELi2ELi2ELi2ELb1EEENS1_21CollectiveEpilogueBwdISB_SC_SE_Li256ELb1ELb0ELi4EEENS1_19SingleTileSchedulerILb1ELb0ELb0ELi96EEEEEEEEEvNT_6ParamsE:
[----:B------:R-:W-:Y:S02]  /*0000*/  MOV R1, c[0x0][0x28] ;  /* 0x00000a0000017a02 */ /* 0x000fe40000000f00 */
[----:B------:R-:W1:Y:S01]  /*0010*/  S2R R85, SR_TID.X ;  /* 0x0000000000557919 */ /* 0x000e620000002100 */
[----:B------:R-:W-:Y:S01]  /*0020*/  IMAD.MOV.U32 R8, RZ, RZ, 0x4 ;  /* 0x00000004ff087424 */ /* 0x000fe200078e00ff */
[----:B------:R-:W-:Y:S01]  /*0030*/  ULDC.64 UR4, c[0x0][0x118] ;  /* 0x0000460000047ab9 */ /* 0x000fe20000000a00 */
[----:B------:R-:W-:Y:S01]  /*0040*/  IADD3 R1, R1, -0x20, RZ ;  /* 0xffffffe001017810 */ /* 0x000fe20007ffe0ff */
[----:B------:R-:W2:Y:S04]  /*0050*/  S2R R5, SR_CTAID.Z ;  /* 0x0000000000057919 */ /* 0x000ea80000002700 */
[----:B------:R-:W3:Y:S04]  /*0060*/  S2R R30, SR_CTAID.X ;  /* 0x00000000001e7919 */ /* 0x000ee80000002500 */
[----:B------:R-:W4:Y:S01]  /*0070*/  S2R R35, SR_CTAID.Y ;  /* 0x0000000000237919 */ /* 0x000f220000002600 */
[----:B-1----:R-:W-:Y:S01]  /*0080*/  SHF.R.U32.HI R0, RZ, 0x5, R85 ;  /* 0x00000005ff007819 */ /* 0x002fe20000011655 */
[----:B--2---:R-:W-:-:S05]  /*0090*/  IMAD.WIDE R2, R5, R8, c[0x0][0x3c0] ;  /* 0x0000f00005027625 */ /* 0x004fca00078e0208 */
[----:B------:R-:W1:Y:S02]  /*00a0*/  SHFL.IDX PT, R0, R0, RZ, 0x1f ;  /* 0x00001fff00007589 */ /* 0x000e6400000e0000 */
[----:B-1----:R-:W-:-:S13]  /*00b0*/  ISETP.NE.AND P0, PT, R0, RZ, PT ;  /* 0x000000ff0000720c */ /* 0x002fda0003f05270 */
[----:B------:R-:W-:Y:S05]  /*00c0*/  @!P0 BRA `(.L_x_76) ;  /* 0x0000013000008947 */ /* 0x000fea0003800000 */
[----:B---34-:R-:W-:-:S04]  /*00d0*/  ISETP.NE.U32.AND P0, PT, RZ, c[0x0][0x3c0], PT ;  /* 0x0000f000ff007a0c */ /* 0x018fc80003f05070 */
[----:B------:R-:W-:-:S13]  /*00e0*/  ISETP.NE.AND.EX P0, PT, RZ, c[0x0][0x3c4], PT, P0 ;  /* 0x0000f100ff007a0c */ /* 0x000fda0003f05300 */
[----:B------:R-:W-:Y:S05]  /*00f0*/  @!P0 BRA `(.L_x_77) ;  /* 0x0000002000008947 */ /* 0x000fea0003800000 */
[----:B------:R1:W5:Y:S01]  /*0100*/  LDG.E R0, [R2.64] ;  /* 0x0000000402007981 */ /* 0x000362000c1e1900 */
[----:B------:R-:W-:Y:S05]  /*0110*/  BRA `(.L_x_78) ;  /* 0x0000009000007947 */ /* 0x000fea0003800000 */
.L_x_77:
[----:B------:R-:W-:-:S04]  /*0120*/  ISETP.NE.U32.AND P0, PT, RZ, c[0x0][0x3b8], PT ;  /* 0x0000ee00ff007a0c */ /* 0x000fc80003f05070 */
[----:B------:R-:W-:-:S13]  /*0130*/  ISETP.NE.AND.EX P0, PT, RZ, c[0x0][0x3bc], PT, P0 ;  /* 0x0000ef00ff007a0c */ /* 0x000fda0003f05300 */
[----:B------:R-:W-:Y:S05]  /*0140*/  @!P0 BRA `(.L_x_79) ;  /* 0x0000005000008947 */ /* 0x000fea0003800000 */
[----:B------:R-:W-:-:S05]  /*0150*/  IMAD.WIDE R2, R5, R8, c[0x0][0x3b8] ;  /* 0x0000ee0005027625 */ /* 0x000fca00078e0208 */
[----:B------:R-:W2:Y:S04]  /*0160*/  LDG.E R4, [R2.64] ;  /* 0x0000000402047981 */ /* 0x000ea8000c1e1900 */
[----:B------:R-:W2:Y:S02]  /*0170*/  LDG.E R0, [R2.64+0x4] ;  /* 0x0000040402007981 */ /* 0x000ea4000c1e1900 */
[----:B--2---:R-:W-:Y:S01]  /*0180*/  IADD3 R0, -R4, R0, RZ ;  /* 0x0000000004007210 */ /* 0x004fe20007ffe1ff */
[----:B------:R-:W-:Y:S05]  /*0190*/  BRA `(.L_x_78) ;  /* 0x0000001000007947 */ /* 0x000fea0003800000 */
.L_x_79:
[----:B------:R-:W-:Y:S02]  /*01a0*/  MOV R0, c[0x0][0x3a4] ;  /* 0x0000e90000007a02 */ /* 0x000fe40000000f00 */
.L_x_78:
[----:B-1----:R-:W-:-:S05]  /*01b0*/  IMAD R2, R30, 0x60, RZ ;  /* 0x000000601e027824 */ /* 0x002fca00078e02ff */
[----:B-----5:R-:W-:-:S04]  /*01c0*/  ISETP.GE.AND P0, PT, R2, R0, PT ;  /* 0x000000000200720c */ /* 0x020fc80003f06270 */
[----:B------:R-:W-:-:S05]  /*01d0*/  SEL R0, R5, 0xffffffff, !P0 ;  /* 0xffffffff05007807 */ /* 0x000fca0004000000 */
[----:B------:R1:W-:Y:S01]  /*01e0*/  STL [R1+0x18], R0 ;  /* 0x0000180001007387 */ /* 0x0003e20000100800 */
[----:B------:R-:W-:Y:S05]  /*01f0*/  BRA `(.L_x_80) ;  /* 0x0000012000007947 */ /* 0x000fea0003800000 */
.L_x_76:
[----:B---34-:R-:W-:-:S04]  /*0200*/  ISETP.NE.U32.AND P0, PT, RZ, c[0x0][0x3c0], PT ;  /* 0x0000f000ff007a0c */ /* 0x018fc80003f05070 */
[----:B------:R-:W-:-:S13]  /*0210*/  ISETP.NE.AND.EX P0, PT, RZ, c[0x0][0x3c4], PT, P0 ;  /* 0x0000f100ff007a0c */ /* 0x000fda0003f05300 */
[----:B------:R-:W-:Y:S05]  /*0220*/  @!P0 BRA `(.L_x_81) ;  /* 0x0000002000008947 */ /* 0x000fea0003800000 */
[----:B------:R1:W5:Y:S01]  /*0230*/  LDG.E R0, [R2.64] ;  /* 0x0000000402007981 */ /* 0x000362000c1e1900 */
[----:B------:R-:W-:Y:S05]  /*0240*/  BRA `(.L_x_82) ;  /* 0x0000009000007947 */ /* 0x000fea0003800000 */
.L_x_81:
        /* <DEDUP_REMOVED lines=8> */
.L_x_83:
[----:B------:R-:W-:Y:S02]  /*02d0*/  MOV R0, c[0x0][0x3a4] ;  /* 0x0000e90000007a02 */ /* 0x000fe40000000f00 */
.L_x_82:
[----:B-1----:R-:W-:-:S05]  /*02e0*/  IMAD R2, R30, 0x60, RZ ;  /* 0x000000601e027824 */ /* 0x002fca00078e02ff */
[----:B-----5:R-:W-:-:S04]  /*02f0*/  ISETP.GE.AND P0, PT, R2, R0, PT ;  /* 0x000000000200720c */ /* 0x020fc80003f06270 */
[----:B------:R-:W-:-:S05]  /*0300*/  SEL R0, R5, 0xffffffff, !P0 ;  /* 0xffffffff05007807 */ /* 0x000fca0004000000 */
[----:B------:R1:W-:Y:S04]  /*0310*/  STL [R1+0x18], R0 ;  /* 0x0000180001007387 */ /* 0x0003e80000100800 */
.L_x_80:
[----:B------:R-:W2:Y:S02]  /*0320*/  LDL R87, [R1+0x18] ;  /* 0x0000180001577983 */ /* 0x000ea40000100800 */
[----:B--2---:R-:W-:-:S13]  /*0330*/  ISETP.GE.AND P0, PT, R87, RZ, PT ;  /* 0x000000ff5700720c */ /* 0x004fda0003f06270 */
[----:B------:R-:W-:Y:S05]  /*0340*/  @!P0 EXIT ;  /* 0x000000000000894d */ /* 0x000fea0003800000 */
[----:B------:R-:W-:Y:S01]  /*0350*/  ISETP.NE.U32.AND P4, PT, RZ, c[0x0][0x2c8], PT ;  /* 0x0000b200ff007a0c */ /* 0x000fe20003f85070 */
[----:B------:R-:W-:Y:S01]  /*0360*/  IMAD.WIDE R4, R87, R8, c[0x0][0x2c8] ;  /* 0x0000b20057047625 */ /* 0x000fe200078e0208 */
[----:B------:R-:W-:Y:S02]  /*0370*/  ISETP.NE.U32.AND P0, PT, RZ, c[0x0][0x2d8], PT ;  /* 0x0000b600ff007a0c */ /* 0x000fe40003f05070 */
[----:B------:R-:W-:Y:S02]  /*0380*/  ISETP.NE.AND.EX P4, PT, RZ, c[0x0][0x2cc], PT, P4 ;  /* 0x0000b300ff007a0c */ /* 0x000fe40003f85340 */
[----:B------:R-:W-:-:S04]  /*0390*/  ISETP.NE.U32.AND P3, PT, RZ, c[0x0][0x2d0], PT ;  /* 0x0000b400ff007a0c */ /* 0x000fc80003f65070 */
[----:B------:R-:W-:-:S07]  /*03a0*/  ISETP.NE.AND.EX P3, PT, RZ, c[0x0][0x2d4], PT, P3 ;  /* 0x0000b500ff007a0c */ /* 0x000fce0003f65330 */
[----:B-1----:R-:W2:Y:S01]  /*03b0*/  @P4 LDG.E R0, [R4.64] ;  /* 0x0000000404004981 */ /* 0x002ea2000c1e1900 */
[----:B------:R-:W-:Y:S01]  /*03c0*/  IMAD.MOV.U32 R13, RZ, RZ, RZ ;  /* 0x000000ffff0d7224 */ /* 0x000fe200078e00ff */
[----:B------:R-:W-:Y:S01]  /*03d0*/  ISETP.NE.AND.EX P0, PT, RZ, c[0x0][0x2dc], PT, P0 ;  /* 0x0000b700ff007a0c */ /* 0x000fe20003f05300 */
[----:B------:R-:W-:Y:S02]  /*03e0*/  IMAD.MOV.U32 R17, RZ, RZ, RZ ;  /* 0x000000ffff117224 */ /* 0x000fe400078e00ff */
[CC--:B------:R-:W-:Y:S02]  /*03f0*/  IMAD.WIDE R2, R87.reuse, R8.reuse, c[0x0][0x2d0] ;  /* 0x0000b40057027625 */ /* 0x0c0fe400078e0208 */
[----:B------:R1:W5:Y:S02]  /*0400*/  @P4 LDG.E R13, [R4.64] ;  /* 0x00000004040d4981 */ /* 0x000364000c1e1900 */
[----:B------:R-:W-:Y:S02]  /*0410*/  IMAD.MOV.U32 R248, RZ, RZ, c[0x0][0x168] ;  /* 0x00005a00fff87624 */ /* 0x000fe400078e00ff */
[----:B------:R1:W5:Y:S04]  /*0420*/  @P3 LDG.E R17, [R2.64] ;  /* 0x0000000402113981 */ /* 0x000368000c1e1900 */
[----:B------:R-:W-:-:S05]  /*0430*/  @P0 IMAD.WIDE R6, R87, R8, c[0x0][0x2d8] ;  /* 0x0000b60057060625 */ /* 0x000fca00078e0208 */
[----:B------:R3:W5:Y:S01]  /*0440*/  @P0 LDG.E R248, [R6.64] ;  /* 0x0000000406f80981 */ /* 0x000762000c1e1900 */
[----:B------:R-:W-:Y:S02]  /*0450*/  IMAD.MOV.U32 R9, RZ, RZ, c[0x0][0x198] ;  /* 0x00006600ff097624 */ /* 0x000fe400078e00ff */
[----:B--2---:R-:W-:-:S05]  /*0460*/  @P4 IMAD R0, R87, 0x40, R0 ;  /* 0x0000004057004824 */ /* 0x004fca00078e0200 */
[----:B---3--:R-:W-:-:S04]  /*0470*/  @P4 SHF.R.S32.HI R6, RZ, 0x1f, R0 ;  /* 0x0000001fff064819 */ /* 0x008fc80000011400 */
[----:B------:R-:W-:Y:S01]  /*0480*/  @P4 LEA.HI R0, R6, R0, RZ, 0x6 ;  /* 0x0000000006004211 */ /* 0x000fe200078f30ff */
[----:B------:R-:W-:-:S03]  /*0490*/  IMAD.MOV.U32 R6, RZ, RZ, RZ ;  /* 0x000000ffff067224 */ /* 0x000fc600078e00ff */
[----:B------:R-:W-:Y:S01]  /*04a0*/  @P4 LOP3.LUT R6, R0, 0xffffffc0, RZ, 0xc0, !PT ;  /* 0xffffffc000064812 */ /* 0x000fe200078ec0ff */
[----:B------:R-:W-:Y:S05]  /*04b0*/  @P0 BRA `(.L_x_84) ;  /* 0x0000004000000947 */ /* 0x000fea0003800000 */
[----:B-1----:R-:W-:Y:S05]  /*04c0*/  @!P4 BRA `(.L_x_84) ;  /* 0x000000300000c947 */ /* 0x002fea0003800000 */
[----:B------:R1:W2:Y:S04]  /*04d0*/  LDG.E R0, [R4.64] ;  /* 0x0000000404007981 */ /* 0x0002a8000c1e1900 */
[----:B-1----:R-:W2:Y:S02]  /*04e0*/  LDG.E R4, [R4.64+0x4] ;  /* 0x0000040404047981 */ /* 0x002ea4000c1e1900 */
[----:B--2--5:R-:W-:Y:S02]  /*04f0*/  IADD3 R248, -R0, R4, RZ ;  /* 0x0000000400f87210 */ /* 0x024fe40007ffe1ff */
.L_x_84:
[----:B-1----:R-:W-:-:S04]  /*0500*/  ISETP.NE.U32.AND P0, PT, RZ, c[0x0][0x2e0], PT ;  /* 0x0000b800ff007a0c */ /* 0x002fc80003f05070 */
[----:B------:R-:W-:-:S13]  /*0510*/  ISETP.NE.AND.EX P0, PT, RZ, c[0x0][0x2e4], PT, P0 ;  /* 0x0000b900ff007a0c */ /* 0x000fda0003f05300 */
[----:B------:R-:W-:Y:S05]  /*0520*/  @!P0 BRA `(.L_x_85) ;  /* 0x0000003000008947 */ /* 0x000fea0003800000 */
[----:B------:R-:W-:-:S05]  /*0530*/  IMAD.WIDE R2, R87, R8, c[0x0][0x2e0] ;  /* 0x0000b80057027625 */ /* 0x000fca00078e0208 */
[----:B------:R1:W5:Y:S01]  /*0540*/  LDG.E R9, [R2.64] ;  /* 0x0000000402097981 */ /* 0x000362000c1e1900 */
[----:B------:R-:W-:Y:S05]  /*0550*/  BRA `(.L_x_86) ;  /* 0x0000004000007947 */ /* 0x000fea0003800000 */
.L_x_85:
[----:B------:R-:W-:Y:S05]  /*0560*/  @!P3 BRA `(.L_x_86) ;  /* 0x000000300000b947 */ /* 0x000fea0003800000 */
[----:B------:R1:W2:Y:S04]  /*0570*/  LDG.E R0, [R2.64] ;  /* 0x0000000402007981 */ /* 0x0002a8000c1e1900 */
[----:B-1----:R-:W2:Y:S02]  /*0580*/  LDG.E R2, [R2.64+0x4] ;  /* 0x0000040402027981 */ /* 0x002ea4000c1e1900 */
[----:B--2---:R-:W-:Y:S02]  /*0590*/  IADD3 R9, -R0, R2, RZ ;  /* 0x0000000200097210 */ /* 0x004fe40007ffe1ff */
.L_x_86:
[----:B-----5:R-:W-:Y:S01]  /*05a0*/  ISETP.GE.AND P0, PT, R248, 0x1, PT ;  /* 0x00000001f800780c */ /* 0x020fe20003f06270 */
[----:B------:R-:W-:Y:S01]  /*05b0*/  CS2R R10, SRZ ;  /* 0x00000000000a7805 */ /* 0x000fe2000001ff00 */
[----:B------:R-:W-:Y:S01]  /*05c0*/  PLOP3.LUT P1, PT, PT, PT, PT, 0x80, 0x0 ;  /* 0x000000000000781c */ /* 0x000fe20003f2f070 */
[----:B------:R-:W-:Y:S01]  /*05d0*/  IMAD.MOV.U32 R122, RZ, RZ, RZ ;  /* 0x000000ffff7a7224 */ /* 0x000fe200078e00ff */
[----:B------:R-:W-:Y:S01]  /*05e0*/  CS2R R126, SRZ ;  /* 0x00000000007e7805 */ /* 0x000fe2000001ff00 */
[----:B------:R-:W-:Y:S01]  /*05f0*/  IMAD.MOV.U32 R120, RZ, RZ, RZ ;  /* 0x000000ffff787224 */ /* 0x000fe200078e00ff */
[----:B------:R-:W-:Y:S01]  /*0600*/  CS2R R124, SRZ ;  /* 0x00000000007c7805 */ /* 0x000fe2000001ff00 */
[----:B------:R-:W-:Y:S01]  /*0610*/  CS2R R130, SRZ ;  /* 0x0000000000827805 */ /* 0x000fe2000001ff00 */
[----:B------:R-:W-:Y:S01]  /*0620*/  CS2R R128, SRZ ;  /* 0x0000000000807805 */ /* 0x000fe2000001ff00 */
[----:B------:R-:W-:Y:S01]  /*0630*/  MOV R12, RZ ;  /* 0x000000ff000c7202 */ /* 0x000fe20000000f00 */
[----:B------:R-:W-:Y:S01]  /*0640*/  IMAD.MOV.U32 R118, RZ, RZ, RZ ;  /* 0x000000ffff767224 */ /* 0x000fe200078e00ff */
[----:B------:R-:W-:Y:S01]  /*0650*/  MOV R7, RZ ;  /* 0x000000ff00077202 */ /* 0x000fe20000000f00 */
[----:B------:R-:W-:Y:S01]  /*0660*/  IMAD.MOV.U32 R116, RZ, RZ, RZ ;  /* 0x000000ffff747224 */ /* 0x000fe200078e00ff */
[----:B------:R-:W-:Y:S01]  /*0670*/  MOV R8, RZ ;  /* 0x000000ff00087202 */ /* 0x000fe20000000f00 */
        /* <DEDUP_REMOVED lines=8> */
[----:B------:R-:W-:Y:S01]  /*0700*/  CS2R R102, SRZ ;  /* 0x0000000000667805 */ /* 0x000fe2000001ff00 */
[----:B------:R-:W-:Y:S01]  /*0710*/  CS2R R18, SRZ ;  /* 0x0000000000127805 */ /* 0x000fe2000001ff00 */
[----:B------:R-:W-:Y:S01]  /*0720*/  MOV R100, RZ ;  /* 0x000000ff00647202 */ /* 0x000fe20000000f00 */
[----:B------:R-:W-:Y:S01]  /*0730*/  IMAD.MOV.U32 R106, RZ, RZ, RZ ;  /* 0x000000ffff6a7224 */ /* 0x000fe200078e00ff */
        /* <DEDUP_REMOVED lines=9> */
[----:B------:R-:W-:Y:S01]  /*07d0*/  MOV R26, RZ ;  /* 0x000000ff001a7202 */ /* 0x000fe20000000f00 */
[----:B------:R-:W-:Y:S01]  /*07e0*/  IMAD.MOV.U32 R84, RZ, RZ, RZ ;  /* 0x000000ffff547224 */ /* 0x000fe200078e00ff */
        /* <DEDUP_REMOVED lines=24> */
[----:B------:R-:W-:Y:S05]  /*0970*/  @!P0 BRA `(.L_x_87) ;  /* 0x00004b5000008947 */ /* 0x000fea0003800000 */
[----:B------:R-:W-:Y:S01]  /*0980*/  IMAD.SHL.U32 R7, R85, 0x4, RZ ;  /* 0x0000000455077824 */ /* 0x000fe200078e00ff */
[----:B-1----:R-:W-:Y:S01]  /*0990*/  SHF.R.S32.HI R3, RZ, 0x1f, R6 ;  /* 0x0000001fff037819 */ /* 0x002fe20000011406 */
[----:B------:R-:W-:Y:S01]  /*09a0*/  IMAD.MOV.U32 R0, RZ, RZ, c[0x0][0x248] ;  /* 0x00009200ff007624 */ /* 0x000fe200078e00ff */
[----:B------:R-:W-:Y:S01]  /*09b0*/  SHF.R.S32.HI R34, RZ, 0x1f, R35 ;  /* 0x0000001fff227819 */ /* 0x000fe20000011423 */
[----:B------:R-:W-:Y:S01]  /*09c0*/  IMAD.SHL.U32 R4, R6, 0x80, RZ ;  /* 0x0000008006047824 */ /* 0x000fe200078e00ff */
[C---:B------:R-:W-:Y:S01]  /*09d0*/  IADD3 R2, P1, R7.reuse, R6, RZ ;  /* 0x0000000607027210 */ /* 0x040fe20007f3e0ff */
[----:B------:R-:W-:Y:S01]  /*09e0*/  IMAD R32, R30, -0x60, R9 ;  /* 0xffffffa01e207824 */ /* 0x000fe200078e0209 */
[----:B------:R-:W-:Y:S01]  /*09f0*/  ISETP.NE.AND P2, PT, R0, 0x1, PT ;  /* 0x000000010000780c */ /* 0x000fe20003f45270 */
[C---:B------:R-:W-:Y:S01]  /*0a00*/  IMAD R10, R34.reuse, c[0x0][0x270], RZ ;  /* 0x00009c00220a7a24 */ /* 0x040fe200078e02ff */
[----:B------:R-:W-:Y:S01]  /*0a10*/  LEA.HI.X.SX32 R3, R7, R3, 0x1, P1 ;  /* 0x0000000307037211 */ /* 0x000fe200008f0eff */
[----:B------:R-:W-:Y:S01]  /*0a20*/  IMAD R14, R34, c[0x0][0x288], RZ ;  /* 0x0000a200220e7a24 */ /* 0x000fe200078e02ff */
[----:B------:R-:W-:Y:S01]  /*0a30*/  IADD3 R0, R248, 0x3f, RZ ;  /* 0x0000003ff8007810 */ /* 0x000fe20007ffe0ff */
[C---:B------:R-:W-:Y:S01]  /*0a40*/  IMAD R10, R35.reuse, c[0x0][0x274], R10 ;  /* 0x00009d00230a7a24 */ /* 0x040fe200078e020a */
[----:B------:R-:W-:Y:S01]  /*0a50*/  SHF.R.S32.HI R33, RZ, 0x1f, R85 ;  /* 0x0000001fff217819 */ /* 0x000fe20000011455 */
[----:B------:R-:W-:Y:S01]  /*0a60*/  IMAD.WIDE.U32 R6, R35, c[0x0][0x270], R2 ;  /* 0x00009c0023067a25 */ /* 0x000fe200078e0002 */
[----:B------:R-:W-:Y:S01]  /*0a70*/  SHF.R.S32.HI R8, RZ, 0x1f, R85 ;  /* 0x0000001fff087819 */ /* 0x000fe20000011455 */
[----:B------:R-:W-:Y:S01]  /*0a80*/  CS2R R130, SRZ ;  /* 0x0000000000827805 */ /* 0x000fe2000001ff00 */
[CC--:B------:R-:W-:Y:S01]  /*0a90*/  IADD3 R28, P0, R4.reuse, R85.reuse, RZ ;  /* 0x00000055041c7210 */ /* 0x0c0fe20007f1e0ff */
[----:B------:R-:W-:Y:S01]  /*0aa0*/  IMAD.IADD R11, R7, 0x1, R10 ;  /* 0x00000001070b7824 */ /* 0x000fe200078e020a */
[----:B------:R-:W-:Y:S01]  /*0ab0*/  SHF.R.S32.HI R5, RZ, 0x1f, R0 ;  /* 0x0000001fff057819 */ /* 0x000fe20000011400 */
[----:B------:R-:W-:Y:S01]  /*0ac0*/  IMAD R14, R35, c[0x0][0x28c], R14 ;  /* 0x0000a300230e7a24 */ /* 0x000fe200078e020e */
[-C--:B------:R-:W-:Y:S01]  /*0ad0*/  LEA.HI R216, R33, R85.reuse, RZ, 0x3 ;  /* 0x0000005521d87211 */ /* 0x080fe200078f18ff */
[----:B------:R-:W-:Y:S01]  /*0ae0*/  IMAD.MOV.U32 R10, RZ, RZ, R6 ;  /* 0x000000ffff0a7224 */ /* 0x000fe200078e0006 */
[----:B------:R-:W-:Y:S01]  /*0af0*/  LEA.HI.X.SX32 R29, R4, R8, 0x1, P0 ;  /* 0x00000008041d7211 */ /* 0x000fe200000f0eff */
[----:B------:R-:W-:Y:S01]  /*0b00*/  IMAD.MOV.U32 R8, RZ, RZ, R35 ;  /* 0x000000ffff087224 */ /* 0x000fe200078e0023 */
[----:B------:R-:W-:Y:S01]  /*0b10*/  LEA.HI R250, R5, R0, RZ, 0x6 ;  /* 0x0000000005fa7211 */ /* 0x000fe200078f30ff */
[C---:B------:R-:W-:Y:S01]  /*0b20*/  @P2 IMAD.HI.U32 R0, R35.reuse, c[0x0][0x24c], RZ ;  /* 0x0000930023002a27 */ /* 0x040fe200078e00ff */
[----:B------:R-:W-:Y:S01]  /*0b30*/  SHF.R.S32.HI R251, RZ, 0x3, R216 ;  /* 0x00000003fffb7819 */ /* 0x000fe200000114d8 */
[----:B------:R-:W-:Y:S01]  /*0b40*/  CS2R R128, SRZ ;  /* 0x0000000000807805 */ /* 0x000fe2000001ff00 */
[----:B------:R-:W-:Y:S01]  /*0b50*/  LOP3.LUT R6, R216, 0xfffffff8, RZ, 0xc0, !PT ;  /* 0xfffffff8d8067812 */ /* 0x000fe200078ec0ff */
[----:B------:R-:W-:Y:S01]  /*0b60*/  IMAD.WIDE.U32 R4, R35, c[0x0][0x288], R2 ;  /* 0x0000a20023047a25 */ /* 0x000fe200078e0002 */
[----:B------:R-:W-:Y:S01]  /*0b70*/  @P2 SHF.R.U32.HI R8, RZ, c[0x0][0x250], R0 ;  /* 0x00009400ff082a19 */ /* 0x000fe20000011600 */
[----:B------:R-:W-:Y:S01]  /*0b80*/  CS2R R126, SRZ ;  /* 0x00000000007e7805 */ /* 0x000fe2000001ff00 */
[----:B------:R-:W-:Y:S01]  /*0b90*/  SHF.R.S32.HI R12, RZ, 0x1f, R251 ;  /* 0x0000001fff0c7819 */ /* 0x000fe200000114fb */
[----:B------:R-:W-:Y:S01]  /*0ba0*/  IMAD.IADD R15, R5, 0x1, R14 ;  /* 0x00000001050f7824 */ /* 0x000fe200078e020e */
[----:B------:R-:W-:Y:S01]  /*0bb0*/  LEA.HI R5, R33, R85, RZ, 0x6 ;  /* 0x0000005521057211 */ /* 0x000fe200078f30ff */
[C---:B------:R-:W-:Y:S01]  /*0bc0*/  IMAD.SHL.U32 R0, R251.reuse, 0x40, RZ ;  /* 0x00000040fb007824 */ /* 0x040fe200078e00ff */
[----:B------:R-:W-:Y:S01]  /*0bd0*/  IADD3 R2, P0, R251, R17, RZ ;  /* 0x00000011fb027210 */ /* 0x000fe20007f1e0ff */
[----:B------:R-:W-:Y:S01]  /*0be0*/  IMAD.IADD R26, R85, 0x1, -R6 ;  /* 0x00000001551a7824 */ /* 0x000fe200078e0a06 */
[----:B------:R-:W-:Y:S01]  /*0bf0*/  SHF.R.S32.HI R27, RZ, 0x6, R5 ;  /* 0x00000006ff1b7819 */ /* 0x000fe20000011405 */
[----:B------:R-:W-:Y:S01]  /*0c00*/  IMAD.MOV.U32 R14, RZ, RZ, R4 ;  /* 0x000000ffff0e7224 */ /* 0x000fe200078e0004 */
[----:B------:R-:W-:Y:S01]  /*0c10*/  LOP3.LUT R0, R0, 0x1c0, RZ, 0xc0, !PT ;  /* 0x000001c000007812 */ /* 0x000fe200078ec0ff */
[----:B------:R-:W-:Y:S01]  /*0c20*/  IMAD.IADD R4, R9, 0x1, -R251 ;  /* 0x0000000109047824 */ /* 0x000fe200078e0afb */
[----:B------:R-:W-:Y:S01]  /*0c30*/  IADD3 R16, P1, R251, R13, RZ ;  /* 0x0000000dfb107210 */ /* 0x000fe20007f3e0ff */
[----:B------:R-:W-:Y:S01]  /*0c40*/  IMAD.SHL.U32 R18, R26, 0x8, RZ ;  /* 0x000000081a127824 */ /* 0x000fe200078e00ff */
[-C--:B------:R-:W-:Y:S01]  /*0c50*/  LEA.HI.X.SX32 R3, R17, R12.reuse, 0x1, P0 ;  /* 0x0000000c11037211 */ /* 0x080fe200000f0eff */
[----:B------:R-:W-:Y:S01]  /*0c60*/  IMAD.SHL.U32 R23, R27, 0x200, RZ ;  /* 0x000002001b177824 */ /* 0x000fe200078e00ff */
[----:B------:R-:W-:Y:S01]  /*0c70*/  LEA.HI.X.SX32 R7, R13, R12, 0x1, P1 ;  /* 0x0000000c0d077211 */ /* 0x000fe200008f0eff */
[----:B------:R-:W-:Y:S01]  /*0c80*/  IMAD R20, R30, -0x60, R4 ;  /* 0xffffffa01e147824 */ /* 0x000fe200078e0204 */
[----:B------:R-:W-:Y:S01]  /*0c90*/  LOP3.LUT R5, R0, 0x38, R18, 0xf8, !PT ;  /* 0x0000003800057812 */ /* 0x000fe200078ef812 */
[----:B------:R-:W-:Y:S01]  /*0ca0*/  IMAD.WIDE R12, R30, 0x60, R2 ;  /* 0x000000601e0c7825 */ /* 0x000fe200078e0202 */
[----:B------:R-:W-:Y:S01]  /*0cb0*/  SHF.R.U32.HI R4, RZ, 0x3, R0 ;  /* 0x00000003ff047819 */ /* 0x000fe20000011600 */
[----:B------:R-:W-:Y:S01]  /*0cc0*/  CS2R R124, SRZ ;  /* 0x00000000007c7805 */ /* 0x000fe2000001ff00 */
[----:B------:R-:W-:Y:S01]  /*0cd0*/  SHF.R.S32.HI R0, RZ, 0x1f, R8 ;  /* 0x0000001fff007819 */ /* 0x000fe20000011408 */
[----:B------:R-:W-:Y:S01]  /*0ce0*/  IMAD R22, R7, c[0x0][0x208], RZ ;  /* 0x0000820007167a24 */ /* 0x000fe200078e02ff */
[----:B------:R-:W-:Y:S01]  /*0cf0*/  LOP3.LUT R240, R23, R5, R4, 0xf6, !PT ;  /* 0x0000000517f07212 */ /* 0x000fe200078ef604 */
[----:B------:R-:W-:Y:S01]  /*0d00*/  IMAD.SHL.U32 R5, R26, 0x40, RZ ;  /* 0x000000401a057824 */ /* 0x000fe200078e00ff */
[----:B------:R-:W-:Y:S01]  /*0d10*/  SHF.R.S32.HI R19, RZ, 0x1f, R18 ;  /* 0x0000001fff137819 */ /* 0x000fe20000011412 */
[----:B------:R-:W-:Y:S01]  /*0d20*/  IMAD R4, R7, c[0x0][0x178], RZ ;  /* 0x00005e0007047a24 */ /* 0x000fe200078e02ff */
[----:B------:R-:W-:Y:S01]  /*0d30*/  SEL R31, R87, RZ, !P4 ;  /* 0x000000ff571f7207 */ /* 0x000fe20006000000 */
[----:B------:R-:W-:Y:S01]  /*0d40*/  IMAD R3, R0, c[0x0][0x1e0], RZ ;  /* 0x0000780000037a24 */ /* 0x000fe200078e02ff */
[----:B------:R-:W-:Y:S01]  /*0d50*/  ISETP.GE.AND P2, PT, R18, c[0x0][0x1cc], PT ;  /* 0x0000730012007a0c */ /* 0x000fe20003f46270 */
[----:B------:R-:W-:Y:S01]  /*0d60*/  IMAD R2, R0, c[0x0][0x1b0], RZ ;  /* 0x00006c0000027a24 */ /* 0x000fe200078e02ff */
[----:B------:R-:W-:Y:S01]  /*0d70*/  LOP3.LUT R0, R5, 0x1c0, RZ, 0xc0, !PT ;  /* 0x000001c005007812 */ /* 0x000fe200078ec0ff */
[----:B------:R-:W-:Y:S01]  /*0d80*/  IMAD R7, R16, c[0x0][0x17c], R4 ;  /* 0x00005f0010077a24 */ /* 0x000fe200078e0204 */
[----:B------:R-:W-:Y:S01]  /*0d90*/  ISETP.LT.OR P5, PT, R20, 0x1, P2 ;  /* 0x000000011400780c */ /* 0x000fe200017a1670 */
[----:B------:R-:W-:Y:S01]  /*0da0*/  IMAD R17, R8, c[0x0][0x1e4], R3 ;  /* 0x0000790008117a24 */ /* 0x000fe200078e0203 */
[----:B------:R-:W-:Y:S01]  /*0db0*/  LOP3.LUT R6, R0, 0x8, R216, 0xf8, !PT ;  /* 0x0000000800067812 */ /* 0x000fe200078ef8d8 */
[----:B------:R-:W-:Y:S01]  /*0dc0*/  IMAD R21, R8, c[0x0][0x1b4], R2 ;  /* 0x00006d0008157a24 */ /* 0x000fe200078e0202 */
[----:B------:R-:W-:Y:S01]  /*0dd0*/  SHF.R.U32.HI R0, RZ, 0x3, R0 ;  /* 0x00000003ff007819 */ /* 0x000fe20000011600 */
[----:B------:R-:W-:Y:S01]  /*0de0*/  IMAD.WIDE.U32 R2, R16, c[0x0][0x178], R18 ;  /* 0x00005e0010027a25 */ /* 0x000fe200078e0012 */
[----:B------:R-:W-:Y:S01]  /*0df0*/  CS2R R122, SRZ ;  /* 0x00000000007a7805 */ /* 0x000fe2000001ff00 */
[----:B------:R-:W-:Y:S01]  /*0e00*/  CS2R R120, SRZ ;  /* 0x0000000000787805 */ /* 0x000fe2000001ff00 */
[----:B------:R-:W-:Y:S01]  /*0e10*/  LOP3.LUT R0, R23, R6, R0, 0xf6, !PT ;  /* 0x0000000617007212 */ /* 0x000fe200078ef600 */
[C-C-:B------:R-:W-:Y:S01]  /*0e20*/  IMAD.WIDE.U32 R4, R8.reuse, c[0x0][0x1e0], R18.reuse ;  /* 0x0000780008047a25 */ /* 0x140fe200078e0012 */
[----:B------:R-:W-:Y:S01]  /*0e30*/  CS2R R118, SRZ ;  /* 0x0000000000767805 */ /* 0x000fe2000001ff00 */
[----:B------:R-:W-:Y:S01]  /*0e40*/  CS2R R116, SRZ ;  /* 0x0000000000747805 */ /* 0x000fe2000001ff00 */
[----:B------:R-:W-:Y:S01]  /*0e50*/  CS2R R114, SRZ ;  /* 0x0000000000727805 */ /* 0x000fe2000001ff00 */
[----:B------:R-:W-:Y:S01]  /*0e60*/  IMAD.WIDE.U32 R8, R8, c[0x0][0x1b0], R18 ;  /* 0x00006c0008087a25 */ /* 0x000fe200078e0012 */
[----:B------:R-:W-:Y:S01]  /*0e70*/  CS2R R112, SRZ ;  /* 0x0000000000707805 */ /* 0x000fe2000001ff00 */
[----:B------:R-:W-:Y:S01]  /*0e80*/  CS2R R110, SRZ ;  /* 0x00000000006e7805 */ /* 0x000fe2000001ff00 */
[----:B------:R-:W-:Y:S01]  /*0e90*/  CS2R R108, SRZ ;  /* 0x00000000006c7805 */ /* 0x000fe2000001ff00 */
[----:B------:R-:W-:Y:S01]  /*0ea0*/  IMAD.IADD R7, R3, 0x1, R7 ;  /* 0x0000000103077824 */ /* 0x000fe200078e0207 */
[----:B------:R-:W-:Y:S01]  /*0eb0*/  CS2R R106, SRZ ;  /* 0x00000000006a7805 */ /* 0x000fe2000001ff00 */
[----:B------:R-:W-:Y:S01]  /*0ec0*/  IMAD.IADD R3, R9, 0x1, R21 ;  /* 0x0000000109037824 */ /* 0x000fe200078e0215 */
[----:B------:R-:W-:Y:S01]  /*0ed0*/  SHF.R.S32.HI R9, RZ, 0x1f, R87 ;  /* 0x0000001fff097819 */ /* 0x000fe20000011457 */
[----:B------:R-:W-:Y:S01]  /*0ee0*/  IMAD.MOV.U32 R6, RZ, RZ, R2 ;  /* 0x000000ffff067224 */ /* 0x000fe200078e0002 */
[----:B------:R-:W-:Y:S01]  /*0ef0*/  CS2R R104, SRZ ;  /* 0x0000000000687805 */ /* 0x000fe2000001ff00 */
[----:B------:R-:W-:Y:S01]  /*0f00*/  IMAD.MOV.U32 R2, RZ, RZ, R8 ;  /* 0x000000ffff027224 */ /* 0x000fe200078e0008 */
[C---:B------:R-:W-:Y:S01]  /*0f10*/  SEL R8, R9.reuse, RZ, !P3 ;  /* 0x000000ff09087207 */ /* 0x040fe20005800000 */
[C---:B------:R-:W-:Y:S01]  /*0f20*/  IMAD R30, R16.reuse, c[0x0][0x20c], R22 ;  /* 0x00008300101e7a24 */ /* 0x040fe200078e0216 */
[----:B------:R-:W-:Y:S01]  /*0f30*/  SEL R25, R9, RZ, !P4 ;  /* 0x000000ff09197207 */ /* 0x000fe20006000000 */
[----:B------:R-:W-:Y:S01]  /*0f40*/  IMAD.WIDE.U32 R22, R16, c[0x0][0x208], R18 ;  /* 0x0000820010167a25 */ /* 0x000fe200078e0012 */
[----:B------:R-:W-:Y:S01]  /*0f50*/  SEL R16, R87, RZ, !P3 ;  /* 0x000000ff57107207 */ /* 0x000fe20005800000 */
[----:B------:R-:W-:Y:S01]  /*0f60*/  CS2R R102, SRZ ;  /* 0x0000000000667805 */ /* 0x000fe2000001ff00 */
[----:B------:R-:W-:Y:S01]  /*0f70*/  CS2R R100, SRZ ;  /* 0x0000000000647805 */ /* 0x000fe2000001ff00 */
[C---:B------:R-:W-:Y:S01]  /*0f80*/  IMAD R9, R8.reuse, c[0x0][0x1e8], RZ ;  /* 0x00007a0008097a24 */ /* 0x040fe200078e02ff */
[----:B------:R-:W-:Y:S01]  /*0f90*/  CS2R R98, SRZ ;  /* 0x0000000000627805 */ /* 0x000fe2000001ff00 */
[----:B------:R-:W-:Y:S01]  /*0fa0*/  IMAD.IADD R5, R5, 0x1, R17 ;  /* 0x0000000105057824 */ /* 0x000fe200078e0211 */
[----:B------:R-:W-:Y:S01]  /*0fb0*/  CS2R R96, SRZ ;  /* 0x0000000000607805 */ /* 0x000fe2000001ff00 */
[----:B------:R-:W-:Y:S01]  /*0fc0*/  IMAD R8, R8, c[0x0][0x1b8], RZ ;  /* 0x00006e0008087a24 */ /* 0x000fe200078e02ff */
[----:B------:R-:W-:Y:S01]  /*0fd0*/  CS2R R94, SRZ ;  /* 0x00000000005e7805 */ /* 0x000fe2000001ff00 */
[C---:B------:R-:W-:Y:S01]  /*0fe0*/  IMAD R17, R25.reuse, c[0x0][0x290], RZ ;  /* 0x0000a40019117a24 */ /* 0x040fe200078e02ff */
[----:B------:R-:W-:Y:S01]  /*0ff0*/  CS2R R92, SRZ ;  /* 0x00000000005c7805 */ /* 0x000fe2000001ff00 */
[----:B------:R-:W-:Y:S01]  /*1000*/  IMAD R19, R25, c[0x0][0x278], RZ ;  /* 0x00009e0019137a24 */ /* 0x000fe200078e02ff */
[----:B------:R-:W-:Y:S01]  /*1010*/  CS2R R90, SRZ ;  /* 0x00000000005a7805 */ /* 0x000fe2000001ff00 */
[C---:B------:R-:W-:Y:S01]  /*1020*/  IMAD R21, R16.reuse, c[0x0][0x1ec], R9 ;  /* 0x00007b0010157a24 */ /* 0x040fe200078e0209 */
[----:B------:R-:W-:Y:S01]  /*1030*/  CS2R R88, SRZ ;  /* 0x0000000000587805 */ /* 0x000fe2000001ff00 */
[----:B------:R-:W-:Y:S01]  /*1040*/  IMAD R24, R16, c[0x0][0x1bc], R8 ;  /* 0x00006f0010187a24 */ /* 0x000fe200078e0208 */
[----:B------:R-:W-:Y:S01]  /*1050*/  CS2R R86, SRZ ;  /* 0x0000000000567805 */ /* 0x000fe2000001ff00 */
[C---:B------:R-:W-:Y:S01]  /*1060*/  IMAD R17, R31.reuse, c[0x0][0x294], R17 ;  /* 0x0000a5001f117a24 */ /* 0x040fe200078e0211 */
[----:B------:R-:W-:Y:S01]  /*1070*/  CS2R R82, SRZ ;  /* 0x0000000000527805 */ /* 0x000fe2000001ff00 */
[C---:B------:R-:W-:Y:S01]  /*1080*/  IMAD.WIDE.U32 R8, R31.reuse, c[0x0][0x290], R14 ;  /* 0x0000a4001f087a25 */ /* 0x040fe200078e000e */
[----:B------:R-:W-:Y:S01]  /*1090*/  CS2R R80, SRZ ;  /* 0x0000000000507805 */ /* 0x000fe2000001ff00 */
[----:B------:R-:W-:Y:S01]  /*10a0*/  CS2R R78, SRZ ;  /* 0x00000000004e7805 */ /* 0x000fe2000001ff00 */
[----:B------:R-:W-:Y:S01]  /*10b0*/  CS2R R76, SRZ ;  /* 0x00000000004c7805 */ /* 0x000fe2000001ff00 */
[C---:B------:R-:W-:Y:S01]  /*10c0*/  IMAD R19, R31.reuse, c[0x0][0x27c], R19 ;  /* 0x00009f001f137a24 */ /* 0x040fe200078e0213 */
[----:B------:R-:W-:Y:S01]  /*10d0*/  LEA R38, P0, R8, c[0x0][0x280], 0x2 ;  /* 0x0000a00008267a11 */ /* 0x000fe200078010ff */
[----:B------:R-:W-:Y:S01]  /*10e0*/  IMAD.WIDE.U32 R10, R31, c[0x0][0x278], R10 ;  /* 0x00009e001f0a7a25 */ /* 0x000fe200078e000a */
[----:B------:R-:W-:Y:S01]  /*10f0*/  CS2R R74, SRZ ;  /* 0x00000000004a7805 */ /* 0x000fe2000001ff00 */
[----:B------:R-:W-:Y:S01]  /*1100*/  CS2R R72, SRZ ;  /* 0x0000000000487805 */ /* 0x000fe2000001ff00 */
[----:B------:R-:W-:Y:S01]  /*1110*/  CS2R R70, SRZ ;  /* 0x0000000000467805 */ /* 0x000fe2000001ff00 */
[----:B------:R-:W-:Y:S01]  /*1120*/  IMAD R36, R34, c[0x0][0x180], RZ ;  /* 0x0000600022247a24 */ /* 0x000fe200078e02ff */
[----:B------:R-:W-:Y:S01]  /*1130*/  LEA R40, P1, R10, c[0x0][0x258], 0x2 ;  /* 0x000096000a287a11 */ /* 0x000fe200078210ff */
[----:B------:R-:W-:Y:S01]  /*1140*/  IMAD.WIDE.U32 R14, R16, c[0x0][0x1b8], R2 ;  /* 0x00006e00100e7a25 */ /* 0x000fe200078e0002 */
[----:B------:R-:W-:Y:S01]  /*1150*/  CS2R R68, SRZ ;  /* 0x0000000000447805 */ /* 0x000fe2000001ff00 */
[----:B------:R-:W-:Y:S01]  /*1160*/  CS2R R66, SRZ ;  /* 0x0000000000427805 */ /* 0x000fe2000001ff00 */
[----:B------:R-:W-:Y:S01]  /*1170*/  CS2R R64, SRZ ;  /* 0x0000000000407805 */ /* 0x000fe2000001ff00 */
[----:B------:R-:W-:Y:S01]  /*1180*/  IMAD.IADD R9, R9, 0x1, R17 ;  /* 0x0000000109097824 */ /* 0x000fe200078e0211 */
[----:B------:R-:W-:Y:S01]  /*1190*/  CS2R R62, SRZ ;  /* 0x00000000003e7805 */ /* 0x000fe2000001ff00 */
[----:B------:R-:W-:Y:S01]  /*11a0*/  IMAD.WIDE.U32 R2, R35, c[0x0][0x180], R6 ;  /* 0x0000600023027a25 */ /* 0x000fe200078e0006 */
[----:B------:R-:W-:Y:S01]  /*11b0*/  CS2R R60, SRZ ;  /* 0x00000000003c7805 */ /* 0x000fe2000001ff00 */
[----:B------:R-:W-:Y:S01]  /*11c0*/  CS2R R58, SRZ ;  /* 0x00000000003a7805 */ /* 0x000fe2000001ff00 */
[----:B------:R-:W-:Y:S01]  /*11d0*/  LEA.HI.X R39, R8, c[0x0][0x284], R9, 0x2, P0 ;  /* 0x0000a10008277a11 */ /* 0x000fe200000f1409 */
[----:B------:R-:W-:Y:S01]  /*11e0*/  IMAD.WIDE.U32 R4, R16, c[0x0][0x1e8], R4 ;  /* 0x00007a0010047a25 */ /* 0x000fe200078e0004 */
[----:B------:R-:W-:Y:S01]  /*11f0*/  CS2R R56, SRZ ;  /* 0x0000000000387805 */ /* 0x000fe2000001ff00 */
[----:B------:R-:W-:Y:S01]  /*1200*/  CS2R R54, SRZ ;  /* 0x0000000000367805 */ /* 0x000fe2000001ff00 */
[----:B------:R-:W-:Y:S01]  /*1210*/  CS2R R52, SRZ ;  /* 0x0000000000347805 */ /* 0x000fe2000001ff00 */
[----:B------:R-:W-:Y:S01]  /*1220*/  IMAD.IADD R6, R11, 0x1, R19 ;  /* 0x000000010b067824 */ /* 0x000fe200078e0213 */
[----:B------:R-:W-:Y:S01]  /*1230*/  IADD3 R19, R18, 0x40, RZ ;  /* 0x0000004012137810 */ /* 0x000fe20007ffe0ff */
[----:B------:R-:W-:Y:S01]  /*1240*/  IMAD R16, R35, c[0x0][0x184], R36 ;  /* 0x0000610023107a24 */ /* 0x000fe200078e0224 */
[----:B------:R-:W-:Y:S01]  /*1250*/  CS2R R50, SRZ ;  /* 0x0000000000327805 */ /* 0x000fe2000001ff00 */
[----:B------:R-:W-:Y:S01]  /*1260*/  IMAD.IADD R5, R5, 0x1, R21 ;  /* 0x0000000105057824 */ /* 0x000fe200078e0215 */
[----:B------:R-:W-:Y:S01]  /*1270*/  LEA.HI.X R41, R10, c[0x0][0x25c], R6, 0x2, P1 ;  /* 0x000097000a297a11 */ /* 0x000fe200008f1406 */
[----:B------:R-:W-:Y:S01]  /*1280*/  IMAD R9, R13, c[0x0][0x1d8], RZ ;  /* 0x000076000d097a24 */ /* 0x000fe200078e02ff */
[----:B------:R-:W-:Y:S01]  /*1290*/  ISETP.GE.AND P1, PT, R19, c[0x0][0x1cc], PT ;  /* 0x0000730013007a0c */ /* 0x000fe20003f26270 */
[----:B------:R-:W-:Y:S01]  /*12a0*/  IMAD.IADD R7, R3, 0x1, R16 ;  /* 0x0000000103077824 */ /* 0x000fe200078e0210 */
[----:B------:R-:W-:Y:S01]  /*12b0*/  CS2R R48, SRZ ;  /* 0x0000000000307805 */ /* 0x000fe2000001ff00 */
[----:B------:R-:W-:Y:S01]  /*12c0*/  IMAD.MOV.U32 R6, RZ, RZ, R2 ;  /* 0x000000ffff067224 */ /* 0x000fe200078e0002 */
[----:B------:R-:W-:Y:S01]  /*12d0*/  ISETP.LT.OR P4, PT, R20, 0x1, P1 ;  /* 0x000000011400780c */ /* 0x000fe20000f81670 */
[----:B------:R-:W-:Y:S01]  /*12e0*/  IMAD R8, R13, c[0x0][0x1a8], RZ ;  /* 0x00006a000d087a24 */ /* 0x000fe200078e02ff */
[----:B------:R-:W-:Y:S01]  /*12f0*/  STL.64 [R1+0x8], R40 ;  /* 0x0000082801007387 */ /* 0x000fe20000100a00 */
[----:B------:R-:W-:Y:S01]  /*1300*/  IMAD.IADD R3, R15, 0x1, R24 ;  /* 0x000000010f037824 */ /* 0x000fe200078e0218 */
[----:B------:R-:W-:Y:S01]  /*1310*/  CS2R R46, SRZ ;  /* 0x00000000002e7805 */ /* 0x000fe2000001ff00 */
[----:B------:R-:W-:Y:S01]  /*1320*/  IMAD.MOV.U32 R2, RZ, RZ, R14 ;  /* 0x000000ffff027224 */ /* 0x000fe200078e000e */
[----:B------:R-:W-:Y:S01]  /*1330*/  STL.64 [R1], R38 ;  /* 0x0000002601007387 */ /* 0x000fe20000100a00 */
[----:B------:R-:W-:Y:S01]  /*1340*/  IMAD R13, R25, c[0x0][0x188], RZ ;  /* 0x00006200190d7a24 */ /* 0x000fe200078e02ff */
[----:B------:R-:W-:Y:S01]  /*1350*/  CS2R R44, SRZ ;  /* 0x00000000002c7805 */ /* 0x000fe2000001ff00 */
[C---:B------:R-:W-:Y:S01]  /*1360*/  IMAD R14, R12.reuse, c[0x0][0x1dc], R9 ;  /* 0x000077000c0e7a24 */ /* 0x040fe200078e0209 */
[----:B------:R-:W-:Y:S01]  /*1370*/  SHF.R.S32.HI R250, RZ, 0x6, R250 ;  /* 0x00000006fffa7819 */ /* 0x000fe200000114fa */
[----:B------:R-:W-:-:S04]  /*1380*/  IMAD.WIDE.U32 R10, R12, c[0x0][0x1d8], R4 ;  /* 0x000076000c0a7a25 */ /* 0x000fc800078e0004 */
[----:B------:R-:W-:Y:S01]  /*1390*/  IMAD R15, R12, c[0x0][0x1ac], R8 ;  /* 0x00006b000c0f7a24 */ /* 0x000fe200078e0208 */
[----:B------:R-:W-:Y:S01]  /*13a0*/  LEA R4, P0, R10, c[0x0][0x1c0], 0x1 ;  /* 0x000070000a047a11 */ /* 0x000fe200078008ff */
[----:B------:R-:W-:-:S04]  /*13b0*/  IMAD.WIDE.U32 R8, R12, c[0x0][0x1a8], R2 ;  /* 0x00006a000c087a25 */ /* 0x000fc800078e0002 */
[----:B------:R-:W-:Y:S02]  /*13c0*/  IMAD R3, R31, c[0x0][0x18c], R13 ;  /* 0x000063001f037a24 */ /* 0x000fe400078e020d */
[----:B------:R-:W-:Y:S02]  /*13d0*/  IMAD.IADD R2, R11, 0x1, R14 ;  /* 0x000000010b027824 */ /* 0x000fe400078e020e */
[----:B------:R-:W-:-:S03]  /*13e0*/  IMAD.WIDE.U32 R6, R31, c[0x0][0x188], R6 ;  /* 0x000062001f067a25 */ /* 0x000fc600078e0006 */
[----:B------:R-:W-:Y:S01]  /*13f0*/  LEA.HI.X R5, R10, c[0x0][0x1c4], R2, 0x1, P0 ;  /* 0x000071000a057a11 */ /* 0x000fe200000f0c02 */
[----:B------:R-:W-:Y:S01]  /*1400*/  IMAD.MOV.U32 R13, RZ, RZ, c[0x0][0x1d8] ;  /* 0x00007600ff0d7624 */ /* 0x000fe200078e00ff */
[----:B------:R-:W-:Y:S01]  /*1410*/  LEA R246, P3, R6, c[0x0][0x160], 0x1 ;  /* 0x0000580006f67a11 */ /* 0x000fe200078608ff */
[----:B------:R-:W-:Y:S01]  /*1420*/  IMAD.IADD R3, R7, 0x1, R3 ;  /* 0x0000000107037824 */ /* 0x000fe200078e0203 */
[----:B------:R-:W-:Y:S01]  /*1430*/  LEA R2, P0, R8, c[0x0][0x190], 0x1 ;  /* 0x0000640008027a11 */ /* 0x000fe200078008ff */
[----:B------:R-:W-:Y:S02]  /*1440*/  IMAD.IADD R7, R9, 0x1, R15 ;  /* 0x0000000109077824 */ /* 0x000fe400078e020f */
[----:B------:R-:W-:Y:S01]  /*1450*/  IMAD.SHL.U32 R240, R240, 0x2, RZ ;  /* 0x00000002f0f07824 */ /* 0x000fe200078e00ff */
[----:B------:R-:W-:Y:S01]  /*1460*/  LEA.HI.X R247, R6, c[0x0][0x164], R3, 0x1, P3 ;  /* 0x0000590006f77a11 */ /* 0x000fe200018f0c03 */
[----:B------:R-:W-:Y:S01]  /*1470*/  IMAD.MOV.U32 R16, RZ, RZ, 0x6 ;  /* 0x00000006ff107424 */ /* 0x000fe200078e00ff */
[----:B------:R-:W-:Y:S01]  /*1480*/  LEA.HI.X R3, R8, c[0x0][0x194], R7, 0x1, P0 ;  /* 0x0000650008037a11 */ /* 0x000fe200000f0c07 */
[----:B------:R-:W-:Y:S01]  /*1490*/  IMAD.SHL.U32 R9, R13, 0x40, RZ ;  /* 0x000000400d097824 */ /* 0x000fe200078e00ff */
[----:B------:R-:W-:Y:S01]  /*14a0*/  @!PT LDS RZ, [RZ] ;  /* 0x00000000fffff984 */ /* 0x000fe20000000800 */
[----:B------:R-:W-:Y:S01]  /*14b0*/  @!PT LDS RZ, [RZ] ;  /* 0x00000000fffff984 */ /* 0x000fe20000000800 */
[----:B------:R-:W-:Y:S01]  /*14c0*/  @!PT LDS RZ, [RZ] ;  /* 0x00000000fffff984 */ /* 0x000fe20000000800 */
[----:B------:R1:W-:Y:S01]  /*14d0*/  LDGSTS.E.BYPASS.LTC128B.128 [R240+0x6080], [R4.64], !P5 ;  /* 0x0608000004f07fae */ /* 0x0003e2000e901d44 */
[C---:B------:R-:W-:Y:S01]  /*14e0*/  ISETP.LT.OR P3, PT, R20.reuse, 0x21, P1 ;  /* 0x000000211400780c */ /* 0x040fe20000f61670 */
[----:B------:R-:W-:Y:S01]  /*14f0*/  IMAD.IADD R11, R23, 0x1, R30 ;  /* 0x00000001170b7824 */ /* 0x000fe200078e021e */
[----:B------:R-:W-:Y:S01]  /*1500*/  SHF.L.U64.HI R13, R13, R16, c[0x0][0x1dc] ;  /* 0x000077000d0d7619 */ /* 0x000fe20000010210 */
[----:B------:R1:W-:Y:S01]  /*1510*/  LDGSTS.E.BYPASS.LTC128B.128 [R240+0x9080], [R4.64+0x80], !P4 ;  /* 0x0908008004f07fae */ /* 0x0003e2000e101d44 */
[C---:B------:R-:W-:Y:S01]  /*1520*/  IADD3 R6, P0, R9.reuse, R4, RZ ;  /* 0x0000000409067210 */ /* 0x040fe20007f1e0ff */
[----:B------:R-:W-:Y:S01]  /*1530*/  IMAD.MOV.U32 R10, RZ, RZ, R22 ;  /* 0x000000ffff0a7224 */ /* 0x000fe200078e0016 */
[----:B------:R-:W-:Y:S01]  /*1540*/  ISETP.LT.OR P4, PT, R20, 0x21, P2 ;  /* 0x000000211400780c */ /* 0x000fe20001781670 */
[----:B------:R-:W-:Y:S01]  /*1550*/  IMAD R12, R34, c[0x0][0x210], RZ ;  /* 0x00008400220c7a24 */ /* 0x000fe200078e02ff */
[----:B------:R-:W-:Y:S01]  /*1560*/  IADD3 R8, P6, P5, R9, 0x80, R4 ;  /* 0x0000008009087810 */ /* 0x000fe20007dde004 */
[----:B------:R-:W-:Y:S01]  /*1570*/  IMAD.X R7, R13, 0x1, R5, P0 ;  /* 0x000000010d077824 */ /* 0x000fe200000e0605 */
[C---:B------:R-:W-:Y:S01]  /*1580*/  ISETP.LT.OR P2, PT, R20.reuse, 0x41, P2 ;  /* 0x000000411400780c */ /* 0x040fe20001741670 */
[C---:B------:R-:W-:Y:S01]  /*1590*/  IMAD R12, R35.reuse, c[0x0][0x214], R12 ;  /* 0x00008500230c7a24 */ /* 0x040fe200078e020c */
[----:B------:R-:W-:Y:S01]  /*15a0*/  ISETP.LT.OR P1, PT, R20, 0x41, P1 ;  /* 0x000000411400780c */ /* 0x000fe20000f21670 */
[----:B------:R-:W-:-:S04]  /*15b0*/  IMAD.WIDE.U32 R10, R35, c[0x0][0x210], R10 ;  /* 0x00008400230a7a25 */ /* 0x000fc800078e000a */
[----:B------:R-:W-:Y:S02]  /*15c0*/  IMAD.MOV.U32 R223, RZ, RZ, 0x40 ;  /* 0x00000040ffdf7424 */ /* 0x000fe400078e00ff */
[----:B------:R2:W-:Y:S01]  /*15d0*/  LDGSTS.E.BYPASS.LTC128B.128 [R240+0x7080], [R6.64], !P4 ;  /* 0x0708000006f07fae */ /* 0x0005e2000e101d44 */
[----:B------:R-:W-:Y:S02]  /*15e0*/  IMAD.SHL.U32 R219, R0, 0x2, RZ ;  /* 0x0000000200db7824 */ /* 0x000fe400078e00ff */
[----:B------:R-:W-:Y:S02]  /*15f0*/  IMAD R17, R34, c[0x0][0x238], RZ ;  /* 0x00008e0022117a24 */ /* 0x000fe400078e02ff */
[----:B------:R-:W-:-:S04]  /*1600*/  IMAD.WIDE.U32 R14, R35, c[0x0][0x238], R28 ;  /* 0x00008e00230e7a25 */ /* 0x000fc800078e001c */
[----:B------:R-:W-:Y:S01]  /*1610*/  IMAD R17, R35, c[0x0][0x23c], R17 ;  /* 0x00008f0023117a24 */ /* 0x000fe200078e0211 */
[----:B-1----:R-:W-:Y:S01]  /*1620*/  IADD3 R4, P0, R6, R9, RZ ;  /* 0x0000000906047210 */ /* 0x002fe20007f1e0ff */
[----:B------:R-:W-:Y:S01]  /*1630*/  IMAD.MOV.U32 R224, RZ, RZ, 0x10 ;  /* 0x00000010ffe07424 */ /* 0x000fe200078e00ff */
[----:B------:R-:W-:Y:S01]  /*1640*/  IADD3.X R9, R13, RZ, R5, P6, P5 ;  /* 0x000000ff0d097210 */ /* 0x000fe200037ea405 */
[----:B------:R-:W-:Y:S01]  /*1650*/  IMAD.MOV.U32 R227, RZ, RZ, 0x20 ;  /* 0x00000020ffe37424 */ /* 0x000fe200078e00ff */
[----:B------:R-:W-:Y:S01]  /*1660*/  ISETP.GE.AND P6, PT, R18, c[0x0][0x19c], PT ;  /* 0x0000670012007a0c */ /* 0x000fe20003fc6270 */
[----:B------:R-:W-:Y:S01]  /*1670*/  IMAD.X R5, R7, 0x1, R13, P0 ;  /* 0x0000000107057824 */ /* 0x000fe200000e060d */
[----:B------:R-:W-:Y:S01]  /*1680*/  ISETP.GE.AND P5, PT, R19, c[0x0][0x19c], PT ;  /* 0x0000670013007a0c */ /* 0x000fe20003fa6270 */
[----:B------:R1:W-:Y:S01]  /*1690*/  LDGSTS.E.BYPASS.LTC128B.128 [R240+0xa080], [R8.64], !P3 ;  /* 0x0a08000008f07fae */ /* 0x0003e2000d901d44 */
[C---:B------:R-:W-:Y:S01]  /*16a0*/  ISETP.LT.OR P0, PT, R20.reuse, 0x1, P6 ;  /* 0x000000011400780c */ /* 0x040fe20003701670 */
[----:B------:R-:W-:Y:S01]  /*16b0*/  IMAD.MOV.U32 R229, RZ, RZ, 0x10 ;  /* 0x00000010ffe57424 */ /* 0x000fe200078e00ff */
[C---:B------:R-:W-:Y:S01]  /*16c0*/  ISETP.LT.OR P4, PT, R20.reuse, 0x1, P5 ;  /* 0x000000011400780c */ /* 0x040fe20002f81670 */
[----:B------:R3:W-:Y:S01]  /*16d0*/  LDGSTS.E.BYPASS.LTC128B.128 [R240+0x8080], [R4.64], !P2 ;  /* 0x0808000004f07fae */ /* 0x0007e2000d101d44 */
[C---:B------:R-:W-:Y:S01]  /*16e0*/  ISETP.LT.OR P2, PT, R20.reuse, 0x21, P6 ;  /* 0x000000211400780c */ /* 0x040fe20003741670 */
[----:B------:R-:W-:Y:S01]  /*16f0*/  IMAD.MOV.U32 R218, RZ, RZ, RZ ;  /* 0x000000ffffda7224 */ /* 0x000fe200078e00ff */
[C---:B------:R-:W-:Y:S01]  /*1700*/  ISETP.LT.OR P6, PT, R20.reuse, 0x41, P6 ;  /* 0x000000411400780c */ /* 0x040fe200037c1670 */
[----:B------:R3:W-:Y:S01]  /*1710*/  LDGSTS.E.BYPASS.LTC128B.128 [R240+0xb080], [R4.64+0x80], !P1 ;  /* 0x0b08008004f07fae */ /* 0x0007e2000c901d44 */
[----:B--2---:R-:W-:Y:S01]  /*1720*/  IMAD.MOV.U32 R6, RZ, RZ, c[0x0][0x1a8] ;  /* 0x00006a00ff067624 */ /* 0x004fe200078e00ff */
[C---:B------:R-:W-:Y:S01]  /*1730*/  ISETP.LT.OR P1, PT, R20.reuse, 0x21, P5 ;  /* 0x000000211400780c */ /* 0x040fe20002f21670 */
[C---:B------:R-:W-:Y:S01]  /*1740*/  IMAD R7, R25.reuse, c[0x0][0x218], RZ ;  /* 0x0000860019077a24 */ /* 0x040fe200078e02ff */
[----:B------:R-:W0:Y:S01]  /*1750*/  LDGDEPBAR ;  /* 0x00000000000079af */ /* 0x000e220000000000 */
[----:B------:R-:W-:Y:S01]  /*1760*/  ISETP.LT.OR P5, PT, R20, 0x41, P5 ;  /* 0x000000411400780c */ /* 0x000fe20002fa1670 */
[----:B------:R-:W-:Y:S01]  /*1770*/  IMAD R25, R25, c[0x0][0x240], RZ ;  /* 0x0000900019197a24 */ /* 0x000fe200078e02ff */
[C---:B------:R-:W-:Y:S01]  /*1780*/  SHF.L.U64.HI R13, R6.reuse, R16, c[0x0][0x1ac] ;  /* 0x00006b00060d7619 */ /* 0x040fe20000010210 */
[----:B------:R-:W-:Y:S01]  /*1790*/  IMAD.SHL.U32 R6, R6, 0x40, RZ ;  /* 0x0000004006067824 */ /* 0x000fe200078e00ff */
[----:B------:R2:W-:Y:S01]  /*17a0*/  LDGSTS.E.BYPASS.LTC128B.128 [R240+0x80], [R2.64], !P0 ;  /* 0x0008000002f07fae */ /* 0x0005e2000c101d44 */
[----:B------:R-:W-:Y:S01]  /*17b0*/  LEA.HI R20, R33, R85, RZ, 0x2 ;  /* 0x0000005521147211 */ /* 0x000fe200078f10ff */
[----:B------:R-:W-:-:S02]  /*17c0*/  IMAD R25, R31, c[0x0][0x244], R25 ;  /* 0x000091001f197a24 */ /* 0x000fc400078e0219 */
[----:B------:R2:W-:Y:S01]  /*17d0*/  LDGSTS.E.BYPASS.LTC128B.128 [R240+0x3080], [R2.64+0x80], !P4 ;  /* 0x0308008002f07fae */ /* 0x0005e2000e101d44 */
[----:B------:R-:W-:Y:S01]  /*17e0*/  ISETP.GE.AND P4, PT, R18, c[0x0][0x16c], PT ;  /* 0x00005b0012007a0c */ /* 0x000fe20003f86270 */
[----:B------:R-:W-:Y:S02]  /*17f0*/  IMAD.MOV.U32 R241, RZ, RZ, 0x1 ;  /* 0x00000001fff17424 */ /* 0x000fe400078e00ff */
[----:B------:R-:W-:Y:S01]  /*1800*/  IMAD.MOV.U32 R205, RZ, RZ, RZ ;  /* 0x000000ffffcd7224 */ /* 0x000fe200078e00ff */
[----:B-1----:R-:W-:-:S04]  /*1810*/  IADD3 R8, P3, P0, R6, 0x80, R2 ;  /* 0x0000008006087810 */ /* 0x002fc8000787e002 */
[----:B------:R-:W-:Y:S02]  /*1820*/  IADD3.X R9, R13, RZ, R3, P3, P0 ;  /* 0x000000ff0d097210 */ /* 0x000fe40001fe0403 */
[----:B------:R-:W-:Y:S01]  /*1830*/  ISETP.GE.AND P3, PT, R19, c[0x0][0x16c], PT ;  /* 0x00005b0013007a0c */ /* 0x000fe20003f66270 */
[----:B---3--:R-:W-:Y:S02]  /*1840*/  IMAD.IADD R5, R11, 0x1, R12 ;  /* 0x000000010b057824 */ /* 0x008fe400078e020c */
[----:B------:R-:W-:Y:S01]  /*1850*/  IMAD R11, R31, c[0x0][0x21c], R7 ;  /* 0x000087001f0b7a24 */ /* 0x000fe200078e0207 */
[----:B------:R-:W-:Y:S01]  /*1860*/  SEL R12, RZ, 0x2, P3 ;  /* 0x00000002ff0c7807 */ /* 0x000fe20001800000 */
[----:B------:R-:W-:Y:S01]  /*1870*/  IMAD.MOV.U32 R4, RZ, RZ, R10 ;  /* 0x000000ffff047224 */ /* 0x000fe200078e000a */
[----:B------:R-:W-:-:S03]  /*1880*/  SEL R10, RZ, 0x1, P4 ;  /* 0x00000001ff0a7807 */ /* 0x000fc60002000000 */
[----:B------:R-:W-:-:S04]  /*1890*/  IMAD.WIDE.U32 R4, R31, c[0x0][0x218], R4 ;  /* 0x000086001f047a25 */ /* 0x000fc800078e0004 */
[----:B------:R-:W-:Y:S01]  /*18a0*/  IMAD.IADD R10, R12, 0x1, R10 ;  /* 0x000000010c0a7824 */ /* 0x000fe200078e020a */
[----:B--2---:R-:W-:-:S05]  /*18b0*/  IADD3 R2, P0, R6, R2, RZ ;  /* 0x0000000206027210 */ /* 0x004fca0007f1e0ff */
[----:B------:R-:W-:Y:S01]  /*18c0*/  IMAD.X R3, R13, 0x1, R3, P0 ;  /* 0x000000010d037824 */ /* 0x000fe200000e0603 */
[----:B------:R-:W-:-:S04]  /*18d0*/  IADD3 R6, P0, R2, R6, RZ ;  /* 0x0000000602067210 */ /* 0x000fc80007f1e0ff */
[----:B------:R1:W-:Y:S01]  /*18e0*/  LDGSTS.E.BYPASS.LTC128B.128 [R240+0x1080], [R2.64], !P2 ;  /* 0x0108000002f07fae */ /* 0x0003e2000d101d44 */
[----:B------:R-:W-:Y:S01]  /*18f0*/  IMAD.X R7, R3, 0x1, R13, P0 ;  /* 0x0000000103077824 */ /* 0x000fe200000e060d */
[----:B------:R-:W-:Y:S02]  /*1900*/  LEA R244, P0, R4, c[0x0][0x1f0], 0x1 ;  /* 0x00007c0004f47a11 */ /* 0x000fe400078008ff */
[----:B------:R2:W-:Y:S01]  /*1910*/  LDGSTS.E.BYPASS.LTC128B.128 [R240+0x4080], [R8.64], !P1 ;  /* 0x0408000008f07fae */ /* 0x0005e2000c901d44 */
[C---:B------:R-:W-:Y:S02]  /*1920*/  LOP3.LUT P1, RZ, R10.reuse, 0x1, RZ, 0xc0, !PT ;  /* 0x000000010aff7812 */ /* 0x040fe4000782c0ff */
[----:B------:R-:W-:Y:S01]  /*1930*/  LOP3.LUT P2, RZ, R10, 0x2, RZ, 0xc0, !PT ;  /* 0x000000020aff7812 */ /* 0x000fe2000784c0ff */
[----:B------:R3:W-:Y:S01]  /*1940*/  LDGSTS.E.BYPASS.LTC128B.128 [R240+0x2080], [R6.64], !P6 ;  /* 0x0208000006f07fae */ /* 0x0007e2000f101d44 */
[----:B------:R-:W-:-:S03]  /*1950*/  SHF.R.S32.HI R10, RZ, 0x1f, R27 ;  /* 0x0000001fff0a7819 */ /* 0x000fc6000001141b */
[----:B------:R3:W-:Y:S01]  /*1960*/  LDGSTS.E.BYPASS.LTC128B.128 [R240+0x5080], [R6.64+0x80], !P5 ;  /* 0x0508008006f07fae */ /* 0x0007e2000e901d44 */
[----:B------:R-:W-:Y:S02]  /*1970*/  LOP3.LUT P5, RZ, R26, 0x2, RZ, 0xc0, !PT ;  /* 0x000000021aff7812 */ /* 0x000fe400078ac0ff */
[----:B------:R-:W-:Y:S01]  /*1980*/  LEA.HI R10, R10, R27, RZ, 0x2 ;  /* 0x0000001b0a0a7211 */ /* 0x000fe200078f10ff */
[----:B------:R-:W0:Y:S03]  /*1990*/  LDGDEPBAR ;  /* 0x00000000000079af */ /* 0x000e260000000000 */
[----:B------:R-:W-:-:S05]  /*19a0*/  LOP3.LUT R10, R10, 0xfffffffc, RZ, 0xc0, !PT ;  /* 0xfffffffc0a0a7812 */ /* 0x000fca00078ec0ff */
[C---:B------:R-:W-:Y:S02]  /*19b0*/  IMAD.IADD R10, R27.reuse, 0x1, -R10 ;  /* 0x000000011b0a7824 */ /* 0x040fe400078e0a0a */
[----:B------:R-:W-:Y:S02]  /*19c0*/  IMAD.SHL.U32 R27, R27, 0x8, RZ ;  /* 0x000000081b1b7824 */ /* 0x000fe400078e00ff */
[----:B-1----:R-:W-:Y:S01]  /*19d0*/  IMAD.IADD R2, R5, 0x1, R11 ;  /* 0x0000000105027824 */ /* 0x002fe200078e020b */
[----:B------:R-:W-:Y:S01]  /*19e0*/  LEA.HI R11, R33, R85, RZ, 0x5 ;  /* 0x00000055210b7211 */ /* 0x000fe200078f28ff */
[----:B------:R-:W-:Y:S01]  /*19f0*/  IMAD.MOV.U32 R3, RZ, RZ, c[0x0][0x178] ;  /* 0x00005e00ff037624 */ /* 0x000fe200078e00ff */
[----:B--2---:R-:W-:Y:S02]  /*1a00*/  SHF.R.S32.HI R8, RZ, 0x2, R20 ;  /* 0x00000002ff087819 */ /* 0x004fe40000011414 */
[----:B------:R-:W-:Y:S01]  /*1a10*/  LEA.HI.X R245, R4, c[0x0][0x1f4], R2, 0x1, P0 ;  /* 0x00007d0004f57a11 */ /* 0x000fe200000f0c02 */
[----:B------:R-:W-:Y:S01]  /*1a20*/  IMAD.MOV.U32 R4, RZ, RZ, 0x20 ;  /* 0x00000020ff047424 */ /* 0x000fe200078e00ff */
[----:B------:R-:W-:Y:S01]  /*1a30*/  LOP3.LUT P0, RZ, R26, 0x4, RZ, 0xc0, !PT ;  /* 0x000000041aff7812 */ /* 0x000fe2000780c0ff */
[C---:B------:R-:W-:Y:S01]  /*1a40*/  IMAD.SHL.U32 R42, R3.reuse, 0x40, RZ ;  /* 0x00000040032a7824 */ /* 0x040fe200078e00ff */
[----:B------:R-:W-:Y:S01]  /*1a50*/  SHF.L.U64.HI R37, R3, R16, c[0x0][0x17c] ;  /* 0x00005f0003257619 */ /* 0x000fe20000010210 */
[----:B------:R-:W-:Y:S01]  /*1a60*/  IMAD.IADD R3, R248, 0x1, -R251 ;  /* 0x00000001f8037824 */ /* 0x000fe200078e0afb */
[----:B------:R-:W-:Y:S01]  /*1a70*/  SEL R223, R223, 0xffffffc0, !P0 ;  /* 0xffffffc0dfdf7807 */ /* 0x000fe20004000000 */
[----:B------:R-:W-:-:S04]  /*1a80*/  DEPBAR.LE SB0, 0x1 ;  /* 0x000080400000791a */ /* 0x000fc80000000000 */
[----:B------:R-:W-:Y:S01]  /*1a90*/  BAR.SYNC.DEFER_BLOCKING 0x0 ;  /* 0x0000000000007b1d */ /* 0x000fe20000010000 */
[----:B------:R-:W-:Y:S01]  /*1aa0*/  SEL R0, R4, 0xffffffe0, !P5 ;  /* 0xffffffe004007807 */ /* 0x000fe20006800000 */
[----:B------:R-:W-:Y:S01]  /*1ab0*/  IMAD.IADD R220, R219, 0x1, R223 ;  /* 0x00000001dbdc7824 */ /* 0x000fe200078e02df */
[----:B------:R-:W-:Y:S01]  /*1ac0*/  SHF.R.S32.HI R2, RZ, 0x1f, R20 ;  /* 0x0000001fff027819 */ /* 0x000fe20000011414 */
[----:B------:R-:W-:Y:S01]  /*1ad0*/  IMAD.SHL.U32 R26, R26, 0x20, RZ ;  /* 0x000000201a1a7824 */ /* 0x000fe200078e00ff */
[----:B------:R-:W-:Y:S01]  /*1ae0*/  ISETP.LT.OR P6, PT, R3, 0x1, !P1 ;  /* 0x000000010300780c */ /* 0x000fe20004fc1670 */
[----:B------:R-:W-:Y:S01]  /*1af0*/  IMAD.IADD R221, R219, 0x1, R0 ;  /* 0x00000001dbdd7824 */ /* 0x000fe200078e0200 */
[----:B---3--:R-:W-:Y:S01]  /*1b00*/  SHF.R.S32.HI R7, RZ, 0x5, R11 ;  /* 0x00000005ff077819 */ /* 0x008fe2000001140b */
[----:B------:R-:W-:Y:S01]  /*1b10*/  IMAD.IADD R0, R0, 0x1, R220 ;  /* 0x0000000100007824 */ /* 0x000fe200078e02dc */
[----:B------:R-:W-:Y:S01]  /*1b20*/  IADD3 R4, P5, R42, R246, RZ ;  /* 0x000000f62a047210 */ /* 0x000fe20007fbe0ff */
[----:B------:R-:W-:Y:S01]  /*1b30*/  IMAD.IADD R223, R223, 0x1, R221 ;  /* 0x00000001dfdf7824 */ /* 0x000fe200078e02dd */
[----:B------:R-:W-:-:S02]  /*1b40*/  LEA.HI R6, R2, R8, RZ, 0x3 ;  /* 0x0000000802067211 */ /* 0x000fc400078f18ff */
[----:B------:R-:W-:Y:S01]  /*1b50*/  LEA.HI R2, R11, R7, RZ, 0x1 ;  /* 0x000000070b027211 */ /* 0x000fe200078f08ff */
[----:B------:R-:W-:Y:S01]  /*1b60*/  IMAD.X R5, R37, 0x1, R247, P5 ;  /* 0x0000000125057824 */ /* 0x000fe200028e06f7 */
[C---:B------:R-:W-:Y:S02]  /*1b70*/  ISETP.LT.OR P5, PT, R3.reuse, 0x1, !P2 ;  /* 0x000000010300780c */ /* 0x040fe400057a1670 */
[C---:B------:R-:W-:Y:S02]  /*1b80*/  ISETP.LT.OR P1, PT, R3.reuse, 0x21, !P1 ;  /* 0x000000210300780c */ /* 0x040fe40004f21670 */
[----:B------:R-:W-:Y:S02]  /*1b90*/  LOP3.LUT R2, R2, 0xfffffffe, RZ, 0xc0, !PT ;  /* 0xfffffffe02027812 */ /* 0x000fe400078ec0ff */
[----:B------:R-:W-:Y:S02]  /*1ba0*/  ISETP.GE.AND P0, PT, R18, c[0x0][0x1fc], PT ;  /* 0x00007f0012007a0c */ /* 0x000fe40003f06270 */
[----:B------:R-:W-:Y:S01]  /*1bb0*/  ISETP.LT.OR P2, PT, R3, 0x21, !P2 ;  /* 0x000000210300780c */ /* 0x000fe20005741670 */
[----:B------:R-:W1:Y:S01]  /*1bc0*/  LDSM.16.M88.2 R174, [R0+0x6080] ;  /* 0x0060800000ae783b */ /* 0x000e620000000100 */
[----:B------:R-:W-:Y:S01]  /*1bd0*/  IMAD.IADD R7, R7, 0x1, -R2 ;  /* 0x0000000107077824 */ /* 0x000fe200078e0a02 */
[----:B------:R-:W-:Y:S01]  /*1be0*/  LEA.HI R16, R33, R85, RZ, 0x4 ;  /* 0x0000005521107211 */ /* 0x000fe200078f20ff */
[----:B------:R-:W-:Y:S01]  /*1bf0*/  IMAD.MOV.U32 R2, RZ, RZ, 0x5 ;  /* 0x00000005ff027424 */ /* 0x000fe200078e00ff */
[----:B------:R-:W2:Y:S01]  /*1c00*/  LDSM.16.M88.2 R176, [R0+0x7080] ;  /* 0x0070800000b0783b */ /* 0x000ea20000000100 */
[----:B------:R-:W-:Y:S01]  /*1c10*/  IMAD.SHL.U32 R222, R7, 0x200, RZ ;  /* 0x0000020007de7824 */ /* 0x000fe200078e00ff */
[----:B------:R-:W-:-:S02]  /*1c20*/  SHF.R.S32.HI R13, RZ, 0x4, R16 ;  /* 0x00000004ff0d7819 */ /* 0x000fc40000011410 */
[----:B------:R-:W3:Y:S04]  /*1c30*/  LDSM.16.M88.2 R178, [R0+0x8080] ;  /* 0x0080800000b2783b */ /* 0x000ee80000000100 */
        /* <DEDUP_REMOVED lines=8> */
[----:B-----5:R-:W-:-:S03]  /*1cc0*/  LOP3.LUT R0, R6, 0xfffffff8, RZ, 0xc0, !PT ;  /* 0xfffffff806007812 */ /* 0x020fc600078ec0ff */
[----:B------:R1:W1:Y:S01]  /*1cd0*/  LDSM.16.M88.2 R166, [R221+0x8080] ;  /* 0x00808000dda6783b */ /* 0x0002620000000100 */
[----:B------:R-:W-:-:S03]  /*1ce0*/  LEA.HI R6, R16, R13, RZ, 0x1 ;  /* 0x0000000d10067211 */ /* 0x000fc600078f08ff */
[----:B------:R1:W1:Y:S01]  /*1cf0*/  LDSM.16.M88.2 R168, [R220+0x6080] ;  /* 0x00608000dca8783b */ /* 0x0002620000000100 */
[----:B------:R-:W-:Y:S01]  /*1d00*/  IMAD.IADD R0, R8, 0x1, -R0 ;  /* 0x0000000108007824 */ /* 0x000fe200078e0a00 */
[----:B------:R-:W-:Y:S02]  /*1d10*/  LOP3.LUT R6, R6, 0xfffffffe, RZ, 0xc0, !PT ;  /* 0xfffffffe06067812 */ /* 0x000fe400078ec0ff */
[----:B------:R1:W1:Y:S03]  /*1d20*/  LDSM.16.M88.2 R170, [R220+0x7080] ;  /* 0x00708000dcaa783b */ /* 0x0002660000000100 */
[----:B------:R-:W-:Y:S01]  /*1d30*/  IMAD.IADD R6, R13, 0x1, -R6 ;  /* 0x000000010d067824 */ /* 0x000fe200078e0a06 */
[----:B------:R1:W1:Y:S03]  /*1d40*/  LDSM.16.M88.2 R172, [R220+0x8080] ;  /* 0x00808000dcac783b */ /* 0x0002660000000100 */
[----:B------:R-:W-:Y:S01]  /*1d50*/  IMAD.SHL.U32 R225, R6, 0x8, RZ ;  /* 0x0000000806e17824 */ /* 0x000fe200078e00ff */
[----:B------:R1:W1:Y:S04]  /*1d60*/  LDSM.16.M88.2 R180, [R219+0x9080] ;  /* 0x00908000dbb4783b */ /* 0x0002680000000100 */
[----:B------:R1:W1:Y:S01]  /*1d70*/  LDSM.16.M88.2 R182, [R219+0xa080] ;  /* 0x00a08000dbb6783b */ /* 0x0002620000000100 */
[----:B------:R-:W-:-:S03]  /*1d80*/  LOP3.LUT R225, R225, 0x8, RZ, 0xc0, !PT ;  /* 0x00000008e1e17812 */ /* 0x000fc600078ec0ff */
        /* <DEDUP_REMOVED lines=12> */
[----:B------:R-:W-:Y:S01]  /*1e50*/  ISETP.GE.AND P6, PT, R18, c[0x0][0x1fc], PT ;  /* 0x00007f0012007a0c */ /* 0x000fe20003fc6270 */
[----:B------:R-:W-:-:S02]  /*1e60*/  IMAD.MOV.U32 R18, RZ, RZ, c[0x0][0x208] ;  /* 0x00008200ff127624 */ /* 0x000fc400078e00ff */
[----:B------:R1:W-:Y:S03]  /*1e70*/  LDGSTS.E.BYPASS.LTC128B.128 [R240+0x8080], [R246.64+0x80], !P5 ;  /* 0x08080080f6f07fae */ /* 0x0003e6000e901d44 */
[C---:B------:R-:W-:Y:S01]  /*1e80*/  SHF.L.U64.HI R2, R18.reuse, R2, c[0x0][0x20c] ;  /* 0x0000830012027619 */ /* 0x040fe20000010202 */
[----:B------:R-:W-:Y:S01]  /*1e90*/  IMAD.SHL.U32 R18, R18, 0x20, RZ ;  /* 0x0000002012127824 */ /* 0x000fe200078e00ff */
[----:B------:R5:W-:Y:S01]  /*1ea0*/  LDGSTS.E.BYPASS.LTC128B.128 [R240+0x7080], [R4.64], !P1 ;  /* 0x0708000004f07fae */ /* 0x000be2000c901d44 */
[----:B------:R-:W-:Y:S02]  /*1eb0*/  IADD3 R8, P5, P1, R42, 0x80, R246 ;  /* 0x000000802a087810 */ /* 0x000fe400079be0f6 */
[----:B------:R-:W-:Y:S01]  /*1ec0*/  CS2R R42, SRZ ;  /* 0x00000000002a7805 */ /* 0x000fe2000001ff00 */
[C---:B------:R-:W-:Y:S01]  /*1ed0*/  SHF.L.U64.HI R2, R18.reuse, 0x1, R2 ;  /* 0x0000000112027819 */ /* 0x040fe20000010202 */
[----:B------:R-:W-:Y:S01]  /*1ee0*/  IMAD.SHL.U32 R18, R18, 0x2, RZ ;  /* 0x0000000212127824 */ /* 0x000fe200078e00ff */
[----:B------:R-:W-:-:S02]  /*1ef0*/  IADD3.X R9, R37, RZ, R247, P5, P1 ;  /* 0x000000ff25097210 */ /* 0x000fc40002fe24f7 */
[----:B------:R-:W-:Y:S02]  /*1f00*/  CS2R R36, SRZ ;  /* 0x0000000000247805 */ /* 0x000fe4000001ff00 */
[----:B------:R-:W-:Y:S01]  /*1f10*/  IADD3 R12, P5, P1, R18, 0x80, R244 ;  /* 0x00000080120c7810 */ /* 0x000fe200079be0f4 */
[----:B------:R1:W-:Y:S03]  /*1f20*/  LDGSTS.E.BYPASS.LTC128B.128 [R240+0x9080], [R8.64], !P2 ;  /* 0x0908000008f07fae */ /* 0x0003e6000d101d44 */
[----:B------:R-:W-:Y:S02]  /*1f30*/  IADD3.X R13, R2, RZ, R245, P5, P1 ;  /* 0x000000ff020d7210 */ /* 0x000fe40002fe24f5 */
[C---:B------:R-:W-:Y:S02]  /*1f40*/  ISETP.GE.AND P1, PT, R19.reuse, c[0x0][0x1fc], PT ;  /* 0x00007f0013007a0c */ /* 0x040fe40003f26270 */
[----:B------:R-:W-:-:S02]  /*1f50*/  ISETP.GE.AND P5, PT, R19, c[0x0][0x1fc], PT ;  /* 0x00007f0013007a0c */ /* 0x000fc40003fa6270 */
[----:B------:R-:W-:Y:S02]  /*1f60*/  SEL R249, RZ, 0xffffffff, P1 ;  /* 0xfffffffffff97807 */ /* 0x000fe40000800000 */
[C---:B------:R-:W-:Y:S02]  /*1f70*/  ISETP.LT.OR P1, PT, R3.reuse, 0x1, P5 ;  /* 0x000000010300780c */ /* 0x040fe40002f21670 */
[----:B------:R-:W-:Y:S01]  /*1f80*/  ISETP.LT.OR P5, PT, R3, 0x21, P5 ;  /* 0x000000210300780c */ /* 0x000fe20002fa1670 */
[----:B------:R-:W-:Y:S02]  /*1f90*/  IMAD.SHL.U32 R249, R249, 0x2, RZ ;  /* 0x00000002f9f97824 */ /* 0x000fe400078e00ff */
[----:B-----5:R-:W-:Y:S01]  /*1fa0*/  IMAD.IADD R5, R15, 0x1, R17 ;  /* 0x000000010f057824 */ /* 0x020fe200078e0211 */
[----:B------:R-:W-:Y:S01]  /*1fb0*/  SEL R17, RZ, 0x1, P0 ;  /* 0x00000001ff117807 */ /* 0x000fe20000000000 */
[----:B------:R-:W-:Y:S01]  /*1fc0*/  IMAD.MOV.U32 R4, RZ, RZ, R14 ;  /* 0x000000ffff047224 */ /* 0x000fe200078e000e */
[C---:B------:R-:W-:Y:S01]  /*1fd0*/  ISETP.LT.OR P0, PT, R3.reuse, 0x1, P6 ;  /* 0x000000010300780c */ /* 0x040fe20003701670 */
[----:B------:R-:W-:Y:S01]  /*1fe0*/  IMAD R14, R10, -0x8, R32 ;  /* 0xfffffff80a0e7824 */ /* 0x000fe200078e0220 */
[----:B------:R-:W-:Y:S01]  /*1ff0*/  ISETP.LT.OR P6, PT, R3, 0x21, P6 ;  /* 0x000000210300780c */ /* 0x000fe200037c1670 */
[----:B------:R-:W-:Y:S01]  /*2000*/  IMAD.WIDE.U32 R22, R31, c[0x0][0x240], R4 ;  /* 0x000090001f167a25 */ /* 0x000fe200078e0004 */
[----:B------:R-:W-:-:S02]  /*2010*/  LOP3.LUT R3, R27, 0x18, RZ, 0xc0, !PT ;  /* 0x000000181b037812 */ /* 0x000fc400078ec0ff */
[----:B------:R-:W-:Y:S01]  /*2020*/  LOP3.LUT R249, R249, 0x2, R17, 0xe2, !PT ;  /* 0x00000002f9f97812 */ /* 0x000fe200078ee211 */
[----:B------:R-:W-:Y:S01]  /*2030*/  IMAD.SHL.U32 R5, R0, 0x20, RZ ;  /* 0x0000002000057824 */ /* 0x000fe200078e00ff */
[----:B-1----:R-:W-:Y:S01]  /*2040*/  IADD3 R8, P2, R18, R244, RZ ;  /* 0x000000f412087210 */ /* 0x002fe20007f5e0ff */
[C---:B------:R-:W-:Y:S01]  /*2050*/  IMAD.SHL.U32 R4, R6.reuse, 0x20, RZ ;  /* 0x0000002006047824 */ /* 0x040fe200078e00ff */
[----:B------:R1:W-:Y:S01]  /*2060*/  STL.64 [R1+0x10], R22 ;  /* 0x0000101601007387 */ /* 0x0003e20000100a00 */
[----:B------:R-:W-:Y:S02]  /*2070*/  IMAD.SHL.U32 R6, R6, 0x100, RZ ;  /* 0x0000010006067824 */ /* 0x000fe400078e00ff */
[----:B------:R-:W-:Y:S01]  /*2080*/  IMAD.X R9, R2, 0x1, R245, P2 ;  /* 0x0000000102097824 */ /* 0x000fe200010e06f5 */
[----:B------:R-:W-:Y:S01]  /*2090*/  ISETP.GT.AND P2, PT, R85, 0xf, PT ;  /* 0x0000000f5500780c */ /* 0x000fe20003f44270 */
[----:B------:R-:W-:Y:S01]  /*20a0*/  IMAD.IADD R252, R23, 0x1, R25 ;  /* 0x0000000117fc7824 */ /* 0x000fe200078e0219 */
[----:B------:R-:W-:-:S02]  /*20b0*/  LOP3.LUT R2, R11, 0xffffffe0, RZ, 0xc0, !PT ;  /* 0xffffffe00b027812 */ /* 0x000fc400078ec0ff */
[C---:B------:R-:W-:Y:S01]  /*20c0*/  LOP3.LUT R11, R3.reuse, 0xe0, R5, 0xf8, !PT ;  /* 0x000000e0030b7812 */ /* 0x040fe200078ef805 */
[----:B------:R-:W-:Y:S01]  /*20d0*/  IMAD.SHL.U32 R5, R0, 0x4, RZ ;  /* 0x0000000400057824 */ /* 0x000fe200078e00ff */
[----:B------:R-:W-:Y:S01]  /*20e0*/  LOP3.LUT R15, R3, 0x20, R4, 0xf8, !PT ;  /* 0x00000020030f7812 */ /* 0x000fe200078ef804 */
[----:B------:R-:W-:Y:S02]  /*20f0*/  IMAD.IADD R2, R85, 0x1, -R2 ;  /* 0x0000000155027824 */ /* 0x000fe400078e0a02 */
[----:B------:R-:W-:Y:S01]  /*2100*/  IMAD.SHL.U32 R4, R7, 0x10, RZ ;  /* 0x0000001007047824 */ /* 0x000fe200078e00ff */
[----:B------:R-:W-:Y:S02]  /*2110*/  LOP3.LUT R11, R11, 0x18, R5, 0x78, !PT ;  /* 0x000000180b0b7812 */ /* 0x000fe400078e7805 */
[----:B------:R-:W-:Y:S01]  /*2120*/  SHF.R.S32.HI R3, RZ, 0x1f, R2 ;  /* 0x0000001fff037819 */ /* 0x000fe20000011402 */
[----:B------:R-:W-:-:S03]  /*2130*/  @!P2 IMAD.SHL.U32 R10, R85, 0x10, RZ ;  /* 0x00000010550aa824 */ /* 0x000fc600078e00ff */
[----:B------:R-:W-:Y:S02]  /*2140*/  LEA.HI R3, R3, R2, RZ, 0x2 ;  /* 0x0000000203037211 */ /* 0x000fe400078f10ff */
[----:B------:R5:W-:Y:S02]  /*2150*/  @!P2 LDGSTS.E.BYPASS.LTC128B.128 [R10+0x12080], [R40.64] ;  /* 0x12080000280aafae */ /* 0x000be4000b901d44 */
[C---:B------:R-:W-:Y:S02]  /*2160*/  LOP3.LUT R238, R3.reuse, 0xfffffffc, RZ, 0xc0, !PT ;  /* 0xfffffffc03ee7812 */ /* 0x040fe400078ec0ff */
[----:B------:R-:W0:Y:S01]  /*2170*/  LDGDEPBAR ;  /* 0x00000000000079af */ /* 0x000e220000000000 */
[----:B------:R-:W-:Y:S02]  /*2180*/  LEA.HI.SX32 R242, R3, R4, 0x1e ;  /* 0x0000000403f27211 */ /* 0x000fe400078ff2ff */
[----:B------:R-:W-:Y:S01]  /*2190*/  IMAD.IADD R238, R2, 0x1, -R238 ;  /* 0x0000000102ee7824 */ /* 0x000fe200078e0aee */
[----:B------:R1:W-:Y:S01]  /*21a0*/  LDGSTS.E.BYPASS.LTC128B.128 [R240+0xe080], [R244.64], !P0 ;  /* 0x0e080000f4f07fae */ /* 0x0003e2000c101d44 */
[----:B------:R-:W-:-:S02]  /*21b0*/  LOP3.LUT P0, RZ, R0, 0x1, RZ, 0xc0, !PT ;  /* 0x0000000100ff7812 */ /* 0x000fc4000780c0ff */
[----:B------:R-:W-:Y:S01]  /*21c0*/  LOP3.LUT R4, R4, 0x10, RZ, 0xc0, !PT ;  /* 0x0000001004047812 */ /* 0x000fe200078ec0ff */
[----:B------:R1:W-:Y:S01]  /*21d0*/  LDGSTS.E.BYPASS.LTC128B.128 [R240+0x10080], [R244.64+0x80], !P1 ;  /* 0x10080080f4f07fae */ /* 0x0003e2000c901d44 */
[----:B------:R-:W-:Y:S01]  /*21e0*/  LOP3.LUT R3, R20, 0x3ffffffc, RZ, 0xc0, !PT ;  /* 0x3ffffffc14037812 */ /* 0x000fe200078ec0ff */
[----:B------:R-:W-:Y:S01]  /*21f0*/  IMAD R238, R238, -0x2, R14 ;  /* 0xfffffffeeeee7824 */ /* 0x000fe200078e020e */
[----:B------:R-:W-:Y:S01]  /*2200*/  LOP3.LUT R26, R4, 0xe0, R26, 0xf8, !PT ;  /* 0x000000e0041a7812 */ /* 0x000fe200078ef81a */
[----:B------:R1:W-:Y:S01]  /*2210*/  LDGSTS.E.BYPASS.LTC128B.128 [R240+0xf080], [R8.64], !P6 ;  /* 0x0f08000008f07fae */ /* 0x0003e2000f101d44 */
[C---:B------:R-:W-:Y:S01]  /*2220*/  ISETP.GE.AND P6, PT, R85.reuse, 0x10, PT ;  /* 0x000000105500780c */ /* 0x040fe20003fc6270 */
[----:B------:R-:W-:Y:S02]  /*2230*/  IMAD.IADD R5, R85, 0x1, -R3 ;  /* 0x0000000155057824 */ /* 0x000fe400078e0a03 */
[----:B------:R1:W-:Y:S02]  /*2240*/  LDGSTS.E.BYPASS.LTC128B.128 [R240+0x11080], [R12.64], !P5 ;  /* 0x110800000cf07fae */ /* 0x0003e4000e901d44 */
[----:B------:R-:W-:-:S04]  /*2250*/  IMAD R5, R5, 0x2, R222 ;  /* 0x0000000205057824 */ /* 0x000fc800078e02de */
[----:B------:R-:W-:Y:S01]  /*2260*/  IMAD.IADD R236, R5, 0x1, R11 ;  /* 0x0000000105ec7824 */ /* 0x000fe200078e020b */
[----:B-----5:R-:W-:Y:S01]  /*2270*/  LOP3.LUT R10, R16, 0xfffffff0, RZ, 0xc0, !PT ;  /* 0xfffffff0100a7812 */ /* 0x020fe200078ec0ff */
[----:B------:R-:W-:Y:S02]  /*2280*/  CS2R R40, SRZ ;  /* 0x0000000000287805 */ /* 0x000fe4000001ff00 */
[----:B------:R-:W-:Y:S02]  /*2290*/  IMAD.SHL.U32 R236, R236, 0x2, RZ ;  /* 0x00000002ecec7824 */ /* 0x000fe400078e00ff */
[----:B------:R-:W-:-:S03]  /*22a0*/  IMAD.IADD R0, R85, 0x1, -R10 ;  /* 0x0000000155007824 */ /* 0x000fc600078e0a0a */
[----:B------:R-:W-:Y:S01]  /*22b0*/  IADD3 R237, R236, 0x126c0, RZ ;  /* 0x000126c0eced7810 */ /* 0x000fe20007ffe0ff */
[C---:B------:R-:W-:Y:S01]  /*22c0*/  IMAD.SHL.U32 R3, R0.reuse, 0x20, RZ ;  /* 0x0000002000037824 */ /* 0x040fe200078e00ff */
[----:B------:R-:W-:Y:S02]  /*22d0*/  SHF.R.S32.HI R2, RZ, 0x1f, R0 ;  /* 0x0000001fff027819 */ /* 0x000fe40000011400 */
[----:B------:R-:W-:Y:S02]  /*22e0*/  LOP3.LUT P1, RZ, R0, 0x4, RZ, 0xc0, !PT ;  /* 0x0000000400ff7812 */ /* 0x000fe4000782c0ff */
[----:B------:R-:W-:Y:S02]  /*22f0*/  LEA.HI R2, R2, R0, RZ, 0x3 ;  /* 0x0000000002027211 */ /* 0x000fe400078f18ff */
[----:B------:R-:W-:Y:S02]  /*2300*/  LOP3.LUT R3, R225, 0x1e0, R3, 0xf8, !PT ;  /* 0x000001e0e1037812 */ /* 0x000fe400078ef803 */
[C---:B------:R-:W-:Y:S01]  /*2310*/  LOP3.LUT R4, R2.reuse, 0xfffffff8, RZ, 0xc0, !PT ;  /* 0xfffffff802047812 */ /* 0x040fe200078ec0ff */
[----:B------:R-:W-:Y:S01]  /*2320*/  IMAD.SHL.U32 R5, R2, 0x40, RZ ;  /* 0x0000004002057824 */ /* 0x000fe200078e00ff */
[----:B------:R-:W-:-:S03]  /*2330*/  SEL R224, R224, 0xfffffff0, !P1 ;  /* 0xfffffff0e0e07807 */ /* 0x000fc60004800000 */
[C---:B------:R-:W-:Y:S02]  /*2340*/  IMAD.IADD R4, R0.reuse, 0x1, -R4 ;  /* 0x0000000100047824 */ /* 0x040fe400078e0a04 */
[----:B------:R-:W-:-:S03]  /*2350*/  IMAD.SHL.U32 R0, R0, 0x4, RZ ;  /* 0x0000000400007824 */ /* 0x000fc600078e00ff */
[----:B------:R-:W-:Y:S02]  /*2360*/  LOP3.LUT P1, RZ, R4, 0x2, RZ, 0xc0, !PT ;  /* 0x0000000204ff7812 */ /* 0x000fe4000782c0ff */
[----:B------:R-:W-:Y:S02]  /*2370*/  LOP3.LUT R3, R3, 0x38, R0, 0x78, !PT ;  /* 0x0000003803037812 */ /* 0x000fe400078e7800 */
[----:B------:R-:W-:Y:S02]  /*2380*/  LOP3.LUT R0, R26, 0x100, R6, 0xf8, !PT ;  /* 0x000001001a007812 */ /* 0x000fe400078ef806 */
[----:B------:R-:W-:Y:S01]  /*2390*/  LOP3.LUT R222, R3, R222, RZ, 0xfc, !PT ;  /* 0x000000de03de7212 */ /* 0x000fe200078efcff */
[----:B------:R-:W-:Y:S01]  /*23a0*/  IMAD.SHL.U32 R3, R4, 0x40, RZ ;  /* 0x0000004004037824 */ /* 0x000fe200078e00ff */
[C---:B------:R-:W-:Y:S02]  /*23b0*/  LOP3.LUT R216, R0.reuse, 0x8, R216, 0xf8, !PT ;  /* 0x0000000800d87812 */ /* 0x040fe400078ef8d8 */
[----:B------:R-:W-:-:S02]  /*23c0*/  LOP3.LUT R6, R0, 0x1c0, RZ, 0xc0, !PT ;  /* 0x000001c000067812 */ /* 0x000fc400078ec0ff */
[----:B------:R-:W-:Y:S02]  /*23d0*/  LOP3.LUT R3, R3, 0x1c0, RZ, 0xc0, !PT ;  /* 0x000001c003037812 */ /* 0x000fe400078ec0ff */
[----:B------:R-:W-:Y:S02]  /*23e0*/  LOP3.LUT R0, R5, 0xfffffe00, RZ, 0xc0, !PT ;  /* 0xfffffe0005007812 */ /* 0x000fe400078ec0ff */
[----:B------:R-:W-:Y:S02]  /*23f0*/  SHF.R.U32.HI R2, RZ, 0x3, R3 ;  /* 0x00000003ff027819 */ /* 0x000fe40000011603 */
[----:B------:R-:W-:Y:S02]  /*2400*/  IADD3 R5, R236, 0x12480, RZ ;  /* 0x00012480ec057810 */ /* 0x000fe40007ffe0ff */
[C---:B------:R-:W-:Y:S02]  /*2410*/  LOP3.LUT R225, R2.reuse, R3, R225, 0x1e, !PT ;  /* 0x0000000302e17212 */ /* 0x040fe400078e1ee1 */
[----:B------:R-:W-:Y:S01]  /*2420*/  LOP3.LUT R3, R2, R15, R3, 0x1e, !PT ;  /* 0x0000000f02037212 */ /* 0x000fe200078e1e03 */
[----:B------:R-:W-:Y:S01]  /*2430*/  IMAD R2, R7, 0x400, R0 ;  /* 0x0000040007027824 */ /* 0x000fe200078e0200 */
[----:B------:R-:W-:-:S02]  /*2440*/  @P0 IADD3 R237, R5, 0x1c0, RZ ;  /* 0x000001c005ed0810 */ /* 0x000fc40007ffe0ff */
[----:B------:R-:W-:Y:S01]  /*2450*/  LOP3.LUT R231, R3, R0, RZ, 0xfc, !PT ;  /* 0x0000000003e77212 */ /* 0x000fe200078efcff */
[----:B------:R-:W-:Y:S01]  /*2460*/  @!P6 IMAD.SHL.U32 R0, R85, 0x10, RZ ;  /* 0x000000105500e824 */ /* 0x000fe200078e00ff */
[----:B------:R-:W-:Y:S01]  /*2470*/  LOP3.LUT P0, RZ, R4, 0x4, RZ, 0xc0, !PT ;  /* 0x0000000404ff7812 */ /* 0x000fe2000780c0ff */
[----:B------:R-:W-:Y:S01]  /*2480*/  IMAD.IADD R225, R2, 0x1, R225 ;  /* 0x0000000102e17824 */ /* 0x000fe200078e02e1 */
[----:B------:R-:W-:Y:S01]  /*2490*/  SHF.R.U32.HI R6, RZ, 0x3, R6 ;  /* 0x00000003ff067819 */ /* 0x000fe20000011606 */
[----:B------:R-:W-:Y:S01]  /*24a0*/  CS2R R84, SRZ ;  /* 0x0000000000547805 */ /* 0x000fe2000001ff00 */
[----:B------:R5:W-:Y:S01]  /*24b0*/  @!P6 LDGSTS.E.BYPASS.LTC128B.128 [R0+0x12280], [R38.64] ;  /* 0x122800002600efae */ /* 0x000be2000b901d44 */
[----:B------:R-:W-:Y:S01]  /*24c0*/  SEL R228, R227, 0xffffffe0, !P0 ;  /* 0xffffffe0e3e47807 */ /* 0x000fe20004000000 */
[C---:B------:R-:W-:Y:S01]  /*24d0*/  IMAD.SHL.U32 R226, R225.reuse, 0x2, RZ ;  /* 0x00000002e1e27824 */ /* 0x040fe200078e00ff */
[----:B------:R-:W-:Y:S01]  /*24e0*/  LOP3.LUT R216, R6, R216, RZ, 0x3c, !PT ;  /* 0x000000d806d87212 */ /* 0x000fe200078e3cff */
[----:B------:R-:W0:Y:S01]  /*24f0*/  LDGDEPBAR ;  /* 0x00000000000079af */ /* 0x000e220000000000 */
[----:B------:R-:W-:Y:S01]  /*2500*/  LEA R222, R222, 0x15480, 0x1 ;  /* 0x00015480dede7811 */ /* 0x000fe200078e08ff */
[----:B------:R-:W-:Y:S01]  /*2510*/  IMAD.IADD R230, R225, 0x1, R228 ;  /* 0x00000001e1e67824 */ /* 0x000fe200078e02e4 */
[----:B------:R-:W-:Y:S01]  /*2520*/  SEL R227, R227, 0xffffffe0, !P1 ;  /* 0xffffffe0e3e37807 */ /* 0x000fe20004800000 */
[----:B------:R-:W0:Y:S01]  /*2530*/  LDGDEPBAR ;  /* 0x00000000000079af */ /* 0x000e220000000000 */
[----:B------:R-:W-:Y:S01]  /*2540*/  SEL R229, R229, 0xfffffff0, !P1 ;  /* 0xfffffff0e5e57807 */ /* 0x000fe20004800000 */
[----:B------:R-:W-:-:S02]  /*2550*/  IMAD R224, R224, 0x2, R222 ;  /* 0x00000002e0e07824 */ /* 0x000fc400078e02de */
[----:B------:R-:W-:Y:S02]  /*2560*/  IMAD.SHL.U32 R216, R216, 0x2, RZ ;  /* 0x00000002d8d87824 */ /* 0x000fe400078e00ff */
[----:B------:R-:W-:Y:S02]  /*2570*/  IMAD.SHL.U32 R217, R231, 0x2, RZ ;  /* 0x00000002e7d97824 */ /* 0x000fe400078e00ff */
[----:B------:R-:W-:Y:S02]  /*2580*/  IMAD.IADD R227, R226, 0x1, R227 ;  /* 0x00000001e2e37824 */ /* 0x000fe400078e02e3 */
[----:B------:R-:W-:Y:S02]  /*2590*/  IMAD.IADD R234, R229, 0x1, R228 ;  /* 0x00000001e5ea7824 */ /* 0x000fe400078e02e4 */
[----:B------:R-:W-:Y:S02]  /*25a0*/  IMAD.IADD R233, R225, 0x1, R229 ;  /* 0x00000001e1e97824 */ /* 0x000fe400078e02e5 */
[----:B------:R-:W-:Y:S01]  /*25b0*/  IMAD.IADD R232, R229, 0x1, R230 ;  /* 0x00000001e5e87824 */ /* 0x000fe200078e02e6 */
[----:B-12345:R-:W-:-:S02]  /*25c0*/  CS2R R38, SRZ ;  /* 0x0000000000267805 */ /* 0x03efc4000001ff00 */
.L_x_90:
[----:B------:R-:W-:Y:S04]  /*25d0*/  DEPBAR.LE SB0, 0x1 ;  /* 0x000080400000791a */ /* 0x000fe80000000000 */
[----:B------:R-:W-:Y:S01]  /*25e0*/  BAR.SYNC.DEFER_BLOCKING 0x0 ;  /* 0x0000000000007b1d */ /* 0x000fe20000010000 */
[C---:B------:R-:W-:Y:S01]  /*25f0*/  IMAD R0, R218.reuse, 0x2000, R225 ;  /* 0x00002000da007824 */ /* 0x040fe200078e02e1 */
[C---:B------:R-:W-:Y:S01]  /*2600*/  LEA R148, R218.reuse, R229, 0xd ;  /* 0x000000e5da947211 */ /* 0x040fe200078e68ff */
[----:B------:R-:W-:Y:S01]  /*2610*/  IMAD R150, R218, 0x2000, R228 ;  /* 0x00002000da967824 */ /* 0x000fe200078e02e4 */
[----:B------:R-:W-:Y:S01]  /*2620*/  IADD3 R235, R205, 0x1, RZ ;  /* 0x00000001cdeb7810 */ /* 0x000fe20007ffe0ff */
[----:B------:R-:W-:Y:S02]  /*2630*/  IMAD.SHL.U32 R0, R0, 0x2, RZ ;  /* 0x0000000200007824 */ /* 0x000fe400078e00ff */
[C---:B------:R-:W-:Y:S01]  /*2640*/  IMAD.IADD R149, R225.reuse, 0x1, R148 ;  /* 0x00000001e1957824 */ /* 0x040fe200078e0294 */
[C---:B------:R-:W-:Y:S01]  /*2650*/  IADD3 R148, R225.reuse, R148, R228 ;  /* 0x00000094e1947210 */ /* 0x040fe20007ffe0e4 */
[----:B------:R-:W-:Y:S01]  /*2660*/  IMAD.MOV.U32 R243, RZ, RZ, R205 ;  /* 0x000000fffff37224 */ /* 0x000fe200078e00cd */
[----:B------:R-:W-:Y:S02]  /*2670*/  IADD3 R150, R225, R150, RZ ;  /* 0x00000096e1967210 */ /* 0x000fe40007ffe0ff */
[----:B------:R-:W-:Y:S02]  /*2680*/  SHF.L.U32 R149, R149, 0x1, RZ ;  /* 0x0000000195957819 */ /* 0x000fe400000006ff */
[----:B------:R-:W-:Y:S01]  /*2690*/  ISETP.GE.AND P1, PT, R235, R250, PT ;  /* 0x000000faeb00720c */ /* 0x000fe20003f26270 */
[----:B------:R-:W-:Y:S01]  /*26a0*/  IMAD.SHL.U32 R150, R150, 0x2, RZ ;  /* 0x0000000296967824 */ /* 0x000fe200078e00ff */
[----:B------:R-:W-:Y:S04]  /*26b0*/  LDSM.16.M88.2 R2, [R219+0x80] ;  /* 0x00008000db02783b */ /* 0x000fe80000000100 */
[----:B------:R-:W1:Y:S04]  /*26c0*/  LDSM.16.M88.4 R20, [R0+0x6080] ;  /* 0x006080000014783b */ /* 0x000e680000000200 */
[----:B------:R-:W2:Y:S04]  /*26d0*/  LDSM.16.M88.4 R24, [R0+0x7080] ;  /* 0x007080000018783b */ /* 0x000ea80000000200 */
[----:B------:R-:W3:Y:S04]  /*26e0*/  LDSM.16.M88.2 R16, [R219+0x1080] ;  /* 0x00108000db10783b */ /* 0x000ee80000000100 */
[----:B------:R-:W4:Y:S04]  /*26f0*/  LDSM.16.M88.2 R28, [R219+0x2080] ;  /* 0x00208000db1c783b */ /* 0x000f280000000100 */
[----:B------:R-:W-:Y:S04]  /*2700*/  LDSM.16.M88.4 R32, [R149+0x6080] ;  /* 0x006080009520783b */ /* 0x000fe80000000200 */
[----:B------:R-:W-:Y:S04]  /*2710*/  LDSM.16.M88.4 R132, [R149+0x7080] ;  /* 0x007080009584783b */ /* 0x000fe80000000200 */
[----:B------:R-:W-:Y:S04]  /*2720*/  LDSM.16.M88.2 R30, [R221+0x1080] ;  /* 0x00108000dd1e783b */ /* 0x000fe80000000100 */
[----:B------:R-:W-:Y:S04]  /*2730*/  LDSM.16.M88.2 R136, [R221+0x2080] ;  /* 0x00208000dd88783b */ /* 0x000fe80000000100 */
[----:B------:R-:W-:Y:S04]  /*2740*/  LDSM.16.M88.2 R138, [R220+0x80] ;  /* 0x00008000dc8a783b */ /* 0x000fe80000000100 */
[----:B------:R-:W-:Y:S01]  /*2750*/  LDSM.16.M88.4 R140, [R150+0x6080] ;  /* 0x00608000968c783b */ /* 0x000fe20000000200 */
[-C--:B-1----:R-:W-:Y:S03]  /*2760*/  HMMA.16816.F32.BF16 R4, R20, R2.reuse, RZ ;  /* 0x000000021404723c */ /* 0x082fe600000418ff */
[----:B------:R-:W-:Y:S05]  /*2770*/  LDSM.16.M88.4 R144, [R150+0x7080] ;  /* 0x007080009690783b */ /* 0x000fea0000000200 */
[C---:B--2---:R-:W-:Y:S01]  /*2780*/  HMMA.16816.F32.BF16 R8, R24.reuse, R2, RZ ;  /* 0x000000021808723c */ /* 0x044fe200000418ff */
[----:B------:R-:W1:Y:S07]  /*2790*/  LDSM.16.M88.2 R2, [R221+0x80] ;  /* 0x00008000dd02783b */ /* 0x000e6e0000000100 */
[-C--:B---3--:R-:W-:Y:S08]  /*27a0*/  HMMA.16816.F32.BF16 R12, R24, R16.reuse, RZ ;  /* 0x00000010180c723c */ /* 0x088ff000000418ff */
[C---:B------:R-:W-:Y:S08]  /*27b0*/  HMMA.16816.F32.BF16 R16, R20.reuse, R16, RZ ;  /* 0x000000101410723c */ /* 0x040ff000000418ff */
[-C--:B----4-:R-:W-:Y:S08]  /*27c0*/  HMMA.16816.F32.BF16 R20, R20, R28.reuse, RZ ;  /* 0x0000001c1414723c */ /* 0x090ff000000418ff */
[----:B------:R-:W-:Y:S01]  /*27d0*/  HMMA.16816.F32.BF16 R24, R24, R28, RZ ;  /* 0x0000001c1818723c */ /* 0x000fe200000418ff */
[----:B------:R-:W2:Y:S07]  /*27e0*/  LDSM.16.M88.2 R28, [R220+0x1080] ;  /* 0x00108000dc1c783b */ /* 0x000eae0000000100 */
[-C--:B-1----:R-:W-:Y:S08]  /*27f0*/  HMMA.16816.F32.BF16 R4, R32, R2.reuse, R4 ;  /* 0x000000022004723c */ /* 0x082ff00000041804 */
[C---:B------:R-:W-:Y:S01]  /*2800*/  HMMA.16816.F32.BF16 R8, R132.reuse, R2, R8 ;  /* 0x000000028408723c */ /* 0x040fe20000041808 */
[----:B------:R-:W1:Y:S07]  /*2810*/  LDSM.16.M88.2 R2, [R220+0x2080] ;  /* 0x00208000dc02783b */ /* 0x000e6e0000000100 */
[-C--:B------:R-:W-:Y:S08]  /*2820*/  HMMA.16816.F32.BF16 R12, R132, R30.reuse, R12 ;  /* 0x0000001e840c723c */ /* 0x080ff0000004180c */
[C---:B------:R-:W-:Y:S01]  /*2830*/  HMMA.16816.F32.BF16 R16, R32.reuse, R30, R16 ;  /* 0x0000001e2010723c */ /* 0x040fe20000041810 */
[----:B------:R-:W-:Y:S07]  /*2840*/  LDSM.16.M88.2 R30, [R223+0x80] ;  /* 0x00008000df1e783b */ /* 0x000fee0000000100 */
[-C--:B------:R-:W-:Y:S07]  /*2850*/  HMMA.16816.F32.BF16 R20, R32, R136.reuse, R20 ;  /* 0x000000882014723c */ /* 0x080fee0000041814 */
[----:B------:R-:W-:Y:S01]  /*2860*/  IMAD.SHL.U32 R32, R148, 0x2, RZ ;  /* 0x0000000294207824 */ /* 0x000fe200078e00ff */
[----:B------:R-:W-:Y:S01]  /*2870*/  HMMA.16816.F32.BF16 R24, R132, R136, R24 ;  /* 0x000000888418723c */ /* 0x000fe20000041818 */
[----:B------:R-:W-:Y:S04]  /*2880*/  LDSM.16.M88.2 R136, [R223+0x1080] ;  /* 0x00108000df88783b */ /* 0x000fe80000000100 */
[----:B------:R-:W3:Y:S02]  /*2890*/  LDSM.16.M88.4 R32, [R32+0x6080] ;  /* 0x006080002020783b */ /* 0x000ee40000000200 */
[----:B------:R-:W-:Y:S01]  /*28a0*/  LEA R132, R218, R234, 0xd ;  /* 0x000000eada847211 */ /* 0x000fe200078e68ff */
[-C--:B------:R-:W-:Y:S05]  /*28b0*/  HMMA.16816.F32.BF16 R4, R140, R138.reuse, R4 ;  /* 0x0000008a8c04723c */ /* 0x080fea0000041804 */
[----:B------:R-:W-:Y:S03]  /*28c0*/  IADD3 R132, R225, R132, RZ ;  /* 0x00000084e1847210 */ /* 0x000fe60007ffe0ff */
[C---:B------:R-:W-:Y:S01]  /*28d0*/  HMMA.16816.F32.BF16 R8, R144.reuse, R138, R8 ;  /* 0x0000008a9008723c */ /* 0x040fe20000041808 */
[----:B------:R-:W-:Y:S03]  /*28e0*/  LDSM.16.M88.2 R138, [R219+0x3080] ;  /* 0x00308000db8a783b */ /* 0x000fe60000000100 */
[----:B------:R-:W-:Y:S04]  /*28f0*/  IMAD.SHL.U32 R160, R132, 0x2, RZ ;  /* 0x0000000284a07824 */ /* 0x000fe800078e00ff */
[-C--:B--2---:R-:W-:Y:S01]  /*2900*/  HMMA.16816.F32.BF16 R12, R144, R28.reuse, R12 ;  /* 0x0000001c900c723c */ /* 0x084fe2000004180c */
[----:B------:R-:W2:Y:S07]  /*2910*/  LDSM.16.M88.4 R132, [R160+0x7080] ;  /* 0x00708000a084783b */ /* 0x000eae0000000200 */
[C---:B------:R-:W-:Y:S01]  /*2920*/  HMMA.16816.F32.BF16 R16, R140.reuse, R28, R16 ;  /* 0x0000001c8c10723c */ /* 0x040fe20000041810 */
[----:B------:R-:W4:Y:S07]  /*2930*/  LDSM.16.M88.2 R28, [R223+0x2080] ;  /* 0x00208000df1c783b */ /* 0x000f2e0000000100 */
[-C--:B-1----:R-:W-:Y:S01]  /*2940*/  HMMA.16816.F32.BF16 R20, R140, R2.reuse, R20 ;  /* 0x000000028c14723c */ /* 0x082fe20000041814 */
[----:B------:R-:W1:Y:S07]  /*2950*/  LDSM.16.M88.4 R140, [R0+0x8080] ;  /* 0x00808000008c783b */ /* 0x000e6e0000000200 */
[----:B------:R-:W-:Y:S01]  /*2960*/  HMMA.16816.F32.BF16 R24, R144, R2, R24 ;  /* 0x000000029018723c */ /* 0x000fe20000041818 */
[----:B------:R5:W1:Y:S04]  /*2970*/  LDSM.16.M88.4 R144, [R0+0x9080] ;  /* 0x009080000090783b */ /* 0x000a680000000200 */
[----:B------:R-:W1:Y:S03]  /*2980*/  LDSM.16.M88.2 R2, [R219+0x4080] ;  /* 0x00408000db02783b */ /* 0x000e660000000100 */
[-C--:B---3--:R-:W-:Y:S08]  /*2990*/  HMMA.16816.F32.BF16 R4, R32, R30.reuse, R4 ;  /* 0x0000001e2004723c */ /* 0x088ff00000041804 */
[C---:B--2---:R-:W-:Y:S01]  /*29a0*/  HMMA.16816.F32.BF16 R8, R132.reuse, R30, R8 ;  /* 0x0000001e8408723c */ /* 0x044fe20000041808 */
[----:B------:R-:W2:Y:S03]  /*29b0*/  LDSM.16.M88.2 R30, [R219+0x5080] ;  /* 0x00508000db1e783b */ /* 0x000ea60000000100 */
[----:B-----5:R-:W-:Y:S04]  /*29c0*/  LEA R0, R218, R233, 0xd ;  /* 0x000000e9da007211 */ /* 0x020fe800078e68ff */
[-C--:B------:R-:W-:Y:S04]  /*29d0*/  HMMA.16816.F32.BF16 R12, R132, R136.reuse, R12 ;  /* 0x00000088840c723c */ /* 0x080fe8000004180c */
[----:B------:R-:W-:Y:S04]  /*29e0*/  IMAD.SHL.U32 R0, R0, 0x2, RZ ;  /* 0x0000000200007824 */ /* 0x000fe800078e00ff */
[C---:B------:R-:W-:Y:S01]  /*29f0*/  HMMA.16816.F32.BF16 R16, R32.reuse, R136, R16 ;  /* 0x000000882010723c */ /* 0x040fe20000041810 */
[----:B------:R-:W-:Y:S07]  /*2a00*/  LDSM.16.M88.2 R136, [R221+0x4080] ;  /* 0x00408000dd88783b */ /* 0x000fee0000000100 */
[-C--:B----4-:R-:W-:Y:S01]  /*2a10*/  HMMA.16816.F32.BF16 R20, R32, R28.reuse, R20 ;  /* 0x0000001c2014723c */ /* 0x090fe20000041814 */
[----:B------:R3:W-:Y:S07]  /*2a20*/  LDSM.16.M88.4 R32, [R0+0x8080] ;  /* 0x008080000020783b */ /* 0x0007ee0000000200 */
[----:B------:R-:W-:Y:S01]  /*2a30*/  HMMA.16816.F32.BF16 R24, R132, R28, R24 ;  /* 0x0000001c8418723c */ /* 0x000fe20000041818 */
[----:B------:R-:W4:Y:S04]  /*2a40*/  LDSM.16.M88.2 R28, [R221+0x3080] ;  /* 0x00308000dd1c783b */ /* 0x000f280000000100 */
[----:B------:R-:W5:Y:S03]  /*2a50*/  LDSM.16.M88.4 R132, [R149+0x9080] ;  /* 0x009080009584783b */ /* 0x000f660000000200 */
[-C--:B-1----:R-:W-:Y:S01]  /*2a60*/  HMMA.16816.F32.BF16 R4, R140, R138.reuse, R4 ;  /* 0x0000008a8c04723c */ /* 0x082fe20000041804 */
[----:B------:R-:W-:Y:S07]  /*2a70*/  LDSM.16.M88.4 R148, [R150+0x9080] ;  /* 0x009080009694783b */ /* 0x000fee0000000200 */
[C---:B------:R-:W-:Y:S01]  /*2a80*/  HMMA.16816.F32.BF16 R8, R144.reuse, R138, R8 ;  /* 0x0000008a9008723c */ /* 0x040fe20000041808 */
[----:B------:R-:W-:Y:S03]  /*2a90*/  LDSM.16.M88.2 R138, [R220+0x3080] ;  /* 0x00308000dc8a783b */ /* 0x000fe60000000100 */
[----:B---3--:R-:W-:Y:S04]  /*2aa0*/  LEA R0, R218, R230, 0xd ;  /* 0x000000e6da007211 */ /* 0x008fe800078e68ff */
[-C--:B------:R-:W-:Y:S04]  /*2ab0*/  HMMA.16816.F32.BF16 R12, R144, R2.reuse, R12 ;  /* 0x00000002900c723c */ /* 0x080fe8000004180c */
[----:B------:R-:W-:Y:S04]  /*2ac0*/  IMAD.SHL.U32 R0, R0, 0x2, RZ ;  /* 0x0000000200007824 */ /* 0x000fe800078e00ff */
[C---:B------:R-:W-:Y:S01]  /*2ad0*/  HMMA.16816.F32.BF16 R16, R140.reuse, R2, R16 ;  /* 0x000000028c10723c */ /* 0x040fe20000041810 */
[----:B------:R-:W1:Y:S07]  /*2ae0*/  LDSM.16.M88.2 R2, [R221+0x5080] ;  /* 0x00508000dd02783b */ /* 0x000e6e0000000100 */
[-C--:B--2---:R-:W-:Y:S01]  /*2af0*/  HMMA.16816.F32.BF16 R20, R140, R30.reuse, R20 ;  /* 0x0000001e8c14723c */ /* 0x084fe20000041814 */
[----:B------:R2:W3:Y:S07]  /*2b00*/  LDSM.16.M88.4 R140, [R0+0x8080] ;  /* 0x00808000008c783b */ /* 0x0004ee0000000200 */
[----:B------:R-:W-:Y:S01]  /*2b10*/  HMMA.16816.F32.BF16 R24, R144, R30, R24 ;  /* 0x0000001e9018723c */ /* 0x000fe20000041818 */
[----:B------:R-:W3:Y:S07]  /*2b20*/  LDSM.16.M88.2 R30, [R220+0x4080] ;  /* 0x00408000dc1e783b */ /* 0x000eee0000000100 */
[-C--:B----4-:R-:W-:Y:S08]  /*2b30*/  HMMA.16816.F32.BF16 R4, R32, R28.reuse, R4 ;  /* 0x0000001c2004723c */ /* 0x090ff00000041804 */
[C---:B-----5:R-:W-:Y:S01]  /*2b40*/  HMMA.16816.F32.BF16 R8, R132.reuse, R28, R8 ;  /* 0x0000001c8408723c */ /* 0x060fe20000041808 */
[----:B------:R-:W4:Y:S03]  /*2b50*/  LDSM.16.M88.2 R28, [R220+0x5080] ;  /* 0x00508000dc1c783b */ /* 0x000f260000000100 */
[----:B--2---:R-:W-:Y:S04]  /*2b60*/  LEA R0, R218, R232, 0xd ;  /* 0x000000e8da007211 */ /* 0x004fe800078e68ff */
[-C--:B------:R-:W-:Y:S04]  /*2b70*/  HMMA.16816.F32.BF16 R12, R132, R136.reuse, R12 ;  /* 0x00000088840c723c */ /* 0x080fe8000004180c */
[----:B------:R-:W-:Y:S04]  /*2b80*/  IMAD.SHL.U32 R0, R0, 0x2, RZ ;  /* 0x0000000200007824 */ /* 0x000fe800078e00ff */
[C---:B------:R-:W-:Y:S01]  /*2b90*/  HMMA.16816.F32.BF16 R16, R32.reuse, R136, R16 ;  /* 0x000000882010723c */ /* 0x040fe20000041810 */
[----:B------:R-:W-:Y:S07]  /*2ba0*/  LDSM.16.M88.2 R136, [R223+0x4080] ;  /* 0x00408000df88783b */ /* 0x000fee0000000100 */
[-C--:B-1----:R-:W-:Y:S01]  /*2bb0*/  HMMA.16816.F32.BF16 R20, R32, R2.reuse, R20 ;  /* 0x000000022014723c */ /* 0x082fe20000041814 */
[----:B------:R-:W-:Y:S07]  /*2bc0*/  LDSM.16.M88.4 R32, [R0+0x8080] ;  /* 0x008080000020783b */ /* 0x000fee0000000200 */
[----:B------:R-:W-:Y:S01]  /*2bd0*/  HMMA.16816.F32.BF16 R24, R132, R2, R24 ;  /* 0x000000028418723c */ /* 0x000fe20000041818 */
[----:B------:R-:W1:Y:S04]  /*2be0*/  LDSM.16.M88.2 R2, [R223+0x3080] ;  /* 0x00308000df02783b */ /* 0x000e680000000100 */
[----:B------:R-:W2:Y:S03]  /*2bf0*/  LDSM.16.M88.4 R132, [R160+0x9080] ;  /* 0x00908000a084783b */ /* 0x000ea60000000200 */
[-C--:B---3--:R-:W-:Y:S08]  /*2c00*/  HMMA.16816.F32.BF16 R4, R140, R138.reuse, R4 ;  /* 0x0000008a8c04723c */ /* 0x088ff00000041804 */
[C---:B------:R-:W-:Y:S08]  /*2c10*/  HMMA.16816.F32.BF16 R8, R148.reuse, R138, R8 ;  /* 0x0000008a9408723c */ /* 0x040ff00000041808 */
[-C--:B------:R-:W-:Y:S08]  /*2c20*/  HMMA.16816.F32.BF16 R12, R148, R30.reuse, R12 ;  /* 0x0000001e940c723c */ /* 0x080ff0000004180c */
[C---:B------:R-:W-:Y:S01]  /*2c30*/  HMMA.16816.F32.BF16 R16, R140.reuse, R30, R16 ;  /* 0x0000001e8c10723c */ /* 0x040fe20000041810 */
[----:B------:R-:W3:Y:S07]  /*2c40*/  LDSM.16.M88.2 R30, [R223+0x5080] ;  /* 0x00508000df1e783b */ /* 0x000eee0000000100 */
[-C--:B----4-:R-:W-:Y:S07]  /*2c50*/  HMMA.16816.F32.BF16 R20, R140, R28.reuse, R20 ;  /* 0x0000001c8c14723c */ /* 0x090fee0000041814 */
[----:B------:R-:W-:Y:S01]  /*2c60*/  LEA R140, R218, R242, 0x6 ;  /* 0x000000f2da8c7211 */ /* 0x000fe200078e30ff */
[----:B------:R-:W-:Y:S04]  /*2c70*/  HMMA.16816.F32.BF16 R24, R148, R28, R24 ;  /* 0x0000001c9418723c */ /* 0x000fe80000041818 */
[----:B------:R4:W4:Y:S04]  /*2c80*/  LDS R0, [R140.X4+0x12080] ;  /* 0x012080008c007984 */ /* 0x0009280000004800 */
[-C--:B-1----:R-:W-:Y:S01]  /*2c90*/  HMMA.16816.F32.BF16 R4, R32, R2.reuse, R4 ;  /* 0x000000022004723c */ /* 0x082fe20000041804 */
[----:B------:R1:W1:Y:S04]  /*2ca0*/  LDS R138, [R140.X4+0x120a0] ;  /* 0x0120a0008c8a7984 */ /* 0x0002680000004800 */
[----:B------:R1:W1:Y:S03]  /*2cb0*/  LDS R139, [R140.X4+0x12100] ;  /* 0x012100008c8b7984 */ /* 0x0002660000004800 */
[C---:B--2---:R-:W-:Y:S01]  /*2cc0*/  HMMA.16816.F32.BF16 R8, R132.reuse, R2, R8 ;  /* 0x000000028408723c */ /* 0x044fe20000041808 */
[----:B------:R2:W1:Y:S01]  /*2cd0*/  LDS R204, [R140.X4+0x12120] ;  /* 0x012120008ccc7984 */ /* 0x0004620000004800 */
[----:B------:R-:W-:Y:S04]  /*2ce0*/  DEPBAR.LE SB0, 0x0 ;  /* 0x000080000000791a */ /* 0x000fe80000000000 */
[----:B------:R-:W-:Y:S02]  /*2cf0*/  BAR.SYNC.DEFER_BLOCKING 0x0 ;  /* 0x0000000000007b1d */ /* 0x000fe40000010000 */
[-C--:B------:R-:W-:Y:S08]  /*2d00*/  HMMA.16816.F32.BF16 R12, R132, R136.reuse, R12 ;  /* 0x00000088840c723c */ /* 0x080ff0000004180c */
[C---:B------:R-:W-:Y:S08]  /*2d10*/  HMMA.16816.F32.BF16 R16, R32.reuse, R136, R16 ;  /* 0x000000882010723c */ /* 0x040ff00000041810 */
[-C--:B---3--:R-:W-:Y:S01]  /*2d20*/  HMMA.16816.F32.BF16 R20, R32, R30.reuse, R20 ;  /* 0x0000001e2014723c */ /* 0x088fe20000041814 */
[----:B------:R2:W3:Y:S07]  /*2d30*/  LDSM.16.M88.4 R140, [R226+0xe080] ;  /* 0x00e08000e28c783b */ /* 0x0004ee0000000200 */
[----:B------:R-:W-:Y:S01]  /*2d40*/  HMMA.16816.F32.BF16 R24, R132, R30, R24 ;  /* 0x0000001e8418723c */ /* 0x000fe20000041818 */
[----:B------:R2:W1:Y:S04]  /*2d50*/  LDSM.16.M88.4 R144, [R226+0xf080] ;  /* 0x00f08000e290783b */ /* 0x0004680000000200 */
[----:B------:R2:W1:Y:S04]  /*2d60*/  LDSM.16.M88.4 R148, [R227+0xe080] ;  /* 0x00e08000e394783b */ /* 0x0004680000000200 */
[----:B------:R2:W1:Y:S01]  /*2d70*/  LDSM.16.M88.4 R160, [R227+0xf080] ;  /* 0x00f08000e3a0783b */ /* 0x0004620000000200 */
[----:B------:R-:W-:-:S05]  /*2d80*/  @P1 BRA `(.L_x_88) ;  /* 0x0000028000001947 */ /* 0x000fca0003800000 */
[----:B----4-:R-:W-:Y:S01]  /*2d90*/  SHF.R.S32.HI R2, RZ, 0x1f, R235 ;  /* 0x0000001fff027819 */ /* 0x010fe200000114eb */
[----:B------:R-:W4:Y:S01]  /*2da0*/  LDL.64 R206, [R1+0x8] ;  /* 0x0000080001ce7983 */ /* 0x000f220000100a00 */
[C---:B------:R-:W-:Y:S04]  /*2db0*/  IMAD.WIDE.U32 R28, R235.reuse, c[0x0][0x178], RZ ;  /* 0x00005e00eb1c7a25 */ /* 0x040fe800078e00ff */
[----:B------:R-:W-:Y:S02]  /*2dc0*/  IMAD R2, R2, c[0x0][0x178], RZ ;  /* 0x00005e0002027a24 */ /* 0x000fe400078e02ff */
[----:B------:R-:W-:Y:S02]  /*2dd0*/  IMAD.MOV.U32 R208, RZ, RZ, c[0x0][0x178] ;  /* 0x00005e00ffd07624 */ /* 0x000fe400078e00ff */
[----:B------:R-:W-:Y:S01]  /*2de0*/  IMAD R3, R235, c[0x0][0x17c], R2 ;  /* 0x00005f00eb037a24 */ /* 0x000fe200078e0202 */
[----:B------:R-:W-:Y:S01]  /*2df0*/  LEA R2, P5, R28, R246, 0x7 ;  /* 0x000000f61c027211 */ /* 0x000fe200078a38ff */
[----:B------:R-:W-:Y:S01]  /*2e00*/  IMAD.MOV.U32 R210, RZ, RZ, 0x6 ;  /* 0x00000006ffd27424 */ /* 0x000fe200078e00ff */
[----:B------:R-:W-:Y:S01]  /*2e10*/  SHF.L.U32 R208, R208, 0x6, RZ ;  /* 0x00000006d0d07819 */ /* 0x000fe200000006ff */
[----:B------:R-:W-:Y:S02]  /*2e20*/  IMAD.IADD R3, R29, 0x1, R3 ;  /* 0x000000011d037824 */ /* 0x000fe400078e0203 */
[----:B------:R-:W-:Y:S02]  /*2e30*/  IMAD R29, R235, -0x40, R248 ;  /* 0xffffffc0eb1d7824 */ /* 0x000fe400078e02f8 */
[----:B------:R-:W-:Y:S01]  /*2e40*/  IMAD.MOV.U32 R209, RZ, RZ, c[0x0][0x178] ;  /* 0x00005e00ffd17624 */ /* 0x000fe200078e00ff */
[----:B------:R-:W-:Y:S01]  /*2e50*/  LEA.HI.X R3, R28, R247, R3, 0x7, P5 ;  /* 0x000000f71c037211 */ /* 0x000fe200028f3c03 */
[----:B------:R-:W-:Y:S01]  /*2e60*/  IMAD.IADD R29, R29, 0x1, -R251 ;  /* 0x000000011d1d7824 */ /* 0x000fe200078e0afb */
[----:B------:R-:W-:Y:S02]  /*2e70*/  IADD3 R30, P6, P5, R208, 0x80, R2 ;  /* 0x00000080d01e7810 */ /* 0x000fe40007dde002 */
[----:B------:R-:W-:Y:S02]  /*2e80*/  SHF.L.U64.HI R209, R209, R210, c[0x0][0x17c] ;  /* 0x00005f00d1d17619 */ /* 0x000fe400000102d2 */
[----:B------:R-:W-:Y:S02]  /*2e90*/  IADD3 R28, R240, 0x6080, RZ ;  /* 0x00006080f01c7810 */ /* 0x000fe40007ffe0ff */
[----:B------:R-:W-:Y:S02]  /*2ea0*/  IADD3.X R31, R209, RZ, R3, P6, P5 ;  /* 0x000000ffd11f7210 */ /* 0x000fe400037ea403 */
[C---:B------:R-:W-:Y:S02]  /*2eb0*/  ISETP.LT.OR P5, PT, R29.reuse, 0x1, P4 ;  /* 0x000000011d00780c */ /* 0x040fe400027a1670 */
[----:B------:R-:W-:Y:S02]  /*2ec0*/  ISETP.LT.OR P6, PT, R29, 0x1, P3 ;  /* 0x000000011d00780c */ /* 0x000fe40001fc1670 */
[----:B------:R-:W-:Y:S09]  /*2ed0*/  LEA R28, R241, R28, 0xe ;  /* 0x0000001cf11c7211 */ /* 0x000ff200078e70ff */
[----:B------:R-:W-:Y:S01]  /*2ee0*/  @!PT LDS RZ, [RZ] ;  /* 0x00000000fffff984 */ /* 0x000fe20000000800 */
[----:B------:R-:W-:Y:S01]  /*2ef0*/  @!PT LDS RZ, [RZ] ;  /* 0x00000000fffff984 */ /* 0x000fe20000000800 */
[----:B------:R-:W-:Y:S01]  /*2f00*/  @!PT LDS RZ, [RZ] ;  /* 0x00000000fffff984 */ /* 0x000fe20000000800 */
[----:B------:R5:W-:Y:S01]  /*2f10*/  LDGSTS.E.BYPASS.LTC128B.128 [R28], [R2.64], !P5 ;  /* 0x00000000021c7fae */ /* 0x000be2000e901d44 */
[----:B------:R-:W-:Y:S03]  /*2f20*/  IADD3 R32, P5, R2, R208, RZ ;  /* 0x000000d002207210 */ /* 0x000fe60007fbe0ff */
[----:B------:R-:W2:Y:S02]  /*2f30*/  S2R R208, SR_TID.X ;  /* 0x0000000000d07919 */ /* 0x000ea40000002100 */
[----:B------:R-:W-:Y:S01]  /*2f40*/  IMAD.X R33, R3, 0x1, R209, P5 ;  /* 0x0000000103217824 */ /* 0x000fe200028e06d1 */
[C---:B------:R-:W-:Y:S01]  /*2f50*/  ISETP.LT.OR P5, PT, R29.reuse, 0x21, P3 ;  /* 0x000000211d00780c */ /* 0x040fe20001fa1670 */
[----:B------:R5:W-:Y:S01]  /*2f60*/  LDGSTS.E.BYPASS.LTC128B.128 [R28+0x2000], [R2.64+0x80], !P6 ;  /* 0x02000080021c7fae */ /* 0x000be2000f101d44 */
[----:B------:R-:W-:Y:S11]  /*2f70*/  ISETP.LT.OR P6, PT, R29, 0x21, P4 ;  /* 0x000000211d00780c */ /* 0x000ff600027c1670 */
[----:B------:R-:W-:Y:S02]  /*2f80*/  @!UPT UIADD3 URZ, URZ, URZ, URZ ;  /* 0x0000003f3f3ff290 */ /* 0x000fe4000fffe03f */
[----:B------:R3:W-:Y:S04]  /*2f90*/  LDGSTS.E.BYPASS.LTC128B.128 [R28+0x1000], [R32.64], !P6 ;  /* 0x01000000201c7fae */ /* 0x0007e8000f101d44 */
[----:B------:R3:W-:Y:S01]  /*2fa0*/  LDGSTS.E.BYPASS.LTC128B.128 [R28+0x3000], [R30.64], !P5 ;  /* 0x030000001e1c7fae */ /* 0x0007e2000e901d44 */
[----:B--2---:R-:W-:Y:S05]  /*2fb0*/  IMAD.SHL.U32 R29, R208, 0x4, RZ ;  /* 0x00000004d01d7824 */ /* 0x004fea00078e00ff */
[----:B------:R-:W-:Y:S02]  /*2fc0*/  @!P2 LEA R29, R241, R29, 0x6 ;  /* 0x0000001df11da211 */ /* 0x000fe400078e30ff */
[----:B-----5:R-:W-:Y:S03]  /*2fd0*/  @!P2 LEA R2, R205, 0x40, 0x6 ;  /* 0x00000040cd02a811 */ /* 0x020fe600078e30ff */
[----:B------:R-:W-:Y:S02]  /*2fe0*/  @!P2 IMAD.SHL.U32 R29, R29, 0x4, RZ ;  /* 0x000000041d1da824 */ /* 0x000fe400078e00ff */
[----:B----4-:R-:W-:Y:S05]  /*2ff0*/  @!P2 IMAD.WIDE R2, R2, 0x4, R206 ;  /* 0x000000040202a825 */ /* 0x010fea00078e02ce */
[----:B------:R3:W-:Y:S02]  /*3000*/  @!P2 LDGSTS.E.BYPASS.LTC128B.128 [R29+0x12080], [R2.64] ;  /* 0x12080000021dafae */ /* 0x0007e4000b901d44 */
.L_x_88:
[C---:B----4-:R-:W-:Y:S01]  /*3010*/  ISETP.GT.AND P6, PT, R238.reuse, RZ, PT ;  /* 0x000000ffee00720c */ /* 0x050fe20003fc4270 */
[----:B------:R-:W0:Y:S01]  /*3020*/  LDGDEPBAR ;  /* 0x00000000000079af */ /* 0x000e220000000000 */
[----:B------:R-:W-:Y:S02]  /*3030*/  ISETP.GT.AND P5, PT, R238, 0x1, PT ;  /* 0x00000001ee00780c */ /* 0x000fe40003fa4270 */
[----:B------:R-:W-:Y:S02]  /*3040*/  FSEL R135, R6, -INF , P6 ;  /* 0xff80000006877808 */ /* 0x000fe40003000000 */
[----:B------:R-:W-:Y:S02]  /*3050*/  FSEL R134, R7, -INF , P5 ;  /* 0xff80000007867808 */ /* 0x000fe40002800000 */
[----:B---3--:R-:W-:Y:S02]  /*3060*/  FSEL R3, R4, -INF , P6 ;  /* 0xff80000004037808 */ /* 0x008fe40003000000 */
[----:B------:R-:W-:Y:S02]  /*3070*/  FSEL R2, R5, -INF , P5 ;  /* 0xff80000005027808 */ /* 0x000fe40002800000 */
[-C--:B------:R-:W-:Y:S03]  /*3080*/  HMMA.16816.F32.BF16 R4, R140, R152.reuse, RZ ;  /* 0x000000988c04723c */ /* 0x080fe600000418ff */
[----:B------:R-:W-:Y:S01]  /*3090*/  FSEL R215, R10, -INF , P6 ;  /* 0xff8000000ad77808 */ /* 0x000fe20003000000 */
[--C-:B------:R-:W-:Y:S01]  /*30a0*/  FFMA.FTZ R212, R3, c[0x0][0x29c], -R0.reuse ;  /* 0x0000a70003d47a23 */ /* 0x100fe20000010800 */
[----:B------:R-:W-:Y:S01]  /*30b0*/  FSEL R206, R8, -INF , P6 ;  /* 0xff80000008ce7808 */ /* 0x000fe20003000000 */
[--C-:B------:R-:W-:Y:S01]  /*30c0*/  FFMA.FTZ R211, R2, c[0x0][0x29c], -R0.reuse ;  /* 0x0000a70002d37a23 */ /* 0x100fe20000010800 */
[----:B------:R-:W-:Y:S02]  /*30d0*/  FSEL R205, R9, -INF , P5 ;  /* 0xff80000009cd7808 */ /* 0x000fe40002800000 */
[----:B------:R-:W-:Y:S02]  /*30e0*/  FSEL R239, R11, -INF , P5 ;  /* 0xff8000000bef7808 */ /* 0x000fe40002800000 */
[C---:B-1----:R-:W-:Y:S02]  /*30f0*/  HMMA.16816.F32.BF16 R8, R144.reuse, R152, RZ ;  /* 0x000000989008723c */ /* 0x042fe400000418ff */
[----:B------:R-:W-:Y:S01]  /*3100*/  ISETP.GT.AND P6, PT, R238, 0x20, PT ;  /* 0x00000020ee00780c */ /* 0x000fe20003fc4270 */
[--C-:B------:R-:W-:Y:S01]  /*3110*/  FFMA.FTZ R206, R206, c[0x0][0x29c], -R139.reuse ;  /* 0x0000a700cece7a23 */ /* 0x100fe2000001088b */
[----:B------:R-:W-:Y:S01]  /*3120*/  ISETP.GT.AND P5, PT, R238, 0x21, PT ;  /* 0x00000021ee00780c */ /* 0x000fe20003fa4270 */
[--C-:B------:R-:W-:Y:S01]  /*3130*/  FFMA.FTZ R205, R205, c[0x0][0x29c], -R139.reuse ;  /* 0x0000a700cdcd7a23 */ /* 0x100fe2000001088b */
[----:B------:R-:W-:Y:S02]  /*3140*/  FSEL R214, R14, -INF , P6 ;  /* 0xff8000000ed67808 */ /* 0x000fe40003000000 */
[----:B------:R-:W-:Y:S04]  /*3150*/  FSEL R213, R15, -INF , P5 ;  /* 0xff8000000fd57808 */ /* 0x000fe80002800000 */
[----:B------:R-:W-:Y:S02]  /*3160*/  FSEL R137, R12, -INF , P6 ;  /* 0xff8000000c897808 */ /* 0x000fe40003000000 */
[----:B------:R-:W-:Y:S02]  /*3170*/  FSEL R136, R13, -INF , P5 ;  /* 0xff8000000d887808 */ /* 0x000fe40002800000 */
[-C--:B------:R-:W-:Y:S01]  /*3180*/  HMMA.16816.F32.BF16 R12, R144, R154.reuse, RZ ;  /* 0x0000009a900c723c */ /* 0x080fe200000418ff */
[----:B------:R-:W-:Y:S02]  /*3190*/  FSEL R16, R16, -INF , P6 ;  /* 0xff80000010107808 */ /* 0x000fe40003000000 */
[----:B------:R-:W-:Y:S02]  /*31a0*/  FSEL R17, R17, -INF , P5 ;  /* 0xff80000011117808 */ /* 0x000fe40002800000 */
[----:B------:R-:W-:Y:S01]  /*31b0*/  FSEL R133, R18, -INF , P6 ;  /* 0xff80000012857808 */ /* 0x000fe20003000000 */
[--C-:B------:R-:W-:Y:S01]  /*31c0*/  FFMA.FTZ R210, R16, c[0x0][0x29c], -R0.reuse ;  /* 0x0000a70010d27a23 */ /* 0x100fe20000010800 */
[----:B------:R-:W-:Y:S01]  /*31d0*/  FSEL R132, R19, -INF , P5 ;  /* 0xff80000013847808 */ /* 0x000fe20002800000 */
[--C-:B------:R-:W-:Y:S01]  /*31e0*/  FFMA.FTZ R209, R17, c[0x0][0x29c], -R0.reuse ;  /* 0x0000a70011d17a23 */ /* 0x100fe20000010800 */
[C---:B------:R-:W-:Y:S01]  /*31f0*/  ISETP.GT.AND P6, PT, R238.reuse, 0x40, PT ;  /* 0x00000040ee00780c */ /* 0x040fe20003fc4270 */
[C---:B------:R-:W-:Y:S02]  /*3200*/  HMMA.16816.F32.BF16 R16, R140.reuse, R154, RZ ;  /* 0x0000009a8c10723c */ /* 0x040fe400000418ff */
[----:B------:R-:W-:Y:S02]  /*3210*/  ISETP.GT.AND P5, PT, R238, 0x41, PT ;  /* 0x00000041ee00780c */ /* 0x000fe40003fa4270 */
[----:B------:R-:W-:Y:S02]  /*3220*/  FSEL R20, R20, -INF , P6 ;  /* 0xff80000014147808 */ /* 0x000fe40003000000 */
[----:B------:R-:W-:Y:S02]  /*3230*/  FSEL R21, R21, -INF , P5 ;  /* 0xff80000015157808 */ /* 0x000fe40002800000 */
[-C--:B------:R-:W-:Y:S01]  /*3240*/  HMMA.16816.F32.BF16 R28, R140, R156.reuse, RZ ;  /* 0x0000009c8c1c723c */ /* 0x080fe200000418ff */
[--C-:B------:R-:W-:Y:S01]  /*3250*/  FFMA.FTZ R208, R20, c[0x0][0x29c], -R0.reuse ;  /* 0x0000a70014d07a23 */ /* 0x100fe20000010800 */
[----:B--2---:R-:W-:Y:S02]  /*3260*/  MUFU.EX2 R140, R209 ;  /* 0x000000d1008c7308 */ /* 0x004fe40000000800 */
[----:B------:R-:W-:Y:S01]  /*3270*/  FFMA.FTZ R207, R21, c[0x0][0x29c], -R0 ;  /* 0x0000a70015cf7a23 */ /* 0x000fe20000010800 */
[----:B------:R-:W-:Y:S02]  /*3280*/  FSEL R22, R22, -INF , P6 ;  /* 0xff80000016167808 */ /* 0x000fe40003000000 */
[----:B------:R-:W-:Y:S01]  /*3290*/  FSEL R23, R23, -INF , P5 ;  /* 0xff80000017177808 */ /* 0x000fe20002800000 */
[----:B------:R-:W-:Y:S01]  /*32a0*/  HMMA.16816.F32.BF16 R32, R144, R156, RZ ;  /* 0x0000009c9020723c */ /* 0x000fe200000418ff */
[----:B------:R-:W-:Y:S03]  /*32b0*/  MOV R0, 0x40 ;  /* 0x0000004000007802 */ /* 0x000fe60000000f00 */
[--C-:B------:R-:W-:Y:S01]  /*32c0*/  FFMA.FTZ R142, R135, c[0x0][0x29c], -R138.reuse ;  /* 0x0000a700878e7a23 */ /* 0x100fe2000001088a */
[----:B------:R-:W-:Y:S01]  /*32d0*/  SEL R0, R0, 0xffffffc0, !P0 ;  /* 0xffffffc000007807 */ /* 0x000fe20004000000 */
[--C-:B------:R-:W-:Y:S01]  /*32e0*/  FFMA.FTZ R143, R134, c[0x0][0x29c], -R138.reuse ;  /* 0x0000a700868f7a23 */ /* 0x100fe2000001088a */
[----:B------:R-:W-:Y:S01]  /*32f0*/  MUFU.EX2 R141, R207 ;  /* 0x000000cf008d7308 */ /* 0x000fe20000000800 */
[-C--:B------:R-:W-:Y:S05]  /*3300*/  HMMA.16816.F32.BF16 R4, R148, R158.reuse, R4 ;  /* 0x0000009e9404723c */ /* 0x080fea0000041804 */
[----:B------:R-:W-:Y:S01]  /*3310*/  IADD3 R2, R226, R0, RZ ;  /* 0x00000000e2027210 */ /* 0x000fe20007ffe0ff */
[--C-:B------:R-:W-:Y:S01]  /*3320*/  FFMA.FTZ R145, R133, c[0x0][0x29c], -R138.reuse ;  /* 0x0000a70085917a23 */ /* 0x100fe2000001088a */
[----:B------:R-:W-:Y:S01]  /*3330*/  IADD3 R0, R0, R227, RZ ;  /* 0x000000e300007210 */ /* 0x000fe20007ffe0ff */
[C---:B------:R-:W-:Y:S01]  /*3340*/  HMMA.16816.F32.BF16 R8, R160.reuse, R158, R8 ;  /* 0x0000009ea008723c */ /* 0x040fe20000041808 */
[----:B------:R-:W-:Y:S03]  /*3350*/  MUFU.EX2 R142, R142 ;  /* 0x0000008e008e7308 */ /* 0x000fe60000000800 */
[--C-:B------:R-:W-:Y:S01]  /*3360*/  FFMA.FTZ R146, R132, c[0x0][0x29c], -R138.reuse ;  /* 0x0000a70084927a23 */ /* 0x100fe2000001088a */
[----:B------:R-:W-:Y:S01]  /*3370*/  FSEL R24, R24, -INF , P6 ;  /* 0xff80000018187808 */ /* 0x000fe20003000000 */
[--C-:B------:R-:W-:Y:S01]  /*3380*/  FFMA.FTZ R3, R22, c[0x0][0x29c], -R138.reuse ;  /* 0x0000a70016037a23 */ /* 0x100fe2000001088a */
[----:B------:R-:W-:Y:S01]  /*3390*/  LDSM.16.M88.4 R132, [R2+0xf080] ;  /* 0x00f080000284783b */ /* 0x000fe20000000200 */
[-C--:B------:R-:W-:Y:S03]  /*33a0*/  HMMA.16816.F32.BF16 R12, R160, R164.reuse, R12 ;  /* 0x000000a4a00c723c */ /* 0x080fe6000004180c */
[----:B------:R-:W-:Y:S01]  /*33b0*/  MUFU.EX2 R143, R143 ;  /* 0x0000008f008f7308 */ /* 0x000fe20000000800 */
[----:B------:R-:W-:Y:S01]  /*33c0*/  FFMA.FTZ R138, R23, c[0x0][0x29c], -R138 ;  /* 0x0000a700178a7a23 */ /* 0x000fe2000001088a */
[----:B------:R-:W-:Y:S01]  /*33d0*/  FSEL R25, R25, -INF , P5 ;  /* 0xff80000019197808 */ /* 0x000fe20002800000 */
[--C-:B------:R-:W-:Y:S01]  /*33e0*/  FFMA.FTZ R144, R137, c[0x0][0x29c], -R139.reuse ;  /* 0x0000a70089907a23 */ /* 0x100fe2000001088b */
[----:B------:R-:W1:Y:S01]  /*33f0*/  LDSM.16.M88.4 R20, [R2+0xe080] ;  /* 0x00e080000214783b */ /* 0x000e620000000200 */
[C---:B------:R-:W-:Y:S04]  /*3400*/  HMMA.16816.F32.BF16 R16, R148.reuse, R164, R16 ;  /* 0x000000a49410723c */ /* 0x040fe80000041810 */
[--C-:B------:R-:W-:Y:S01]  /*3410*/  FFMA.FTZ R147, R136, c[0x0][0x29c], -R139.reuse ;  /* 0x0000a70088937a23 */ /* 0x100fe2000001088b */
[----:B------:R-:W-:Y:S01]  /*3420*/  MUFU.EX2 R137, R208 ;  /* 0x000000d000897308 */ /* 0x000fe20000000800 */
[----:B------:R-:W-:Y:S02]  /*3430*/  FSEL R26, R26, -INF , P6 ;  /* 0xff8000001a1a7808 */ /* 0x000fe40003000000 */
[-C--:B------:R-:W-:Y:S04]  /*3440*/  HMMA.16816.F32.BF16 R28, R148, R166.reuse, R28 ;  /* 0x000000a6941c723c */ /* 0x080fe8000004181c */
[----:B------:R-:W-:Y:S03]  /*3450*/  FSEL R27, R27, -INF , P5 ;  /* 0xff8000001b1b7808 */ /* 0x000fe60002800000 */
[----:B------:R2:W-:Y:S01]  /*3460*/  MUFU.EX2 R148, R3 ;  /* 0x0000000300947308 */ /* 0x0005e20000000800 */
[----:B------:R-:W-:Y:S04]  /*3470*/  HMMA.16816.F32.BF16 R32, R160, R166, R32 ;  /* 0x000000a6a020723c */ /* 0x000fe80000041820 */
[--C-:B------:R-:W-:Y:S02]  /*3480*/  FFMA.FTZ R150, R24, c[0x0][0x29c], -R139.reuse ;  /* 0x0000a70018967a23 */ /* 0x100fe4000001088b */
[----:B------:R-:W-:Y:S03]  /*3490*/  FFMA.FTZ R139, R25, c[0x0][0x29c], -R139 ;  /* 0x0000a700198b7a23 */ /* 0x000fe6000001088b */
[----:B------:R-:W-:Y:S10]  /*34a0*/  MUFU.EX2 R24, R212 ;  /* 0x000000d400187308 */ /* 0x000ff40000000800 */
[----:B------:R-:W-:Y:S01]  /*34b0*/  MUFU.EX2 R25, R211 ;  /* 0x000000d300197308 */ /* 0x000fe20000000800 */
[-C--:B-1----:R-:W-:Y:S01]  /*34c0*/  HMMA.16816.F32.BF16 R4, R20, R168.reuse, R4 ;  /* 0x000000a81404723c */ /* 0x082fe20000041804 */
[----:B--2---:R-:W-:Y:S08]  /*34d0*/  LDS R3, [R242.X4+0x12280] ;  /* 0x01228000f2037984 */ /* 0x004ff00000004800 */
[----:B------:R1:W-:Y:S01]  /*34e0*/  MUFU.EX2 R151, R138 ;  /* 0x0000008a00977308 */ /* 0x0003e20000000800 */
[C---:B------:R-:W-:Y:S08]  /*34f0*/  HMMA.16816.F32.BF16 R8, R132.reuse, R168, R8 ;  /* 0x000000a88408723c */ /* 0x040ff00000041808 */
[-C--:B------:R-:W-:Y:S01]  /*3500*/  HMMA.16816.F32.BF16 R12, R132, R170.reuse, R12 ;  /* 0x000000aa840c723c */ /* 0x080fe2000004180c */
[----:B------:R2:W-:Y:S07]  /*3510*/  MUFU.EX2 R160, R147 ;  /* 0x0000009300a07308 */ /* 0x0005ee0000000800 */
[C---:B------:R-:W-:Y:S03]  /*3520*/  HMMA.16816.F32.BF16 R16, R20.reuse, R170, R16 ;  /* 0x000000aa1410723c */ /* 0x040fe60000041810 */
[----:B------:R-:W-:Y:S01]  /*3530*/  MUFU.EX2 R163, R144 ;  /* 0x0000009000a37308 */ /* 0x000fe20000000800 */
[--C-:B-1----:R-:W-:Y:S04]  /*3540*/  FFMA.FTZ R138, R213, c[0x0][0x29c], -R204.reuse ;  /* 0x0000a700d58a7a23 */ /* 0x102fe800000108cc */
[-C--:B------:R-:W-:Y:S01]  /*3550*/  HMMA.16816.F32.BF16 R28, R20, R172.reuse, R28 ;  /* 0x000000ac141c723c */ /* 0x080fe2000004181c */
[----:B------:R-:W1:Y:S04]  /*3560*/  LDSM.16.M88.4 R20, [R0+0xe080] ;  /* 0x00e080000014783b */ /* 0x000e680000000200 */
[----:B------:R-:W-:Y:S03]  /*3570*/  MUFU.EX2 R161, R206 ;  /* 0x000000ce00a17308 */ /* 0x000fe60000000800 */
[----:B------:R-:W-:Y:S01]  /*3580*/  HMMA.16816.F32.BF16 R32, R132, R172, R32 ;  /* 0x000000ac8420723c */ /* 0x000fe20000041820 */
[----:B------:R-:W3:Y:S03]  /*3590*/  LDSM.16.M88.4 R132, [R0+0xf080] ;  /* 0x00f080000084783b */ /* 0x000ee60000000200 */
[----:B--2---:R-:W-:Y:S03]  /*35a0*/  FFMA.FTZ R147, R26, c[0x0][0x29c], -R204 ;  /* 0x0000a7001a937a23 */ /* 0x004fe600000108cc */
[----:B------:R-:W-:Y:S10]  /*35b0*/  MUFU.EX2 R162, R205 ;  /* 0x000000cd00a27308 */ /* 0x000ff40000000800 */
[----:B------:R-:W-:Y:S10]  /*35c0*/  MUFU.EX2 R144, R139 ;  /* 0x0000008b00907308 */ /* 0x000ff40000000800 */
[----:B------:R-:W2:Y:S01]  /*35d0*/  MUFU.EX2 R136, R210 ;  /* 0x000000d200887308 */ /* 0x000ea20000000800 */
[-C--:B-1----:R-:W-:Y:S09]  /*35e0*/  HMMA.16816.F32.BF16 R4, R20, R174.reuse, R4 ;  /* 0x000000ae1404723c */ /* 0x082ff20000041804 */
[----:B------:R-:W-:Y:S01]  /*35f0*/  MUFU.EX2 R145, R145 ;  /* 0x0000009100917308 */ /* 0x000fe20000000800 */
[C---:B---3--:R-:W-:Y:S09]  /*3600*/  HMMA.16816.F32.BF16 R8, R132.reuse, R174, R8 ;  /* 0x000000ae8408723c */ /* 0x048ff20000041808 */
[----:B------:R-:W-:Y:S01]  /*3610*/  MUFU.EX2 R146, R146 ;  /* 0x0000009200927308 */ /* 0x000fe20000000800 */
[-C--:B------:R-:W-:Y:S03]  /*3620*/  HMMA.16816.F32.BF16 R12, R132, R176.reuse, R12 ;  /* 0x000000b0840c723c */ /* 0x080fe6000004180c */
[----:B--2---:R-:W-:Y:S05]  /*3630*/  F2FP.BF16.PACK_AB R26, R140, R136 ;  /* 0x000000888c1a723e */ /* 0x004fea00000010ff */
[C---:B------:R-:W-:Y:S01]  /*3640*/  HMMA.16816.F32.BF16 R16, R20.reuse, R176, R16 ;  /* 0x000000b01410723c */ /* 0x040fe20000041810 */
[----:B------:R-:W-:Y:S07]  /*3650*/  MUFU.EX2 R150, R150 ;  /* 0x0000009600967308 */ /* 0x000fee0000000800 */
[-C--:B------:R-:W-:Y:S01]  /*3660*/  HMMA.16816.F32.BF16 R28, R20, R178.reuse, R28 ;  /* 0x000000b2141c723c */ /* 0x080fe2000004181c */
[----:B------:R-:W1:Y:S07]  /*3670*/  LDSM.16.M88.4 R20, [R226+0x10080] ;  /* 0x01008000e214783b */ /* 0x000e6e0000000200 */
[----:B------:R-:W-:Y:S01]  /*3680*/  HMMA.16816.F32.BF16 R32, R132, R178, R32 ;  /* 0x000000b28420723c */ /* 0x000fe20000041820 */
[----:B------:R-:W2:Y:S07]  /*3690*/  LDSM.16.M88.4 R132, [R226+0x11080] ;  /* 0x01108000e284783b */ /* 0x000eae0000000200 */
[-C--:B-1----:R-:W-:Y:S08]  /*36a0*/  HMMA.16816.F32.BF16 R4, R20, R180.reuse, R4 ;  /* 0x000000b41404723c */ /* 0x082ff00000041804 */
[C---:B--2---:R-:W-:Y:S08]  /*36b0*/  HMMA.16816.F32.BF16 R8, R132.reuse, R180, R8 ;  /* 0x000000b48408723c */ /* 0x044ff00000041808 */
[-C--:B------:R-:W-:Y:S08]  /*36c0*/  HMMA.16816.F32.BF16 R12, R132, R182.reuse, R12 ;  /* 0x000000b6840c723c */ /* 0x080ff0000004180c */
[C---:B------:R-:W-:Y:S08]  /*36d0*/  HMMA.16816.F32.BF16 R16, R20.reuse, R182, R16 ;  /* 0x000000b61410723c */ /* 0x040ff00000041810 */
        /* <DEDUP_REMOVED lines=11> */
[----:B------:R-:W2:Y:S08]  /*3790*/  LDSM.16.M88.4 R132, [R2+0x11080] ;  /* 0x011080000284783b */ /* 0x000eb00000000200 */
[----:B------:R-:W-:Y:S01]  /*37a0*/  LDS R2, [R242.X4+0x12300] ;  /* 0x01230000f2027984 */ /* 0x000fe20000004800 */
        /* <DEDUP_REMOVED lines=8> */
[----:B------:R-:W3:Y:S01]  /*3830*/  LDS R0, [R242.X4+0x122a0] ;  /* 0x0122a000f2007984 */ /* 0x000ee20000004800 */
[-C--:B-1----:R-:W-:Y:S08]  /*3840*/  HMMA.16816.F32.BF16 R4, R20, R198.reuse, R4 ;  /* 0x000000c61404723c */ /* 0x082ff00000041804 */
[C---:B--2---:R-:W-:Y:S08]  /*3850*/  HMMA.16816.F32.BF16 R8, R132.reuse, R198, R8 ;  /* 0x000000c68408723c */ /* 0x044ff00000041808 */
[-C--:B------:R-:W-:Y:S08]  /*3860*/  HMMA.16816.F32.BF16 R12, R132, R200.reuse, R12 ;  /* 0x000000c8840c723c */ /* 0x080ff0000004180c */
[C---:B------:R-:W-:Y:S04]  /*3870*/  HMMA.16816.F32.BF16 R16, R20.reuse, R200, R16 ;  /* 0x000000c81410723c */ /* 0x040fe80000041810 */
[--C-:B---3--:R-:W-:Y:S02]  /*3880*/  FADD.FTZ R6, R6, -R0.reuse ;  /* 0x8000000006067221 */ /* 0x108fe40000010000 */
[----:B------:R-:W-:Y:S02]  /*3890*/  FADD.FTZ R7, R7, -R0 ;  /* 0x8000000007077221 */ /* 0x000fe40000010000 */
[-C--:B------:R-:W-:Y:S04]  /*38a0*/  HMMA.16816.F32.BF16 R28, R20, R202.reuse, R28 ;  /* 0x000000ca141c723c */ /* 0x080fe8000004181c */
[--C-:B------:R-:W-:Y:S02]  /*38b0*/  FADD.FTZ R4, R4, -R3.reuse ;  /* 0x8000000304047221 */ /* 0x100fe40000010000 */
[----:B------:R-:W-:Y:S02]  /*38c0*/  FMUL.FTZ R6, R142, R6 ;  /* 0x000000068e067220 */ /* 0x000fe40000410000 */
[----:B------:R-:W-:Y:S04]  /*38d0*/  HMMA.16816.F32.BF16 R32, R132, R202, R32 ;  /* 0x000000ca8420723c */ /* 0x000fe80000041820 */
[--C-:B------:R-:W-:Y:S02]  /*38e0*/  FFMA.FTZ R20, R215, c[0x0][0x29c], -R204.reuse ;  /* 0x0000a700d7147a23 */ /* 0x100fe400000108cc */
[----:B------:R-:W-:Y:S02]  /*38f0*/  FFMA.FTZ R21, R239, c[0x0][0x29c], -R204 ;  /* 0x0000a700ef157a23 */ /* 0x000fe400000108cc */
[----:B------:R1:W-:Y:S01]  /*3900*/  MUFU.EX2 R149, R20 ;  /* 0x0000001400957308 */ /* 0x0003e20000000800 */
[--C-:B------:R-:W-:Y:S03]  /*3910*/  FADD.FTZ R18, R18, -R0.reuse ;  /* 0x8000000012127221 */ /* 0x100fe60000010000 */
[--C-:B------:R-:W-:Y:S02]  /*3920*/  FADD.FTZ R19, R19, -R0.reuse ;  /* 0x8000000013137221 */ /* 0x100fe40000010000 */
[----:B------:R-:W-:Y:S02]  /*3930*/  FMUL.FTZ R7, R143, R7 ;  /* 0x000000078f077220 */ /* 0x000fe40000410000 */
[--C-:B------:R-:W-:Y:S02]  /*3940*/  FADD.FTZ R28, R28, -R3.reuse ;  /* 0x800000031c1c7221 */ /* 0x100fe40000010000 */
[----:B------:R2:W3:Y:S01]  /*3950*/  MUFU.EX2 R139, R21 ;  /* 0x00000015008b7308 */ /* 0x0004e20000000800 */
[--C-:B------:R-:W-:Y:S02]  /*3960*/  FADD.FTZ R29, R29, -R3.reuse ;  /* 0x800000031d1d7221 */ /* 0x100fe40000010000 */
[----:B------:R-:W-:Y:S02]  /*3970*/  FMUL.FTZ R28, R137, R28 ;  /* 0x0000001c891c7220 */ /* 0x000fe40000410000 */
[----:B------:R-:W-:Y:S02]  /*3980*/  FMUL.FTZ R22, R141, R29 ;  /* 0x0000001d8d167220 */ /* 0x000fe40000410000 */
[--C-:B------:R-:W-:Y:S02]  /*3990*/  FADD.FTZ R30, R30, -R0.reuse ;  /* 0x800000001e1e7221 */ /* 0x100fe40000010000 */
[----:B------:R-:W-:Y:S01]  /*39a0*/  FADD.FTZ R31, R31, -R0 ;  /* 0x800000001f1f7221 */ /* 0x000fe20000010000 */
[----:B------:R-:W-:Y:S01]  /*39b0*/  F2FP.BF16.PACK_AB R22, R22, R28 ;  /* 0x0000001c1616723e */ /* 0x000fe200000010ff */
[----:B------:R-:W4:Y:S01]  /*39c0*/  LDS R0, [R242.X4+0x12320] ;  /* 0x01232000f2007984 */ /* 0x000f220000004800 */
[----:B------:R-:W-:Y:S01]  /*39d0*/  FADD.FTZ R12, R12, -R2 ;  /* 0x800000020c0c7221 */ /* 0x000fe20000010000 */
[----:B------:R-:W-:Y:S01]  /*39e0*/  MUFU.EX2 R28, R138 ;  /* 0x0000008a001c7308 */ /* 0x000fe20000000800 */
[--C-:B-1----:R-:W-:Y:S02]  /*39f0*/  FFMA.FTZ R20, R214, c[0x0][0x29c], -R204.reuse ;  /* 0x0000a700d6147a23 */ /* 0x102fe400000108cc */
[----:B------:R-:W-:Y:S01]  /*3a00*/  FFMA.FTZ R204, R27, c[0x0][0x29c], -R204 ;  /* 0x0000a7001bcc7a23 */ /* 0x000fe200000108cc */
[----:B------:R-:W-:Y:S01]  /*3a10*/  F2FP.BF16.PACK_AB R27, R25, R24 ;  /* 0x00000018191b723e */ /* 0x000fe200000010ff */
[--C-:B------:R-:W-:Y:S02]  /*3a20*/  FADD.FTZ R13, R13, -R2.reuse ;  /* 0x800000020d0d7221 */ /* 0x100fe40000010000 */
[----:B------:R-:W-:Y:S01]  /*3a30*/  FMUL.FTZ R4, R24, R4 ;  /* 0x0000000418047220 */ /* 0x000fe20000410000 */
[----:B------:R-:W-:Y:S01]  /*3a40*/  F2FP.BF16.PACK_AB R24, R143, R142 ;  /* 0x0000008e8f18723e */ /* 0x000fe200000010ff */
[----:B------:R-:W-:Y:S01]  /*3a50*/  STS [R236+0x12480], R27 ;  /* 0x0124801bec007388 */ /* 0x000fe20000000800 */
[----:B------:R-:W1:Y:S01]  /*3a60*/  MUFU.EX2 R29, R20 ;  /* 0x00000014001d7308 */ /* 0x000e620000000800 */
[--C-:B------:R-:W-:Y:S01]  /*3a70*/  FADD.FTZ R5, R5, -R3.reuse ;  /* 0x8000000305057221 */ /* 0x100fe20000010000 */
[----:B--2---:R-:W-:Y:S01]  /*3a80*/  F2FP.BF16.PACK_AB R21, R7, R6 ;  /* 0x000000060715723e */ /* 0x004fe200000010ff */
[--C-:B------:R-:W-:Y:S01]  /*3a90*/  FADD.FTZ R16, R16, -R3.reuse ;  /* 0x8000000310107221 */ /* 0x100fe20000010000 */
[----:B------:R-:W-:Y:S01]  /*3aa0*/  F2FP.BF16.PACK_AB R7, R162, R161 ;  /* 0x000000a1a207723e */ /* 0x000fe200000010ff */
[----:B------:R-:W-:Y:S01]  /*3ab0*/  FADD.FTZ R17, R17, -R3 ;  /* 0x8000000311117221 */ /* 0x000fe20000010000 */
[----:B------:R-:W-:Y:S01]  /*3ac0*/  STS [R237], R24 ;  /* 0x00000018ed007388 */ /* 0x000fe20000000800 */
[----:B------:R-:W-:Y:S01]  /*3ad0*/  FMUL.FTZ R3, R163, R12 ;  /* 0x0000000ca3037220 */ /* 0x000fe20000410000 */
[C---:B------:R-:W-:Y:S01]  /*3ae0*/  F2FP.BF16.PACK_AB R6, R160.reuse, R163 ;  /* 0x000000a3a006723e */ /* 0x040fe200000010ff */
[----:B------:R-:W-:Y:S01]  /*3af0*/  FMUL.FTZ R12, R160, R13 ;  /* 0x0000000da00c7220 */ /* 0x000fe20000410000 */
[----:B------:R-:W-:Y:S01]  /*3b00*/  STS [R236+0x12c80], R7 ;  /* 0x012c8007ec007388 */ /* 0x000fe20000000800 */
[----:B------:R-:W-:Y:S01]  /*3b10*/  FMUL.FTZ R16, R136, R16 ;  /* 0x0000001088107220 */ /* 0x000fe20000410000 */
[----:B------:R-:W-:Y:S01]  /*3b20*/  MUFU.EX2 R204, R204 ;  /* 0x000000cc00cc7308 */ /* 0x000fe20000000800 */
[----:B------:R-:W-:Y:S01]  /*3b30*/  FMUL.FTZ R17, R140, R17 ;  /* 0x000000118c117220 */ /* 0x000fe20000410000 */
[----:B------:R-:W-:Y:S01]  /*3b40*/  F2FP.BF16.PACK_AB R12, R12, R3 ;  /* 0x000000030c0c723e */ /* 0x000fe200000010ff */
[--C-:B------:R-:W-:Y:S01]  /*3b50*/  FADD.FTZ R33, R33, -R2.reuse ;  /* 0x8000000221217221 */ /* 0x100fe20000010000 */
[----:B---3--:R-:W-:Y:S01]  /*3b60*/  F2FP.BF16.PACK_AB R3, R139, R149 ;  /* 0x000000958b03723e */ /* 0x008fe200000010ff */
[--C-:B------:R-:W-:Y:S01]  /*3b70*/  FADD.FTZ R8, R8, -R2.reuse ;  /* 0x8000000208087221 */ /* 0x100fe20000010000 */
[----:B------:R-:W-:Y:S01]  /*3b80*/  F2FP.BF16.PACK_AB R23, R17, R16 ;  /* 0x000000101117723e */ /* 0x000fe200000010ff */
[--C-:B------:R-:W-:Y:S01]  /*3b90*/  FADD.FTZ R9, R9, -R2.reuse ;  /* 0x8000000209097221 */ /* 0x100fe20000010000 */
[----:B------:R-:W-:Y:S01]  /*3ba0*/  F2FP.BF16.PACK_AB R17, R146, R145 ;  /* 0x000000919211723e */ /* 0x000fe200000010ff */
[----:B------:R2:W-:Y:S01]  /*3bb0*/  STS [R237+0x800], R3 ;  /* 0x00080003ed007388 */ /* 0x0005e20000000800 */
[----:B------:R-:W-:Y:S01]  /*3bc0*/  FADD.FTZ R32, R32, -R2 ;  /* 0x8000000220207221 */ /* 0x000fe20000010000 */
[----:B------:R-:W-:Y:S01]  /*3bd0*/  F2FP.BF16.PACK_AB R16, R151, R148 ;  /* 0x000000949710723e */ /* 0x000fe200000010ff */
[----:B------:R-:W-:Y:S01]  /*3be0*/  FMUL.FTZ R133, R145, R18 ;  /* 0x0000001291857220 */ /* 0x000fe20000410000 */
[----:B------:R-:W-:Y:S01]  /*3bf0*/  STS [R236+0x13480], R26 ;  /* 0x0134801aec007388 */ /* 0x000fe20000000800 */
[----:B-1----:R-:W-:Y:S01]  /*3c00*/  F2FP.BF16.PACK_AB R2, R28, R29 ;  /* 0x0000001d1c02723e */ /* 0x002fe200000010ff */
[----:B------:R-:W1:Y:S01]  /*3c10*/  MUFU.EX2 R18, R147 ;  /* 0x0000009300127308 */ /* 0x000e620000000800 */
[----:B------:R-:W-:Y:S01]  /*3c20*/  FMUL.FTZ R5, R25, R5 ;  /* 0x0000000519057220 */ /* 0x000fe20000410000 */
[----:B------:R-:W-:Y:S01]  /*3c30*/  STS [R237+0x1000], R17 ;  /* 0x00100011ed007388 */ /* 0x000fe20000000800 */
[----:B------:R-:W-:Y:S01]  /*3c40*/  F2FP.BF16.PACK_AB R25, R141, R137 ;  /* 0x000000898d19723e */ /* 0x000fe200000010ff */
[----:B------:R-:W-:Y:S02]  /*3c50*/  FMUL.FTZ R132, R146, R19 ;  /* 0x0000001392847220 */ /* 0x000fe40000410000 */
[----:B------:R-:W-:Y:S01]  /*3c60*/  STS [R236+0x13c80], R6 ;  /* 0x013c8006ec007388 */ /* 0x000fe20000000800 */
[----:B------:R-:W-:Y:S01]  /*3c70*/  F2FP.BF16.PACK_AB R20, R5, R4 ;  /* 0x000000040514723e */ /* 0x000fe200000010ff */
[----:B------:R-:W-:Y:S01]  /*3c80*/  FMUL.FTZ R19, R161, R8 ;  /* 0x00000008a1137220 */ /* 0x000fe20000410000 */
[----:B------:R-:W-:Y:S01]  /*3c90*/  F2FP.BF16.PACK_AB R4, R144, R150 ;  /* 0x000000969004723e */ /* 0x000fe200000010ff */
[----:B------:R1:W-:Y:S01]  /*3ca0*/  STS [R237+0x1800], R2 ;  /* 0x00180002ed007388 */ /* 0x0003e20000000800 */
[----:B------:R-:W-:Y:S01]  /*3cb0*/  FMUL.FTZ R5, R162, R9 ;  /* 0x00000009a2057220 */ /* 0x000fe20000410000 */
[----:B------:R-:W-:Y:S01]  /*3cc0*/  F2FP.BF16.PACK_AB R13, R132, R133 ;  /* 0x00000085840d723e */ /* 0x000fe200000010ff */
[--C-:B----4-:R-:W-:Y:S01]  /*3cd0*/  FADD.FTZ R11, R11, -R0.reuse ;  /* 0x800000000b0b7221 */ /* 0x110fe20000010000 */
[----:B------:R-:W-:Y:S01]  /*3ce0*/  STS [R236+0x14480], R25 ;  /* 0x01448019ec007388 */ /* 0x000fe20000000800 */
[--C-:B------:R-:W-:Y:S01]  /*3cf0*/  FADD.FTZ R10, R10, -R0.reuse ;  /* 0x800000000a0a7221 */ /* 0x100fe20000010000 */
[----:B------:R-:W-:Y:S01]  /*3d00*/  F2FP.BF16.PACK_AB R5, R5, R19 ;  /* 0x000000130505723e */ /* 0x000fe200000010ff */
[--C-:B------:R-:W-:Y:S01]  /*3d10*/  FADD.FTZ R15, R15, -R0.reuse ;  /* 0x800000000f0f7221 */ /* 0x100fe20000010000 */
[----:B------:R-:W-:Y:S01]  /*3d20*/  STS [R237+0x2000], R16 ;  /* 0x00200010ed007388 */ /* 0x000fe20000000800 */
[----:B------:R-:W-:Y:S02]  /*3d30*/  FMUL.FTZ R10, R149, R10 ;  /* 0x0000000a950a7220 */ /* 0x000fe40000410000 */
[----:B--2---:R-:W-:Y:S01]  /*3d40*/  FMUL.FTZ R3, R139, R11 ;  /* 0x0000000b8b037220 */ /* 0x004fe20000410000 */
[----:B------:R-:W-:Y:S01]  /*3d50*/  STS [R236+0x14c80], R4 ;  /* 0x014c8004ec007388 */ /* 0x000fe20000000800 */
[--C-:B------:R-:W-:Y:S02]  /*3d60*/  FADD.FTZ R14, R14, -R0.reuse ;  /* 0x800000000e0e7221 */ /* 0x100fe40000010000 */
[----:B------:R-:W-:Y:S01]  /*3d70*/  FMUL.FTZ R30, R148, R30 ;  /* 0x0000001e941e7220 */ /* 0x000fe20000410000 */
[----:B------:R-:W-:Y:S01]  /*3d80*/  F2FP.BF16.PACK_AB R3, R3, R10 ;  /* 0x0000000a0303723e */ /* 0x000fe200000010ff */
[----:B------:R-:W-:Y:S02]  /*3d90*/  FMUL.FTZ R14, R29, R14 ;  /* 0x0000000e1d0e7220 */ /* 0x000fe40000410000 */
[----:B------:R-:W-:Y:S02]  /*3da0*/  FMUL.FTZ R31, R151, R31 ;  /* 0x0000001f971f7220 */ /* 0x000fe40000410000 */
[----:B------:R-:W-:Y:S02]  /*3db0*/  FMUL.FTZ R32, R150, R32 ;  /* 0x0000002096207220 */ /* 0x000fe40000410000 */
[----:B------:R-:W-:Y:S01]  /*3dc0*/  FMUL.FTZ R8, R144, R33 ;  /* 0x0000002190087220 */ /* 0x000fe20000410000 */
[----:B------:R-:W-:Y:S01]  /*3dd0*/  F2FP.BF16.PACK_AB R9, R31, R30 ;  /* 0x0000001e1f09723e */ /* 0x000fe200000010ff */
[--C-:B------:R-:W-:Y:S01]  /*3de0*/  FADD.FTZ R35, R35, -R0.reuse ;  /* 0x8000000023237221 */ /* 0x100fe20000010000 */
[----:B-1----:R-:W-:Y:S01]  /*3df0*/  F2FP.BF16.PACK_AB R2, R204, R18 ;  /* 0x00000012cc02723e */ /* 0x002fe200000010ff */
[----:B------:R-:W-:Y:S01]  /*3e00*/  FADD.FTZ R34, R34, -R0 ;  /* 0x8000000022227221 */ /* 0x000fe20000010000 */
[----:B------:R-:W-:Y:S01]  /*3e10*/  F2FP.BF16.PACK_AB R8, R8, R32 ;  /* 0x000000200808723e */ /* 0x000fe200000010ff */
[----:B------:R-:W-:Y:S02]  /*3e20*/  FMUL.FTZ R0, R204, R35 ;  /* 0x00000023cc007220 */ /* 0x000fe40000410000 */
[----:B------:R1:W-:Y:S01]  /*3e30*/  STS [R237+0x2800], R2 ;  /* 0x00280002ed007388 */ /* 0x0003e20000000800 */
[----:B------:R-:W-:Y:S03]  /*3e40*/  FMUL.FTZ R34, R18, R34 ;  /* 0x0000002212227220 */ /* 0x000fe60000410000 */
[----:B------:R-:W-:Y:S02]  /*3e50*/  BAR.SYNC.DEFER_BLOCKING 0x0 ;  /* 0x0000000000007b1d */ /* 0x000fe40000010000 */
[----:B------:R-:W-:Y:S01]  /*3e60*/  F2FP.BF16.PACK_AB R0, R0, R34 ;  /* 0x000000220000723e */ /* 0x000fe200000010ff */
[----:B-1----:R-:W-:Y:S05]  /*3e70*/  FMUL.FTZ R2, R28, R15 ;  /* 0x0000000f1c027220 */ /* 0x002fea0000410000 */
[----:B------:R-:W-:Y:S01]  /*3e80*/  STS [R236+0x15480], R20 ;  /* 0x01548014ec007388 */ /* 0x000fe20000000800 */
[----:B------:R-:W-:Y:S03]  /*3e90*/  F2FP.BF16.PACK_AB R2, R2, R14 ;  /* 0x0000000e0202723e */ /* 0x000fe600000010ff */
        /* <DEDUP_REMOVED lines=89> */
[----:B-12-4-:R-:W-:Y:S01]  /*4430*/  SHF.R.S32.HI R0, RZ, 0x1f, R235 ;  /* 0x0000001fff007819 */ /* 0x016fe200000114eb */
[----:B------:R-:W2:Y:S01]  /*4440*/  LDL.64 R10, [R1] ;  /* 0x00000000010a7983 */ /* 0x000ea20000100a00 */
[----:B------:R-:W-:Y:S01]  /*4450*/  LOP3.LUT P6, RZ, R249, 0x1, RZ, 0xc0, !PT ;  /* 0x00000001f9ff7812 */ /* 0x000fe200078cc0ff */
[----:B------:R-:W-:Y:S02]  /*4460*/  IMAD.MOV.U32 R6, RZ, RZ, c[0x0][0x208] ;  /* 0x00008200ff067624 */ /* 0x000fe400078e00ff */
[----:B------:R-:W1:Y:S01]  /*4470*/  S2R R239, SR_TID.X ;  /* 0x0000000000ef7919 */ /* 0x000e620000002100 */
[----:B------:R-:W-:Y:S02]  /*4480*/  IMAD R0, R0, c[0x0][0x208], RZ ;  /* 0x0000820000007a24 */ /* 0x000fe400078e02ff */
[----:B------:R-:W-:Y:S02]  /*4490*/  IMAD.MOV.U32 R7, RZ, RZ, 0x6 ;  /* 0x00000006ff077424 */ /* 0x000fe400078e00ff */
[C---:B------:R-:W-:Y:S03]  /*44a0*/  IMAD.WIDE.U32 R4, R235.reuse, c[0x0][0x208], RZ ;  /* 0x00008200eb047a25 */ /* 0x040fe600078e00ff */
[----:B------:R-:W-:Y:S01]  /*44b0*/  SHF.L.U64.HI R7, R6, R7, c[0x0][0x20c] ;  /* 0x0000830006077619 */ /* 0x000fe20000010207 */
[----:B------:R-:W-:Y:S01]  /*44c0*/  IMAD R0, R235, c[0x0][0x20c], R0 ;  /* 0x00008300eb007a24 */ /* 0x000fe200078e0200 */
[----:B------:R-:W-:Y:S01]  /*44d0*/  LEA R2, P1, R4, R244, 0x7 ;  /* 0x000000f404027211 */ /* 0x000fe200078238ff */
[----:B------:R-:W-:Y:S02]  /*44e0*/  IMAD.SHL.U32 R6, R6, 0x40, RZ ;  /* 0x0000004006067824 */ /* 0x000fe400078e00ff */
[----:B------:R-:W-:Y:S02]  /*44f0*/  IMAD.IADD R0, R5, 0x1, R0 ;  /* 0x0000000105007824 */ /* 0x000fe400078e0200 */
[----:B------:R-:W-:Y:S03]  /*4500*/  IMAD.SHL.U32 R8, R235, 0x40, RZ ;  /* 0x00000040eb087824 */ /* 0x000fe600078e00ff */
[----:B------:R-:W-:Y:S02]  /*4510*/  LEA.HI.X R3, R4, R245, R0, 0x7, P1 ;  /* 0x000000f504037211 */ /* 0x000fe400008f3c00 */
[----:B------:R-:W-:Y:S02]  /*4520*/  IADD3 R4, P5, P1, R6, 0x80, R2 ;  /* 0x0000008006047810 */ /* 0x000fe400079be002 */
[----:B------:R-:W-:Y:S02]  /*4530*/  IADD3 R0, -R251, R248, -R8 ;  /* 0x000000f8fb007210 */ /* 0x000fe40007ffe908 */
[C-C-:B------:R-:W-:Y:S02]  /*4540*/  IADD3.X R5, R7.reuse, RZ, R3.reuse, P5, P1 ;  /* 0x000000ff07057210 */ /* 0x140fe40002fe2403 */
[----:B------:R-:W-:Y:S02]  /*4550*/  ISETP.LT.OR P5, PT, R0, 0x1, !P6 ;  /* 0x000000010000780c */ /* 0x000fe400077a1670 */
[----:B------:R-:W-:Y:S02]  /*4560*/  IADD3 R6, P1, R6, R2, RZ ;  /* 0x0000000206067210 */ /* 0x000fe40007f3e0ff */
[C---:B------:R-:W-:Y:S03]  /*4570*/  ISETP.LT.OR P6, PT, R0.reuse, 0x21, !P6 ;  /* 0x000000210000780c */ /* 0x040fe600077c1670 */
[----:B------:R-:W-:Y:S01]  /*4580*/  IMAD.X R7, R7, 0x1, R3, P1 ;  /* 0x0000000107077824 */ /* 0x000fe200008e0603 */
[----:B------:R-:W-:Y:S05]  /*4590*/  LOP3.LUT P1, RZ, R249, 0x2, RZ, 0xc0, !PT ;  /* 0x00000002f9ff7812 */ /* 0x000fea000782c0ff */
[----:B------:R-:W-:Y:S01]  /*45a0*/  @!PT LDS RZ, [RZ] ;  /* 0x00000000fffff984 */ /* 0x000fe20000000800 */
[----:B------:R-:W-:Y:S01]  /*45b0*/  @!PT LDS RZ, [RZ] ;  /* 0x00000000fffff984 */ /* 0x000fe20000000800 */
[----:B------:R-:W-:Y:S01]  /*45c0*/  @!PT LDS RZ, [RZ] ;  /* 0x00000000fffff984 */ /* 0x000fe20000000800 */
[----:B------:R3:W-:Y:S01]  /*45d0*/  LDGSTS.E.BYPASS.LTC128B.128 [R240+0xe080], [R2.64], !P5 ;  /* 0x0e08000002f07fae */ /* 0x0007e2000e901d44 */
[C---:B------:R-:W-:Y:S02]  /*45e0*/  ISETP.LT.OR P5, PT, R0.reuse, 0x1, !P1 ;  /* 0x000000010000780c */ /* 0x040fe40004fa1670 */
[----:B------:R-:W-:Y:S11]  /*45f0*/  ISETP.LT.OR P1, PT, R0, 0x21, !P1 ;  /* 0x000000210000780c */ /* 0x000ff60004f21670 */
[----:B------:R3:W-:Y:S04]  /*4600*/  LDGSTS.E.BYPASS.LTC128B.128 [R240+0x10080], [R2.64+0x80], !P5 ;  /* 0x1008008002f07fae */ /* 0x0007e8000e901d44 */
[----:B------:R3:W-:Y:S04]  /*4610*/  LDGSTS.E.BYPASS.LTC128B.128 [R240+0xf080], [R6.64], !P6 ;  /* 0x0f08000006f07fae */ /* 0x0007e8000f101d44 */
[----:B------:R3:W-:Y:S01]  /*4620*/  LDGSTS.E.BYPASS.LTC128B.128 [R240+0x11080], [R4.64], !P1 ;  /* 0x1108000004f07fae */ /* 0x0007e2000c901d44 */
[----:B-1----:R-:W-:Y:S02]  /*4630*/  @!P2 IMAD.SHL.U32 R0, R239, 0x10, RZ ;  /* 0x00000010ef00a824 */ /* 0x002fe400078e00ff */
[----:B--2---:R-:W-:Y:S05]  /*4640*/  @!P2 IMAD.WIDE R8, R8, 0x4, R10 ;  /* 0x000000040808a825 */ /* 0x004fea00078e020a */
[----:B------:R3:W-:Y:S02]  /*4650*/  @!P2 LDGSTS.E.BYPASS.LTC128B.128 [R0+0x12280], [R8.64] ;  /* 0x122800000800afae */ /* 0x0007e4000b901d44 */
.L_x_89:
[-C--:B-1234-:R-:W-:Y:S01]  /*4660*/  HMMA.16816.F32.BF16 R4, R32, R16.reuse, RZ ;  /* 0x000000102004723c */ /* 0x09efe200000418ff */
[----:B------:R-:W2:Y:S02]  /*4670*/  LDL.64 R2, [R1+0x10] ;  /* 0x0000100001027983 */ /* 0x000ea40000100a00 */
[----:B------:R-:W-:Y:S01]  /*4680*/  ISETP.GE.AND P6, PT, R218, 0x1, PT ;  /* 0x00000001da00780c */ /* 0x000fe20003fc6270 */
[----:B------:R-:W-:Y:S01]  /*4690*/  IMAD.SHL.U32 R0, R243, 0x2000, RZ ;  /* 0x00002000f3007824 */ /* 0x000fe200078e00ff */
[----:B------:R-:W-:Y:S01]  /*46a0*/  LDSM.16.M88.4 R140, [R222+0x1800] ;  /* 0x00180000de8c783b */ /* 0x000fe20000000200 */
[----:B------:R-:W-:Y:S02]  /*46b0*/  ISETP.GE.AND P5, PT, R241, 0x1, PT ;  /* 0x00000001f100780c */ /* 0x000fe40003fa6270 */
[C---:B------:R-:W-:Y:S01]  /*46c0*/  HMMA.16816.F32.BF16 R8, R132.reuse, R16, RZ ;  /* 0x000000108408723c */ /* 0x040fe200000418ff */
[----:B------:R-:W-:Y:S04]  /*46d0*/  LDSM.16.MT88.4 R144, [R217+0x4080] ;  /* 0x00408000d990783b */ /* 0x000fe80000004200 */
[----:B------:R-:W-:Y:S03]  /*46e0*/  LDSM.16.M88.4 R148, [R224+0x1000] ;  /* 0x00100000e094783b */ /* 0x000fe60000000200 */
[-C--:B------:R-:W-:Y:S01]  /*46f0*/  HMMA.16816.F32.BF16 R12, R132, R18.reuse, RZ ;  /* 0x00000012840c723c */ /* 0x080fe200000418ff */
[----:B------:R-:W0:Y:S07]  /*4700*/  LDGDEPBAR ;  /* 0x00000000000079af */ /* 0x000e2e0000000000 */
[C---:B------:R-:W-:Y:S08]  /*4710*/  HMMA.16816.F32.BF16 R16, R32.reuse, R18, RZ ;  /* 0x000000122010723c */ /* 0x040ff000000418ff */
[-C--:B------:R-:W-:Y:S08]  /*4720*/  HMMA.16816.F32.BF16 R20, R32, R136.reuse, RZ ;  /* 0x000000882014723c */ /* 0x080ff000000418ff */
[C---:B------:R-:W-:Y:S08]  /*4730*/  HMMA.16816.F32.BF16 R24, R132.reuse, R136, RZ ;  /* 0x000000888418723c */ /* 0x040ff000000418ff */
[-C--:B------:R-:W-:Y:S01]  /*4740*/  HMMA.16816.F32.BF16 R28, R132, R138.reuse, RZ ;  /* 0x0000008a841c723c */ /* 0x080fe200000418ff */
[----:B------:R-:W-:Y:S07]  /*4750*/  LDSM.16.M88.4 R132, [R222+0x1000] ;  /* 0x00100000de84783b */ /* 0x000fee0000000200 */
[----:B------:R-:W-:Y:S01]  /*4760*/  HMMA.16816.F32.BF16 R32, R32, R138, RZ ;  /* 0x0000008a2020723c */ /* 0x000fe200000418ff */
[----:B------:R-:W1:Y:S07]  /*4770*/  LDSM.16.MT88.4 R136, [R217+0x1080] ;  /* 0x00108000d988783b */ /* 0x000e6e0000004200 */
[-C--:B------:R-:W-:Y:S08]  /*4780*/  HMMA.16816.F32.BF16 R4, R160, R204.reuse, R4 ;  /* 0x000000cca004723c */ /* 0x080ff00000041804 */
[C---:B------:R-:W-:Y:S08]  /*4790*/  HMMA.16816.F32.BF16 R8, R208.reuse, R204, R8 ;  /* 0x000000ccd008723c */ /* 0x040ff00000041808 */
[-C--:B------:R-:W-:Y:S08]  /*47a0*/  HMMA.16816.F32.BF16 R12, R208, R206.reuse, R12 ;  /* 0x000000ced00c723c */ /* 0x080ff0000004180c */
[C---:B------:R-:W-:Y:S01]  /*47b0*/  HMMA.16816.F32.BF16 R16, R160.reuse, R206, R16 ;  /* 0x000000cea010723c */ /* 0x040fe20000041810 */
[----:B------:R-:W-:Y:S07]  /*47c0*/  LDSM.16.M88.4 R204, [R224+0x1800] ;  /* 0x00180000e0cc783b */ /* 0x000fee0000000200 */
[-C--:B------:R-:W-:Y:S08]  /*47d0*/  HMMA.16816.F32.BF16 R20, R160, R212.reuse, R20 ;  /* 0x000000d4a014723c */ /* 0x080ff00000041814 */
[C---:B------:R-:W-:Y:S08]  /*47e0*/  HMMA.16816.F32.BF16 R24, R208.reuse, R212, R24 ;  /* 0x000000d4d018723c */ /* 0x040ff00000041818 */
[-C--:B------:R-:W-:Y:S08]  /*47f0*/  HMMA.16816.F32.BF16 R28, R208, R214.reuse, R28 ;  /* 0x000000d6d01c723c */ /* 0x080ff0000004181c */
[----:B------:R-:W-:Y:S01]  /*4800*/  HMMA.16816.F32.BF16 R32, R160, R214, R32 ;  /* 0x000000d6a020723c */ /* 0x000fe20000041820 */
[----:B------:R-:W3:Y:S07]  /*4810*/  LDSM.16.MT88.4 R160, [R217+0x1880] ;  /* 0x00188000d9a0783b */ /* 0x000eee0000004200 */
[-C--:B-1----:R-:W-:Y:S08]  /*4820*/  HMMA.16816.F32.BF16 R4, R132, R136.reuse, R4 ;  /* 0x000000888404723c */ /* 0x082ff00000041804 */
[C---:B------:R-:W-:Y:S08]  /*4830*/  HMMA.16816.F32.BF16 R8, R140.reuse, R136, R8 ;  /* 0x000000888c08723c */ /* 0x040ff00000041808 */
[-C--:B------:R-:W-:Y:S08]  /*4840*/  HMMA.16816.F32.BF16 R12, R140, R138.reuse, R12 ;  /* 0x0000008a8c0c723c */ /* 0x080ff0000004180c */
[C---:B------:R-:W-:Y:S01]  /*4850*/  HMMA.16816.F32.BF16 R16, R132.reuse, R138, R16 ;  /* 0x0000008a8410723c */ /* 0x040fe20000041810 */
[----:B------:R-:W1:Y:S07]  /*4860*/  LDSM.16.MT88.4 R136, [R217+0x4880] ;  /* 0x00488000d988783b */ /* 0x000e6e0000004200 */
[-C--:B------:R-:W-:Y:S08]  /*4870*/  HMMA.16816.F32.BF16 R20, R132, R144.reuse, R20 ;  /* 0x000000908414723c */ /* 0x080ff00000041814 */
[C---:B------:R-:W-:Y:S08]  /*4880*/  HMMA.16816.F32.BF16 R24, R140.reuse, R144, R24 ;  /* 0x000000908c18723c */ /* 0x040ff00000041818 */
[-C--:B------:R-:W-:Y:S01]  /*4890*/  HMMA.16816.F32.BF16 R28, R140, R146.reuse, R28 ;  /* 0x000000928c1c723c */ /* 0x080fe2000004181c */
[----:B------:R-:W-:Y:S07]  /*48a0*/  LDSM.16.MT88.4 R140, [R217+0x2080] ;  /* 0x00208000d98c783b */ /* 0x000fee0000004200 */
[----:B------:R-:W-:Y:S01]  /*48b0*/  HMMA.16816.F32.BF16 R32, R132, R146, R32 ;  /* 0x000000928420723c */ /* 0x000fe20000041820 */
[----:B------:R-:W4:Y:S04]  /*48c0*/  LDSM.16.M88.4 R132, [R222+0x2000] ;  /* 0x00200000de84783b */ /* 0x000f280000000200 */
[----:B------:R-:W5:Y:S03]  /*48d0*/  LDSM.16.M88.4 R144, [R222+0x2800] ;  /* 0x00280000de90783b */ /* 0x000f660000000200 */
[-C--:B---3--:R-:W-:Y:S08]  /*48e0*/  HMMA.16816.F32.BF16 R4, R148, R160.reuse, R4 ;  /* 0x000000a09404723c */ /* 0x088ff00000041804 */
[C---:B------:R-:W-:Y:S08]  /*48f0*/  HMMA.16816.F32.BF16 R8, R204.reuse, R160, R8 ;  /* 0x000000a0cc08723c */ /* 0x040ff00000041808 */
[-C--:B------:R-:W-:Y:S08]  /*4900*/  HMMA.16816.F32.BF16 R12, R204, R162.reuse, R12 ;  /* 0x000000a2cc0c723c */ /* 0x080ff0000004180c */
[C---:B------:R-:W-:Y:S01]  /*4910*/  HMMA.16816.F32.BF16 R16, R148.reuse, R162, R16 ;  /* 0x000000a29410723c */ /* 0x040fe20000041810 */
[----:B------:R-:W3:Y:S07]  /*4920*/  LDSM.16.MT88.4 R160, [R217+0x5080] ;  /* 0x00508000d9a0783b */ /* 0x000eee0000004200 */
[-C--:B-1----:R-:W-:Y:S08]  /*4930*/  HMMA.16816.F32.BF16 R20, R148, R136.reuse, R20 ;  /* 0x000000889414723c */ /* 0x082ff00000041814 */
[C---:B------:R-:W-:Y:S08]  /*4940*/  HMMA.16816.F32.BF16 R24, R204.reuse, R136, R24 ;  /* 0x00000088cc18723c */ /* 0x040ff00000041818 */
[-C--:B------:R-:W-:Y:S01]  /*4950*/  HMMA.16816.F32.BF16 R28, R204, R138.reuse, R28 ;  /* 0x0000008acc1c723c */ /* 0x080fe2000004181c */
[----:B------:R-:W-:Y:S07]  /*4960*/  LDSM.16.MT88.4 R204, [R217+0x5880] ;  /* 0x00588000d9cc783b */ /* 0x000fee0000004200 */
[----:B------:R-:W-:Y:S01]  /*4970*/  HMMA.16816.F32.BF16 R32, R148, R138, R32 ;  /* 0x0000008a9420723c */ /* 0x000fe20000041820 */
[----:B------:R-:W-:Y:S04]  /*4980*/  LDSM.16.M88.4 R136, [R224+0x2000] ;  /* 0x00200000e088783b */ /* 0x000fe80000000200 */
[----:B------:R-:W-:Y:S03]  /*4990*/  LDSM.16.M88.4 R148, [R224+0x2800] ;  /* 0x00280000e094783b */ /* 0x000fe60000000200 */
[-C--:B----4-:R-:W-:Y:S08]  /*49a0*/  HMMA.16816.F32.BF16 R4, R132, R140.reuse, R4 ;  /* 0x0000008c8404723c */ /* 0x090ff00000041804 */
[C---:B-----5:R-:W-:Y:S08]  /*49b0*/  HMMA.16816.F32.BF16 R8, R144.reuse, R140, R8 ;  /* 0x0000008c9008723c */ /* 0x060ff00000041808 */
[-C--:B------:R-:W-:Y:S08]  /*49c0*/  HMMA.16816.F32.BF16 R12, R144, R142.reuse, R12 ;  /* 0x0000008e900c723c */ /* 0x080ff0000004180c */
[C---:B------:R-:W-:Y:S01]  /*49d0*/  HMMA.16816.F32.BF16 R16, R132.reuse, R142, R16 ;  /* 0x0000008e8410723c */ /* 0x040fe20000041810 */
[----:B------:R-:W1:Y:S07]  /*49e0*/  LDSM.16.MT88.4 R140, [R217+0x2880] ;  /* 0x00288000d98c783b */ /* 0x000e6e0000004200 */
[-C--:B---3--:R-:W-:Y:S08]  /*49f0*/  HMMA.16816.F32.BF16 R20, R132, R160.reuse, R20 ;  /* 0x000000a08414723c */ /* 0x088ff00000041814 */
[C---:B------:R-:W-:Y:S04]  /*4a00*/  HMMA.16816.F32.BF16 R24, R144.reuse, R160, R24 ;  /* 0x000000a09018723c */ /* 0x040fe80000041818 */
[C---:B--2---:R-:W-:Y:S04]  /*4a10*/  IADD3 R3, P1, R0.reuse, R2, RZ ;  /* 0x0000000200037210 */ /* 0x044fe80007f3e0ff */
[-C--:B------:R-:W-:Y:S04]  /*4a20*/  HMMA.16816.F32.BF16 R28, R144, R162.reuse, R28 ;  /* 0x000000a2901c723c */ /* 0x080fe8000004181c */
[----:B------:R-:W-:Y:S02]  /*4a30*/  LEA.HI.X.SX32 R0, R0, R252, 0x1, P1 ;  /* 0x000000fc00007211 */ /* 0x000fe400008f0eff */
[C---:B------:R-:W-:Y:S02]  /*4a40*/  LEA R2, P1, R3.reuse, c[0x0][0x220], 0x2 ;  /* 0x0000880003027a11 */ /* 0x040fe400078210ff */
[----:B------:R-:W-:Y:S01]  /*4a50*/  HMMA.16816.F32.BF16 R32, R132, R162, R32 ;  /* 0x000000a28420723c */ /* 0x000fe20000041820 */
[----:B------:R-:W-:Y:S03]  /*4a60*/  LDSM.16.MT88.4 R132, [R216+0x17880] ;  /* 0x01788000d884783b */ /* 0x000fe60000004200 */
[----:B------:R-:W-:Y:S01]  /*4a70*/  LEA.HI.X R3, R3, c[0x0][0x224], R0, 0x2, P1 ;  /* 0x0000890003037a11 */ /* 0x000fe200008f1400 */
[C---:B------:R-:W-:Y:S01]  /*4a80*/  IMAD R0, R218.reuse, 0x2000, R231 ;  /* 0x00002000da007824 */ /* 0x040fe200078e02e7 */
[----:B------:R-:W-:Y:S02]  /*4a90*/  ISETP.GE.AND P1, PT, R235, R250, PT ;  /* 0x000000faeb00720c */ /* 0x000fe40003f26270 */
[----:B------:R-:W-:Y:S01]  /*4aa0*/  IADD3 R218, R218, 0x1, RZ ;  /* 0x00000001dada7810 */ /* 0x000fe20007ffe0ff */
[-C--:B-1----:R-:W-:Y:S05]  /*4ab0*/  HMMA.16816.F32.BF16 R4, R136, R140.reuse, R4 ;  /* 0x0000008c8804723c */ /* 0x082fea0000041804 */
[----:B------:R-:W-:Y:S01]  /*4ac0*/  IMAD.SHL.U32 R0, R0, 0x2, RZ ;  /* 0x0000000200007824 */ /* 0x000fe200078e00ff */
[----:B------:R-:W-:Y:S02]  /*4ad0*/  SEL R218, R218, RZ, !P6 ;  /* 0x000000ffdada7207 */ /* 0x000fe40007000000 */
[C---:B------:R-:W-:Y:S08]  /*4ae0*/  HMMA.16816.F32.BF16 R8, R148.reuse, R140, R8 ;  /* 0x0000008c9408723c */ /* 0x040ff00000041808 */
        /* <DEDUP_REMOVED lines=12> */
[----:B------:R-:W-:Y:S01]  /*4bb0*/  RED.E.ADD.F32.FTZ.RN.STRONG.GPU [R2.64+0x1c00], R11 ;  /* 0x001c000b0200798e */ /* 0x000fe2000c10e784 */
[----:B------:R-:W-:Y:S03]  /*4bc0*/  IMAD.MOV.U32 R205, RZ, RZ, R235 ;  /* 0x000000ffffcd7224 */ /* 0x000fe600078e00eb */
        /* <DEDUP_REMOVED lines=15> */
[----:B------:R-:W-:Y:S04]  /*4cc0*/  LDSM.16.MT88.4 R140, [R216+0x18080] ;  /* 0x01808000d88c783b */ /* 0x000fe80000004200 */
[----:B------:R-:W-:Y:S01]  /*4cd0*/  RED.E.ADD.F32.FTZ.RN.STRONG.GPU [R2.64+0x4400], R21 ;  /* 0x004400150200798e */ /* 0x000fe2000c10e784 */
[-C--:B-1----:R-:W-:Y:S03]  /*4ce0*/  HMMA.16816.F32.BF16 R84, R4, R8.reuse, R84 ;  /* 0x000000080454723c */ /* 0x082fe60000041854 */
[----:B------:R-:W-:Y:S04]  /*4cf0*/  RED.E.ADD.F32.FTZ.RN.STRONG.GPU [R2.64+0x4800], R22 ;  /* 0x004800160200798e */ /* 0x000fe8000c10e784 */
[----:B------:R-:W-:Y:S04]  /*4d00*/  RED.E.ADD.F32.FTZ.RN.STRONG.GPU [R2.64+0x4c00], R23 ;  /* 0x004c00170200798e */ /* 0x000fe8000c10e784 */
[----:B------:R-:W1:Y:S04]  /*4d10*/  LDSM.16.MT88.4 R20, [R0+0x8080] ;  /* 0x008080000014783b */ /* 0x000e680000004200 */
[----:B------:R-:W-:Y:S01]  /*4d20*/  RED.E.ADD.F32.FTZ.RN.STRONG.GPU [R2.64+0x5000], R24 ;  /* 0x005000180200798e */ /* 0x000fe2000c10e784 */
[-C--:B--2---:R-:W-:Y:S03]  /*4d30*/  HMMA.16816.F32.BF16 R88, R12, R8.reuse, R88 ;  /* 0x000000080c58723c */ /* 0x084fe60000041858 */
[----:B------:R-:W-:Y:S04]  /*4d40*/  RED.E.ADD.F32.FTZ.RN.STRONG.GPU [R2.64+0x5400], R25 ;  /* 0x005400190200798e */ /* 0x000fe8000c10e784 */
[----:B------:R-:W-:Y:S01]  /*4d50*/  RED.E.ADD.F32.FTZ.RN.STRONG.GPU [R2.64+0x5800], R26 ;  /* 0x0058001a0200798e */ /* 0x000fe2000c10e784 */
[C---:B---3--:R-:W-:Y:S03]  /*4d60*/  HMMA.16816.F32.BF16 R92, R16.reuse, R8, R92 ;  /* 0x00000008105c723c */ /* 0x048fe6000004185c */
[----:B------:R-:W-:Y:S04]  /*4d70*/  RED.E.ADD.F32.FTZ.RN.STRONG.GPU [R2.64+0x5c00], R27 ;  /* 0x005c001b0200798e */ /* 0x000fe8000c10e784 */
[----:B------:R-:W-:Y:S01]  /*4d80*/  LDSM.16.MT88.4 R24, [R216+0x15880] ;  /* 0x01588000d818783b */ /* 0x000fe20000004200 */
[-C--:B------:R-:W-:Y:S03]  /*4d90*/  HMMA.16816.F32.BF16 R96, R16, R10.reuse, R96 ;  /* 0x0000000a1060723c */ /* 0x080fe60000041860 */
[----:B------:R-:W-:Y:S04]  /*4da0*/  RED.E.ADD.F32.FTZ.RN.STRONG.GPU [R2.64+0x6000], R32 ;  /* 0x006000200200798e */ /* 0x000fe8000c10e784 */
[----:B------:R-:W-:Y:S01]  /*4db0*/  RED.E.ADD.F32.FTZ.RN.STRONG.GPU [R2.64+0x6400], R33 ;  /* 0x006400210200798e */ /* 0x000fe2000c10e784 */
[-C--:B------:R-:W-:Y:S03]  /*4dc0*/  HMMA.16816.F32.BF16 R100, R12, R10.reuse, R100 ;  /* 0x0000000a0c64723c */ /* 0x080fe60000041864 */
[----:B------:R-:W-:Y:S04]  /*4dd0*/  RED.E.ADD.F32.FTZ.RN.STRONG.GPU [R2.64+0x6800], R34 ;  /* 0x006800220200798e */ /* 0x000fe8000c10e784 */
[----:B------:R-:W-:Y:S01]  /*4de0*/  RED.E.ADD.F32.FTZ.RN.STRONG.GPU [R2.64+0x6c00], R35 ;  /* 0x006c00230200798e */ /* 0x000fe2000c10e784 */
        /* <DEDUP_REMOVED lines=10> */
[----:B------:R-:W-:Y:S05]  /*4e90*/  LDSM.16.MT88.4 R8, [R0+0x7080] ;  /* 0x007080000008783b */ /* 0x000fea0000004200 */
        /* <DEDUP_REMOVED lines=22> */
[----:B------:R4:W5:Y:S07]  /*5000*/  LDSM.16.MT88.4 R24, [R0+0x9880] ;  /* 0x009880000018783b */ /* 0x00096e0000004200 */
[-C--:B--2---:R-:W-:Y:S08]  /*5010*/  HMMA.16816.F32.BF16 R84, R4, R8.reuse, R84 ;  /* 0x000000080454723c */ /* 0x084ff00000041854 */
[-C--:B------:R-:W-:Y:S08]  /*5020*/  HMMA.16816.F32.BF16 R88, R12, R8.reuse, R88 ;  /* 0x000000080c58723c */ /* 0x080ff00000041858 */
[C---:B------:R-:W-:Y:S04]  /*5030*/  HMMA.16816.F32.BF16 R92, R16.reuse, R8, R92 ;  /* 0x00000008105c723c */ /* 0x040fe8000004185c */
[----:B----4-:R-:W-:Y:S04]  /*5040*/  IADD3 R0, R241, 0x1, RZ ;  /* 0x00000001f1007810 */ /* 0x010fe80007ffe0ff */
[-C--:B------:R-:W-:Y:S04]  /*5050*/  HMMA.16816.F32.BF16 R96, R16, R10.reuse, R96 ;  /* 0x0000000a1060723c */ /* 0x080fe80000041860 */
[----:B------:R-:W-:Y:S04]  /*5060*/  SEL R241, R0, RZ, !P5 ;  /* 0x000000ff00f17207 */ /* 0x000fe80006800000 */
        /* <DEDUP_REMOVED lines=14> */
[-C--:B-----5:R-:W-:Y:S08]  /*5150*/  HMMA.16816.F32.BF16 R108, R28, R24.reuse, R108 ;  /* 0x000000181c6c723c */ /* 0x0a0ff0000004186c */
[-C--:B------:R-:W-:Y:S08]  /*5160*/  HMMA.16816.F32.BF16 R112, R132, R24.reuse, R112 ;  /* 0x000000188470723c */ /* 0x080ff00000041870 */
[C---:B------:R-:W-:Y:S08]  /*5170*/  HMMA.16816.F32.BF16 R116, R140.reuse, R24, R116 ;  /* 0x000000188c74723c */ /* 0x040ff00000041874 */
[-C--:B------:R-:W-:Y:S08]  /*5180*/  HMMA.16816.F32.BF16 R120, R140, R26.reuse, R120 ;  /* 0x0000001a8c78723c */ /* 0x080ff00000041878 */
[-C--:B------:R-:W-:Y:S08]  /*5190*/  HMMA.16816.F32.BF16 R124, R132, R26.reuse, R124 ;  /* 0x0000001a847c723c */ /* 0x080ff0000004187c */
[----:B------:R-:W-:Y:S01]  /*51a0*/  HMMA.16816.F32.BF16 R128, R28, R26, R128 ;  /* 0x0000001a1c80723c */ /* 0x000fe20000041880 */
[----:B------:R-:W-:-:S07]  /*51b0*/  @!P1 BRA `(.L_x_90) ;  /* 0xffffd41000009947 */ /* 0x000fce000383ffff */
[----:B------:R-:W-:Y:S01]  /*51c0*/  FMUL.FTZ R84, R84, c[0x0][0x298] ;  /* 0x0000a60054547a20 */ /* 0x000fe20000410000 */
[----:B------:R-:W-:Y:S01]  /*51d0*/  PLOP3.LUT P1, PT, PT, PT, PT, 0x8, 0x0 ;  /* 0x000000000000781c */ /* 0x000fe20003f2e170 */
        /* <DEDUP_REMOVED lines=47> */
.L_x_87:
[----:B------:R-:W-:Y:S05]  /*54d0*/  @P1 BRA `(.L_x_91) ;  /* 0x0000184000001947 */ /* 0x000fea0003800000 */
[----:B------:R-:W2:Y:S01]  /*54e0*/  LDL R85, [R1+0x18] ;  /* 0x0000180001557983 */ /* 0x000ea20000100800 */
[----:B------:R-:W-:Y:S02]  /*54f0*/  F2FP.BF16.PACK_AB R36, R37, R36 ;  /* 0x000000242524723e */ /* 0x000fe400000010ff */
[----:B------:R-:W-:Y:S01]  /*5500*/  F2FP.BF16.PACK_AB R38, R39, R38 ;  /* 0x000000262726723e */ /* 0x000fe200000010ff */
[----:B------:R-:W3:Y:S01]  /*5510*/  S2R R28, SR_TID.X ;  /* 0x00000000001c7919 */ /* 0x000ee20000002100 */
[----:B------:R-:W-:-:S02]  /*5520*/  F2FP.BF16.PACK_AB R56, R57, R56 ;  /* 0x000000383938723e */ /* 0x000fc400000010ff */
[----:B------:R-:W-:Y:S02]  /*5530*/  F2FP.BF16.PACK_AB R58, R59, R58 ;  /* 0x0000003a3b3a723e */ /* 0x000fe400000010ff */
[----:B------:R-:W-:Y:S02]  /*5540*/  F2FP.BF16.PACK_AB R40, R41, R40 ;  /* 0x000000282928723e */ /* 0x000fe400000010ff */
[----:B------:R-:W-:Y:S02]  /*5550*/  F2FP.BF16.PACK_AB R42, R43, R42 ;  /* 0x0000002a2b2a723e */ /* 0x000fe400000010ff */
[----:B------:R-:W-:Y:S02]  /*5560*/  F2FP.BF16.PACK_AB R52, R53, R52 ;  /* 0x000000343534723e */ /* 0x000fe400000010ff */
[----:B------:R-:W-:Y:S02]  /*5570*/  F2FP.BF16.PACK_AB R54, R55, R54 ;  /* 0x000000363736723e */ /* 0x000fe400000010ff */
[----:B------:R-:W-:-:S02]  /*5580*/  F2FP.BF16.PACK_AB R44, R45, R44 ;  /* 0x0000002c2d2c723e */ /* 0x000fc400000010ff */
[----:B------:R-:W-:Y:S02]  /*5590*/  F2FP.BF16.PACK_AB R46, R47, R46 ;  /* 0x0000002e2f2e723e */ /* 0x000fe400000010ff */
[----:B------:R-:W-:Y:S02]  /*55a0*/  F2FP.BF16.PACK_AB R48, R49, R48 ;  /* 0x000000303130723e */ /* 0x000fe400000010ff */
[----:B------:R-:W-:Y:S02]  /*55b0*/  F2FP.BF16.PACK_AB R50, R51, R50 ;  /* 0x000000323332723e */ /* 0x000fe400000010ff */
[----:B------:R-:W-:Y:S02]  /*55c0*/  F2FP.BF16.PACK_AB R60, R61, R60 ;  /* 0x0000003c3d3c723e */ /* 0x000fe400000010ff */
[----:B------:R-:W-:Y:S02]  /*55d0*/  F2FP.BF16.PACK_AB R62, R63, R62 ;  /* 0x0000003e3f3e723e */ /* 0x000fe400000010ff */
[----:B---3--:R-:W-:-:S02]  /*55e0*/  SHF.R.S32.HI R27, RZ, 0x1f, R28 ;  /* 0x0000001fff1b7819 */ /* 0x008fc4000001141c */
[----:B------:R-:W-:Y:S02]  /*55f0*/  F2FP.BF16.PACK_AB R80, R81, R80 ;  /* 0x000000505150723e */ /* 0x000fe400000010ff */
[CC--:B------:R-:W-:Y:S02]  /*5600*/  LEA.HI R4, R27.reuse, R28.reuse, RZ, 0x2 ;  /* 0x0000001c1b047211 */ /* 0x0c0fe400078f10ff */
[----:B-1----:R-:W-:Y:S02]  /*5610*/  LEA.HI R2, R27, R28, RZ, 0x5 ;  /* 0x0000001c1b027211 */ /* 0x002fe400078f28ff */
[--C-:B------:R-:W-:Y:S02]  /*5620*/  SHF.R.S32.HI R6, RZ, 0x2, R4.reuse ;  /* 0x00000002ff067819 */ /* 0x100fe40000011404 */
[----:B------:R-:W-:Y:S02]  /*5630*/  SHF.R.S32.HI R0, RZ, 0x1f, R4 ;  /* 0x0000001fff007819 */ /* 0x000fe40000011404 */
[----:B------:R-:W-:-:S02]  /*5640*/  SHF.R.S32.HI R3, RZ, 0x5, R2 ;  /* 0x00000005ff037819 */ /* 0x000fc40000011402 */
[----:B------:R-:W-:Y:S02]  /*5650*/  LEA.HI R0, R0, R6, RZ, 0x3 ;  /* 0x0000000600007211 */ /* 0x000fe400078f18ff */
[----:B------:R-:W-:Y:S02]  /*5660*/  LEA.HI R5, R27, R28, RZ, 0x6 ;  /* 0x0000001c1b057211 */ /* 0x000fe400078f30ff */
[----:B------:R-:W-:Y:S02]  /*5670*/  LOP3.LUT R0, R0, 0xfffffff8, RZ, 0xc0, !PT ;  /* 0xfffffff800007812 */ /* 0x000fe400078ec0ff */
[----:B------:R-:W-:Y:S02]  /*5680*/  LOP3.LUT R4, R4, 0x3ffffffc, RZ, 0xc0, !PT ;  /* 0x3ffffffc04047812 */ /* 0x000fe400078ec0ff */
[----:B------:R-:W-:Y:S01]  /*5690*/  SHF.R.U32.HI R5, RZ, 0x3, R5 ;  /* 0x00000003ff057819 */ /* 0x000fe20000011605 */
[----:B------:R-:W-:Y:S01]  /*56a0*/  IMAD.IADD R6, R6, 0x1, -R0 ;  /* 0x0000000106067824 */ /* 0x000fe200078e0a00 */
[----:B------:R-:W-:-:S02]  /*56b0*/  LEA.HI R0, R2, R3, RZ, 0x1 ;  /* 0x0000000302007211 */ /* 0x000fc400078f08ff */
[----:B------:R-:W-:Y:S01]  /*56c0*/  F2FP.BF16.PACK_AB R82, R83, R82 ;  /* 0x000000525352723e */ /* 0x000fe200000010ff */
[----:B------:R-:W-:Y:S01]  /*56d0*/  IMAD.SHL.U32 R2, R6, 0x40, RZ ;  /* 0x0000004006027824 */ /* 0x000fe200078e00ff */
[----:B------:R-:W-:Y:S02]  /*56e0*/  LOP3.LUT R0, R0, 0x1ffffe, RZ, 0xc0, !PT ;  /* 0x001ffffe00007812 */ /* 0x000fe400078ec0ff */
[----:B------:R-:W-:Y:S02]  /*56f0*/  LOP3.LUT P0, RZ, R6, 0x4, RZ, 0xc0, !PT ;  /* 0x0000000406ff7812 */ /* 0x000fe4000780c0ff */
[----:B------:R-:W-:Y:S01]  /*5700*/  LOP3.LUT R2, R2, 0x1c0, RZ, 0xc0, !PT ;  /* 0x000001c002027812 */ /* 0x000fe200078ec0ff */
[----:B------:R-:W-:Y:S01]  /*5710*/  IMAD.IADD R3, R3, 0x1, -R0 ;  /* 0x0000000103037824 */ /* 0x000fe200078e0a00 */
[----:B------:R-:W-:Y:S01]  /*5720*/  F2FP.BF16.PACK_AB R64, R65, R64 ;  /* 0x000000404140723e */ /* 0x000fe200000010ff */
[----:B------:R-:W-:Y:S01]  /*5730*/  IMAD.IADD R0, R28, 0x1, -R4 ;  /* 0x000000011c007824 */ /* 0x000fe200078e0a04 */
[----:B------:R-:W-:-:S02]  /*5740*/  LOP3.LUT R4, R2, 0x18, R5, 0xf8, !PT ;  /* 0x0000001802047812 */ /* 0x000fc400078ef805 */
[----:B------:R-:W-:Y:S01]  /*5750*/  SHF.R.U32.HI R2, RZ, 0x3, R2 ;  /* 0x00000003ff027819 */ /* 0x000fe20000011602 */
[----:B------:R-:W-:Y:S01]  /*5760*/  IMAD R0, R3, 0x200, R0 ;  /* 0x0000020003007824 */ /* 0x000fe200078e0200 */
[----:B------:R-:W-:Y:S02]  /*5770*/  F2FP.BF16.PACK_AB R66, R67, R66 ;  /* 0x000000424342723e */ /* 0x000fe400000010ff */
[----:B------:R-:W-:Y:S02]  /*5780*/  LOP3.LUT R2, R4, R2, RZ, 0x3c, !PT ;  /* 0x0000000204027212 */ /* 0x000fe400078e3cff */
[----:B------:R-:W-:Y:S02]  /*5790*/  F2FP.BF16.PACK_AB R76, R77, R76 ;  /* 0x0000004c4d4c723e */ /* 0x000fe400000010ff */
[----:B------:R-:W-:Y:S01]  /*57a0*/  F2FP.BF16.PACK_AB R78, R79, R78 ;  /* 0x0000004e4f4e723e */ /* 0x000fe200000010ff */
[----:B------:R-:W-:Y:S01]  /*57b0*/  IMAD.U32 R0, R0, 0x2, R2 ;  /* 0x0000000200007824 */ /* 0x000fe200078e0002 */
[----:B------:R-:W-:-:S02]  /*57c0*/  F2FP.BF16.PACK_AB R68, R69, R68 ;  /* 0x000000444544723e */ /* 0x000fc400000010ff */
[----:B------:R-:W-:Y:S01]  /*57d0*/  F2FP.BF16.PACK_AB R70, R71, R70 ;  /* 0x000000464746723e */ /* 0x000fe200000010ff */
[----:B------:R-:W-:Y:S01]  /*57e0*/  IMAD.SHL.U32 R0, R0, 0x2, RZ ;  /* 0x0000000200007824 */ /* 0x000fe200078e00ff */
[----:B------:R-:W-:Y:S01]  /*57f0*/  BAR.SYNC.DEFER_BLOCKING 0x1, 0x100 ;  /* 0x0044000000007b1d */ /* 0x000fe20000010000 */
[----:B------:R-:W-:Y:S02]  /*5800*/  F2FP.BF16.PACK_AB R72, R73, R72 ;  /* 0x000000484948723e */ /* 0x000fe400000010ff */
[----:B------:R-:W-:Y:S02]  /*5810*/  F2FP.BF16.PACK_AB R74, R75, R74 ;  /* 0x0000004a4b4a723e */ /* 0x000fe400000010ff */
[C---:B------:R-:W-:Y:S02]  /*5820*/  IADD3 R2, R0.reuse, 0x40, RZ ;  /* 0x0000004000027810 */ /* 0x040fe40007ffe0ff */
[----:B------:R-:W-:Y:S02]  /*5830*/  @P0 IADD3 R2, R0, -0x40, RZ ;  /* 0xffffffc000020810 */ /* 0x000fe40007ffe0ff */
[----:B------:R-:W-:-:S02]  /*5840*/  F2FP.BF16.PACK_AB R26, R26, R84 ;  /* 0x000000541a1a723e */ /* 0x000fc400000010ff */
[----:B------:R-:W-:Y:S02]  /*5850*/  F2FP.BF16.PACK_AB R25, R25, R86 ;  /* 0x000000561919723e */ /* 0x000fe400000010ff */
[----:B------:R-:W-:Y:S02]  /*5860*/  F2FP.BF16.PACK_AB R20, R20, R104 ;  /* 0x000000681414723e */ /* 0x000fe400000010ff */
[----:B------:R-:W-:Y:S02]  /*5870*/  F2FP.BF16.PACK_AB R19, R19, R106 ;  /* 0x0000006a1313723e */ /* 0x000fe400000010ff */
[----:B------:R-:W-:Y:S02]  /*5880*/  F2FP.BF16.PACK_AB R24, R24, R88 ;  /* 0x000000581818723e */ /* 0x000fe400000010ff */
[----:B------:R-:W-:Y:S02]  /*5890*/  F2FP.BF16.PACK_AB R23, R23, R90 ;  /* 0x0000005a1717723e */ /* 0x000fe400000010ff */
[----:B------:R-:W-:-:S02]  /*58a0*/  F2FP.BF16.PACK_AB R18, R18, R100 ;  /* 0x000000641212723e */ /* 0x000fc400000010ff */
[----:B------:R-:W-:Y:S01]  /*58b0*/  F2FP.BF16.PACK_AB R17, R103, R102 ;  /* 0x000000666711723e */ /* 0x000fe200000010ff */
[----:B------:R-:W-:Y:S01]  /*58c0*/  STS [R0+0x6080], R36 ;  /* 0x0060802400007388 */ /* 0x000fe20000000800 */
[----:B------:R-:W-:Y:S02]  /*58d0*/  F2FP.BF16.PACK_AB R22, R22, R92 ;  /* 0x0000005c1616723e */ /* 0x000fe400000010ff */
[----:B------:R-:W-:Y:S01]  /*58e0*/  F2FP.BF16.PACK_AB R21, R21, R94 ;  /* 0x0000005e1515723e */ /* 0x000fe200000010ff */
[----:B------:R-:W-:Y:S01]  /*58f0*/  STS [R0+0x6480], R38 ;  /* 0x0064802600007388 */ /* 0x000fe20000000800 */
[----:B------:R-:W-:Y:S02]  /*5900*/  F2FP.BF16.PACK_AB R16, R16, R96 ;  /* 0x000000601010723e */ /* 0x000fe400000010ff */
[----:B------:R-:W-:Y:S01]  /*5910*/  F2FP.BF16.PACK_AB R15, R15, R98 ;  /* 0x000000620f0f723e */ /* 0x000fe200000010ff */
[----:B------:R-:W-:Y:S01]  /*5920*/  STS [R2+0x6080], R56 ;  /* 0x0060803802007388 */ /* 0x000fe20000000800 */
        /* <DEDUP_REMOVED lines=18> */
[----:B------:R-:W-:-:S02]  /*5a50*/  ISETP.NE.U32.AND P0, PT, RZ, c[0x0][0x360], PT ;  /* 0x0000d800ff007a0c */ /* 0x000fc40003f05070 */
[----:B------:R-:W-:Y:S01]  /*5a60*/  ISETP.NE.U32.AND P1, PT, RZ, c[0x0][0x358], PT ;  /* 0x0000d600ff007a0c */ /* 0x000fe20003f25070 */
[----:B------:R-:W-:Y:S01]  /*5a70*/  STS [R0+0x8480], R46 ;  /* 0x0084802e00007388 */ /* 0x000fe20000000800 */
[----:B------:R-:W-:Y:S02]  /*5a80*/  ISETP.NE.AND.EX P0, PT, RZ, c[0x0][0x364], PT, P0 ;  /* 0x0000d900ff007a0c */ /* 0x000fe40003f05300 */
[----:B------:R-:W-:Y:S01]  /*5a90*/  ISETP.NE.AND.EX P1, PT, RZ, c[0x0][0x35c], PT, P1 ;  /* 0x0000d700ff007a0c */ /* 0x000fe20003f25310 */
        /* <DEDUP_REMOVED lines=30> */
[----:B------:R-:W-:Y:S04]  /*5c80*/  STS [R0+0x4080], R9 ;  /* 0x0040800900007388 */ /* 0x000fe80000000800 */
[----:B------:R3:W-:Y:S04]  /*5c90*/  STS [R0+0x4480], R8 ;  /* 0x0044800800007388 */ /* 0x0007e80000000800 */
[----:B------:R2:W-:Y:S04]  /*5ca0*/  STS [R2+0x4080], R4 ;  /* 0x0040800402007388 */ /* 0x0005e80000000800 */
[----:B------:R-:W-:Y:S04]  /*5cb0*/  STS [R2+0x4480], R3 ;  /* 0x0044800302007388 */ /* 0x000fe80000000800 */
[----:B------:R-:W-:Y:S01]  /*5cc0*/  STS [R0+0x5080], R7 ;  /* 0x0050800700007388 */ /* 0x000fe20000000800 */
[----:B-1----:R-:W-:-:S03]  /*5cd0*/  IMAD.MOV.U32 R6, RZ, RZ, 0x4 ;  /* 0x00000004ff067424 */ /* 0x002fc600078e00ff */
[----:B------:R-:W-:Y:S04]  /*5ce0*/  STS [R0+0x5480], R12 ;  /* 0x0054800c00007388 */ /* 0x000fe80000000800 */
[----:B------:R-:W-:Y:S04]  /*5cf0*/  STS [R2+0x5080], R11 ;  /* 0x0050800b02007388 */ /* 0x000fe80000000800 */
[----:B------:R1:W-:Y:S01]  /*5d00*/  STS [R2+0x5480], R10 ;  /* 0x0054800a02007388 */ /* 0x0003e20000000800 */
[----:B---3--:R-:W-:Y:S02]  /*5d10*/  IMAD.MOV.U32 R8, RZ, RZ, c[0x0][0x2f0] ;  /* 0x0000bc00ff087624 */ /* 0x008fe400078e00ff */
[CC--:B--2---:R-:W-:Y:S01]  /*5d20*/  IMAD.WIDE R4, R85.reuse, R6.reuse, c[0x0][0x358] ;  /* 0x0000d60055047625 */ /* 0x0c4fe200078e0206 */
[----:B------:R-:W-:Y:S03]  /*5d30*/  BAR.SYNC.DEFER_BLOCKING 0x1, 0x100 ;  /* 0x0044000000007b1d */ /* 0x000fe60000010000 */
[----:B-1----:R-:W-:-:S03]  /*5d40*/  @P0 IMAD.WIDE R2, R85, R6, c[0x0][0x360] ;  /* 0x0000d80055020625 */ /* 0x002fc600078e0206 */
[----:B------:R-:W2:Y:S04]  /*5d50*/  @P1 LDG.E R0, [R4.64] ;  /* 0x0000000404001981 */ /* 0x000ea8000c1e1900 */
[----:B------:R1:W5:Y:S01]  /*5d60*/  @P0 LDG.E R8, [R2.64] ;  /* 0x0000000402080981 */ /* 0x000362000c1e1900 */
[----:B------:R-:W-:Y:S02]  /*5d70*/  CS2R R6, SRZ ;  /* 0x0000000000067805 */ /* 0x000fe4000001ff00 */
[--C-:B--2---:R-:W-:Y:S01]  /*5d80*/  @P1 SHF.R.S32.HI R7, RZ, 0x1f, R0.reuse ;  /* 0x0000001fff071819 */ /* 0x104fe20000011400 */
[----:B------:R-:W-:Y:S01]  /*5d90*/  @P1 IMAD.MOV.U32 R6, RZ, RZ, R0 ;  /* 0x000000ffff061224 */ /* 0x000fe200078e0000 */
[----:B------:R-:W-:Y:S05]  /*5da0*/  @P0 BRA `(.L_x_92) ;  /* 0x0000004000000947 */ /* 0x000fea0003800000 */
[----:B-1----:R-:W-:Y:S05]  /*5db0*/  @!P1 BRA `(.L_x_92) ;  /* 0x0000003000009947 */ /* 0x002fea0003800000 */
[----:B------:R-:W2:Y:S04]  /*5dc0*/  LDG.E R2, [R4.64] ;  /* 0x0000000404027981 */ /* 0x000ea8000c1e1900 */
[----:B------:R-:W2:Y:S02]  /*5dd0*/  LDG.E R0, [R4.64+0x4] ;  /* 0x0000040404007981 */ /* 0x000ea4000c1e1900 */
[----:B--2--5:R-:W-:-:S02]  /*5de0*/  IADD3 R8, -R2, R0, RZ ;  /* 0x0000000002087210 */ /* 0x024fc40007ffe1ff */
.L_x_92:
[----:B-1----:R-:W-:Y:S01]  /*5df0*/  LEA.HI R2, R27, R28, RZ, 0x4 ;  /* 0x0000001c1b027211 */ /* 0x002fe200078f20ff */
[----:B------:R-:W1:Y:S01]  /*5e00*/  S2R R9, SR_CTAID.X ;  /* 0x0000000000097919 */ /* 0x000e620000002500 */
[----:B------:R-:W-:Y:S01]  /*5e10*/  SEL R24, R85, RZ, !P1 ;  /* 0x000000ff55187207 */ /* 0x000fe20004800000 */
[----:B------:R-:W-:Y:S01]  /*5e20*/  BSSY B0, `(.L_x_93) ;  /* 0x000003c000007945 */ /* 0x000fe20003800000 */
[----:B------:R-:W-:Y:S01]  /*5e30*/  LOP3.LUT R0, R2, 0xfffffff0, RZ, 0xc0, !PT ;  /* 0xfffffff002007812 */ /* 0x000fe200078ec0ff */
[----:B------:R-:W2:Y:S01]  /*5e40*/  S2R R26, SR_CTAID.Y ;  /* 0x00000000001a7919 */ /* 0x000ea20000002600 */
[----:B------:R-:W-:-:S02]  /*5e50*/  SHF.R.S32.HI R14, RZ, 0x4, R2 ;  /* 0x00000004ff0e7819 */ /* 0x000fc40000011402 */
[----:B------:R-:W-:Y:S01]  /*5e60*/  LEA.HI R2, R27, R28, RZ, 0x7 ;  /* 0x0000001c1b027211 */ /* 0x000fe200078f38ff */
[----:B------:R-:W-:Y:S01]  /*5e70*/  IMAD.IADD R0, R28, 0x1, -R0 ;  /* 0x000000011c007824 */ /* 0x000fe200078e0a00 */
[C---:B------:R-:W-:Y:S01]  /*5e80*/  IADD3 R6, P0, R14.reuse, R6, RZ ;  /* 0x000000060e067210 */ /* 0x040fe20007f1e0ff */
[----:B------:R-:W-:Y:S02]  /*5e90*/  IMAD.SHL.U32 R5, R14, 0x40, RZ ;  /* 0x000000400e057824 */ /* 0x000fe400078e00ff */
[----:B------:R-:W-:Y:S01]  /*5ea0*/  IMAD.SHL.U32 R3, R2, 0x4, RZ ;  /* 0x0000000402037824 */ /* 0x000fe200078e00ff */
[----:B------:R-:W-:Y:S01]  /*5eb0*/  SHF.R.S32.HI R4, RZ, 0x1f, R0 ;  /* 0x0000001fff047819 */ /* 0x000fe20000011400 */
[----:B------:R-:W-:Y:S01]  /*5ec0*/  IMAD.SHL.U32 R12, R0, 0x8, RZ ;  /* 0x00000008000c7824 */ /* 0x000fe200078e00ff */
[----:B------:R-:W-:Y:S02]  /*5ed0*/  LEA.HI.X.SX32 R7, R14, R7, 0x1, P0 ;  /* 0x000000070e077211 */ /* 0x000fe400000f0eff */
[----:B------:R-:W-:-:S02]  /*5ee0*/  LEA.HI R2, R4, R0, RZ, 0x3 ;  /* 0x0000000004027211 */ /* 0x000fc400078f18ff */
[----:B------:R-:W-:Y:S02]  /*5ef0*/  LOP3.LUT R0, R5, 0x1c0, RZ, 0xc0, !PT ;  /* 0x000001c005007812 */ /* 0x000fe400078ec0ff */
[----:B------:R-:W-:Y:S02]  /*5f00*/  LOP3.LUT R3, R3, 0xfffffe00, RZ, 0xc0, !PT ;  /* 0xfffffe0003037812 */ /* 0x000fe400078ec0ff */
[----:B------:R-:W-:Y:S01]  /*5f10*/  LOP3.LUT R4, R0, 0x38, R12, 0xf8, !PT ;  /* 0x0000003800047812 */ /* 0x000fe200078ef80c */
[C---:B-1---5:R-:W-:Y:S01]  /*5f20*/  IMAD R5, R9.reuse, -0x60, R8 ;  /* 0xffffffa009057824 */ /* 0x062fe200078e0208 */
[----:B------:R-:W-:Y:S01]  /*5f30*/  SHF.R.S32.HI R2, RZ, 0x3, R2 ;  /* 0x00000003ff027819 */ /* 0x000fe20000011402 */
[----:B------:R-:W-:Y:S01]  /*5f40*/  IMAD.WIDE R6, R9, 0x60, R6 ;  /* 0x0000006009067825 */ /* 0x000fe200078e0206 */
[----:B------:R-:W-:Y:S02]  /*5f50*/  SHF.R.U32.HI R0, RZ, 0x3, R0 ;  /* 0x00000003ff007819 */ /* 0x000fe40000011600 */
[----:B------:R-:W-:Y:S01]  /*5f60*/  IMNMX R15, R5, 0x60, PT ;  /* 0x00000060050f7817 */ /* 0x000fe20003800200 */
[----:B------:R-:W-:Y:S01]  /*5f70*/  IMAD R2, R2, 0x1800, R3 ;  /* 0x0000180002027824 */ /* 0x000fe200078e0203 */
[----:B------:R-:W-:-:S02]  /*5f80*/  LOP3.LUT R0, R4, R0, RZ, 0x3c, !PT ;  /* 0x0000000004007212 */ /* 0x000fc400078e3cff */
[----:B--2---:R-:W-:Y:S02]  /*5f90*/  SHF.R.S32.HI R27, RZ, 0x1f, R26 ;  /* 0x0000001fff1b7819 */ /* 0x004fe4000001141a */
[----:B------:R-:W-:Y:S01]  /*5fa0*/  ISETP.GE.AND P5, PT, R14, R15, PT ;  /* 0x0000000f0e00720c */ /* 0x000fe20003fa6270 */
[----:B------:R-:W-:Y:S01]  /*5fb0*/  IMAD.IADD R0, R2, 0x1, R0 ;  /* 0x0000000102007824 */ /* 0x000fe200078e0200 */
[----:B------:R-:W-:Y:S01]  /*5fc0*/  SHF.R.S32.HI R13, RZ, 0x1f, R12 ;  /* 0x0000001fff0d7819 */ /* 0x000fe2000001140c */
[----:B------:R-:W-:Y:S01]  /*5fd0*/  IMAD R2, R27, c[0x0][0x338], RZ ;  /* 0x0000ce001b027a24 */ /* 0x000fe200078e02ff */
[----:B------:R-:W-:Y:S01]  /*5fe0*/  SHF.R.S32.HI R4, RZ, 0x1f, R85 ;  /* 0x0000001fff047819 */ /* 0x000fe20000011455 */
[----:B------:R-:W-:Y:S01]  /*5ff0*/  IMAD.SHL.U32 R0, R0, 0x2, RZ ;  /* 0x0000000200007824 */ /* 0x000fe200078e00ff */
[----:B------:R-:W-:Y:S01]  /*6000*/  ISETP.GE.OR P0, PT, R12, c[0x0][0x324], P5 ;  /* 0x0000c9000c007a0c */ /* 0x000fe20002f06670 */
[----:B------:R-:W-:Y:S01]  /*6010*/  IMAD R8, R26, c[0x0][0x33c], R2 ;  /* 0x0000cf001a087a24 */ /* 0x000fe200078e0202 */
[----:B------:R-:W-:Y:S01]  /*6020*/  SEL R25, R4, RZ, !P1 ;  /* 0x000000ff04197207 */ /* 0x000fe20004800000 */
[----:B------:R-:W-:Y:S01]  /*6030*/  IMAD.WIDE.U32 R2, R26, c[0x0][0x338], R12 ;  /* 0x0000ce001a027a25 */ /* 0x000fe200078e000c */
[----:B------:R1:W2:Y:S03]  /*6040*/  LDS.128 R20, [R0+0x6880] ;  /* 0x0068800000147984 */ /* 0x0002a60000000c00 */
[----:B------:R-:W-:Y:S01]  /*6050*/  IMAD.IADD R3, R3, 0x1, R8 ;  /* 0x0000000103037824 */ /* 0x000fe200078e0208 */
[----:B------:R1:W3:Y:S01]  /*6060*/  LDS.128 R28, [R0+0x7080] ;  /* 0x00708000001c7984 */ /* 0x0002e20000000c00 */
[----:B------:R-:W-:-:S02]  /*6070*/  IMAD R4, R25, c[0x0][0x340], RZ ;  /* 0x0000d00019047a24 */ /* 0x000fc400078e02ff */
[C---:B------:R-:W-:Y:S01]  /*6080*/  IMAD.WIDE.U32 R10, R24.reuse, c[0x0][0x340], R2 ;  /* 0x0000d000180a7a25 */ /* 0x040fe200078e0002 */
[----:B------:R1:W4:Y:S03]  /*6090*/  LDS.128 R32, [R0+0x7880] ;  /* 0x0078800000207984 */ /* 0x0003260000000c00 */
[----:B------:R-:W-:Y:S01]  /*60a0*/  IMAD R4, R24, c[0x0][0x344], R4 ;  /* 0x0000d10018047a24 */ /* 0x000fe200078e0204 */
[----:B------:R1:W1:Y:S03]  /*60b0*/  LDS.128 R36, [R0+0x8080] ;  /* 0x0080800000247984 */ /* 0x0002660000000c00 */
[----:B------:R-:W-:Y:S01]  /*60c0*/  IMAD.IADD R9, R11, 0x1, R4 ;  /* 0x000000010b097824 */ /* 0x000fe200078e0204 */
        /* <DEDUP_REMOVED lines=17> */
.L_x_94:
[----:B--2---:R-:W-:Y:S05]  /*61e0*/  BSYNC B0 ;  /* 0x0000000000007941 */ /* 0x004fea0003800000 */
.L_x_93:
        /* <DEDUP_REMOVED lines=16> */
.L_x_96:
[----:B------:R-:W-:Y:S05]  /*62f0*/  BSYNC B0 ;  /* 0x0000000000007941 */ /* 0x000fea0003800000 */
.L_x_95:
        /* <DEDUP_REMOVED lines=16> */
.L_x_98:
[----:B------:R-:W-:Y:S05]  /*6400*/  BSYNC B0 ;  /* 0x0000000000007941 */ /* 0x000fea0003800000 */
.L_x_97:
        /* <DEDUP_REMOVED lines=16> */
.L_x_100:
[----:B------:R-:W-:Y:S05]  /*6510*/  BSYNC B0 ;  /* 0x0000000000007941 */ /* 0x000fea0003800000 */
.L_x_99:
        /* <DEDUP_REMOVED lines=16> */
.L_x_102:
[----:B------:R-:W-:Y:S05]  /*6620*/  BSYNC B0 ;  /* 0x0000000000007941 */ /* 0x000fea0003800000 */
.L_x_101:
        /* <DEDUP_REMOVED lines=10> */
[----:B-1----:R-:W-:-:S04]  /*66d0*/  IMAD.WIDE.U32 R4, R0, c[0x0][0x330], R2 ;  /* 0x0000cc0000047a25 */ /* 0x002fc800078e0002 */
[----:B------:R-:W-:Y:S01]  /*66e0*/  IMAD R0, R0, c[0x0][0x334], R8 ;  /* 0x0000cd0000007a24 */ /* 0x000fe200078e0208 */
[----:B------:R-:W-:-:S04]  /*66f0*/  LEA R2, P6, R4, c[0x0][0x318], 0x1 ;  /* 0x0000c60004027a11 */ /* 0x000fc800078c08ff */
[----:B------:R-:W-:-:S04]  /*6700*/  IADD3 R0, R5, R0, RZ ;  /* 0x0000000005007210 */ /* 0x000fc80007ffe0ff */
[----:B------:R-:W-:-:S05]  /*6710*/  LEA.HI.X R3, R4, c[0x0][0x31c], R0, 0x1, P6 ;  /* 0x0000c70004037a11 */ /* 0x000fca00030f0c00 */
[----:B------:R1:W-:Y:S02]  /*6720*/  STG.E.128 [R2.64], R40 ;  /* 0x0000002802007986 */ /* 0x0003e4000c101d04 */
.L_x_104:
[----:B------:R-:W-:Y:S05]  /*6730*/  BSYNC B0 ;  /* 0x0000000000007941 */ /* 0x000fea0003800000 */
.L_x_103:
[----:B------:R-:W-:Y:S01]  /*6740*/  IMAD R0, R27, c[0x0][0x308], RZ ;  /* 0x0000c2001b007a24 */ /* 0x000fe200078e02ff */
[----:B------:R-:W-:Y:S01]  /*6750*/  ISETP.GE.OR P5, PT, R12, c[0x0][0x2f4], P5 ;  /* 0x0000bd000c007a0c */ /* 0x000fe20002fa6670 */
[C---:B-1----:R-:W-:Y:S01]  /*6760*/  IMAD.WIDE.U32 R2, R26.reuse, c[0x0][0x308], R12 ;  /* 0x0000c2001a027a25 */ /* 0x042fe200078e000c */
[----:B------:R-:W-:Y:S03]  /*6770*/  BSSY B0, `(.L_x_105) ;  /* 0x0000010000007945 */ /* 0x000fe60003800000 */
[----:B------:R-:W-:Y:S02]  /*6780*/  IMAD R0, R26, c[0x0][0x30c], R0 ;  /* 0x0000c3001a007a24 */ /* 0x000fe400078e0200 */
[----:B------:R-:W-:-:S03]  /*6790*/  IMAD R4, R25, c[0x0][0x310], RZ ;  /* 0x0000c40019047a24 */ /* 0x000fc600078e02ff */
[----:B------:R-:W-:Y:S01]  /*67a0*/  IADD3 R3, R3, R0, RZ ;  /* 0x0000000003037210 */ /* 0x000fe20007ffe0ff */
[----:B------:R-:W-:-:S04]  /*67b0*/  IMAD R0, R24, c[0x0][0x314], R4 ;  /* 0x0000c50018007a24 */ /* 0x000fc800078e0204 */
[----:B------:R-:W-:-:S05]  /*67c0*/  IMAD.WIDE.U32 R10, R24, c[0x0][0x310], R2 ;  /* 0x0000c400180a7a25 */ /* 0x000fca00078e0002 */
[----:B------:R-:W-:Y:S01]  /*67d0*/  IADD3 R9, R11, R0, RZ ;  /* 0x000000000b097210 */ /* 0x000fe20007ffe0ff */
[----:B------:R-:W-:Y:S05]  /*67e0*/  @P5 BRA `(.L_x_106) ;  /* 0x0000008000005947 */ /* 0x000fea0003800000 */
[----:B------:R-:W-:Y:S01]  /*67f0*/  MOV R8, R10 ;  /* 0x0000000a00087202 */ /* 0x000fe20000000f00 */
[----:B------:R-:W-:-:S04]  /*6800*/  IMAD R0, R7, c[0x0][0x300], RZ ;  /* 0x0000c00007007a24 */ /* 0x000fc800078e02ff */
[----:B------:R-:W-:-:S04]  /*6810*/  IMAD.WIDE.U32 R2, R6, c[0x0][0x300], R8 ;  /* 0x0000c00006027a25 */ /* 0x000fc800078e0008 */
[----:B------:R-:W-:Y:S01]  /*6820*/  IMAD R0, R6, c[0x0][0x304], R0 ;  /* 0x0000c10006007a24 */ /* 0x000fe200078e0200 */
[----:B------:R-:W-:-:S04]  /*6830*/  LEA R4, P5, R2, c[0x0][0x2e8], 0x1 ;  /* 0x0000ba0002047a11 */ /* 0x000fc800078a08ff */
[----:B------:R-:W-:-:S04]  /*6840*/  IADD3 R0, R3, R0, RZ ;  /* 0x0000000003007210 */ /* 0x000fc80007ffe0ff */
[----:B------:R-:W-:-:S05]  /*6850*/  LEA.HI.X R5, R2, c[0x0][0x2ec], R0, 0x1, P5 ;  /* 0x0000bb0002057a11 */ /* 0x000fca00028f0c00 */
[----:B------:R1:W-:Y:S02]  /*6860*/  STG.E.128 [R4.64], R44 ;  /* 0x0000002c04007986 */ /* 0x0003e4000c101d04 */
.L_x_106:
[----:B------:R-:W-:Y:S05]  /*6870*/  BSYNC B0 ;  /* 0x0000000000007941 */ /* 0x000fea0003800000 */
.L_x_105:
        /* <DEDUP_REMOVED lines=14> */
.L_x_108:
[----:B------:R-:W-:Y:S05]  /*6960*/  BSYNC B0 ;  /* 0x0000000000007941 */ /* 0x000fea0003800000 */
.L_x_107:
        /* <DEDUP_REMOVED lines=14> */
.L_x_110:
[----:B------:R-:W-:Y:S05]  /*6a50*/  BSYNC B0 ;  /* 0x0000000000007941 */ /* 0x000fea0003800000 */
.L_x_109:
        /* <DEDUP_REMOVED lines=14> */
.L_x_112:
[----:B------:R-:W-:Y:S05]  /*6b40*/  BSYNC B0 ;  /* 0x0000000000007941 */ /* 0x000fea0003800000 */
.L_x_111:
        /* <DEDUP_REMOVED lines=14> */
.L_x_114:
[----:B------:R-:W-:Y:S05]  /*6c30*/  BSYNC B0 ;  /* 0x0000000000007941 */ /* 0x000fea0003800000 */
.L_x_113:
[----:B------:R-:W-:-:S13]  /*6c40*/  ISETP.GE.OR P0, PT, R12, c[0x0][0x2f4], P0 ;  /* 0x0000bd000c007a0c */ /* 0x000fda0000706670 */
[----:B------:R-:W-:Y:S05]  /*6c50*/  @P0 EXIT ;  /* 0x000000000000094d */ /* 0x000fea0003800000 */
[----:B------:R-:W-:Y:S01]  /*6c60*/  IADD3 R6, P0, R6, 0x50, RZ ;  /* 0x0000005006067810 */ /* 0x000fe20007f1e0ff */
[----:B------:R-:W-:Y:S01]  /*6c70*/  IMAD.MOV.U32 R2, RZ, RZ, R10 ;  /* 0x000000ffff027224 */ /* 0x000fe200078e000a */
[----:B------:R-:W-:-:S03]  /*6c80*/  MOV R3, R9 ;  /* 0x0000000900037202 */ /* 0x000fc60000000f00 */
[----:B------:R-:W-:Y:S02]  /*6c90*/  IMAD.X R0, RZ, RZ, R7, P0 ;  /* 0x000000ffff007224 */ /* 0x000fe400000e0607 */
[----:B-1----:R-:W-:-:S04]  /*6ca0*/  IMAD.WIDE.U32 R4, R6, c[0x0][0x300], R2 ;  /* 0x0000c00006047a25 */ /* 0x002fc800078e0002 */
[----:B------:R-:W-:Y:S01]  /*6cb0*/  IMAD R0, R0, c[0x0][0x300], RZ ;  /* 0x0000c00000007a24 */ /* 0x000fe200078e02ff */
[----:B------:R-:W-:-:S03]  /*6cc0*/  LEA R2, P0, R4, c[0x0][0x2e8], 0x1 ;  /* 0x0000ba0004027a11 */ /* 0x000fc600078008ff */
[----:B------:R-:W-:-:S05]  /*6cd0*/  IMAD R0, R6, c[0x0][0x304], R0 ;  /* 0x0000c10006007a24 */ /* 0x000fca00078e0200 */
[----:B------:R-:W-:-:S04]  /*6ce0*/  IADD3 R0, R5, R0, RZ ;  /* 0x0000000005007210 */ /* 0x000fc80007ffe0ff */
[----:B------:R-:W-:-:S05]  /*6cf0*/  LEA.HI.X R3, R4, c[0x0][0x2ec], R0, 0x1, P0 ;  /* 0x0000bb0004037a11 */ /* 0x000fca00000f0c00 */
[----:B------:R-:W-:Y:S01]  /*6d00*/  STG.E.128 [R2.64], R64 ;  /* 0x0000004002007986 */ /* 0x000fe2000c101d04 */
[----:B------:R-:W-:Y:S05]  /*6d10*/  EXIT ;  /* 0x000000000000794d */ /* 0x000fea0003800000 */
.L_x_91:
[----:B------:R-:W2:Y:S01]  /*6d20*/  LDL R9, [R1+0x18] ;  /* 0x0000180001097983 */ /* 0x000ea20000100800 */
[----:B------:R-:W-:Y:S01]  /*6d30*/  ISETP.NE.U32.AND P1, PT, RZ, c[0x0][0x358], PT ;  /* 0x0000d600ff007a0c */ /* 0x000fe20003f25070 */
[----:B-1----:R-:W-:Y:S01]  /*6d40*/  IMAD.MOV.U32 R2, RZ, RZ, 0x4 ;  /* 0x00000004ff027424 */ /* 0x002fe200078e00ff */
[----:B------:R-:W-:Y:S02]  /*6d50*/  ISETP.NE.U32.AND P0, PT, RZ, c[0x0][0x360], PT ;  /* 0x0000d800ff007a0c */ /* 0x000fe40003f05070 */
[----:B------:R-:W-:Y:S02]  /*6d60*/  ISETP.NE.AND.EX P1, PT, RZ, c[0x0][0x35c], PT, P1 ;  /* 0x0000d700ff007a0c */ /* 0x000fe40003f25310 */
[----:B------:R-:W-:Y:S01]  /*6d70*/  ISETP.NE.AND.EX P0, PT, RZ, c[0x0][0x364], PT, P0 ;  /* 0x0000d900ff007a0c */ /* 0x000fe20003f05300 */
[----:B--2---:R-:W-:-:S10]  /*6d80*/  IMAD.WIDE R4, R9, R2, c[0x0][0x358] ;  /* 0x0000d60009047625 */ /* 0x004fd400078e0202 */
[----:B------:R-:W2:Y:S01]  /*6d90*/  @P1 LDG.E R0, [R4.64] ;  /* 0x0000000404001981 */ /* 0x000ea2000c1e1900 */
[----:B------:R-:W-:Y:S02]  /*6da0*/  IMAD.MOV.U32 R8, RZ, RZ, c[0x0][0x2f0] ;  /* 0x0000bc00ff087624 */ /* 0x000fe400078e00ff */
[----:B------:R-:W-:-:S05]  /*6db0*/  @P0 IMAD.WIDE R2, R9, R2, c[0x0][0x360] ;  /* 0x0000d80009020625 */ /* 0x000fca00078e0202 */
[----:B------:R1:W5:Y:S02]  /*6dc0*/  @P0 LDG.E R8, [R2.64] ;  /* 0x0000000402080981 */ /* 0x000364000c1e1900 */
[----:B-1----:R-:W-:Y:S02]  /*6dd0*/  CS2R R2, SRZ ;  /* 0x0000000000027805 */ /* 0x002fe4000001ff00 */
[--C-:B--2---:R-:W-:Y:S01]  /*6de0*/  @P1 SHF.R.S32.HI R3, RZ, 0x1f, R0.reuse ;  /* 0x0000001fff031819 */ /* 0x104fe20000011400 */
[----:B------:R-:W-:Y:S01]  /*6df0*/  @P1 IMAD.MOV.U32 R2, RZ, RZ, R0 ;  /* 0x000000ffff021224 */ /* 0x000fe200078e0000 */
[----:B------:R-:W-:Y:S05]  /*6e00*/  @P0 BRA `(.L_x_115) ;  /* 0x0000004000000947 */ /* 0x000fea0003800000 */
[----:B------:R-:W-:Y:S05]  /*6e10*/  @!P1 BRA `(.L_x_115) ;  /* 0x0000003000009947 */ /* 0x000fea0003800000 */
[----:B------:R1:W2:Y:S04]  /*6e20*/  LDG.E R0, [R4.64] ;  /* 0x0000000404007981 */ /* 0x0002a8000c1e1900 */
[----:B-1----:R-:W2:Y:S02]  /*6e30*/  LDG.E R4, [R4.64+0x4] ;  /* 0x0000040404047981 */ /* 0x002ea4000c1e1900 */
[----:B--2--5:R-:W-:-:S02]  /*6e40*/  IADD3 R8, -R0, R4, RZ ;  /* 0x0000000400087210 */ /* 0x024fc40007ffe1ff */
.L_x_115:
[----:B------:R-:W1:Y:S01]  /*6e50*/  S2R R0, SR_TID.X ;  /* 0x0000000000007919 */ /* 0x000e620000002100 */
[----:B------:R-:W-:Y:S01]  /*6e60*/  SEL R16, R9, RZ, !P1 ;  /* 0x000000ff09107207 */ /* 0x000fe20004800000 */
[----:B------:R-:W-:Y:S02]  /*6e70*/  BSSY B0, `(.L_x_116) ;  /* 0x0000024000007945 */ /* 0x000fe40003800000 */
[----:B------:R-:W2:Y:S04]  /*6e80*/  S2R R5, SR_CTAID.X ;  /* 0x0000000000057919 */ /* 0x000ea80000002500 */
[----:B------:R-:W3:Y:S01]  /*6e90*/  S2R R18, SR_CTAID.Y ;  /* 0x0000000000127919 */ /* 0x000ee20000002600 */
[----:B-1----:R-:W-:-:S04]  /*6ea0*/  SHF.R.S32.HI R14, RZ, 0x1f, R0 ;  /* 0x0000001fff0e7819 */ /* 0x002fc80000011400 */
[----:B------:R-:W-:Y:S01]  /*6eb0*/  LEA.HI R14, R14, R0, RZ, 0x4 ;  /* 0x000000000e0e7211 */ /* 0x000fe200078f20ff */
[----:B--2--5:R-:W-:-:S03]  /*6ec0*/  IMAD R15, R5, -0x60, R8 ;  /* 0xffffffa0050f7824 */ /* 0x024fc600078e0208 */
[----:B------:R-:W-:Y:S02]  /*6ed0*/  LOP3.LUT R10, R14, 0x1ffffff0, RZ, 0xc0, !PT ;  /* 0x1ffffff00e0a7812 */ /* 0x000fe400078ec0ff */
[----:B------:R-:W-:Y:S02]  /*6ee0*/  SHF.R.S32.HI R14, RZ, 0x4, R14 ;  /* 0x00000004ff0e7819 */ /* 0x000fe4000001140e */
[----:B---3--:R-:W-:Y:S01]  /*6ef0*/  SHF.R.S32.HI R19, RZ, 0x1f, R18 ;  /* 0x0000001fff137819 */ /* 0x008fe20000011412 */
[----:B------:R-:W-:Y:S01]  /*6f00*/  IMAD.IADD R10, R0, 0x1, -R10 ;  /* 0x00000001000a7824 */ /* 0x000fe200078e0a0a */
[C---:B------:R-:W-:Y:S02]  /*6f10*/  IADD3 R2, P0, R14.reuse, R2, RZ ;  /* 0x000000020e027210 */ /* 0x040fe40007f1e0ff */
[----:B------:R-:W-:Y:S01]  /*6f20*/  ISETP.GE.AND P5, PT, R14, R15, PT ;  /* 0x0000000f0e00720c */ /* 0x000fe20003fa6270 */
[----:B------:R-:W-:Y:S01]  /*6f30*/  IMAD.SHL.U32 R10, R10, 0x8, RZ ;  /* 0x000000080a0a7824 */ /* 0x000fe200078e00ff */
[----:B------:R-:W-:Y:S01]  /*6f40*/  SHF.R.S32.HI R0, RZ, 0x1f, R9 ;  /* 0x0000001fff007819 */ /* 0x000fe20000011409 */
[----:B------:R-:W-:Y:S01]  /*6f50*/  IMAD R4, R19, c[0x0][0x308], RZ ;  /* 0x0000c20013047a24 */ /* 0x000fe200078e02ff */
[----:B------:R-:W-:-:S02]  /*6f60*/  LEA.HI.X.SX32 R3, R14, R3, 0x1, P0 ;  /* 0x000000030e037211 */ /* 0x000fc400000f0eff */
[----:B------:R-:W-:Y:S01]  /*6f70*/  SHF.R.S32.HI R11, RZ, 0x1f, R10 ;  /* 0x0000001fff0b7819 */ /* 0x000fe2000001140a */
[----:B------:R-:W-:Y:S01]  /*6f80*/  IMAD R4, R18, c[0x0][0x30c], R4 ;  /* 0x0000c30012047a24 */ /* 0x000fe200078e0204 */
[----:B------:R-:W-:Y:S01]  /*6f90*/  ISETP.GE.OR P0, PT, R10, c[0x0][0x2f4], P5 ;  /* 0x0000bd000a007a0c */ /* 0x000fe20002f06670 */
[----:B------:R-:W-:Y:S01]  /*6fa0*/  IMAD.WIDE R2, R5, 0x60, R2 ;  /* 0x0000006005027825 */ /* 0x000fe200078e0202 */
[----:B------:R-:W-:-:S03]  /*6fb0*/  SEL R17, R0, RZ, !P1 ;  /* 0x000000ff00117207 */ /* 0x000fc60004800000 */
[----:B------:R-:W-:-:S04]  /*6fc0*/  IMAD.WIDE.U32 R6, R18, c[0x0][0x308], R10 ;  /* 0x0000c20012067a25 */ /* 0x000fc800078e000a */
[----:B------:R-:W-:Y:S02]  /*6fd0*/  IMAD.IADD R7, R4, 0x1, R7 ;  /* 0x0000000104077824 */ /* 0x000fe400078e0207 */
[----:B------:R-:W-:Y:S02]  /*6fe0*/  IMAD R4, R17, c[0x0][0x310], RZ ;  /* 0x0000c40011047a24 */ /* 0x000fe400078e02ff */
[----:B------:R-:W-:-:S04]  /*6ff0*/  IMAD.WIDE.U32 R6, R16, c[0x0][0x310], R6 ;  /* 0x0000c40010067a25 */ /* 0x000fc800078e0006 */
[----:B------:R-:W-:-:S04]  /*7000*/  IMAD R4, R16, c[0x0][0x314], R4 ;  /* 0x0000c50010047a24 */ /* 0x000fc800078e0204 */
[----:B------:R-:W-:Y:S01]  /*7010*/  IMAD.IADD R5, R7, 0x1, R4 ;  /* 0x0000000107057824 */ /* 0x000fe200078e0204 */
        /* <DEDUP_REMOVED lines=8> */
[----:B------:R1:W-:Y:S02]  /*70a0*/  STG.E.128 [R12.64], RZ ;  /* 0x000000ff0c007986 */ /* 0x0003e4000c101d04 */
.L_x_117:
[----:B------:R-:W-:Y:S05]  /*70b0*/  BSYNC B0 ;  /* 0x0000000000007941 */ /* 0x000fea0003800000 */
.L_x_116:
        /* <DEDUP_REMOVED lines=15> */
[----:B------:R1:W-:Y:S02]  /*71b0*/  STG.E.128 [R12.64], RZ ;  /* 0x000000ff0c007986 */ /* 0x0003e4000c101d04 */
.L_x_119:
[----:B------:R-:W-:Y:S05]  /*71c0*/  BSYNC B0 ;  /* 0x0000000000007941 */ /* 0x000fea0003800000 */
.L_x_118:
        /* <DEDUP_REMOVED lines=16> */
.L_x_121:
[----:B------:R-:W-:Y:S05]  /*72d0*/  BSYNC B0 ;  /* 0x0000000000007941 */ /* 0x000fea0003800000 */
.L_x_120:
        /* <DEDUP_REMOVED lines=16> */
.L_x_123:
[----:B------:R-:W-:Y:S05]  /*73e0*/  BSYNC B0 ;  /* 0x0000000000007941 */ /* 0x000fea0003800000 */
.L_x_122:
        /* <DEDUP_REMOVED lines=16> */
.L_x_125:
[----:B------:R-:W-:Y:S05]  /*74f0*/  BSYNC B0 ;  /* 0x0000000000007941 */ /* 0x000fea0003800000 */
.L_x_124:
[----:B------:R-:W-:Y:S01]  /*7500*/  IADD3 R14, R14, 0x50, RZ ;  /* 0x000000500e0e7810 */ /* 0x000fe20007ffe0ff */
[----:B------:R-:W-:Y:S03]  /*7510*/  BSSY B0, `(.L_x_126) ;  /* 0x000000e000007945 */ /* 0x000fe60003800000 */
[----:B------:R-:W-:-:S04]  /*7520*/  ISETP.GE.AND P0, PT, R14, R15, PT ;  /* 0x0000000f0e00720c */ /* 0x000fc80003f06270 */
[----:B------:R-:W-:-:S13]  /*7530*/  ISETP.GE.OR P6, PT, R10, c[0x0][0x2f4], P0 ;  /* 0x0000bd000a007a0c */ /* 0x000fda00007c6670 */
[----:B------:R-:W-:Y:S05]  /*7540*/  @P6 BRA `(.L_x_127) ;  /* 0x000000a000006947 */ /* 0x000fea0003800000 */
[----:B------:R-:W-:-:S04]  /*7550*/  IADD3 R0, P6, R2, 0x50, RZ ;  /* 0x0000005002007810 */ /* 0x000fc80007fde0ff */
[----:B------:R-:W-:-:S05]  /*7560*/  IADD3.X R4, RZ, R3, RZ, P6, !PT ;  /* 0x00000003ff047210 */ /* 0x000fca00037fe4ff */
[----:B------:R-:W-:Y:S01]  /*7570*/  IMAD R8, R4, c[0x0][0x300], RZ ;  /* 0x0000c00004087a24 */ /* 0x000fe200078e02ff */
[----:B------:R-:W-:-:S05]  /*7580*/  MOV R4, R6 ;  /* 0x0000000600047202 */ /* 0x000fca0000000f00 */
[----:B------:R-:W-:-:S04]  /*7590*/  IMAD.WIDE.U32 R6, R0, c[0x0][0x300], R4 ;  /* 0x0000c00000067a25 */ /* 0x000fc800078e0004 */
[----:B------:R-:W-:Y:S01]  /*75a0*/  IMAD R0, R0, c[0x0][0x304], R8 ;  /* 0x0000c10000007a24 */ /* 0x000fe200078e0208 */
[----:B------:R-:W-:-:S04]  /*75b0*/  LEA R4, P6, R6, c[0x0][0x2e8], 0x1 ;  /* 0x0000ba0006047a11 */ /* 0x000fc800078c08ff */
[----:B------:R-:W-:-:S04]  /*75c0*/  IADD3 R0, R7, R0, RZ ;  /* 0x0000000007007210 */ /* 0x000fc80007ffe0ff */
[----:B------:R-:W-:-:S05]  /*75d0*/  LEA.HI.X R5, R6, c[0x0][0x2ec], R0, 0x1, P6 ;  /* 0x0000bb0006057a11 */ /* 0x000fca00030f0c00 */
[----:B------:R2:W-:Y:S02]  /*75e0*/  STG.E.128 [R4.64], RZ ;  /* 0x000000ff04007986 */ /* 0x0005e4000c101d04 */
.L_x_127:
[----:B------:R-:W-:Y:S05]  /*75f0*/  BSYNC B0 ;  /* 0x0000000000007941 */ /* 0x000fea0003800000 */
.L_x_126:
[----:B------:R-:W-:Y:S01]  /*7600*/  IMAD R0, R19, c[0x0][0x338], RZ ;  /* 0x0000ce0013007a24 */ /* 0x000fe200078e02ff */
[----:B------:R-:W-:Y:S01]  /*7610*/  ISETP.GE.OR P5, PT, R10, c[0x0][0x324], P5 ;  /* 0x0000c9000a007a0c */ /* 0x000fe20002fa6670 */
[C---:B------:R-:W-:Y:S01]  /*7620*/  IMAD.WIDE.U32 R6, R18.reuse, c[0x0][0x338], R10 ;  /* 0x0000ce0012067a25 */ /* 0x040fe200078e000a */
[----:B------:R-:W-:Y:S03]  /*7630*/  BSSY B0, `(.L_x_128) ;  /* 0x0000010000007945 */ /* 0x000fe60003800000 */
[----:B------:R-:W-:Y:S02]  /*7640*/  IMAD R0, R18, c[0x0][0x33c], R0 ;  /* 0x0000cf0012007a24 */ /* 0x000fe400078e0200 */
[----:B--2---:R-:W-:-:S03]  /*7650*/  IMAD R4, R17, c[0x0][0x340], RZ ;  /* 0x0000d00011047a24 */ /* 0x004fc600078e02ff */
        /* <DEDUP_REMOVED lines=12> */
[----:B------:R1:W-:Y:S02]  /*7720*/  STG.E.128 [R12.64], RZ ;  /* 0x000000ff0c007986 */ /* 0x0003e4000c101d04 */
.L_x_129:
[----:B------:R-:W-:Y:S05]  /*7730*/  BSYNC B0 ;  /* 0x0000000000007941 */ /* 0x000fea0003800000 */
.L_x_128:
        /* <DEDUP_REMOVED lines=14> */
.L_x_131:
[----:B------:R-:W-:Y:S05]  /*7820*/  BSYNC B0 ;  /* 0x0000000000007941 */ /* 0x000fea0003800000 */
.L_x_130:
        /* <DEDUP_REMOVED lines=14> */
.L_x_133:
[----:B------:R-:W-:Y:S05]  /*7910*/  BSYNC B0 ;  /* 0x0000000000007941 */ /* 0x000fea0003800000 */
.L_x_132:
        /* <DEDUP_REMOVED lines=14> */
.L_x_135:
[----:B------:R-:W-:Y:S05]  /*7a00*/  BSYNC B0 ;  /* 0x0000000000007941 */ /* 0x000fea0003800000 */
.L_x_134:
        /* <DEDUP_REMOVED lines=14> */
.L_x_137:
[----:B------:R-:W-:Y:S05]  /*7af0*/  BSYNC B0 ;  /* 0x0000000000007941 */ /* 0x000fea0003800000 */
.L_x_136:
[----:B------:R-:W-:-:S13]  /*7b00*/  ISETP.GE.OR P0, PT, R10, c[0x0][0x324], P0 ;  /* 0x0000c9000a007a0c */ /* 0x000fda0000706670 */
[----:B------:R-:W-:Y:S05]  /*7b10*/  @P0 EXIT ;  /* 0x000000000000094d */ /* 0x000fea0003800000 */
        /* <DEDUP_REMOVED lines=9> */
[----:B------:R-:W-:Y:S01]  /*7bb0*/  STG.E.128 [R2.64], RZ ;  /* 0x000000ff02007986 */ /* 0x000fe2000c101d04 */
[----:B------:R-:W-:Y:S05]  /*7bc0*/  EXIT ;  /* 0x000000000000794d */ /* 0x000fea0003800000 */
.L_x_138:
        /* <DEDUP_REMOVED lines=11> */
.L_x_2290:


//--------------------- .text._ZN7cutlass13device_kernelIN5flash19enable_sm80_to_sm89INS1_16FlashAttnBwdSm80INS1_25CollectiveMainloopBwdSm80ILi2ELi1EN4cute5tupleIJNS5_1CILi64EEENS7_ILi96EEENS7_ILi128EEEEEENS_10bfloat16_tEfNS_4arch4Sm80ELb0ELb0ELb0ELb1ELb1ELb0ELb0ELb0ELi2ELi2ELi2ELi2ELb1EEENS1_21CollectiveEpilogueBwdISB_SC_SE_Li256ELb1ELb0ELi4EEENS1_19SingleTileSchedulerILb1ELb0ELb0ELi96EEEEEEEEEvNT_6ParamsE --------------------------
	.section	.text._ZN7cutlass13device_kernelIN5flash19enable_sm80_to_sm89INS1_16FlashAttnBwdSm80INS1_25CollectiveMainloopBwdSm80ILi2ELi1EN4cute5tupleIJNS5_1CILi64EEENS7_ILi96EEENS7_ILi128EEEEEENS_10bfloat16_tEfNS_4arch4Sm80ELb0ELb0ELb0ELb1ELb1ELb0ELb0ELb0ELi2ELi2ELi2ELi2ELb1EEENS1_21CollectiveEpilogueBwdISB_SC_SE_Li256ELb1ELb0ELi4EEENS1_19SingleTileSchedulerILb1ELb0ELb0ELi96EEEEEEEEEvNT_6ParamsE,"ax",@progbits
	.sectioninfo	@"SHI_REGISTERS=255"
	.align	128
.text._ZN7cutlass13device_kernelIN5flash19enable_sm80_to_sm89INS1_16FlashAttnBwdSm80INS1_25CollectiveMainloopBwdSm80ILi2ELi1EN4cute5tupleIJNS5_1CILi64EEENS7_ILi96EEENS7_ILi128EEEEEENS_10bfloat16_tEfNS_4arch4Sm80ELb0ELb0ELb0ELb1ELb1ELb0ELb0ELb0ELi2ELi2ELi2ELi2ELb1EEENS1_21CollectiveEpilogueBwdISB_SC_SE_Li256ELb1ELb0ELi4EEENS1_19SingleTileSchedulerILb1ELb0ELb0ELi96EEEEEEEEEvNT_6ParamsE:
        .type           _ZN7cutlass13device_kernelIN5flash19enable_sm80_to_sm89INS1_16FlashAttnBwdSm80INS1_25CollectiveMainloopBwdSm80ILi2ELi1EN4cute5tupleIJNS5_1CILi64EEENS7_ILi96EEENS7_ILi128EEEEEENS_10bfloat16_tEfNS_4arch4Sm80ELb0ELb0ELb0ELb1ELb1ELb0ELb0ELb0ELi2ELi2ELi2ELi2ELb1EEENS1_21CollectiveEpilogueBwdISB_SC_SE_Li256ELb1ELb0ELi4EEENS1_19SingleTileSchedulerILb1ELb0ELb0ELi96EEEEEEEEEvNT_6ParamsE,@function
        .size           _ZN7cutlass13device_kernelIN5flash19enable_sm80_to_sm89INS1_16FlashAttnBwdSm80INS1_25CollectiveMainloopBwdSm80ILi2ELi1EN4cute5tupleIJNS5_1CILi64EEENS7_ILi96EEENS7_ILi128EEEEEENS_10bfloat16_tEfNS_4arch4Sm80ELb0ELb0ELb0ELb1ELb1ELb0ELb0ELb0ELi2ELi2ELi2ELi2ELb1EEENS1_21CollectiveEpilogueBwdISB_SC_SE_Li256ELb1ELb0ELi4EEENS1_19SingleTileSchedulerILb1ELb0ELb0ELi96EEEEEEEEEvNT_6ParamsE,(.L_x_2291 - _ZN7cutlass13device_kernelIN5flash19enable_sm80_to_sm89INS1_16FlashAttnBwdSm80INS1_25CollectiveMainloopBwdSm80ILi2ELi1EN4cute5tupleIJNS5_1CILi64EEENS7_ILi96EEENS7_ILi128EEEEEENS_10bfloat16_tEfNS_4arch4Sm80ELb0ELb0ELb0ELb1ELb1ELb0ELb0ELb0ELi2ELi2ELi2ELi2ELb1EEENS1_21CollectiveEpilogueBwdISB_SC_SE_Li256ELb1ELb0ELi4EEENS1_19SingleTileSchedulerILb1ELb0ELb0ELi96EEEEEEEEEvNT_6ParamsE)
        .other          _ZN7cutlass13device_kernelIN5flash19enable_sm80_to_sm89INS1_16FlashAttnBwdSm80INS1_25CollectiveMainloopBwdSm80ILi2ELi1EN4cute5tupleIJNS5_1CILi64EEENS7_ILi96EEENS7_ILi128EEEEEENS_10bfloat16_tEfNS_4arch4Sm80ELb0ELb0ELb0ELb1ELb1ELb0ELb0ELb0ELi2ELi2ELi2ELi2ELb1EEENS1_21CollectiveEpilogueBwdISB_SC_SE_Li256ELb1ELb0ELi4EEENS1_19SingleTileSchedulerILb1ELb0ELb0ELi96EEEEEEEEEvNT_6ParamsE,@"STO_CUDA_ENTRY STV_DEFAULT"
_ZN7cutlass13device_kernelIN5flash19enable_sm80_to_sm89INS1_16FlashAttnBwdSm80INS1_25CollectiveMainloopBwdSm80ILi2ELi1EN4cute5tupleIJNS5_1CILi64EEENS7_ILi96EEENS7_ILi128EEEEEENS_10bfloat16_tEfNS_4arch4Sm80ELb0ELb0ELb0ELb1ELb1ELb0ELb0ELb0ELi2ELi2ELi2ELi2ELb1EEENS1_21CollectiveEpilogueBwdISB_SC_SE_Li256ELb1ELb0ELi4EEENS1_19SingleTileSchedulerILb1ELb0ELb0ELi96EEEEEEEEEvNT_6ParamsE:
        /* <DEDUP_REMOVED lines=18> */
.L_x_140:
        /* <DEDUP_REMOVED lines=8> */
.L_x_142:
[----:B------:R-:W-:Y:S02]  /*01a0*/  MOV R0, c[0x0][0x3a4] ;  /* 0x0000e90000007a02 */ /* 0x000fe40000000f00 */
.L_x_141:
[----:B-1----:R-:W-:-:S05]  /*01b0*/  IMAD R2, R30, 0x60, RZ ;  /* 0x000000601e027824 */ /* 0x002fca00078e02ff */
[----:B-----5:R-:W-:-:S04]  /*01c0*/  ISETP.GE.AND P0, PT, R2, R0, PT ;  /* 0x000000000200720c */ /* 0x020fc80003f06270 */
[----:B------:R-:W-:-:S05]  /*01d0*/  SEL R0, R5, 0xffffffff, !P0 ;  /* 0xffffffff05007807 */ /* 0x000fca0004000000 */
[----:B------:R1:W-:Y:S01]  /*01e0*/  STL [R1+0x18], R0 ;  /* 0x0000180001007387 */ /* 0x0003e20000100800 */
[----:B------:R-:W-:Y:S05]  /*01f0*/  BRA `(.L_x_143) ;  /* 0x0000012000007947 */ /* 0x000fea0003800000 */
.L_x_139:
[----:B---34-:R-:W-:-:S04]  /*0200*/  ISETP.NE.U32.AND P0, PT, RZ, c[0x0][0x3c0], PT ;  /* 0x0000f000ff007a0c */ /* 0x018fc80003f05070 */
[----:B------:R-:W-:-:S13]  /*0210*/  ISETP.NE.AND.EX P0, PT, RZ, c[0x0][0x3c4], PT, P0 ;  /* 0x0000f100ff007a0c */ /* 0x000fda0003f05300 */
[----:B------:R-:W-:Y:S05]  /*0220*/  @!P0 BRA `(.L_x_144) ;  /* 0x0000002000008947 */ /* 0x000fea0003800000 */
[----:B------:R1:W5:Y:S01]  /*0230*/  LDG.E R0, [R2.64] ;  /* 0x0000000402007981 */ /* 0x000362000c1e1900 */
[----:B------:R-:W-:Y:S05]  /*0240*/  BRA `(.L_x_145) ;  /* 0x0000009000007947 */ /* 0x000fea0003800000 */
.L_x_144:
        /* <DEDUP_REMOVED lines=8> */
.L_x_146:
[----:B------:R-:W-:Y:S02]  /*02d0*/  MOV R0, c[0x0][0x3a4] ;  /* 0x0000e90000007a02 */ /* 0x000fe40000000f00 */
.L_x_145:
[----:B-1----:R-:W-:-:S05]  /*02e0*/  IMAD R2, R30, 0x60, RZ ;  /* 0x000000601e027824 */ /* 0x002fca00078e02ff */
[----:B-----5:R-:W-:-:S04]  /*02f0*/  ISETP.GE.AND P0, PT, R2, R0, PT ;  /* 0x000000000200720c */ /* 0x020fc80003f06270 */
[----:B------:R-:W-:-:S05]  /*0300*/  SEL R0, R5, 0xffffffff, !P0 ;  /* 0xffffffff05007807 */ /* 0x000fca0004000000 */
[----:B------:R1:W-:Y:S04]  /*0310*/  STL [R1+0x18], R0 ;  /* 0x0000180001007387 */ /* 0x0003e80000100800 */
.L_x_143:
        /* <DEDUP_REMOVED lines=30> */
.L_x_147:
[----:B-1----:R-:W-:-:S04]  /*0500*/  ISETP.NE.U32.AND P0, PT, RZ, c[0x0][0x2e0], PT ;  /* 0x0000b800ff007a0c */ /* 0x002fc80003f05070 */
[----:B------:R-:W-:-:S13]  /*0510*/  ISETP.NE.AND.EX P0, PT, RZ, c[0x0][0x2e4], PT, P0 ;  /* 0x0000b900ff007a0c */ /* 0x000fda0003f05300 */
[----:B------:R-:W-:Y:S05]  /*0520*/  @!P0 BRA `(.L_x_148) ;  /* 0x0000003000008947 */ /* 0x000fea0003800000 */
[----:B------:R-:W-:-:S05]  /*0530*/  IMAD.WIDE R2, R87, R8, c[0x0][0x2e0] ;  /* 0x0000b80057027625 */ /* 0x000fca00078e0208 */
[----:B------:R1:W5:Y:S01]  /*0540*/  LDG.E R9, [R2.64] ;  /* 0x0000000402097981 */ /* 0x000362000c1e1900 */
[----:B------:R-:W-:Y:S05]  /*0550*/  BRA `(.L_x_149) ;  /* 0x0000004000007947 */ /* 0x000fea0003800000 */
.L_x_148:
[----:B------:R-:W-:Y:S05]  /*0560*/  @!P3 BRA `(.L_x_149) ;  /* 0x000000300000b947 */ /* 0x000fea0003800000 */
[----:B------:R1:W2:Y:S04]  /*0570*/  LDG.E R0, [R2.64] ;  /* 0x0000000402007981 */ /* 0x0002a8000c1e1900 */
[----:B-1----:R-:W2:Y:S02]  /*0580*/  LDG.E R2, [R2.64+0x4] ;  /* 0x0000040402027981 */ /* 0x002ea4000c1e1900 */
[----:B--2---:R-:W-:Y:S02]  /*0590*/  IADD3 R9, -R0, R2, RZ ;  /* 0x0000000200097210 */ /* 0x004fe40007ffe1ff */
.L_x_149:
        /* <DEDUP_REMOVED lines=515> */
.L_x_153:
        /* <DEDUP_REMOVED lines=164> */
.L_x_151:
        /* <DEDUP_REMOVED lines=357> */
.L_x_152:
        /* <DEDUP_REMOVED lines=231> */
.L_x_150:
        /* <DEDUP_REMOVED lines=146> */
.L_x_155:
        /* <DEDUP_REMOVED lines=63> */
.L_x_157:
[----:B--2---:R-:W-:Y:S05]  /*61e0*/  BSYNC B0 ;  /* 0x0000000000007941 */ /* 0x004fea0003800000 */
.L_x_156:
        /* <DEDUP_REMOVED lines=16> */
.L_x_159:
[----:B------:R-:W-:Y:S05]  /*62f0*/  BSYNC B0 ;  /* 0x0000000000007941 */ /* 0x000fea0003800000 */
.L_x_158:
        /* <DEDUP_REMOVED lines=16> */
.L_x_161:
[----:B------:R-:W-:Y:S05]  /*6400*/  BSYNC B0 ;  /* 0x0000000000007941 */ /* 0x000fea0003800000 */
.L_x_160:
        /* <DEDUP_REMOVED lines=16> */
.L_x_163:
[----:B------:R-:W-:Y:S05]  /*6510*/  BSYNC B0 ;  /* 0x0000000000007941 */ /* 0x000fea0003800000 */
.L_x_162:
        /* <DEDUP_REMOVED lines=16> */
.L_x_165:
[----:B------:R-:W-:Y:S05]  /*6620*/  BSYNC B0 ;  /* 0x0000000000007941 */ /* 0x000fea0003800000 */
.L_x_164:
        /* <DEDUP_REMOVED lines=16> */
.L_x_167:
[----:B------:R-:W-:Y:S05]  /*6730*/  BSYNC B0 ;  /* 0x0000000000007941 */ /* 0x000fea0003800000 */
.L_x_166:
        /* <DEDUP_REMOVED lines=19> */
.L_x_169:
[----:B------:R-:W-:Y:S05]  /*6870*/  BSYNC B0 ;  /* 0x0000000000007941 */ /* 0x000fea0003800000 */
.L_x_168:
        /* <DEDUP_REMOVED lines=14> */
.L_x_171:
[----:B------:R-:W-:Y:S05]  /*6960*/  BSYNC B0 ;  /* 0x0000000000007941 */ /* 0x000fea0003800000 */
.L_x_170:
        /* <DEDUP_REMOVED lines=14> */
.L_x_173:
[----:B------:R-:W-:Y:S05]  /*6a50*/  BSYNC B0 ;  /* 0x0000000000007941 */ /* 0x000fea0003800000 */
.L_x_172:
        /* <DEDUP_REMOVED lines=14> */
.L_x_175:
[----:B------:R-:W-:Y:S05]  /*6b40*/  BSYNC B0 ;  /* 0x0000000000007941 */ /* 0x000fea0003800000 */
.L_x_174:
        /* <DEDUP_REMOVED lines=14> */
.L_x_177:
[----:B------:R-:W-:Y:S05]  /*6c30*/  BSYNC B0 ;  /* 0x0000000000007941 */ /* 0x000fea0003800000 */
.L_x_176:
        /* <DEDUP_REMOVED lines=14> */
.L_x_154:
        /* <DEDUP_REMOVED lines=19> */
.L_x_178:
        /* <DEDUP_REMOVED lines=38> */
.L_x_180:
[----:B------:R-:W-:Y:S05]  /*70b0*/  BSYNC B0 ;  /* 0x0000000000007941 */ /* 0x000fea0003800000 */
.L_x_179:
        /* <DEDUP_REMOVED lines=16> */
.L_x_182:
[----:B------:R-:W-:Y:S05]  /*71c0*/  BSYNC B0 ;  /* 0x0000000000007941 */ /* 0x000fea0003800000 */
.L_x_181:
        /* <DEDUP_REMOVED lines=16> */
.L_x_184:
[----:B------:R-:W-:Y:S05]  /*72d0*/  BSYNC B0 ;  /* 0x0000000000007941 */ /* 0x000fea0003800000 */
.L_x_183:
        /* <DEDUP_REMOVED lines=16> */
.L_x_186:
[----:B------:R-:W-:Y:S05]  /*73e0*/  BSYNC B0 ;  /* 0x0000000000007941 */ /* 0x000fea0003800000 */
.L_x_185:
        /* <DEDUP_REMOVED lines=16> */
.L_x_188:
[----:B------:R-:W-:Y:S05]  /*74f0*/  BSYNC B0 ;  /* 0x0000000000007941 */ /* 0x000fea0003800000 */
.L_x_187:
        /* <DEDUP_REMOVED lines=15> */
.L_x_190:
[----:B------:R-:W-:Y:S05]  /*75f0*/  BSYNC B0 ;  /* 0x0000000000007941 */ /* 0x000fea0003800000 */
.L_x_189:
        /* <DEDUP_REMOVED lines=19> */
.L_x_192:
[----:B------:R-:W-:Y:S05]  /*7730*/  BSYNC B0 ;  /* 0x0000000000007941 */ /* 0x000fea0003800000 */
.L_x_191:
        /* <DEDUP_REMOVED lines=14> */
.L_x_194:
[----:B------:R-:W-:Y:S05]  /*7820*/  BSYNC B0 ;  /* 0x0000000000007941 */ /* 0x000fea0003800000 */
.L_x_193:
        /* <DEDUP_REMOVED lines=14> */
.L_x_196:
[----:B------:R-:W-:Y:S05]  /*7910*/  BSYNC B0 ;  /* 0x0000000000007941 */ /* 0x000fea0003800000 */
.L_x_195:
        /* <DEDUP_REMOVED lines=14> */
.L_x_198:
[----:B------:R-:W-:Y:S05]  /*7a00*/  BSYNC B0 ;  /* 0x0000000000007941 */ /* 0x000fea0003800000 */
.L_x_197:
        /* <DEDUP_REMOVED lines=14> */
.L_x_200:
[----:B------:R-:W-:Y:S05]  /*7af0*/  BSYNC B0 ;  /* 0x0000000000007941 */ /* 0x000fea0003800000 */
.L_x_199:
        /* <DEDUP_REMOVED lines=13> */
.L_x_201:
        /* <DEDUP_REMOVED lines=11> */
.L_x_2291:


//--------------------- .text._ZN7cutlass13device_kernelIN5flash19enable_sm80_to_sm89INS1_16FlashAttnBwdSm80INS1_25CollectiveMainloopBwdSm80ILi2ELi1EN4cute5tupleIJNS5_1CILi64EEENS7_ILi96EEENS7_ILi128EEEEEENS_10bfloat16_tEfNS_4arch4Sm80ELb0ELb0ELb0ELb1ELb0ELb0ELb0ELb0ELi2ELi2ELi2ELi2ELb1EEENS1_24CollectiveEpilogueBwdGQAISB_fSE_Li256ELb1ELb0EEENS1_19SingleTileSchedulerILb1ELb0ELb0ELi96EEEEEEEEEvNT_6ParamsE --------------------------
	.section	.text._ZN7cutlass13device_kernelIN5flash19enable_sm80_to_sm89INS1_16FlashAttnBwdSm80INS1_25CollectiveMainloopBwdSm80ILi2ELi1EN4cute5tupleIJNS5_1CILi64EEENS7_ILi96EEENS7_ILi128EEEEEENS_10bfloat16_tEfNS_4arch4Sm80ELb0ELb0ELb0ELb1ELb0ELb0ELb0ELb0ELi2ELi2ELi2ELi2ELb1EEENS1_24CollectiveEpilogueBwdGQAISB_fSE_Li256ELb1ELb0EEENS1_19SingleTileSchedulerILb1ELb0ELb0ELi96EEEEEEEEEvNT_6ParamsE,"ax",@progbits
	.sectioninfo	@"SHI_REGISTERS=255"
	.align	128
.text._ZN7cutlass13device_kernelIN5flash19enable_sm80_to_sm89INS1_16FlashAttnBwdSm80INS1_25CollectiveMainloopBwdSm80ILi2ELi1EN4cute5tupleIJNS5_1CILi64EEENS7_ILi96EEENS7_ILi128EEEEEENS_10bfloat16_tEfNS_4arch4Sm80ELb0ELb0ELb0ELb1ELb0ELb0ELb0ELb0ELi2ELi2ELi2ELi2ELb1EEENS1_24CollectiveEpilogueBwdGQAISB_fSE_Li256ELb1ELb0EEENS1_19SingleTileSchedulerILb1ELb0ELb0ELi96EEEEEEEEEvNT_6ParamsE:
        .type           _ZN7cutlass13device_kernelIN5flash19enable_sm80_to_sm89INS1_16FlashAttnBwdSm80INS1_25CollectiveMainloopBwdSm80ILi2ELi1EN4cute5tupleIJNS5_1CILi64EEENS7_ILi96EEENS7_ILi128EEEEEENS_10bfloat16_tEfNS_4arch4Sm80ELb0ELb0ELb0ELb1ELb0ELb0ELb0ELb0ELi2ELi2ELi2ELi2ELb1EEENS1_24CollectiveEpilogueBwdGQAISB_fSE_Li256ELb1ELb0EEENS1_19SingleTileSchedulerILb1ELb0ELb0ELi96EEEEEEEEEvNT_6ParamsE,@function
        .size           _ZN7cutlass13device_kernelIN5flash19enable_sm80_to_sm89INS1_16FlashAttnBwdSm80INS1_25CollectiveMainloopBwdSm80ILi2ELi1EN4cute5tupleIJNS5_1CILi64EEENS7_ILi96EEENS7_ILi128EEEEEENS_10bfloat16_tEfNS_4arch4Sm80ELb0ELb0ELb0ELb1ELb0ELb0ELb0ELb0ELi2ELi2ELi2ELi2ELb1EEENS1_24CollectiveEpilogueBwdGQAISB_fSE_Li256ELb1ELb0EEENS1_19SingleTileSchedulerILb1ELb0ELb0ELi96EEEEEEEEEvNT_6ParamsE,(.L_x_2292 - _ZN7cutlass13device_kernelIN5flash19enable_sm80_to_sm89INS1_16FlashAttnBwdSm80INS1_25CollectiveMainloopBwdSm80ILi2ELi1EN4cute5tupleIJNS5_1CILi64EEENS7_ILi96EEENS7_ILi128EEEEEENS_10bfloat16_tEfNS_4arch4Sm80ELb0ELb0ELb0ELb1ELb0ELb0ELb0ELb0ELi2ELi2ELi2ELi2ELb1EEENS1_24CollectiveEpilogueBwdGQAISB_fSE_Li256ELb1ELb0EEENS1_19SingleTileSchedulerILb1ELb0ELb0ELi96EEEEEEEEEvNT_6ParamsE)
        .other          _ZN7cutlass13device_kernelIN5flash19enable_sm80_to_sm89INS1_16FlashAttnBwdSm80INS1_25CollectiveMainloopBwdSm80ILi2ELi1EN4cute5tupleIJNS5_1CILi64EEENS7_ILi96EEENS7_ILi128EEEEEENS_10bfloat16_tEfNS_4arch4Sm80ELb0ELb0ELb0ELb1ELb0ELb0ELb0ELb0ELi2ELi2ELi2ELi2ELb1EEENS1_24CollectiveEpilogueBwdGQAISB_fSE_Li256ELb1ELb0EEENS1_19SingleTileSchedulerILb1ELb0ELb0ELi96EEEEEEEEEvNT_6ParamsE,@"STO_CUDA_ENTRY STV_DEFAULT"
_ZN7cutlass13device_kernelIN5flash19enable_sm80_to_sm89INS1_16FlashAttnBwdSm80INS1_25CollectiveMainloopBwdSm80ILi2ELi1EN4cute5tupleIJNS5_1CILi64EEENS7_ILi96EEENS7_ILi128EEEEEENS_10bfloat16_tEfNS_4arch4Sm80ELb0ELb0ELb0ELb1ELb0ELb0ELb0ELb0ELi2ELi2ELi2ELi2ELb1EEENS1_24CollectiveEpilogueBwdGQAISB_fSE_Li256ELb1ELb0EEENS1_19SingleTileSchedulerILb1ELb0ELb0ELi96EEEEEEEEEvNT_6ParamsE:
        /* <DEDUP_REMOVED lines=18> */
.L_x_203:
        /* <DEDUP_REMOVED lines=8> */
.L_x_205:
[----:B------:R-:W-:Y:S02]  /*01a0*/  MOV R0, c[0x0][0x3ac] ;  /* 0x0000eb0000007a02 */ /* 0x000fe40000000f00 */
.L_x_204:
[----:B-1----:R-:W-:-:S05]  /*01b0*/  IMAD R2, R17, 0x60, RZ ;  /* 0x0000006011027824 */ /* 0x002fca00078e02ff */
[----:B-----5:R-:W-:-:S04]  /*01c0*/  ISETP.GE.AND P0, PT, R2, R0, PT ;  /* 0x000000000200720c */ /* 0x020fc80003f06270 */
[----:B------:R-:W-:-:S05]  /*01d0*/  SEL R0, R5, 0xffffffff, !P0 ;  /* 0xffffffff05007807 */ /* 0x000fca0004000000 */
[----:B------:R1:W-:Y:S01]  /*01e0*/  STL [R1+0x1c], R0 ;  /* 0x00001c0001007387 */ /* 0x0003e20000100800 */
[----:B------:R-:W-:Y:S05]  /*01f0*/  BRA `(.L_x_206) ;  /* 0x0000012000007947 */ /* 0x000fea0003800000 */
.L_x_202:
[----:B---34-:R-:W-:-:S04]  /*0200*/  ISETP.NE.U32.AND P0, PT, RZ, c[0x0][0x3c8], PT ;  /* 0x0000f200ff007a0c */ /* 0x018fc80003f05070 */
[----:B------:R-:W-:-:S13]  /*0210*/  ISETP.NE.AND.EX P0, PT, RZ, c[0x0][0x3cc], PT, P0 ;  /* 0x0000f300ff007a0c */ /* 0x000fda0003f05300 */
[----:B------:R-:W-:Y:S05]  /*0220*/  @!P0 BRA `(.L_x_207) ;  /* 0x0000002000008947 */ /* 0x000fea0003800000 */
[----:B------:R1:W5:Y:S01]  /*0230*/  LDG.E R0, [R2.64] ;  /* 0x0000000802007981 */ /* 0x000362000c1e1900 */
[----:B------:R-:W-:Y:S05]  /*0240*/  BRA `(.L_x_208) ;  /* 0x0000009000007947 */ /* 0x000fea0003800000 */
.L_x_207:
        /* <DEDUP_REMOVED lines=8> */
.L_x_209:
[----:B------:R-:W-:Y:S02]  /*02d0*/  MOV R0, c[0x0][0x3ac] ;  /* 0x0000eb0000007a02 */ /* 0x000fe40000000f00 */
.L_x_208:
[----:B-1----:R-:W-:-:S05]  /*02e0*/  IMAD R2, R17, 0x60, RZ ;  /* 0x0000006011027824 */ /* 0x002fca00078e02ff */
[----:B-----5:R-:W-:-:S04]  /*02f0*/  ISETP.GE.AND P0, PT, R2, R0, PT ;  /* 0x000000000200720c */ /* 0x020fc80003f06270 */
[----:B------:R-:W-:-:S05]  /*0300*/  SEL R0, R5, 0xffffffff, !P0 ;  /* 0xffffffff05007807 */ /* 0x000fca0004000000 */
[----:B------:R1:W-:Y:S04]  /*0310*/  STL [R1+0x1c], R0 ;  /* 0x00001c0001007387 */ /* 0x0003e80000100800 */
.L_x_206:
[----:B------:R-:W2:Y:S02]  /*0320*/  LDL R23, [R1+0x1c] ;  /* 0x00001c0001177983 */ /* 0x000ea40000100800 */
[----:B--2---:R-:W-:-:S13]  /*0330*/  ISETP.GE.AND P0, PT, R23, RZ, PT ;  /* 0x000000ff1700720c */ /* 0x004fda0003f06270 */
[----:B------:R-:W-:Y:S05]  /*0340*/  @!P0 EXIT ;  /* 0x000000000000894d */ /* 0x000fea0003800000 */
[----:B------:R-:W-:Y:S01]  /*0350*/  ISETP.NE.U32.AND P4, PT, RZ, c[0x0][0x2c8], PT ;  /* 0x0000b200ff007a0c */ /* 0x000fe20003f85070 */
[CC--:B------:R-:W-:Y:S01]  /*0360*/  IMAD.WIDE R4, R23.reuse, R14.reuse, c[0x0][0x2c8] ;  /* 0x0000b20017047625 */ /* 0x0c0fe200078e020e */
[----:B------:R-:W-:Y:S02]  /*0370*/  ISETP.NE.U32.AND P3, PT, RZ, c[0x0][0x2d0], PT ;  /* 0x0000b400ff007a0c */ /* 0x000fe40003f65070 */
[----:B------:R-:W-:Y:S02]  /*0380*/  ISETP.NE.AND.EX P4, PT, RZ, c[0x0][0x2cc], PT, P4 ;  /* 0x0000b300ff007a0c */ /* 0x000fe40003f85340 */
[----:B------:R-:W-:Y:S01]  /*0390*/  ISETP.NE.AND.EX P3, PT, RZ, c[0x0][0x2d4], PT, P3 ;  /* 0x0000b500ff007a0c */ /* 0x000fe20003f65330 */
[----:B------:R-:W-:-:S10]  /*03a0*/  IMAD.WIDE R2, R23, R14, c[0x0][0x2d0] ;  /* 0x0000b40017027625 */ /* 0x000fd400078e020e */
[----:B-1----:R-:W2:Y:S01]  /*03b0*/  @P4 LDG.E R0, [R4.64] ;  /* 0x0000000804004981 */ /* 0x002ea2000c1e1900 */
[----:B------:R-:W-:-:S03]  /*03c0*/  ISETP.NE.U32.AND P0, PT, RZ, c[0x0][0x2d8], PT ;  /* 0x0000b600ff007a0c */ /* 0x000fc60003f05070 */
[----:B------:R-:W3:Y:S01]  /*03d0*/  @P4 LDG.E R9, [R4.64] ;  /* 0x0000000804094981 */ /* 0x000ee2000c1e1900 */
[----:B------:R-:W-:-:S03]  /*03e0*/  ISETP.NE.AND.EX P0, PT, RZ, c[0x0][0x2dc], PT, P0 ;  /* 0x0000b700ff007a0c */ /* 0x000fc60003f05300 */
[----:B------:R-:W4:Y:S01]  /*03f0*/  @P3 LDG.E R8, [R2.64] ;  /* 0x0000000802083981 */ /* 0x000f22000c1e1900 */
[----:B------:R-:W-:-:S09]  /*0400*/  IMAD.MOV.U32 R245, RZ, RZ, c[0x0][0x168] ;  /* 0x00005a00fff57624 */ /* 0x000fd200078e00ff */
[----:B------:R-:W-:-:S05]  /*0410*/  @P0 IMAD.WIDE R6, R23, R14, c[0x0][0x2d8] ;  /* 0x0000b60017060625 */ /* 0x000fca00078e020e */
[----:B------:R1:W5:Y:S01]  /*0420*/  @P0 LDG.E R245, [R6.64] ;  /* 0x0000000806f50981 */ /* 0x000362000c1e1900 */
[----:B------:R-:W-:Y:S01]  /*0430*/  CS2R R10, SRZ ;  /* 0x00000000000a7805 */ /* 0x000fe2000001ff00 */
[----:B------:R-:W-:Y:S02]  /*0440*/  IMAD.MOV.U32 R12, RZ, RZ, RZ ;  /* 0x000000ffff0c7224 */ /* 0x000fe400078e00ff */
[----:B------:R-:W-:Y:S02]  /*0450*/  IMAD.MOV.U32 R13, RZ, RZ, c[0x0][0x198] ;  /* 0x00006600ff0d7624 */ /* 0x000fe400078e00ff */
[----:B--2---:R-:W-:-:S05]  /*0460*/  @P4 IMAD R0, R23, 0x40, R0 ;  /* 0x0000004017004824 */ /* 0x004fca00078e0200 */
[----:B-1----:R-:W-:-:S04]  /*0470*/  @P4 SHF.R.S32.HI R6, RZ, 0x1f, R0 ;  /* 0x0000001fff064819 */ /* 0x002fc80000011400 */
[----:B------:R-:W-:Y:S02]  /*0480*/  @P4 LEA.HI R0, R6, R0, RZ, 0x6 ;  /* 0x0000000006004211 */ /* 0x000fe400078f30ff */
[----:B------:R-:W-:Y:S01]  /*0490*/  CS2R R6, SRZ ;  /* 0x0000000000067805 */ /* 0x000fe2000001ff00 */
[--C-:B----4-:R-:W-:Y:S01]  /*04a0*/  @P3 SHF.R.S32.HI R11, RZ, 0x1f, R8.reuse ;  /* 0x0000001fff0b3819 */ /* 0x110fe20000011408 */
[--C-:B---3--:R-:W-:Y:S01]  /*04b0*/  @P4 IMAD.MOV.U32 R6, RZ, RZ, R9.reuse ;  /* 0x000000ffff064224 */ /* 0x108fe200078e0009 */
[----:B------:R-:W-:Y:S01]  /*04c0*/  @P4 SHF.R.S32.HI R7, RZ, 0x1f, R9 ;  /* 0x0000001fff074819 */ /* 0x000fe20000011409 */
[----:B------:R-:W-:Y:S01]  /*04d0*/  @P3 IMAD.MOV.U32 R10, RZ, RZ, R8 ;  /* 0x000000ffff0a3224 */ /* 0x000fe200078e0008 */
[----:B------:R-:W-:Y:S01]  /*04e0*/  @P4 LOP3.LUT R12, R0, 0xffffffc0, RZ, 0xc0, !PT ;  /* 0xffffffc0000c4812 */ /* 0x000fe200078ec0ff */
[----:B------:R-:W-:Y:S05]  /*04f0*/  @P0 BRA `(.L_x_210) ;  /* 0x0000004000000947 */ /* 0x000fea0003800000 */
[----:B------:R-:W-:Y:S05]  /*0500*/  @!P4 BRA `(.L_x_210) ;  /* 0x000000300000c947 */ /* 0x000fea0003800000 */
[----:B------:R1:W2:Y:S04]  /*0510*/  LDG.E R0, [R4.64] ;  /* 0x0000000804007981 */ /* 0x0002a8000c1e1900 */
[----:B-1----:R-:W2:Y:S02]  /*0520*/  LDG.E R4, [R4.64+0x4] ;  /* 0x0000040804047981 */ /* 0x002ea4000c1e1900 */
[----:B--2--5:R-:W-:-:S02]  /*0530*/  IADD3 R245, -R0, R4, RZ ;  /* 0x0000000400f57210 */ /* 0x024fc40007ffe1ff */
.L_x_210:
[----:B------:R-:W-:-:S04]  /*0540*/  ISETP.NE.U32.AND P0, PT, RZ, c[0x0][0x2e0], PT ;  /* 0x0000b800ff007a0c */ /* 0x000fc80003f05070 */
[----:B------:R-:W-:-:S13]  /*0550*/  ISETP.NE.AND.EX P0, PT, RZ, c[0x0][0x2e4], PT, P0 ;  /* 0x0000b900ff007a0c */ /* 0x000fda0003f05300 */
[----:B------:R-:W-:Y:S05]  /*0560*/  @!P0 BRA `(.L_x_211) ;  /* 0x0000003000008947 */ /* 0x000fea0003800000 */
[----:B------:R-:W-:-:S05]  /*0570*/  IMAD.WIDE R2, R23, R14, c[0x0][0x2e0] ;  /* 0x0000b80017027625 */ /* 0x000fca00078e020e */
[----:B------:R1:W5:Y:S01]  /*0580*/  LDG.E R13, [R2.64] ;  /* 0x00000008020d7981 */ /* 0x000362000c1e1900 */
[----:B------:R-:W-:Y:S05]  /*0590*/  BRA `(.L_x_212) ;  /* 0x0000004000007947 */ /* 0x000fea0003800000 */
.L_x_211:
[----:B------:R-:W-:Y:S05]  /*05a0*/  @!P3 BRA `(.L_x_212) ;  /* 0x000000300000b947 */ /* 0x000fea0003800000 */
[----:B------:R1:W2:Y:S04]  /*05b0*/  LDG.E R0, [R2.64] ;  /* 0x0000000802007981 */ /* 0x0002a8000c1e1900 */
[----:B-1----:R-:W2:Y:S02]  /*05c0*/  LDG.E R2, [R2.64+0x4] ;  /* 0x0000040802027981 */ /* 0x002ea4000c1e1900 */
[----:B--2---:R-:W-:Y:S02]  /*05d0*/  IADD3 R13, -R0, R2, RZ ;  /* 0x00000002000d7210 */ /* 0x004fe40007ffe1ff */
.L_x_212:
[----:B-----5:R-:W-:Y:S01]  /*05e0*/  ISETP.GE.AND P0, PT, R245, 0x1, PT ;  /* 0x00000001f500780c */ /* 0x020fe20003f06270 */
[----:B------:R-:W-:Y:S01]  /*05f0*/  CS2R R138, SRZ ;  /* 0x00000000008a7805 */ /* 0x000fe2000001ff00 */
[----:B------:R-:W-:Y:S01]  /*0600*/  PLOP3.LUT P1, PT, PT, PT, PT, 0x80, 0x0 ;  /* 0x000000000000781c */ /* 0x000fe20003f2f070 */
        /* <DEDUP_REMOVED lines=48> */
[----:B------:R-:W-:Y:S01]  /*0910*/  IMAD.MOV.U32 R0, RZ, RZ, c[0x0][0x248] ;  /* 0x00009200ff007624 */ /* 0x000fe200078e00ff */
[--C-:B------:R-:W-:Y:S01]  /*0920*/  SHF.R.S32.HI R5, RZ, 0x1f, R39.reuse ;  /* 0x0000001fff057819 */ /* 0x100fe20000011427 */
[----:B-1----:R-:W-:Y:S01]  /*0930*/  IMAD.SHL.U32 R3, R39, 0x4, RZ ;  /* 0x0000000427037824 */ /* 0x002fe200078e00ff */
[----:B------:R-:W-:Y:S01]  /*0940*/  SHF.R.S32.HI R36, RZ, 0x1f, R39 ;  /* 0x0000001fff247819 */ /* 0x000fe20000011427 */
[----:B------:R-:W-:Y:S01]  /*0950*/  IMAD.SHL.U32 R4, R12, 0x80, RZ ;  /* 0x000000800c047824 */ /* 0x000fe200078e00ff */
[----:B------:R-:W-:Y:S01]  /*0960*/  ISETP.NE.AND P2, PT, R0, 0x1, PT ;  /* 0x000000010000780c */ /* 0x000fe20003f45270 */
[----:B------:R-:W-:Y:S01]  /*0970*/  IMAD.MOV.U32 R18, RZ, RZ, R38 ;  /* 0x000000ffff127224 */ /* 0x000fe200078e0026 */
[----:B------:R-:W-:Y:S01]  /*0980*/  SHF.R.S32.HI R0, RZ, 0x1f, R12 ;  /* 0x0000001fff007819 */ /* 0x000fe2000001140c */
[----:B------:R-:W-:Y:S01]  /*0990*/  IMAD R35, R17, -0x60, R13 ;  /* 0xffffffa011237824 */ /* 0x000fe200078e020d */
[C---:B------:R-:W-:Y:S01]  /*09a0*/  IADD3 R2, P1, R3.reuse, R12, RZ ;  /* 0x0000000c03027210 */ /* 0x040fe20007f3e0ff */
[----:B------:R-:W-:Y:S01]  /*09b0*/  ULDC.64 UR4, c[0x0][0x1d8] ;  /* 0x0000760000047ab9 */ /* 0x000fe20000000a00 */
[C---:B------:R-:W-:Y:S01]  /*09c0*/  IADD3 R30, P0, R4.reuse, R39, RZ ;  /* 0x00000027041e7210 */ /* 0x040fe20007f1e0ff */
[----:B------:R-:W-:Y:S01]  /*09d0*/  USHF.L.U32 UR7, UR4, 0x6, URZ ;  /* 0x0000000604077899 */ /* 0x000fe2000800063f */
[----:B------:R-:W-:Y:S01]  /*09e0*/  LEA.HI.X.SX32 R3, R3, R0, 0x1, P1 ;  /* 0x0000000003037211 */ /* 0x000fe200008f0eff */
[----:B------:R-:W-:Y:S01]  /*09f0*/  UMOV UR6, 0x6 ;  /* 0x0000000600067882 */ /* 0x000fe20000000000 */
[----:B------:R-:W-:Y:S01]  /*0a00*/  IADD3 R0, R245, 0x3f, RZ ;  /* 0x0000003ff5007810 */ /* 0x000fe20007ffe0ff */
[----:B------:R-:W-:Y:S01]  /*0a10*/  USHF.L.U64.HI UR5, UR4, UR6, UR5 ;  /* 0x0000000604057299 */ /* 0x000fe20008010205 */
[----:B------:R-:W-:Y:S01]  /*0a20*/  LEA.HI.X.SX32 R31, R4, R5, 0x1, P0 ;  /* 0x00000005041f7211 */ /* 0x000fe200000f0eff */
[----:B------:R-:W-:Y:S01]  /*0a30*/  @P2 IMAD.HI.U32 R5, R38, c[0x0][0x24c], RZ ;  /* 0x0000930026052a27 */ /* 0x000fe200078e00ff */
[----:B------:R-:W-:Y:S01]  /*0a40*/  SHF.R.S32.HI R4, RZ, 0x1f, R0 ;  /* 0x0000001fff047819 */ /* 0x000fe20000011400 */
[----:B------:R-:W-:Y:S01]  /*0a50*/  CS2R R146, SRZ ;  /* 0x0000000000927805 */ /* 0x000fe2000001ff00 */
[-C--:B------:R-:W-:Y:S01]  /*0a60*/  LEA.HI R216, R36, R39.reuse, RZ, 0x3 ;  /* 0x0000002724d87211 */ /* 0x080fe200078f18ff */
[----:B------:R-:W-:Y:S01]  /*0a70*/  IMAD.MOV.U32 R222, RZ, RZ, 0x40 ;  /* 0x00000040ffde7424 */ /* 0x000fe200078e00ff */
[----:B------:R-:W-:Y:S01]  /*0a80*/  LEA.HI R251, R4, R0, RZ, 0x6 ;  /* 0x0000000004fb7211 */ /* 0x000fe200078f30ff */
[----:B------:R-:W-:Y:S01]  /*0a90*/  IMAD.WIDE.U32 R30, R38, c[0x0][0x238], R30 ;  /* 0x00008e00261e7a25 */ /* 0x000fe200078e001e */
[----:B------:R-:W-:Y:S01]  /*0aa0*/  LOP3.LUT R0, R216, 0xfffffff8, RZ, 0xc0, !PT ;  /* 0xfffffff8d8007812 */ /* 0x000fe200078ec0ff */
[----:B------:R-:W-:Y:S01]  /*0ab0*/  CS2R R144, SRZ ;  /* 0x0000000000907805 */ /* 0x000fe2000001ff00 */
[----:B------:R-:W-:Y:S01]  /*0ac0*/  SHF.R.S32.HI R252, RZ, 0x3, R216 ;  /* 0x00000003fffc7819 */ /* 0x000fe200000114d8 */
[----:B------:R-:W-:Y:S01]  /*0ad0*/  IMAD.MOV.U32 R223, RZ, RZ, 0x10 ;  /* 0x00000010ffdf7424 */ /* 0x000fe200078e00ff */
[----:B------:R-:W-:Y:S01]  /*0ae0*/  SHF.R.S32.HI R37, RZ, 0x1f, R38 ;  /* 0x0000001fff257819 */ /* 0x000fe20000011426 */
[----:B------:R-:W-:Y:S01]  /*0af0*/  IMAD.IADD R32, R39, 0x1, -R0 ;  /* 0x0000000127207824 */ /* 0x000fe200078e0a00 */
[----:B------:R-:W-:Y:S01]  /*0b00*/  SHF.R.S32.HI R12, RZ, 0x1f, R252 ;  /* 0x0000001fff0c7819 */ /* 0x000fe200000114fc */
[----:B------:R-:W-:Y:S01]  /*0b10*/  IMAD.MOV.U32 R226, RZ, RZ, 0x20 ;  /* 0x00000020ffe27424 */ /* 0x000fe200078e00ff */
[----:B------:R-:W-:Y:S01]  /*0b20*/  IADD3 R16, P0, R252, R6, RZ ;  /* 0x00000006fc107210 */ /* 0x000fe20007f1e0ff */
[C---:B------:R-:W-:Y:S01]  /*0b30*/  IMAD R4, R37.reuse, c[0x0][0x288], RZ ;  /* 0x0000a20025047a24 */ /* 0x040fe200078e02ff */
[----:B------:R-:W-:Y:S01]  /*0b40*/  @P2 SHF.R.U32.HI R18, RZ, c[0x0][0x250], R5 ;  /* 0x00009400ff122a19 */ /* 0x000fe20000011605 */
[----:B------:R-:W-:Y:S01]  /*0b50*/  IMAD R8, R37, c[0x0][0x270], RZ ;  /* 0x00009c0025087a24 */ /* 0x000fe200078e02ff */
[C---:B------:R-:W-:Y:S01]  /*0b60*/  SEL R24, R23.reuse, RZ, !P3 ;  /* 0x000000ff17187207 */ /* 0x040fe20005800000 */
[----:B------:R-:W-:Y:S01]  /*0b70*/  IMAD.SHL.U32 R20, R32, 0x8, RZ ;  /* 0x0000000820147824 */ /* 0x000fe200078e00ff */
[----:B------:R-:W-:Y:S01]  /*0b80*/  SHF.R.S32.HI R14, RZ, 0x1f, R18 ;  /* 0x0000001fff0e7819 */ /* 0x000fe20000011412 */
[----:B------:R-:W-:Y:S01]  /*0b90*/  IMAD.X R15, R12, 0x1, R7, P0 ;  /* 0x000000010c0f7824 */ /* 0x000fe200000e0607 */
[----:B------:R-:W-:Y:S01]  /*0ba0*/  IADD3 R6, P0, R252, R10, RZ ;  /* 0x0000000afc067210 */ /* 0x000fe20007f1e0ff */
[C---:B------:R-:W-:Y:S01]  /*0bb0*/  IMAD R7, R38.reuse, c[0x0][0x28c], R4 ;  /* 0x0000a30026077a24 */ /* 0x040fe200078e0204 */
[----:B------:R-:W-:Y:S01]  /*0bc0*/  SHF.R.S32.HI R21, RZ, 0x1f, R20 ;  /* 0x0000001fff157819 */ /* 0x000fe20000011414 */
[C---:B------:R-:W-:Y:S01]  /*0bd0*/  IMAD R8, R38.reuse, c[0x0][0x274], R8 ;  /* 0x00009d0026087a24 */ /* 0x040fe200078e0208 */
[----:B------:R-:W-:Y:S01]  /*0be0*/  SEL R33, R23, RZ, !P4 ;  /* 0x000000ff17217207 */ /* 0x000fe20006000000 */
[--C-:B------:R-:W-:Y:S01]  /*0bf0*/  IMAD.WIDE.U32 R4, R38, c[0x0][0x270], R2.reuse ;  /* 0x00009c0026047a25 */ /* 0x100fe200078e0002 */
[C---:B------:R-:W-:Y:S01]  /*0c00*/  IADD3 R34, R20.reuse, 0x40, RZ ;  /* 0x0000004014227810 */ /* 0x040fe20007ffe0ff */
[----:B------:R-:W-:Y:S01]  /*0c10*/  CS2R R142, SRZ ;  /* 0x00000000008e7805 */ /* 0x000fe2000001ff00 */
[----:B------:R-:W-:Y:S01]  /*0c20*/  ISETP.GE.AND P6, PT, R20, c[0x0][0x1cc], PT ;  /* 0x0000730014007a0c */ /* 0x000fe20003fc6270 */
[----:B------:R-:W-:Y:S01]  /*0c30*/  IMAD.WIDE.U32 R2, R38, c[0x0][0x288], R2 ;  /* 0x0000a20026027a25 */ /* 0x000fe200078e0002 */
[----:B------:R-:W-:Y:S01]  /*0c40*/  ISETP.GE.AND P2, PT, R34, c[0x0][0x1cc], PT ;  /* 0x0000730022007a0c */ /* 0x000fe20003f46270 */
[----:B------:R-:W-:Y:S01]  /*0c50*/  CS2R R140, SRZ ;  /* 0x00000000008c7805 */ /* 0x000fe2000001ff00 */
[----:B------:R-:W-:Y:S01]  /*0c60*/  CS2R R138, SRZ ;  /* 0x00000000008a7805 */ /* 0x000fe2000001ff00 */
[----:B------:R-:W-:Y:S01]  /*0c70*/  IMAD R0, R14, c[0x0][0x1e0], RZ ;  /* 0x000078000e007a24 */ /* 0x000fe200078e02ff */
[----:B------:R-:W-:Y:S01]  /*0c80*/  CS2R R136, SRZ ;  /* 0x0000000000887805 */ /* 0x000fe2000001ff00 */
[----:B------:R-:W-:Y:S01]  /*0c90*/  IMAD.IADD R9, R5, 0x1, R8 ;  /* 0x0000000105097824 */ /* 0x000fe200078e0208 */
[----:B------:R-:W-:Y:S01]  /*0ca0*/  CS2R R134, SRZ ;  /* 0x0000000000867805 */ /* 0x000fe2000001ff00 */
[----:B------:R-:W-:Y:S01]  /*0cb0*/  IMAD.MOV.U32 R8, RZ, RZ, R4 ;  /* 0x000000ffff087224 */ /* 0x000fe200078e0004 */
[----:B------:R-:W-:Y:S01]  /*0cc0*/  CS2R R132, SRZ ;  /* 0x0000000000847805 */ /* 0x000fe2000001ff00 */
[----:B------:R-:W-:Y:S01]  /*0cd0*/  IMAD.IADD R5, R3, 0x1, R7 ;  /* 0x0000000103057824 */ /* 0x000fe200078e0207 */
[----:B------:R-:W-:Y:S01]  /*0ce0*/  CS2R R130, SRZ ;  /* 0x0000000000827805 */ /* 0x000fe2000001ff00 */
[----:B------:R-:W-:Y:S01]  /*0cf0*/  IMAD.MOV.U32 R4, RZ, RZ, R2 ;  /* 0x000000ffff047224 */ /* 0x000fe200078e0002 */
[----:B------:R-:W-:Y:S01]  /*0d00*/  CS2R R128, SRZ ;  /* 0x0000000000807805 */ /* 0x000fe2000001ff00 */
[C---:B------:R-:W-:Y:S01]  /*0d10*/  IMAD R0, R18.reuse, c[0x0][0x1e4], R0 ;  /* 0x0000790012007a24 */ /* 0x040fe200078e0200 */
[----:B------:R-:W-:Y:S01]  /*0d20*/  CS2R R126, SRZ ;  /* 0x00000000007e7805 */ /* 0x000fe2000001ff00 */
[----:B------:R-:W-:Y:S01]  /*0d30*/  IMAD.WIDE.U32 R2, R18, c[0x0][0x1e0], R20 ;  /* 0x0000780012027a25 */ /* 0x000fe200078e0014 */
[----:B------:R-:W-:Y:S01]  /*0d40*/  CS2R R124, SRZ ;  /* 0x00000000007c7805 */ /* 0x000fe2000001ff00 */
[----:B------:R-:W-:Y:S01]  /*0d50*/  CS2R R122, SRZ ;  /* 0x00000000007a7805 */ /* 0x000fe2000001ff00 */
[----:B------:R-:W-:Y:S01]  /*0d60*/  CS2R R120, SRZ ;  /* 0x0000000000787805 */ /* 0x000fe2000001ff00 */
[----:B------:R-:W-:Y:S01]  /*0d70*/  IMAD.X R7, R12, 0x1, R11, P0 ;  /* 0x000000010c077824 */ /* 0x000fe200000e060b */
[----:B------:R-:W-:Y:S01]  /*0d80*/  SHF.R.S32.HI R11, RZ, 0x1f, R23 ;  /* 0x0000001fff0b7819 */ /* 0x000fe20000011417 */
[----:B------:R-:W-:Y:S01]  /*0d90*/  IMAD.IADD R10, R13, 0x1, -R252 ;  /* 0x000000010d0a7824 */ /* 0x000fe200078e0afc */
[----:B------:R-:W-:Y:S01]  /*0da0*/  CS2R R118, SRZ ;  /* 0x0000000000767805 */ /* 0x000fe2000001ff00 */
[----:B------:R-:W-:Y:S01]  /*0db0*/  IMAD.IADD R3, R3, 0x1, R0 ;  /* 0x0000000103037824 */ /* 0x000fe200078e0200 */
[-C--:B------:R-:W-:Y:S01]  /*0dc0*/  LEA.HI R0, R36, R39.reuse, RZ, 0x6 ;  /* 0x0000002724007211 */ /* 0x080fe200078f30ff */
[----:B------:R-:W-:Y:S01]  /*0dd0*/  IMAD.WIDE R12, R17, 0x60, R6 ;  /* 0x00000060110c7825 */ /* 0x000fe200078e0206 */
[C---:B------:R-:W-:Y:S01]  /*0de0*/  SEL R25, R11.reuse, RZ, !P3 ;  /* 0x000000ff0b197207 */ /* 0x040fe20005800000 */
[----:B------:R-:W-:Y:S01]  /*0df0*/  CS2R R116, SRZ ;  /* 0x0000000000747805 */ /* 0x000fe2000001ff00 */
[----:B------:R-:W-:Y:S01]  /*0e00*/  SHF.R.S32.HI R27, RZ, 0x6, R0 ;  /* 0x00000006ff1b7819 */ /* 0x000fe20000011400 */
[----:B------:R-:W-:Y:S01]  /*0e10*/  IMAD.SHL.U32 R6, R252, 0x40, RZ ;  /* 0x00000040fc067824 */ /* 0x000fe200078e00ff */
[----:B------:R-:W-:Y:S01]  /*0e20*/  SEL R29, R11, RZ, !P4 ;  /* 0x000000ff0b1d7207 */ /* 0x000fe20006000000 */
[----:B------:R-:W-:Y:S01]  /*0e30*/  IMAD R19, R17, -0x60, R10 ;  /* 0xffffffa011137824 */ /* 0x000fe200078e020a */
[----:B------:R-:W-:Y:S01]  /*0e40*/  CS2R R114, SRZ ;  /* 0x0000000000727805 */ /* 0x000fe2000001ff00 */
[----:B------:R-:W-:Y:S01]  /*0e50*/  IMAD.SHL.U32 R17, R32, 0x40, RZ ;  /* 0x0000004020117824 */ /* 0x000fe200078e00ff */
[----:B------:R-:W-:Y:S01]  /*0e60*/  LOP3.LUT R0, R6, 0x1c0, RZ, 0xc0, !PT ;  /* 0x000001c006007812 */ /* 0x000fe200078ec0ff */
[----:B------:R-:W-:Y:S01]  /*0e70*/  IMAD.SHL.U32 R22, R27, 0x200, RZ ;  /* 0x000002001b167824 */ /* 0x000fe200078e00ff */
[----:B------:R-:W-:Y:S01]  /*0e80*/  ISETP.LT.OR P4, PT, R19, 0x1, P6 ;  /* 0x000000011300780c */ /* 0x000fe20003781670 */
[----:B------:R-:W-:Y:S01]  /*0e90*/  IMAD R6, R25, c[0x0][0x1e8], RZ ;  /* 0x00007a0019067a24 */ /* 0x000fe200078e02ff */
[----:B------:R-:W-:Y:S01]  /*0ea0*/  LOP3.LUT R10, R0, 0x38, R20, 0xf8, !PT ;  /* 0x00000038000a7812 */ /* 0x000fe200078ef814 */
[C---:B------:R-:W-:Y:S01]  /*0eb0*/  IMAD.WIDE.U32 R2, R24.reuse, c[0x0][0x1e8], R2 ;  /* 0x00007a0018027a25 */ /* 0x040fe200078e0002 */
[----:B------:R-:W-:Y:S01]  /*0ec0*/  SHF.R.U32.HI R7, RZ, 0x3, R0 ;  /* 0x00000003ff077819 */ /* 0x000fe20000011600 */
[----:B------:R-:W-:Y:S01]  /*0ed0*/  CS2R R112, SRZ ;  /* 0x0000000000707805 */ /* 0x000fe2000001ff00 */
[----:B------:R-:W-:Y:S01]  /*0ee0*/  LOP3.LUT R0, R17, 0x1c0, RZ, 0xc0, !PT ;  /* 0x000001c011007812 */ /* 0x000fe200078ec0ff */
[----:B------:R-:W-:Y:S01]  /*0ef0*/  IMAD R6, R24, c[0x0][0x1ec], R6 ;  /* 0x00007b0018067a24 */ /* 0x000fe200078e0206 */
[----:B------:R-:W-:Y:S01]  /*0f00*/  LOP3.LUT R242, R22, R10, R7, 0xf6, !PT ;  /* 0x0000000a16f27212 */ /* 0x000fe200078ef607 */
[----:B------:R-:W-:Y:S01]  /*0f10*/  IMAD R7, R29, c[0x0][0x278], RZ ;  /* 0x00009e001d077a24 */ /* 0x000fe200078e02ff */
[----:B------:R-:W-:Y:S01]  /*0f20*/  LOP3.LUT R10, R0, 0x8, R216, 0xf8, !PT ;  /* 0x00000008000a7812 */ /* 0x000fe200078ef8d8 */
[----:B------:R-:W-:Y:S01]  /*0f30*/  IMAD.IADD R3, R3, 0x1, R6 ;  /* 0x0000000103037824 */ /* 0x000fe200078e0206 */
[----:B------:R-:W-:Y:S01]  /*0f40*/  SHF.R.U32.HI R0, RZ, 0x3, R0 ;  /* 0x00000003ff007819 */ /* 0x000fe20000011600 */
[----:B------:R-:W-:Y:S01]  /*0f50*/  IMAD R6, R29, c[0x0][0x290], RZ ;  /* 0x0000a4001d067a24 */ /* 0x000fe200078e02ff */
[----:B------:R-:W-:Y:S01]  /*0f60*/  ISETP.LT.OR P3, PT, R19, 0x1, P2 ;  /* 0x000000011300780c */ /* 0x000fe20001761670 */
[----:B------:R-:W-:Y:S01]  /*0f70*/  IMAD R11, R33, c[0x0][0x27c], R7 ;  /* 0x00009f00210b7a24 */ /* 0x000fe200078e0207 */
[----:B------:R-:W-:Y:S01]  /*0f80*/  LOP3.LUT R0, R22, R10, R0, 0xf6, !PT ;  /* 0x0000000a16007212 */ /* 0x000fe200078ef600 */
[----:B------:R-:W-:Y:S01]  /*0f90*/  IMAD R10, R15, c[0x0][0x178], RZ ;  /* 0x00005e000f0a7a24 */ /* 0x000fe200078e02ff */
[----:B------:R-:W-:Y:S01]  /*0fa0*/  ISETP.LT.OR P5, PT, R19, 0x21, P6 ;  /* 0x000000211300780c */ /* 0x000fe200037a1670 */
[----:B------:R-:W-:Y:S01]  /*0fb0*/  IMAD R23, R33, c[0x0][0x294], R6 ;  /* 0x0000a50021177a24 */ /* 0x000fe200078e0206 */
[----:B------:R-:W-:Y:S01]  /*0fc0*/  CS2R R110, SRZ ;  /* 0x00000000006e7805 */ /* 0x000fe2000001ff00 */
[----:B------:R-:W-:Y:S01]  /*0fd0*/  IMAD R7, R15, c[0x0][0x208], RZ ;  /* 0x000082000f077a24 */ /* 0x000fe200078e02ff */
[----:B------:R-:W-:Y:S01]  /*0fe0*/  CS2R R108, SRZ ;  /* 0x00000000006c7805 */ /* 0x000fe2000001ff00 */
[----:B------:R-:W-:Y:S01]  /*0ff0*/  IMAD R6, R14, c[0x0][0x1b0], RZ ;  /* 0x00006c000e067a24 */ /* 0x000fe200078e02ff */
[----:B------:R-:W-:Y:S01]  /*1000*/  CS2R R106, SRZ ;  /* 0x00000000006a7805 */ /* 0x000fe2000001ff00 */
[C---:B------:R-:W-:Y:S01]  /*1010*/  IMAD R26, R16.reuse, c[0x0][0x17c], R10 ;  /* 0x00005f00101a7a24 */ /* 0x040fe200078e020a */
[----:B------:R-:W-:Y:S01]  /*1020*/  CS2R R104, SRZ ;  /* 0x0000000000687805 */ /* 0x000fe2000001ff00 */
[----:B------:R-:W-:Y:S01]  /*1030*/  IMAD R10, R13, c[0x0][0x1d8], RZ ;  /* 0x000076000d0a7a24 */ /* 0x000fe200078e02ff */
[----:B------:R-:W-:Y:S01]  /*1040*/  CS2R R102, SRZ ;  /* 0x0000000000667805 */ /* 0x000fe2000001ff00 */
[----:B------:R-:W-:Y:S01]  /*1050*/  IMAD R28, R16, c[0x0][0x20c], R7 ;  /* 0x00008300101c7a24 */ /* 0x000fe200078e0207 */
[----:B------:R-:W-:Y:S01]  /*1060*/  CS2R R100, SRZ ;  /* 0x0000000000647805 */ /* 0x000fe2000001ff00 */
[----:B------:R-:W-:Y:S01]  /*1070*/  IMAD R22, R18, c[0x0][0x1b4], R6 ;  /* 0x00006d0012167a24 */ /* 0x000fe200078e0206 */
[----:B------:R-:W-:Y:S01]  /*1080*/  CS2R R98, SRZ ;  /* 0x0000000000627805 */ /* 0x000fe2000001ff00 */
[C---:B------:R-:W-:Y:S01]  /*1090*/  IMAD.WIDE.U32 R8, R33.reuse, c[0x0][0x278], R8 ;  /* 0x00009e0021087a25 */ /* 0x040fe200078e0008 */
[----:B------:R-:W-:Y:S01]  /*10a0*/  CS2R R96, SRZ ;  /* 0x0000000000607805 */ /* 0x000fe2000001ff00 */
[----:B------:R-:W-:Y:S01]  /*10b0*/  CS2R R94, SRZ ;  /* 0x00000000005e7805 */ /* 0x000fe2000001ff00 */
[----:B------:R-:W-:Y:S01]  /*10c0*/  CS2R R92, SRZ ;  /* 0x00000000005c7805 */ /* 0x000fe2000001ff00 */
[----:B------:R-:W-:Y:S01]  /*10d0*/  IMAD.WIDE.U32 R6, R33, c[0x0][0x290], R4 ;  /* 0x0000a40021067a25 */ /* 0x000fe200078e0004 */
[----:B------:R-:W-:Y:S01]  /*10e0*/  LEA R44, P1, R8, c[0x0][0x258], 0x2 ;  /* 0x00009600082c7a11 */ /* 0x000fe200078210ff */
[----:B------:R-:W-:Y:S01]  /*10f0*/  CS2R R90, SRZ ;  /* 0x00000000005a7805 */ /* 0x000fe2000001ff00 */
        /* <DEDUP_REMOVED lines=8> */
[----:B------:R-:W-:Y:S01]  /*1180*/  LEA R2, P0, R4, c[0x0][0x1c0], 0x1 ;  /* 0x0000700004027a11 */ /* 0x000fe200078008ff */
[----:B------:R-:W-:Y:S01]  /*1190*/  IMAD.IADD R5, R5, 0x1, R10 ;  /* 0x0000000105057824 */ /* 0x000fe200078e020a */
[----:B------:R-:W-:Y:S01]  /*11a0*/  CS2R R78, SRZ ;  /* 0x00000000004e7805 */ /* 0x000fe2000001ff00 */
[----:B------:R-:W-:Y:S01]  /*11b0*/  IMAD.SHL.U32 R242, R242, 0x2, RZ ;  /* 0x00000002f2f27824 */ /* 0x000fe200078e00ff */
[----:B------:R-:W-:Y:S01]  /*11c0*/  LEA.HI.X R45, R8, c[0x0][0x25c], R3, 0x2, P1 ;  /* 0x00009700082d7a11 */ /* 0x000fe200008f1403 */
[----:B------:R-:W-:Y:S01]  /*11d0*/  IMAD.WIDE.U32 R10, R18, c[0x0][0x1b0], R20 ;  /* 0x00006c00120a7a25 */ /* 0x000fe200078e0014 */
[----:B------:R-:W-:Y:S01]  /*11e0*/  LEA.HI.X R3, R4, c[0x0][0x1c4], R5, 0x1, P0 ;  /* 0x0000710004037a11 */ /* 0x000fe200000f0c05 */
[----:B------:R-:W-:Y:S01]  /*11f0*/  CS2R R76, SRZ ;  /* 0x00000000004c7805 */ /* 0x000fe2000001ff00 */
[C---:B------:R-:W-:Y:S01]  /*1200*/  LEA R42, P0, R6.reuse, c[0x0][0x280], 0x2 ;  /* 0x0000a000062a7a11 */ /* 0x040fe200078010ff */
[----:B------:R-:W-:Y:S01]  /*1210*/  IMAD.IADD R4, R7, 0x1, R23 ;  /* 0x0000000107047824 */ /* 0x000fe200078e0217 */
[----:B------:R-:W-:Y:S01]  /*1220*/  STL.64 [R1+0x8], R44 ;  /* 0x0000082c01007387 */ /* 0x000fe20000100a00 */
[----:B------:R-:W-:Y:S01]  /*1230*/  IMAD.U32 R5, RZ, RZ, UR7 ;  /* 0x00000007ff057e24 */ /* 0x000fe2000f8e00ff */
[----:B------:R-:W-:Y:S01]  /*1240*/  CS2R R74, SRZ ;  /* 0x00000000004a7805 */ /* 0x000fe2000001ff00 */
[----:B------:R-:W-:Y:S01]  /*1250*/  IMAD.IADD R7, R11, 0x1, R22 ;  /* 0x000000010b077824 */ /* 0x000fe200078e0216 */
[----:B------:R-:W-:Y:S01]  /*1260*/  @!PT LDS RZ, [RZ] ;  /* 0x00000000fffff984 */ /* 0x000fe20000000800 */
[----:B------:R-:W-:Y:S01]  /*1270*/  @!PT LDS RZ, [RZ] ;  /* 0x00000000fffff984 */ /* 0x000fe20000000800 */
[----:B------:R-:W-:Y:S01]  /*1280*/  @!PT LDS RZ, [RZ] ;  /* 0x00000000fffff984 */ /* 0x000fe20000000800 */
[----:B------:R1:W-:Y:S01]  /*1290*/  LDGSTS.E.BYPASS.LTC128B.128 [R242+0x6080], [R2.64], !P4 ;  /* 0x0608000002f27fae */ /* 0x0003e2000e101d48 */
[----:B------:R-:W-:Y:S01]  /*12a0*/  LEA.HI.X R43, R6, c[0x0][0x284], R4, 0x2, P0 ;  /* 0x0000a100062b7a11 */ /* 0x000fe200000f1404 */
[----:B------:R-:W-:Y:S01]  /*12b0*/  IMAD R8, R25, c[0x0][0x1b8], RZ ;  /* 0x00006e0019087a24 */ /* 0x000fe200078e02ff */
[----:B------:R-:W-:Y:S01]  /*12c0*/  IADD3 R4, P4, R2, UR7, RZ ;  /* 0x0000000702047c10 */ /* 0x000fe2000ff9e0ff */
[----:B------:R1:W-:Y:S01]  /*12d0*/  LDGSTS.E.BYPASS.LTC128B.128 [R242+0x9080], [R2.64+0x80], !P3 ;  /* 0x0908008002f27fae */ /* 0x0003e2000d901d48 */
[C---:B------:R-:W-:Y:S01]  /*12e0*/  ISETP.LT.OR P3, PT, R19.reuse, 0x21, P2 ;  /* 0x000000211300780c */ /* 0x040fe20001761670 */
[----:B------:R-:W-:Y:S01]  /*12f0*/  IMAD.MOV.U32 R6, RZ, RZ, R10 ;  /* 0x000000ffff067224 */ /* 0x000fe200078e000a */
[----:B------:R-:W-:Y:S01]  /*1300*/  ISETP.LT.OR P2, PT, R19, 0x41, P2 ;  /* 0x000000411300780c */ /* 0x000fe20001741670 */
[C---:B------:R-:W-:Y:S01]  /*1310*/  IMAD R8, R24.reuse, c[0x0][0x1bc], R8 ;  /* 0x00006f0018087a24 */ /* 0x040fe200078e0208 */
[----:B------:R-:W-:Y:S01]  /*1320*/  STL.64 [R1], R42 ;  /* 0x0000002a01007387 */ /* 0x000fe20000100a00 */
[----:B------:R-:W-:Y:S01]  /*1330*/  IMAD.WIDE.U32 R10, R24, c[0x0][0x1b8], R6 ;  /* 0x00006e00180a7a25 */ /* 0x000fe200078e0006 */
[----:B------:R-:W-:Y:S01]  /*1340*/  CS2R R72, SRZ ;  /* 0x0000000000487805 */ /* 0x000fe2000001ff00 */
[----:B------:R-:W-:Y:S01]  /*1350*/  CS2R R70, SRZ ;  /* 0x0000000000467805 */ /* 0x000fe2000001ff00 */
[----:B------:R-:W-:Y:S01]  /*1360*/  CS2R R68, SRZ ;  /* 0x0000000000447805 */ /* 0x000fe2000001ff00 */
[C-C-:B------:R-:W-:Y:S01]  /*1370*/  IMAD.WIDE.U32 R14, R16.reuse, c[0x0][0x178], R20.reuse ;  /* 0x00005e00100e7a25 */ /* 0x140fe200078e0014 */
[----:B------:R-:W-:Y:S01]  /*1380*/  CS2R R66, SRZ ;  /* 0x0000000000427805 */ /* 0x000fe2000001ff00 */
[----:B------:R-:W-:Y:S01]  /*1390*/  CS2R R64, SRZ ;  /* 0x0000000000407805 */ /* 0x000fe2000001ff00 */
[----:B------:R-:W-:Y:S01]  /*13a0*/  CS2R R62, SRZ ;  /* 0x00000000003e7805 */ /* 0x000fe2000001ff00 */
[----:B------:R-:W-:Y:S01]  /*13b0*/  IMAD R13, R13, c[0x0][0x1a8], RZ ;  /* 0x00006a000d0d7a24 */ /* 0x000fe200078e02ff */
[----:B------:R-:W-:Y:S01]  /*13c0*/  CS2R R60, SRZ ;  /* 0x00000000003c7805 */ /* 0x000fe2000001ff00 */
[----:B------:R-:W-:Y:S01]  /*13d0*/  IMAD.WIDE.U32 R16, R16, c[0x0][0x208], R20 ;  /* 0x0000820010107a25 */ /* 0x000fe200078e0014 */
[----:B------:R-:W-:Y:S01]  /*13e0*/  CS2R R58, SRZ ;  /* 0x00000000003a7805 */ /* 0x000fe2000001ff00 */
[----:B------:R-:W-:Y:S01]  /*13f0*/  CS2R R56, SRZ ;  /* 0x0000000000387805 */ /* 0x000fe2000001ff00 */
[----:B------:R-:W-:Y:S01]  /*1400*/  CS2R R54, SRZ ;  /* 0x0000000000367805 */ /* 0x000fe2000001ff00 */
[----:B------:R-:W-:Y:S01]  /*1410*/  IMAD R13, R12, c[0x0][0x1ac], R13 ;  /* 0x00006b000c0d7a24 */ /* 0x000fe200078e020d */
[----:B------:R-:W-:Y:S01]  /*1420*/  CS2R R52, SRZ ;  /* 0x0000000000347805 */ /* 0x000fe2000001ff00 */
[----:B------:R-:W-:Y:S01]  /*1430*/  IMAD.IADD R9, R17, 0x1, R28 ;  /* 0x0000000111097824 */ /* 0x000fe200078e021c */
[----:B------:R-:W-:Y:S01]  /*1440*/  LEA.HI R17, R36, R39, RZ, 0x2 ;  /* 0x0000002724117211 */ /* 0x000fe200078f10ff */
[----:B------:R-:W-:Y:S01]  /*1450*/  IMAD.SHL.U32 R218, R0, 0x2, RZ ;  /* 0x0000000200da7824 */ /* 0x000fe200078e00ff */
[----:B------:R-:W-:Y:S01]  /*1460*/  SHF.R.S32.HI R251, RZ, 0x6, R251 ;  /* 0x00000006fffb7819 */ /* 0x000fe200000114fb */
[----:B------:R-:W-:Y:S01]  /*1470*/  IMAD.MOV.U32 R228, RZ, RZ, 0x10 ;  /* 0x00000010ffe47424 */ /* 0x000fe200078e00ff */
[----:B-1----:R-:W-:Y:S01]  /*1480*/  IADD3 R2, P1, P0, R5, 0x80, R2 ;  /* 0x0000008005027810 */ /* 0x002fe2000783e002 */
[----:B------:R-:W-:Y:S01]  /*1490*/  IMAD.MOV.U32 R209, RZ, RZ, RZ ;  /* 0x000000ffffd17224 */ /* 0x000fe200078e00ff */
[----:B------:R-:W-:Y:S01]  /*14a0*/  IADD3.X R5, R3, UR5, RZ, P4, !PT ;  /* 0x0000000503057c10 */ /* 0x000fe2000a7fe4ff */
[----:B------:R-:W-:Y:S01]  /*14b0*/  UMOV UR11, 0x1 ;  /* 0x00000001000b7882 */ /* 0x000fe20000000000 */
[----:B------:R-:W-:-:S02]  /*14c0*/  IADD3.X R3, RZ, UR5, R3, P1, P0 ;  /* 0x00000005ff037c10 */ /* 0x000fc40008fe0403 */
[----:B------:R-:W-:Y:S01]  /*14d0*/  ISETP.LT.OR P0, PT, R19, 0x41, P6 ;  /* 0x000000411300780c */ /* 0x000fe20003701670 */
[----:B------:R1:W-:Y:S01]  /*14e0*/  LDGSTS.E.BYPASS.LTC128B.128 [R242+0x7080], [R4.64], !P5 ;  /* 0x0708000004f27fae */ /* 0x0003e2000e901d48 */
[----:B------:R-:W-:Y:S02]  /*14f0*/  IADD3 R6, P1, R4, UR7, RZ ;  /* 0x0000000704067c10 */ /* 0x000fe4000ff3e0ff */
[----:B------:R-:W-:Y:S01]  /*1500*/  ISETP.GE.AND P6, PT, R20, c[0x0][0x19c], PT ;  /* 0x0000670014007a0c */ /* 0x000fe20003fc6270 */
[----:B------:R2:W-:Y:S01]  /*1510*/  LDGSTS.E.BYPASS.LTC128B.128 [R242+0xa080], [R2.64], !P3 ;  /* 0x0a08000002f27fae */ /* 0x0005e2000d901d48 */
[----:B------:R-:W-:Y:S01]  /*1520*/  IADD3.X R7, R5, UR5, RZ, P1, !PT ;  /* 0x0000000505077c10 */ /* 0x000fe20008ffe4ff */
[----:B------:R-:W-:Y:S01]  /*1530*/  ULDC.64 UR4, c[0x0][0x1a8] ;  /* 0x00006a0000047ab9 */ /* 0x000fe20000000a00 */
[C---:B------:R-:W-:Y:S01]  /*1540*/  ISETP.LT.OR P3, PT, R19.reuse, 0x1, P6 ;  /* 0x000000011300780c */ /* 0x040fe20003761670 */
[----:B------:R-:W-:Y:S01]  /*1550*/  USHF.L.U32 UR7, UR4, 0x6, URZ ;  /* 0x0000000604077899 */ /* 0x000fe2000800063f */
[----:B------:R-:W-:Y:S01]  /*1560*/  ISETP.GE.AND P5, PT, R34, c[0x0][0x19c], PT ;  /* 0x0000670022007a0c */ /* 0x000fe20003fa6270 */
[----:B------:R-:W-:Y:S01]  /*1570*/  USHF.L.U64.HI UR5, UR4, UR6, UR5 ;  /* 0x0000000604057299 */ /* 0x000fe20008010205 */
[C---:B------:R-:W-:Y:S01]  /*1580*/  ISETP.LT.OR P1, PT, R19.reuse, 0x21, P6 ;  /* 0x000000211300780c */ /* 0x040fe20003721670 */
[----:B------:R3:W-:Y:S01]  /*1590*/  LDGSTS.E.BYPASS.LTC128B.128 [R242+0x8080], [R6.64], !P0 ;  /* 0x0808000006f27fae */ /* 0x0007e2000c101d48 */
[----:B------:R-:W-:-:S02]  /*15a0*/  ISETP.LT.OR P4, PT, R19, 0x1, P5 ;  /* 0x000000011300780c */ /* 0x000fc40002f81670 */
[C---:B------:R-:W-:Y:S01]  /*15b0*/  ISETP.LT.OR P0, PT, R19.reuse, 0x21, P5 ;  /* 0x000000211300780c */ /* 0x040fe20002f01670 */
[----:B------:R3:W-:Y:S01]  /*15c0*/  LDGSTS.E.BYPASS.LTC128B.128 [R242+0xb080], [R6.64+0x80], !P2 ;  /* 0x0b08008006f27fae */ /* 0x0007e2000d101d48 */
[C---:B------:R-:W-:Y:S02]  /*15d0*/  ISETP.LT.OR P6, PT, R19.reuse, 0x41, P6 ;  /* 0x000000411300780c */ /* 0x040fe400037c1670 */
[----:B------:R-:W-:Y:S01]  /*15e0*/  ISETP.LT.OR P5, PT, R19, 0x41, P5 ;  /* 0x000000411300780c */ /* 0x000fe20002fa1670 */
[----:B------:R-:W0:Y:S01]  /*15f0*/  LDGDEPBAR ;  /* 0x00000000000079af */ /* 0x000e220000000000 */
[----:B-1----:R-:W-:Y:S01]  /*1600*/  IMAD.IADD R5, R15, 0x1, R26 ;  /* 0x000000010f057824 */ /* 0x002fe200078e021a */
[----:B------:R-:W-:Y:S01]  /*1610*/  LEA.HI R15, R36, R39, RZ, 0x4 ;  /* 0x00000027240f7211 */ /* 0x000fe200078f20ff */
[----:B------:R-:W-:Y:S02]  /*1620*/  IMAD.MOV.U32 R4, RZ, RZ, R14 ;  /* 0x000000ffff047224 */ /* 0x000fe400078e000e */
[----:B--2---:R-:W-:-:S02]  /*1630*/  IMAD.IADD R3, R11, 0x1, R8 ;  /* 0x000000010b037824 */ /* 0x004fc400078e0208 */
[----:B------:R-:W-:Y:S02]  /*1640*/  IMAD.MOV.U32 R2, RZ, RZ, R10 ;  /* 0x000000ffff027224 */ /* 0x000fe400078e000a */
[----:B------:R-:W-:-:S04]  /*1650*/  IMAD.WIDE.U32 R4, R38, c[0x0][0x180], R4 ;  /* 0x0000600026047a25 */ /* 0x000fc800078e0004 */
[----:B------:R-:W-:-:S04]  /*1660*/  IMAD.WIDE.U32 R10, R12, c[0x0][0x1a8], R2 ;  /* 0x00006a000c0a7a25 */ /* 0x000fc800078e0002 */
[----:B------:R-:W-:Y:S02]  /*1670*/  IMAD R2, R37, c[0x0][0x180], RZ ;  /* 0x0000600025027a24 */ /* 0x000fe400078e02ff */
[----:B------:R-:W-:Y:S02]  /*1680*/  IMAD.IADD R3, R11, 0x1, R13 ;  /* 0x000000010b037824 */ /* 0x000fe400078e020d */
[----:B------:R-:W-:Y:S02]  /*1690*/  IMAD R2, R38, c[0x0][0x184], R2 ;  /* 0x0000610026027a24 */ /* 0x000fe400078e0202 */
[----:B---3--:R-:W-:Y:S02]  /*16a0*/  IMAD R6, R29, c[0x0][0x188], RZ ;  /* 0x000062001d067a24 */ /* 0x008fe400078e02ff */
[----:B------:R-:W-:Y:S01]  /*16b0*/  IMAD.IADD R5, R5, 0x1, R2 ;  /* 0x0000000105057824 */ /* 0x000fe200078e0202 */
[----:B------:R-:W-:Y:S01]  /*16c0*/  LEA R2, P2, R10, c[0x0][0x190], 0x1 ;  /* 0x000064000a027a11 */ /* 0x000fe200078408ff */
[----:B------:R-:W-:-:S02]  /*16d0*/  IMAD.MOV.U32 R8, RZ, RZ, R16 ;  /* 0x000000ffff087224 */ /* 0x000fc400078e0010 */
[----:B------:R-:W-:Y:S01]  /*16e0*/  IMAD R14, R37, c[0x0][0x210], RZ ;  /* 0x00008400250e7a24 */ /* 0x000fe200078e02ff */
[----:B------:R-:W-:Y:S01]  /*16f0*/  LEA.HI.X R3, R10, c[0x0][0x194], R3, 0x1, P2 ;  /* 0x000065000a037a11 */ /* 0x000fe200010f0c03 */
[----:B------:R-:W-:Y:S02]  /*1700*/  IMAD.U32 R10, RZ, RZ, UR7 ;  /* 0x00000007ff0a7e24 */ /* 0x000fe4000f8e00ff */
[C---:B------:R-:W-:Y:S02]  /*1710*/  IMAD R12, R33.reuse, c[0x0][0x18c], R6 ;  /* 0x00006300210c7a24 */ /* 0x040fe400078e0206 */
[----:B------:R1:W-:Y:S01]  /*1720*/  LDGSTS.E.BYPASS.LTC128B.128 [R242+0x80], [R2.64], !P3 ;  /* 0x0008000002f27fae */ /* 0x0003e2000d901d48 */
[----:B------:R-:W-:Y:S01]  /*1730*/  IADD3 R10, P3, P2, R10, 0x80, R2 ;  /* 0x000000800a0a7810 */ /* 0x000fe20007a7e002 */
[----:B------:R-:W-:Y:S02]  /*1740*/  IMAD.WIDE.U32 R6, R33, c[0x0][0x188], R4 ;  /* 0x0000620021067a25 */ /* 0x000fe400078e0004 */
[----:B------:R1:W-:Y:S01]  /*1750*/  LDGSTS.E.BYPASS.LTC128B.128 [R242+0x3080], [R2.64+0x80], !P4 ;  /* 0x0308008002f27fae */ /* 0x0003e2000e101d48 */
[----:B------:R-:W-:Y:S01]  /*1760*/  IADD3.X R11, RZ, UR5, R3, P3, P2 ;  /* 0x00000005ff0b7c10 */ /* 0x000fe20009fe4403 */
[----:B------:R-:W-:Y:S01]  /*1770*/  IMAD R14, R38, c[0x0][0x214], R14 ;  /* 0x00008500260e7a24 */ /* 0x000fe200078e020e */
[----:B------:R-:W-:Y:S01]  /*1780*/  ISETP.GE.AND P4, PT, R20, c[0x0][0x16c], PT ;  /* 0x00005b0014007a0c */ /* 0x000fe20003f86270 */
[----:B------:R-:W-:Y:S01]  /*1790*/  IMAD.WIDE.U32 R8, R38, c[0x0][0x210], R8 ;  /* 0x0000840026087a25 */ /* 0x000fe200078e0008 */
[----:B------:R-:W-:-:S02]  /*17a0*/  ISETP.GE.AND P3, PT, R34, c[0x0][0x16c], PT ;  /* 0x00005b0022007a0c */ /* 0x000fc40003f66270 */
[----:B------:R-:W-:Y:S01]  /*17b0*/  SEL R4, RZ, 0x1, P4 ;  /* 0x00000001ff047807 */ /* 0x000fe20002000000 */
[----:B------:R-:W-:Y:S01]  /*17c0*/  IMAD.IADD R12, R7, 0x1, R12 ;  /* 0x00000001070c7824 */ /* 0x000fe200078e020c */
[----:B------:R-:W-:Y:S01]  /*17d0*/  SEL R13, RZ, 0x2, P3 ;  /* 0x00000002ff0d7807 */ /* 0x000fe20001800000 */
[----:B------:R-:W-:Y:S02]  /*17e0*/  IMAD.IADD R5, R9, 0x1, R14 ;  /* 0x0000000109057824 */ /* 0x000fe400078e020e */
[----:B------:R-:W-:Y:S02]  /*17f0*/  IMAD R9, R29, c[0x0][0x218], RZ ;  /* 0x000086001d097a24 */ /* 0x000fe400078e02ff */
[----:B------:R-:W-:Y:S01]  /*1800*/  IMAD.IADD R7, R13, 0x1, R4 ;  /* 0x000000010d077824 */ /* 0x000fe200078e0204 */
[----:B------:R-:W-:Y:S01]  /*1810*/  SHF.R.S32.HI R13, RZ, 0x4, R15 ;  /* 0x00000004ff0d7819 */ /* 0x000fe2000001140f */
[----:B------:R-:W-:Y:S01]  /*1820*/  IMAD.MOV.U32 R4, RZ, RZ, R8 ;  /* 0x000000ffff047224 */ /* 0x000fe200078e0008 */
[----:B------:R-:W-:Y:S01]  /*1830*/  SHF.R.S32.HI R8, RZ, 0x2, R17 ;  /* 0x00000002ff087819 */ /* 0x000fe20000011411 */
[----:B------:R-:W-:-:S02]  /*1840*/  IMAD.MOV.U32 R14, RZ, RZ, c[0x0][0x208] ;  /* 0x00008200ff0e7624 */ /* 0x000fc400078e00ff */
[----:B------:R-:W-:-:S04]  /*1850*/  IMAD.WIDE.U32 R4, R33, c[0x0][0x218], R4 ;  /* 0x0000860021047a25 */ /* 0x000fc800078e0004 */
[----:B------:R-:W-:Y:S02]  /*1860*/  IMAD R16, R37, c[0x0][0x238], RZ ;  /* 0x00008e0025107a24 */ /* 0x000fe400078e02ff */
[----:B------:R-:W-:Y:S01]  /*1870*/  IMAD R29, R29, c[0x0][0x240], RZ ;  /* 0x000090001d1d7a24 */ /* 0x000fe200078e02ff */
[----:B-1----:R-:W-:Y:S01]  /*1880*/  IADD3 R2, P2, R2, UR7, RZ ;  /* 0x0000000702027c10 */ /* 0x002fe2000ff5e0ff */
[----:B------:R-:W-:Y:S02]  /*1890*/  IMAD R16, R38, c[0x0][0x23c], R16 ;  /* 0x00008f0026107a24 */ /* 0x000fe400078e0210 */
[----:B------:R-:W-:Y:S01]  /*18a0*/  IMAD R29, R33, c[0x0][0x244], R29 ;  /* 0x00009100211d7a24 */ /* 0x000fe200078e021d */
[----:B------:R-:W-:Y:S02]  /*18b0*/  IADD3.X R3, R3, UR5, RZ, P2, !PT ;  /* 0x0000000503037c10 */ /* 0x000fe400097fe4ff */
[----:B------:R-:W-:-:S03]  /*18c0*/  LEA R248, P2, R6, c[0x0][0x160], 0x1 ;  /* 0x0000580006f87a11 */ /* 0x000fc600078408ff */
[----:B------:R1:W-:Y:S01]  /*18d0*/  LDGSTS.E.BYPASS.LTC128B.128 [R242+0x1080], [R2.64], !P1 ;  /* 0x0108000002f27fae */ /* 0x0003e2000c901d48 */
[----:B------:R-:W-:Y:S01]  /*18e0*/  LEA.HI.X R249, R6, c[0x0][0x164], R12, 0x1, P2 ;  /* 0x0000590006f97a11 */ /* 0x000fe200010f0c0c */
[----:B------:R-:W-:Y:S01]  /*18f0*/  IMAD R6, R33, c[0x0][0x21c], R9 ;  /* 0x0000870021067a24 */ /* 0x000fe200078e0209 */
[----:B------:R-:W-:Y:S01]  /*1900*/  LOP3.LUT P2, RZ, R7, 0x2, RZ, 0xc0, !PT ;  /* 0x0000000207ff7812 */ /* 0x000fe2000784c0ff */
[----:B------:R2:W-:Y:S01]  /*1910*/  LDGSTS.E.BYPASS.LTC128B.128 [R242+0x4080], [R10.64], !P0 ;  /* 0x040800000af27fae */ /* 0x0005e2000c101d48 */
[----:B------:R-:W-:Y:S01]  /*1920*/  LEA R246, P0, R4, c[0x0][0x1f0], 0x1 ;  /* 0x00007c0004f67a11 */ /* 0x000fe200078008ff */
[----:B------:R-:W-:-:S05]  /*1930*/  IMAD.IADD R5, R5, 0x1, R6 ;  /* 0x0000000105057824 */ /* 0x000fca00078e0206 */
[----:B------:R-:W-:Y:S01]  /*1940*/  LEA.HI.X R247, R4, c[0x0][0x1f4], R5, 0x1, P0 ;  /* 0x00007d0004f77a11 */ /* 0x000fe200000f0c05 */
[----:B------:R-:W-:Y:S01]  /*1950*/  IMAD.MOV.U32 R4, RZ, RZ, 0x20 ;  /* 0x00000020ff047424 */ /* 0x000fe200078e00ff */
[----:B------:R-:W-:-:S04]  /*1960*/  LOP3.LUT P0, RZ, R32, 0x4, RZ, 0xc0, !PT ;  /* 0x0000000420ff7812 */ /* 0x000fc8000780c0ff */
[----:B------:R-:W-:Y:S02]  /*1970*/  SEL R222, R222, 0xffffffc0, !P0 ;  /* 0xffffffc0dede7807 */ /* 0x000fe40004000000 */
[----:B------:R-:W-:-:S03]  /*1980*/  ISETP.GE.AND P0, PT, R20, c[0x0][0x1fc], PT ;  /* 0x00007f0014007a0c */ /* 0x000fc60003f06270 */
[----:B------:R-:W-:Y:S01]  /*1990*/  IMAD.IADD R219, R218, 0x1, R222 ;  /* 0x00000001dadb7824 */ /* 0x000fe200078e02de */
[----:B------:R-:W-:Y:S02]  /*19a0*/  SEL R18, RZ, 0x1, P0 ;  /* 0x00000001ff127807 */ /* 0x000fe40000000000 */
[----:B-1----:R-:W-:-:S04]  /*19b0*/  IADD3 R2, P1, R2, UR7, RZ ;  /* 0x0000000702027c10 */ /* 0x002fc8000ff3e0ff */
[----:B------:R-:W-:Y:S01]  /*19c0*/  IADD3.X R3, R3, UR5, RZ, P1, !PT ;  /* 0x0000000503037c10 */ /* 0x000fe20008ffe4ff */
[----:B------:R-:W-:Y:S01]  /*19d0*/  ULDC.64 UR4, c[0x0][0x178] ;  /* 0x00005e0000047ab9 */ /* 0x000fe20000000a00 */
[----:B--2---:R-:W-:Y:S01]  /*19e0*/  LEA.HI R11, R36, R39, RZ, 0x5 ;  /* 0x00000027240b7211 */ /* 0x004fe200078f28ff */
[----:B------:R-:W-:Y:S01]  /*19f0*/  USHF.L.U64.HI UR5, UR4, UR6, UR5 ;  /* 0x0000000604057299 */ /* 0x000fe20008010205 */
[----:B------:R-:W-:Y:S01]  /*1a00*/  LOP3.LUT P1, RZ, R7, 0x1, RZ, 0xc0, !PT ;  /* 0x0000000107ff7812 */ /* 0x000fe2000782c0ff */
[----:B------:R1:W-:Y:S01]  /*1a10*/  LDGSTS.E.BYPASS.LTC128B.128 [R242+0x2080], [R2.64], !P6 ;  /* 0x0208000002f27fae */ /* 0x0003e2000f101d48 */
[----:B------:R-:W-:Y:S01]  /*1a20*/  USHF.L.U32 UR6, UR4, 0x6, URZ ;  /* 0x0000000604067899 */ /* 0x000fe2000800063f */
[----:B------:R-:W-:Y:S02]  /*1a30*/  SHF.R.S32.HI R7, RZ, 0x5, R11 ;  /* 0x00000005ff077819 */ /* 0x000fe4000001140b */
[----:B------:R1:W-:Y:S01]  /*1a40*/  LDGSTS.E.BYPASS.LTC128B.128 [R242+0x5080], [R2.64+0x80], !P5 ;  /* 0x0508008002f27fae */ /* 0x0003e2000e901d48 */
[C---:B------:R-:W-:Y:S01]  /*1a50*/  LOP3.LUT P5, RZ, R32.reuse, 0x2, RZ, 0xc0, !PT ;  /* 0x0000000220ff7812 */ /* 0x040fe200078ac0ff */
[----:B------:R-:W-:Y:S01]  /*1a60*/  IMAD.SHL.U32 R32, R32, 0x20, RZ ;  /* 0x0000002020207824 */ /* 0x000fe200078e00ff */
[----:B------:R-:W-:Y:S01]  /*1a70*/  SHF.R.S32.HI R10, RZ, 0x1f, R27 ;  /* 0x0000001fff0a7819 */ /* 0x000fe2000001141b */
[----:B------:R-:W0:Y:S01]  /*1a80*/  LDGDEPBAR ;  /* 0x00000000000079af */ /* 0x000e220000000000 */
[----:B------:R-:W-:Y:S01]  /*1a90*/  SEL R0, R4, 0xffffffe0, !P5 ;  /* 0xffffffe004007807 */ /* 0x000fe20006800000 */
[----:B------:R-:W-:Y:S01]  /*1aa0*/  UMOV UR4, URZ ;  /* 0x0000003f00047c82 */ /* 0x000fe20008000000 */
[----:B------:R-:W-:-:S02]  /*1ab0*/  IADD3 R4, P5, R248, UR6, RZ ;  /* 0x00000006f8047c10 */ /* 0x000fc4000ffbe0ff */
[----:B------:R-:W-:Y:S01]  /*1ac0*/  LEA.HI R10, R10, R27, RZ, 0x2 ;  /* 0x0000001b0a0a7211 */ /* 0x000fe200078f10ff */
[----:B------:R-:W-:Y:S01]  /*1ad0*/  IMAD.IADD R220, R218, 0x1, R0 ;  /* 0x00000001dadc7824 */ /* 0x000fe200078e0200 */
[----:B------:R-:W-:Y:S01]  /*1ae0*/  IADD3.X R5, R249, UR5, RZ, P5, !PT ;  /* 0x00000005f9057c10 */ /* 0x000fe2000affe4ff */
[----:B------:R-:W-:Y:S01]  /*1af0*/  IMAD.IADD R0, R0, 0x1, R219 ;  /* 0x0000000100007824 */ /* 0x000fe200078e02db */
[----:B------:R-:W-:Y:S01]  /*1b00*/  LOP3.LUT R10, R10, 0xfffffffc, RZ, 0xc0, !PT ;  /* 0xfffffffc0a0a7812 */ /* 0x000fe200078ec0ff */
[----:B------:R-:W-:-:S04]  /*1b10*/  IMAD.IADD R222, R222, 0x1, R220 ;  /* 0x00000001dede7824 */ /* 0x000fc800078e02dc */
[C---:B------:R-:W-:Y:S02]  /*1b20*/  IMAD.IADD R10, R27.reuse, 0x1, -R10 ;  /* 0x000000011b0a7824 */ /* 0x040fe400078e0a0a */
[----:B------:R-:W-:Y:S01]  /*1b30*/  IMAD.SHL.U32 R27, R27, 0x8, RZ ;  /* 0x000000081b1b7824 */ /* 0x000fe200078e00ff */
[----:B-1----:R-:W-:Y:S01]  /*1b40*/  SHF.R.S32.HI R2, RZ, 0x1f, R17 ;  /* 0x0000001fff027819 */ /* 0x002fe20000011411 */
[----:B------:R-:W-:-:S04]  /*1b50*/  DEPBAR.LE SB0, 0x1 ;  /* 0x000080400000791a */ /* 0x000fc80000000000 */
[----:B------:R-:W-:Y:S01]  /*1b60*/  BAR.SYNC.DEFER_BLOCKING 0x0 ;  /* 0x0000000000007b1d */ /* 0x000fe20000010000 */
[----:B------:R-:W-:Y:S01]  /*1b70*/  IMAD.IADD R3, R245, 0x1, -R252 ;  /* 0x00000001f5037824 */ /* 0x000fe200078e0afc */
[----:B------:R-:W-:Y:S02]  /*1b80*/  LEA.HI R6, R2, R8, RZ, 0x3 ;  /* 0x0000000802067211 */ /* 0x000fe400078f18ff */
[----:B------:R-:W-:Y:S02]  /*1b90*/  LEA.HI R2, R11, R7, RZ, 0x1 ;  /* 0x000000070b027211 */ /* 0x000fe400078f08ff */
[C---:B------:R-:W-:Y:S02]  /*1ba0*/  ISETP.LT.OR P6, PT, R3.reuse, 0x1, !P1 ;  /* 0x000000010300780c */ /* 0x040fe40004fc1670 */
[C---:B------:R-:W-:Y:S02]  /*1bb0*/  ISETP.LT.OR P5, PT, R3.reuse, 0x1, !P2 ;  /* 0x000000010300780c */ /* 0x040fe400057a1670 */
[----:B------:R-:W-:-:S02]  /*1bc0*/  ISETP.LT.OR P1, PT, R3, 0x21, !P1 ;  /* 0x000000210300780c */ /* 0x000fc40004f21670 */
[----:B------:R-:W-:Y:S02]  /*1bd0*/  LOP3.LUT R2, R2, 0xfffffffe, RZ, 0xc0, !PT ;  /* 0xfffffffe02027812 */ /* 0x000fe400078ec0ff */
[----:B------:R-:W-:-:S03]  /*1be0*/  ISETP.LT.OR P2, PT, R3, 0x21, !P2 ;  /* 0x000000210300780c */ /* 0x000fc60005741670 */
[----:B------:R-:W-:Y:S02]  /*1bf0*/  IMAD.IADD R7, R7, 0x1, -R2 ;  /* 0x0000000107077824 */ /* 0x000fe400078e0a02 */
[----:B------:R-:W-:Y:S02]  /*1c00*/  IMAD.MOV.U32 R2, RZ, RZ, 0x5 ;  /* 0x00000005ff027424 */ /* 0x000fe400078e00ff */
[----:B------:R-:W-:Y:S01]  /*1c10*/  IMAD.SHL.U32 R221, R7, 0x200, RZ ;  /* 0x0000020007dd7824 */ /* 0x000fe200078e00ff */
[----:B------:R-:W1:Y:S02]  /*1c20*/  LDSM.16.M88.2 R178, [R0+0x6080] ;  /* 0x0060800000b2783b */ /* 0x000e640000000100 */
[C---:B------:R-:W-:Y:S01]  /*1c30*/  SHF.L.U64.HI R2, R14.reuse, R2, c[0x0][0x20c] ;  /* 0x000083000e027619 */ /* 0x040fe20000010202 */
[----:B------:R-:W-:Y:S01]  /*1c40*/  IMAD.SHL.U32 R14, R14, 0x20, RZ ;  /* 0x000000200e0e7824 */ /* 0x000fe200078e00ff */
[----:B------:R-:W2:Y:S04]  /*1c50*/  LDSM.16.M88.2 R180, [R0+0x7080] ;  /* 0x0070800000b4783b */ /* 0x000ea80000000100 */
[C---:B------:R-:W-:Y:S01]  /*1c60*/  SHF.L.U64.HI R2, R14.reuse, 0x1, R2 ;  /* 0x000000010e027819 */ /* 0x040fe20000010202 */
[----:B------:R-:W3:Y:S01]  /*1c70*/  LDSM.16.M88.2 R182, [R0+0x8080] ;  /* 0x0080800000b6783b */ /* 0x000ee20000000100 */
[----:B------:R-:W-:-:S03]  /*1c80*/  IMAD.SHL.U32 R14, R14, 0x2, RZ ;  /* 0x000000020e0e7824 */ /* 0x000fc600078e00ff */
        /* <DEDUP_REMOVED lines=13> */
[----:B------:R-:W-:Y:S01]  /*1d60*/  LOP3.LUT R6, R6, 0xfffffffe, RZ, 0xc0, !PT ;  /* 0xfffffffe06067812 */ /* 0x000fe200078ec0ff */
[----:B------:R-:W-:Y:S01]  /*1d70*/  IMAD.U32 R8, RZ, RZ, UR6 ;  /* 0x00000006ff087e24 */ /* 0x000fe2000f8e00ff */
        /* <DEDUP_REMOVED lines=21> */
[C---:B------:R-:W-:Y:S02]  /*1ed0*/  ISETP.LT.OR P0, PT, R3.reuse, 0x1, P6 ;  /* 0x000000010300780c */ /* 0x040fe40003701670 */
[----:B------:R-:W-:Y:S01]  /*1ee0*/  ISETP.LT.OR P6, PT, R3, 0x21, P6 ;  /* 0x000000210300780c */ /* 0x000fe200037c1670 */
[----:B------:R5:W-:Y:S01]  /*1ef0*/  LDGSTS.E.BYPASS.LTC128B.128 [R242+0x7080], [R4.64], !P1 ;  /* 0x0708000004f27fae */ /* 0x000be2000c901d48 */
[----:B------:R-:W-:-:S04]  /*1f00*/  IADD3 R8, P5, P1, R8, 0x80, R248 ;  /* 0x0000008008087810 */ /* 0x000fc800079be0f8 */
[----:B------:R-:W-:Y:S02]  /*1f10*/  IADD3.X R9, RZ, UR5, R249, P5, P1 ;  /* 0x00000005ff097c10 */ /* 0x000fe4000afe24f9 */
[----:B------:R-:W-:-:S03]  /*1f20*/  IADD3 R12, P5, P1, R14, 0x80, R246 ;  /* 0x000000800e0c7810 */ /* 0x000fc600079be0f6 */
[----:B------:R1:W-:Y:S01]  /*1f30*/  LDGSTS.E.BYPASS.LTC128B.128 [R242+0x9080], [R8.64], !P2 ;  /* 0x0908000008f27fae */ /* 0x0003e2000d101d48 */
[----:B------:R-:W-:Y:S02]  /*1f40*/  IADD3.X R13, R2, RZ, R247, P5, P1 ;  /* 0x000000ff020d7210 */ /* 0x000fe40002fe24f7 */
[C---:B------:R-:W-:Y:S02]  /*1f50*/  ISETP.GE.AND P1, PT, R34.reuse, c[0x0][0x1fc], PT ;  /* 0x00007f0022007a0c */ /* 0x040fe40003f26270 */
[----:B------:R-:W-:Y:S02]  /*1f60*/  ISETP.GE.AND P5, PT, R34, c[0x0][0x1fc], PT ;  /* 0x00007f0022007a0c */ /* 0x000fe40003fa6270 */
[----:B------:R-:W-:Y:S02]  /*1f70*/  SEL R250, RZ, 0xffffffff, P1 ;  /* 0xfffffffffffa7807 */ /* 0x000fe40000800000 */
[C---:B------:R-:W-:Y:S02]  /*1f80*/  ISETP.LT.OR P1, PT, R3.reuse, 0x1, P5 ;  /* 0x000000010300780c */ /* 0x040fe40002f21670 */
[----:B------:R-:W-:Y:S01]  /*1f90*/  ISETP.LT.OR P5, PT, R3, 0x21, P5 ;  /* 0x000000210300780c */ /* 0x000fe20002fa1670 */
[----:B------:R-:W-:Y:S01]  /*1fa0*/  IMAD.SHL.U32 R250, R250, 0x2, RZ ;  /* 0x00000002fafa7824 */ /* 0x000fe200078e00ff */
[----:B------:R-:W-:Y:S01]  /*1fb0*/  LOP3.LUT R3, R27, 0x18, RZ, 0xc0, !PT ;  /* 0x000000181b037812 */ /* 0x000fe200078ec0ff */
[----:B-----5:R-:W-:-:S03]  /*1fc0*/  IMAD.IADD R5, R31, 0x1, R16 ;  /* 0x000000011f057824 */ /* 0x020fc600078e0210 */
[----:B------:R-:W-:Y:S01]  /*1fd0*/  LOP3.LUT R250, R250, 0x2, R18, 0xe2, !PT ;  /* 0x00000002fafa7812 */ /* 0x000fe200078ee212 */
[----:B------:R-:W-:-:S04]  /*1fe0*/  IMAD.MOV.U32 R4, RZ, RZ, R30 ;  /* 0x000000ffff047224 */ /* 0x000fc800078e001e */
[----:B------:R-:W-:Y:S01]  /*1ff0*/  IMAD.WIDE.U32 R40, R33, c[0x0][0x240], R4 ;  /* 0x0000900021287a25 */ /* 0x000fe200078e0004 */
[----:B-1----:R-:W-:-:S03]  /*2000*/  IADD3 R8, P2, R14, R246, RZ ;  /* 0x000000f60e087210 */ /* 0x002fc60007f5e0ff */
[----:B------:R-:W-:Y:S01]  /*2010*/  IMAD.SHL.U32 R5, R0, 0x20, RZ ;  /* 0x0000002000057824 */ /* 0x000fe200078e00ff */
[----:B------:R1:W-:Y:S01]  /*2020*/  STL.64 [R1+0x10], R40 ;  /* 0x0000102801007387 */ /* 0x0003e20000100a00 */
[----:B------:R-:W-:Y:S02]  /*2030*/  IMAD.SHL.U32 R4, R6, 0x20, RZ ;  /* 0x0000002006047824 */ /* 0x000fe400078e00ff */
[----:B------:R-:W-:Y:S01]  /*2040*/  IMAD.X R9, R2, 0x1, R247, P2 ;  /* 0x0000000102097824 */ /* 0x000fe200010e06f7 */
[----:B------:R-:W-:Y:S01]  /*2050*/  ISETP.GT.AND P2, PT, R39, 0xf, PT ;  /* 0x0000000f2700780c */ /* 0x000fe20003f44270 */
[----:B------:R-:W-:Y:S01]  /*2060*/  IMAD R14, R10, -0x8, R35 ;  /* 0xfffffff80a0e7824 */ /* 0x000fe200078e0223 */
[----:B------:R-:W-:Y:S01]  /*2070*/  LOP3.LUT R2, R11, 0xffffffe0, RZ, 0xc0, !PT ;  /* 0xffffffe00b027812 */ /* 0x000fe200078ec0ff */
[----:B------:R-:W-:Y:S01]  /*2080*/  IMAD.SHL.U32 R6, R6, 0x100, RZ ;  /* 0x0000010006067824 */ /* 0x000fe200078e00ff */
[C---:B------:R-:W-:Y:S02]  /*2090*/  LOP3.LUT R11, R3.reuse, 0xe0, R5, 0xf8, !PT ;  /* 0x000000e0030b7812 */ /* 0x040fe400078ef805 */
[----:B------:R-:W-:Y:S01]  /*20a0*/  LOP3.LUT R16, R3, 0x20, R4, 0xf8, !PT ;  /* 0x0000002003107812 */ /* 0x000fe200078ef804 */
[----:B------:R-:W-:Y:S01]  /*20b0*/  IMAD.IADD R2, R39, 0x1, -R2 ;  /* 0x0000000127027824 */ /* 0x000fe200078e0a02 */
[----:B------:R-:W-:Y:S01]  /*20c0*/  LOP3.LUT R5, R15, 0xfffffff0, RZ, 0xc0, !PT ;  /* 0xfffffff00f057812 */ /* 0x000fe200078ec0ff */
[----:B------:R-:W-:-:S03]  /*20d0*/  IMAD.SHL.U32 R4, R7, 0x10, RZ ;  /* 0x0000001007047824 */ /* 0x000fc600078e00ff */
        /* <DEDUP_REMOVED lines=16> */
[----:B------:R-:W-:-:S03]  /*21e0*/  ISETP.GE.AND P6, PT, R39, 0x10, PT ;  /* 0x000000102700780c */ /* 0x000fc60003fc6270 */
[----:B------:R1:W-:Y:S01]  /*21f0*/  LDGSTS.E.BYPASS.LTC128B.128 [R242+0x11080], [R12.64], !P5 ;  /* 0x110800000cf27fae */ /* 0x0003e2000e901d48 */
[----:B-----5:R-:W-:Y:S02]  /*2200*/  IMAD.SHL.U32 R10, R0, 0x4, RZ ;  /* 0x00000004000a7824 */ /* 0x020fe400078e00ff */
[C---:B------:R-:W-:Y:S02]  /*2210*/  IMAD.IADD R0, R39.reuse, 0x1, -R5 ;  /* 0x0000000127007824 */ /* 0x040fe400078e0a05 */
[----:B------:R-:W-:Y:S01]  /*2220*/  IMAD.IADD R5, R39, 0x1, -R3 ;  /* 0x0000000127057824 */ /* 0x000fe200078e0a03 */
[----:B------:R-:W-:Y:S01]  /*2230*/  LOP3.LUT R10, R11, 0x18, R10, 0x78, !PT ;  /* 0x000000180b0a7812 */ /* 0x000fe200078e780a */
[C---:B------:R-:W-:Y:S01]  /*2240*/  IMAD.SHL.U32 R3, R0.reuse, 0x20, RZ ;  /* 0x0000002000037824 */ /* 0x040fe200078e00ff */
[----:B------:R-:W-:Y:S01]  /*2250*/  SHF.R.S32.HI R2, RZ, 0x1f, R0 ;  /* 0x0000001fff027819 */ /* 0x000fe20000011400 */
[----:B------:R-:W-:Y:S01]  /*2260*/  IMAD R5, R5, 0x2, R221 ;  /* 0x0000000205057824 */ /* 0x000fe200078e02dd */
[----:B------:R-:W-:-:S02]  /*2270*/  LOP3.LUT P1, RZ, R0, 0x4, RZ, 0xc0, !PT ;  /* 0x0000000400ff7812 */ /* 0x000fc4000782c0ff */
[----:B------:R-:W-:Y:S01]  /*2280*/  LEA.HI R2, R2, R0, RZ, 0x3 ;  /* 0x0000000002027211 */ /* 0x000fe200078f18ff */
[----:B------:R-:W-:Y:S01]  /*2290*/  IMAD.IADD R235, R5, 0x1, R10 ;  /* 0x0000000105eb7824 */ /* 0x000fe200078e020a */
[----:B------:R-:W-:Y:S02]  /*22a0*/  LOP3.LUT R3, R224, 0x1e0, R3, 0xf8, !PT ;  /* 0x000001e0e0037812 */ /* 0x000fe400078ef803 */
[C---:B------:R-:W-:Y:S01]  /*22b0*/  LOP3.LUT R4, R2.reuse, 0xfffffff8, RZ, 0xc0, !PT ;  /* 0xfffffff802047812 */ /* 0x040fe200078ec0ff */
[----:B------:R-:W-:Y:S01]  /*22c0*/  IMAD.SHL.U32 R5, R2, 0x40, RZ ;  /* 0x0000004002057824 */ /* 0x000fe200078e00ff */
[----:B------:R-:W-:Y:S01]  /*22d0*/  SEL R223, R223, 0xfffffff0, !P1 ;  /* 0xfffffff0dfdf7807 */ /* 0x000fe20004800000 */
[----:B------:R-:W-:Y:S02]  /*22e0*/  IMAD.SHL.U32 R235, R235, 0x2, RZ ;  /* 0x00000002ebeb7824 */ /* 0x000fe400078e00ff */
[C---:B------:R-:W-:Y:S02]  /*22f0*/  IMAD.IADD R4, R0.reuse, 0x1, -R4 ;  /* 0x0000000100047824 */ /* 0x040fe400078e0a04 */
[----:B------:R-:W-:Y:S01]  /*2300*/  IMAD.SHL.U32 R0, R0, 0x4, RZ ;  /* 0x0000000400007824 */ /* 0x000fe200078e00ff */
[----:B------:R-:W-:-:S02]  /*2310*/  IADD3 R236, R235, 0x126c0, RZ ;  /* 0x000126c0ebec7810 */ /* 0x000fc40007ffe0ff */
        /* <DEDUP_REMOVED lines=9> */
[--C-:B------:R-:W-:Y:S02]  /*23b0*/  SHF.R.U32.HI R2, RZ, 0x3, R3.reuse ;  /* 0x00000003ff027819 */ /* 0x100fe40000011603 */
        /* <DEDUP_REMOVED lines=10> */
[----:B------:R-:W-:Y:S01]  /*2460*/  IMAD.SHL.U32 R217, R230, 0x2, RZ ;  /* 0x00000002e6d97824 */ /* 0x000fe200078e00ff */
[----:B------:R5:W-:Y:S01]  /*2470*/  @!P6 LDGSTS.E.BYPASS.LTC128B.128 [R0+0x12280], [R42.64] ;  /* 0x122800002a00efae */ /* 0x000be2000b901d48 */
[----:B------:R-:W-:Y:S01]  /*2480*/  SEL R227, R226, 0xffffffe0, !P0 ;  /* 0xffffffe0e2e37807 */ /* 0x000fe20004000000 */
[----:B------:R-:W-:Y:S01]  /*2490*/  IMAD.SHL.U32 R225, R224, 0x2, RZ ;  /* 0x00000002e0e17824 */ /* 0x000fe200078e00ff */
        /* <DEDUP_REMOVED lines=9> */
[----:B------:R-:W-:Y:S02]  /*2530*/  IMAD.IADD R226, R225, 0x1, R226 ;  /* 0x00000001e1e27824 */ /* 0x000fe400078e02e2 */
[----:B------:R-:W-:Y:S02]  /*2540*/  IMAD.IADD R233, R228, 0x1, R227 ;  /* 0x00000001e4e97824 */ /* 0x000fe400078e02e3 */
[----:B------:R-:W-:Y:S02]  /*2550*/  IMAD.IADD R232, R224, 0x1, R228 ;  /* 0x00000001e0e87824 */ /* 0x000fe400078e02e4 */
[----:B------:R-:W-:Y:S02]  /*2560*/  IMAD.IADD R231, R228, 0x1, R229 ;  /* 0x00000001e4e77824 */ /* 0x000fe400078e02e5 */
[----:B-----5:R-:W-:-:S05]  /*2570*/  IMAD.IADD R0, R41, 0x1, R29 ;  /* 0x0000000129007824 */ /* 0x020fca00078e021d */
[----:B--234-:R1:W-:Y:S02]  /*2580*/  STL [R1+0x18], R0 ;  /* 0x0000180001007387 */ /* 0x01c3e40000100800 */
.L_x_216:
[----:B------:R-:W-:Y:S04]  /*2590*/  DEPBAR.LE SB0, 0x1 ;  /* 0x000080400000791a */ /* 0x000fe80000000000 */
[----:B------:R-:W-:Y:S01]  /*25a0*/  BAR.SYNC.DEFER_BLOCKING 0x0 ;  /* 0x0000000000007b1d */ /* 0x000fe20000010000 */
[----:B-1----:R-:W-:Y:S01]  /*25b0*/  IMAD.U32 R0, RZ, RZ, UR4 ;  /* 0x00000004ff007e24 */ /* 0x002fe2000f8e00ff */
[----:B------:R-:W-:Y:S01]  /*25c0*/  IADD3 R234, R209, 0x1, RZ ;  /* 0x00000001d1ea7810 */ /* 0x000fe20007ffe0ff */
[----:B------:R-:W-:Y:S02]  /*25d0*/  IMAD.U32 R46, RZ, RZ, UR4 ;  /* 0x00000004ff2e7e24 */ /* 0x000fe4000f8e00ff */
[----:B------:R-:W-:Y:S01]  /*25e0*/  IMAD R0, R0, 0x2000, R224 ;  /* 0x0000200000007824 */ /* 0x000fe200078e02e0 */
[----:B------:R-:W-:Y:S01]  /*25f0*/  ISETP.GE.AND P1, PT, R234, R251, PT ;  /* 0x000000fbea00720c */ /* 0x000fe20003f26270 */
[----:B------:R-:W-:Y:S01]  /*2600*/  IMAD.U32 R47, RZ, RZ, UR4 ;  /* 0x00000004ff2f7e24 */ /* 0x000fe2000f8e00ff */
[----:B------:R-:W-:Y:S01]  /*2610*/  LEA R46, R46, R228, 0xd ;  /* 0x000000e42e2e7211 */ /* 0x000fe200078e68ff */
[----:B------:R-:W-:Y:S01]  /*2620*/  IMAD.U32 R40, RZ, RZ, UR4 ;  /* 0x00000004ff287e24 */ /* 0x000fe2000f8e00ff */
[----:B------:R-:W-:Y:S01]  /*2630*/  SHF.L.U32 R0, R0, 0x1, RZ ;  /* 0x0000000100007819 */ /* 0x000fe200000006ff */
[----:B------:R-:W-:Y:S01]  /*2640*/  IMAD.MOV.U32 R244, RZ, RZ, R209 ;  /* 0x000000fffff47224 */ /* 0x000fe200078e00d1 */
[C---:B------:R-:W-:Y:S01]  /*2650*/  IADD3 R148, R224.reuse, R46, R227 ;  /* 0x0000002ee0947210 */ /* 0x040fe20007ffe0e3 */
[----:B------:R-:W-:Y:S01]  /*2660*/  IMAD.IADD R152, R224, 0x1, R46 ;  /* 0x00000001e0987824 */ /* 0x000fe200078e022e */
[----:B------:R-:W-:Y:S02]  /*2670*/  LEA R40, R40, R227, 0xd ;  /* 0x000000e328287211 */ /* 0x000fe400078e68ff */
[----:B------:R-:W-:Y:S01]  /*2680*/  LEA R153, R47, R233, 0xd ;  /* 0x000000e92f997211 */ /* 0x000fe200078e68ff */
[----:B------:R-:W-:Y:S01]  /*2690*/  IMAD.SHL.U32 R148, R148, 0x2, RZ ;  /* 0x0000000294947824 */ /* 0x000fe200078e00ff */
[----:B------:R-:W-:Y:S01]  /*26a0*/  SHF.L.U32 R152, R152, 0x1, RZ ;  /* 0x0000000198987819 */ /* 0x000fe200000006ff */
[C---:B------:R-:W-:Y:S01]  /*26b0*/  IMAD.IADD R156, R224.reuse, 0x1, R40 ;  /* 0x00000001e09c7824 */ /* 0x040fe200078e0228 */
[----:B------:R-:W-:Y:S01]  /*26c0*/  IADD3 R153, R224, R153, RZ ;  /* 0x00000099e0997210 */ /* 0x000fe20007ffe0ff */
[----:B------:R-:W-:Y:S03]  /*26d0*/  LDSM.16.M88.2 R2, [R218+0x80] ;  /* 0x00008000da02783b */ /* 0x000fe60000000100 */
[----:B------:R-:W-:Y:S01]  /*26e0*/  SHF.L.U32 R156, R156, 0x1, RZ ;  /* 0x000000019c9c7819 */ /* 0x000fe200000006ff */
[----:B------:R-:W-:Y:S01]  /*26f0*/  IMAD.SHL.U32 R208, R153, 0x2, RZ ;  /* 0x0000000299d07824 */ /* 0x000fe200078e00ff */
        /* <DEDUP_REMOVED lines=31> */
[----:B------:R-:W5:Y:S03]  /*28f0*/  LDSM.16.M88.2 R36, [R222+0x2080] ;  /* 0x00208000de24783b */ /* 0x000f660000000100 */
[-C--:B------:R-:W-:Y:S01]  /*2900*/  HMMA.16816.F32.BF16 R4, R40, R44.reuse, R4 ;  /* 0x0000002c2804723c */ /* 0x080fe20000041804 */
[----:B------:R-:W-:Y:S07]  /*2910*/  LDSM.16.M88.2 R38, [R220+0x3080] ;  /* 0x00308000dc26783b */ /* 0x000fee0000000100 */
[C---:B------:R-:W-:Y:S08]  /*2920*/  HMMA.16816.F32.BF16 R8, R48.reuse, R44, R8 ;  /* 0x0000002c3008723c */ /* 0x040ff00000041808 */
[-C--:B---3--:R-:W-:Y:S08]  /*2930*/  HMMA.16816.F32.BF16 R12, R48, R30.reuse, R12 ;  /* 0x0000001e300c723c */ /* 0x088ff0000004180c */
[C---:B------:R-:W-:Y:S01]  /*2940*/  HMMA.16816.F32.BF16 R16, R40.reuse, R30, R16 ;  /* 0x0000001e2810723c */ /* 0x040fe20000041810 */
[----:B------:R-:W-:Y:S07]  /*2950*/  LDSM.16.M88.2 R30, [R218+0x3080] ;  /* 0x00308000da1e783b */ /* 0x000fee0000000100 */
[-C--:B------:R-:W-:Y:S01]  /*2960*/  HMMA.16816.F32.BF16 R20, R40, R46.reuse, R20 ;  /* 0x0000002e2814723c */ /* 0x080fe20000041814 */
[----:B------:R-:W3:Y:S07]  /*2970*/  LDSM.16.M88.4 R40, [R0+0x8080] ;  /* 0x008080000028783b */ /* 0x000eee0000000200 */
[----:B------:R-:W-:Y:S01]  /*2980*/  HMMA.16816.F32.BF16 R24, R48, R46, R24 ;  /* 0x0000002e3018723c */ /* 0x000fe20000041818 */
[----:B------:R4:W3:Y:S07]  /*2990*/  LDSM.16.M88.4 R44, [R0+0x9080] ;  /* 0x00908000002c783b */ /* 0x0008ee0000000200 */
[-C--:B-1----:R-:W-:Y:S08]  /*29a0*/  HMMA.16816.F32.BF16 R4, R148, R2.reuse, R4 ;  /* 0x000000029404723c */ /* 0x082ff00000041804 */
[C---:B--2---:R-:W-:Y:S01]  /*29b0*/  HMMA.16816.F32.BF16 R8, R32.reuse, R2, R8 ;  /* 0x000000022008723c */ /* 0x044fe20000041808 */
[----:B------:R-:W1:Y:S07]  /*29c0*/  LDSM.16.M88.2 R2, [R218+0x4080] ;  /* 0x00408000da02783b */ /* 0x000e6e0000000100 */
[-C--:B----4-:R-:W-:Y:S01]  /*29d0*/  HMMA.16816.F32.BF16 R12, R32, R28.reuse, R12 ;  /* 0x0000001c200c723c */ /* 0x090fe2000004180c */
[----:B------:R-:W-:Y:S05]  /*29e0*/  MOV R0, UR4 ;  /* 0x0000000400007c02 */ /* 0x000fea0008000f00 */
[----:B------:R-:W-:Y:S02]  /*29f0*/  IMAD R0, R0, 0x2000, R232 ;  /* 0x0000200000007824 */ /* 0x000fe400078e02e8 */
[C---:B------:R-:W-:Y:S01]  /*2a00*/  HMMA.16816.F32.BF16 R16, R148.reuse, R28, R16 ;  /* 0x0000001c9410723c */ /* 0x040fe20000041810 */
[----:B------:R-:W2:Y:S03]  /*2a10*/  LDSM.16.M88.2 R28, [R218+0x5080] ;  /* 0x00508000da1c783b */ /* 0x000ea60000000100 */
[----:B------:R-:W-:Y:S04]  /*2a20*/  SHF.L.U32 R0, R0, 0x1, RZ ;  /* 0x0000000100007819 */ /* 0x000fe800000006ff */
[-C--:B-----5:R-:W-:Y:S01]  /*2a30*/  HMMA.16816.F32.BF16 R20, R148, R36.reuse, R20 ;  /* 0x000000249414723c */ /* 0x0a0fe20000041814 */
[----:B------:R4:W5:Y:S04]  /*2a40*/  LDSM.16.M88.4 R48, [R0+0x8080] ;  /* 0x008080000030783b */ /* 0x0009680000000200 */
[----:B------:R-:W2:Y:S03]  /*2a50*/  LDSM.16.M88.4 R148, [R152+0x9080] ;  /* 0x009080009894783b */ /* 0x000ea60000000200 */
[----:B------:R-:W-:Y:S01]  /*2a60*/  HMMA.16816.F32.BF16 R24, R32, R36, R24 ;  /* 0x000000242018723c */ /* 0x000fe20000041818 */
[----:B------:R-:W5:Y:S04]  /*2a70*/  LDSM.16.M88.2 R32, [R220+0x4080] ;  /* 0x00408000dc20783b */ /* 0x000f680000000100 */
[----:B------:R-:W-:Y:S03]  /*2a80*/  LDSM.16.M88.2 R34, [R219+0x3080] ;  /* 0x00308000db22783b */ /* 0x000fe60000000100 */
[-C--:B---3--:R-:W-:Y:S08]  /*2a90*/  HMMA.16816.F32.BF16 R4, R40, R30.reuse, R4 ;  /* 0x0000001e2804723c */ /* 0x088ff00000041804 */
[C---:B------:R-:W-:Y:S01]  /*2aa0*/  HMMA.16816.F32.BF16 R8, R44.reuse, R30, R8 ;  /* 0x0000001e2c08723c */ /* 0x040fe20000041808 */
[----:B------:R-:W3:Y:S03]  /*2ab0*/  LDSM.16.M88.2 R30, [R220+0x5080] ;  /* 0x00508000dc1e783b */ /* 0x000ee60000000100 */
[----:B----4-:R-:W-:Y:S04]  /*2ac0*/  IMAD.U32 R0, RZ, RZ, UR4 ;  /* 0x00000004ff007e24 */ /* 0x010fe8000f8e00ff */
[-C--:B-1----:R-:W-:Y:S04]  /*2ad0*/  HMMA.16816.F32.BF16 R12, R44, R2.reuse, R12 ;  /* 0x000000022c0c723c */ /* 0x082fe8000004180c */
[----:B------:R-:W-:Y:S04]  /*2ae0*/  LEA R0, R0, R229, 0xd ;  /* 0x000000e500007211 */ /* 0x000fe800078e68ff */
[C---:B------:R-:W-:Y:S01]  /*2af0*/  HMMA.16816.F32.BF16 R16, R40.reuse, R2, R16 ;  /* 0x000000022810723c */ /* 0x040fe20000041810 */
[----:B------:R-:W-:Y:S03]  /*2b00*/  LDSM.16.M88.2 R2, [R219+0x4080] ;  /* 0x00408000db02783b */ /* 0x000fe60000000100 */
[----:B------:R-:W-:Y:S04]  /*2b10*/  IMAD.SHL.U32 R0, R0, 0x2, RZ ;  /* 0x0000000200007824 */ /* 0x000fe800078e00ff */
[-C--:B--2---:R-:W-:Y:S01]  /*2b20*/  HMMA.16816.F32.BF16 R20, R40, R28.reuse, R20 ;  /* 0x0000001c2814723c */ /* 0x084fe20000041814 */
[----:B------:R1:W2:Y:S04]  /*2b30*/  LDSM.16.M88.4 R152, [R0+0x8080] ;  /* 0x008080000098783b */ /* 0x0002a80000000200 */
[----:B------:R-:W-:Y:S03]  /*2b40*/  LDSM.16.M88.2 R40, [R222+0x5080] ;  /* 0x00508000de28783b */ /* 0x000fe60000000100 */
[----:B------:R-:W-:Y:S01]  /*2b50*/  HMMA.16816.F32.BF16 R24, R44, R28, R24 ;  /* 0x0000001c2c18723c */ /* 0x000fe20000041818 */
[----:B------:R-:W4:Y:S07]  /*2b60*/  LDSM.16.M88.2 R28, [R219+0x5080] ;  /* 0x00508000db1c783b */ /* 0x000f2e0000000100 */
[-C--:B-----5:R-:W-:Y:S08]  /*2b70*/  HMMA.16816.F32.BF16 R4, R48, R38.reuse, R4 ;  /* 0x000000263004723c */ /* 0x0a0ff00000041804 */
[C---:B------:R-:W-:Y:S01]  /*2b80*/  HMMA.16816.F32.BF16 R8, R148.reuse, R38, R8 ;  /* 0x000000269408723c */ /* 0x040fe20000041808 */
[----:B------:R-:W-:Y:S03]  /*2b90*/  LDSM.16.M88.4 R36, [R208+0x9080] ;  /* 0x00908000d024783b */ /* 0x000fe60000000200 */
[----:B-1----:R-:W-:Y:S04]  /*2ba0*/  MOV R0, UR4 ;  /* 0x0000000400007c02 */ /* 0x002fe80008000f00 */
[-C--:B------:R-:W-:Y:S04]  /*2bb0*/  HMMA.16816.F32.BF16 R12, R148, R32.reuse, R12 ;  /* 0x00000020940c723c */ /* 0x080fe8000004180c */
[----:B------:R-:W-:Y:S04]  /*2bc0*/  IMAD R0, R0, 0x2000, R231 ;  /* 0x0000200000007824 */ /* 0x000fe800078e02e7 */
[C---:B------:R-:W-:Y:S04]  /*2bd0*/  HMMA.16816.F32.BF16 R16, R48.reuse, R32, R16 ;  /* 0x000000203010723c */ /* 0x040fe80000041810 */
[----:B------:R-:W-:Y:S04]  /*2be0*/  SHF.L.U32 R0, R0, 0x1, RZ ;  /* 0x0000000100007819 */ /* 0x000fe800000006ff */
[-C--:B---3--:R-:W-:Y:S08]  /*2bf0*/  HMMA.16816.F32.BF16 R20, R48, R30.reuse, R20 ;  /* 0x0000001e3014723c */ /* 0x088ff00000041814 */
[----:B------:R-:W-:Y:S01]  /*2c00*/  HMMA.16816.F32.BF16 R24, R148, R30, R24 ;  /* 0x0000001e9418723c */ /* 0x000fe20000041818 */
[----:B------:R-:W-:Y:S07]  /*2c10*/  LDSM.16.M88.2 R30, [R222+0x4080] ;  /* 0x00408000de1e783b */ /* 0x000fee0000000100 */
[-C--:B--2---:R-:W-:Y:S08]  /*2c20*/  HMMA.16816.F32.BF16 R4, R152, R34.reuse, R4 ;  /* 0x000000229804723c */ /* 0x084ff00000041804 */
[C---:B------:R-:W-:Y:S01]  /*2c30*/  HMMA.16816.F32.BF16 R8, R156.reuse, R34, R8 ;  /* 0x000000229c08723c */ /* 0x040fe20000041808 */
[----:B------:R1:W-:Y:S07]  /*2c40*/  LDSM.16.M88.4 R32, [R0+0x8080] ;  /* 0x008080000020783b */ /* 0x0003ee0000000200 */
[-C--:B------:R-:W-:Y:S08]  /*2c50*/  HMMA.16816.F32.BF16 R12, R156, R2.reuse, R12 ;  /* 0x000000029c0c723c */ /* 0x080ff0000004180c */
[C---:B------:R-:W-:Y:S01]  /*2c60*/  HMMA.16816.F32.BF16 R16, R152.reuse, R2, R16 ;  /* 0x000000029810723c */ /* 0x040fe20000041810 */
[----:B------:R-:W2:Y:S07]  /*2c70*/  LDSM.16.M88.2 R2, [R222+0x3080] ;  /* 0x00308000de02783b */ /* 0x000eae0000000100 */
[-C--:B----4-:R-:W-:Y:S01]  /*2c80*/  HMMA.16816.F32.BF16 R20, R152, R28.reuse, R20 ;  /* 0x0000001c9814723c */ /* 0x090fe20000041814 */
[----:B-1----:R-:W-:Y:S05]  /*2c90*/  IMAD.U32 R0, RZ, RZ, UR4 ;  /* 0x00000004ff007e24 */ /* 0x002fea000f8e00ff */
[----:B------:R-:W-:Y:S02]  /*2ca0*/  LEA R0, R0, R243, 0x6 ;  /* 0x000000f300007211 */ /* 0x000fe400078e30ff */
[----:B------:R-:W-:Y:S03]  /*2cb0*/  HMMA.16816.F32.BF16 R24, R156, R28, R24 ;  /* 0x0000001c9c18723c */ /* 0x000fe60000041818 */
[----:B------:R1:W3:Y:S04]  /*2cc0*/  LDS R156, [R0.X4+0x12080] ;  /* 0x01208000009c7984 */ /* 0x0002e80000004800 */
[----:B------:R1:W4:Y:S04]  /*2cd0*/  LDS R157, [R0.X4+0x120a0] ;  /* 0x0120a000009d7984 */ /* 0x0003280000004800 */
[----:B------:R1:W1:Y:S04]  /*2ce0*/  LDS R159, [R0.X4+0x12100] ;  /* 0x01210000009f7984 */ /* 0x0002680000004800 */
[----:B------:R1:W1:Y:S01]  /*2cf0*/  LDS R158, [R0.X4+0x12120] ;  /* 0x01212000009e7984 */ /* 0x0002620000004800 */
[----:B------:R-:W-:Y:S04]  /*2d00*/  DEPBAR.LE SB0, 0x0 ;  /* 0x000080000000791a */ /* 0x000fe80000000000 */
[----:B------:R-:W-:Y:S01]  /*2d10*/  BAR.SYNC.DEFER_BLOCKING 0x0 ;  /* 0x0000000000007b1d */ /* 0x000fe20000010000 */
[-C--:B--2---:R-:W-:Y:S08]  /*2d20*/  HMMA.16816.F32.BF16 R4, R32, R2.reuse, R4 ;  /* 0x000000022004723c */ /* 0x084ff00000041804 */
[C---:B------:R-:W-:Y:S08]  /*2d30*/  HMMA.16816.F32.BF16 R8, R36.reuse, R2, R8 ;  /* 0x000000022408723c */ /* 0x040ff00000041808 */
[-C--:B------:R-:W-:Y:S01]  /*2d40*/  HMMA.16816.F32.BF16 R12, R36, R30.reuse, R12 ;  /* 0x0000001e240c723c */ /* 0x080fe2000004180c */
[----:B------:R2:W1:Y:S04]  /*2d50*/  LDSM.16.M88.4 R44, [R225+0xe080] ;  /* 0x00e08000e12c783b */ /* 0x0004680000000200 */
[----:B------:R2:W1:Y:S03]  /*2d60*/  LDSM.16.M88.4 R48, [R225+0xf080] ;  /* 0x00f08000e130783b */ /* 0x0004660000000200 */
[C---:B------:R-:W-:Y:S01]  /*2d70*/  HMMA.16816.F32.BF16 R16, R32.reuse, R30, R16 ;  /* 0x0000001e2010723c */ /* 0x040fe20000041810 */
[----:B------:R2:W1:Y:S04]  /*2d80*/  LDSM.16.M88.4 R148, [R226+0xe080] ;  /* 0x00e08000e294783b */ /* 0x0004680000000200 */
[----:B------:R2:W1:Y:S03]  /*2d90*/  LDSM.16.M88.4 R152, [R226+0xf080] ;  /* 0x00f08000e298783b */ /* 0x0004660000000200 */
[-C--:B------:R-:W-:Y:S08]  /*2da0*/  HMMA.16816.F32.BF16 R20, R32, R40.reuse, R20 ;  /* 0x000000282014723c */ /* 0x080ff00000041814 */
[----:B------:R-:W-:Y:S01]  /*2db0*/  HMMA.16816.F32.BF16 R24, R36, R40, R24 ;  /* 0x000000282418723c */ /* 0x000fe20000041818 */
[----:B------:R-:W-:-:S07]  /*2dc0*/  @P1 BRA `(.L_x_214) ;  /* 0x0000025000001947 */ /* 0x000fce0003800000 */
[----:B-1-34-:R-:W-:Y:S01]  /*2dd0*/  SHF.R.S32.HI R0, RZ, 0x1f, R234 ;  /* 0x0000001fff007819 */ /* 0x01afe200000114ea */
[----:B------:R-:W3:Y:S01]  /*2de0*/  LDL.64 R210, [R1+0x8] ;  /* 0x0000080001d27983 */ /* 0x000ee20000100a00 */
[----:B------:R-:W-:Y:S03]  /*2df0*/  IMAD.WIDE.U32 R28, R234, c[0x0][0x178], RZ ;  /* 0x00005e00ea1c7a25 */ /* 0x000fe600078e00ff */
[----:B------:R-:W1:Y:S01]  /*2e00*/  S2R R212, SR_TID.X ;  /* 0x0000000000d47919 */ /* 0x000e620000002100 */
[----:B------:R-:W-:Y:S01]  /*2e10*/  IMAD R0, R0, c[0x0][0x178], RZ ;  /* 0x00005e0000007a24 */ /* 0x000fe200078e02ff */
[----:B------:R-:W-:Y:S01]  /*2e20*/  LEA R2, P5, R28, R248, 0x7 ;  /* 0x000000f81c027211 */ /* 0x000fe200078a38ff */
[----:B------:R-:W-:Y:S02]  /*2e30*/  IMAD.U32 R30, RZ, RZ, UR6 ;  /* 0x00000006ff1e7e24 */ /* 0x000fe4000f8e00ff */
[----:B------:R-:W-:Y:S04]  /*2e40*/  IMAD R0, R234, c[0x0][0x17c], R0 ;  /* 0x00005f00ea007a24 */ /* 0x000fe800078e0200 */
[----:B------:R-:W-:Y:S01]  /*2e50*/  IMAD.IADD R3, R29, 0x1, R0 ;  /* 0x000000011d037824 */ /* 0x000fe200078e0200 */
[----:B------:R-:W-:Y:S01]  /*2e60*/  IADD3 R29, R242, 0x6080, RZ ;  /* 0x00006080f21d7810 */ /* 0x000fe20007ffe0ff */
[----:B------:R-:W-:Y:S03]  /*2e70*/  IMAD R0, R234, -0x40, R245 ;  /* 0xffffffc0ea007824 */ /* 0x000fe600078e02f5 */
[----:B------:R-:W-:Y:S01]  /*2e80*/  LEA.HI.X R3, R28, R249, R3, 0x7, P5 ;  /* 0x000000f91c037211 */ /* 0x000fe200028f3c03 */
[----:B------:R-:W-:Y:S01]  /*2e90*/  IMAD.IADD R28, R0, 0x1, -R252 ;  /* 0x00000001001c7824 */ /* 0x000fe200078e0afc */
[----:B------:R-:W-:Y:S01]  /*2ea0*/  IADD3 R30, P6, P5, R30, 0x80, R2 ;  /* 0x000000801e1e7810 */ /* 0x000fe20007dde002 */
[----:B------:R-:W-:Y:S03]  /*2eb0*/  IMAD.U32 R0, RZ, RZ, UR11 ;  /* 0x0000000bff007e24 */ /* 0x000fe6000f8e00ff */
[----:B------:R-:W-:Y:S02]  /*2ec0*/  IADD3.X R31, RZ, UR5, R3, P6, P5 ;  /* 0x00000005ff1f7c10 */ /* 0x000fe4000b7ea403 */
[C---:B------:R-:W-:Y:S02]  /*2ed0*/  ISETP.LT.OR P5, PT, R28.reuse, 0x1, P4 ;  /* 0x000000011c00780c */ /* 0x040fe400027a1670 */
[----:B------:R-:W-:Y:S02]  /*2ee0*/  ISETP.LT.OR P6, PT, R28, 0x1, P3 ;  /* 0x000000011c00780c */ /* 0x000fe40001fc1670 */
[----:B------:R-:W-:Y:S09]  /*2ef0*/  LEA R0, R0, R29, 0xe ;  /* 0x0000001d00007211 */ /* 0x000ff200078e70ff */
[----:B------:R-:W-:Y:S01]  /*2f00*/  @!PT LDS RZ, [RZ] ;  /* 0x00000000fffff984 */ /* 0x000fe20000000800 */
[----:B------:R-:W-:Y:S01]  /*2f10*/  @!PT LDS RZ, [RZ] ;  /* 0x00000000fffff984 */ /* 0x000fe20000000800 */
[----:B------:R-:W-:Y:S01]  /*2f20*/  @!PT LDS RZ, [RZ] ;  /* 0x00000000fffff984 */ /* 0x000fe20000000800 */
[----:B------:R4:W-:Y:S01]  /*2f30*/  LDGSTS.E.BYPASS.LTC128B.128 [R0], [R2.64], !P5 ;  /* 0x0000000002007fae */ /* 0x0009e2000e901d48 */
[----:B------:R-:W-:Y:S03]  /*2f40*/  IADD3 R32, P5, R2, UR6, RZ ;  /* 0x0000000602207c10 */ /* 0x000fe6000ffbe0ff */
[----:B------:R4:W-:Y:S01]  /*2f50*/  LDGSTS.E.BYPASS.LTC128B.128 [R0+0x2000], [R2.64+0x80], !P6 ;  /* 0x0200008002007fae */ /* 0x0009e2000f101d48 */
[C---:B------:R-:W-:Y:S02]  /*2f60*/  ISETP.LT.OR P6, PT, R28.reuse, 0x21, P4 ;  /* 0x000000211c00780c */ /* 0x040fe400027c1670 */
[----:B------:R-:W-:Y:S02]  /*2f70*/  IADD3.X R33, R3, UR5, RZ, P5, !PT ;  /* 0x0000000503217c10 */ /* 0x000fe4000affe4ff */
[----:B------:R-:W-:Y:S09]  /*2f80*/  ISETP.LT.OR P5, PT, R28, 0x21, P3 ;  /* 0x000000211c00780c */ /* 0x000ff20001fa1670 */
[----:B------:R2:W-:Y:S01]  /*2f90*/  LDGSTS.E.BYPASS.LTC128B.128 [R0+0x1000], [R32.64], !P6 ;  /* 0x0100000020007fae */ /* 0x0005e2000f101d48 */
[----:B-1----:R-:W-:Y:S03]  /*2fa0*/  IMAD.SHL.U32 R28, R212, 0x4, RZ ;  /* 0x00000004d41c7824 */ /* 0x002fe600078e00ff */
[----:B------:R2:W-:Y:S01]  /*2fb0*/  LDGSTS.E.BYPASS.LTC128B.128 [R0+0x3000], [R30.64], !P5 ;  /* 0x030000001e007fae */ /* 0x0005e2000e901d48 */
[----:B----4-:R-:W-:Y:S01]  /*2fc0*/  IMAD.U32 R2, RZ, RZ, UR11 ;  /* 0x0000000bff027e24 */ /* 0x010fe2000f8e00ff */
[----:B------:R-:W-:Y:S04]  /*2fd0*/  @!P2 LEA R3, R209, 0x40, 0x6 ;  /* 0x00000040d103a811 */ /* 0x000fe800078e30ff */
[----:B------:R-:W-:Y:S05]  /*2fe0*/  @!P2 LEA R28, R2, R28, 0x6 ;  /* 0x0000001c021ca211 */ /* 0x000fea00078e30ff */
[----:B------:R-:W-:Y:S02]  /*2ff0*/  @!P2 IMAD.SHL.U32 R28, R28, 0x4, RZ ;  /* 0x000000041c1ca824 */ /* 0x000fe400078e00ff */
[----:B---3--:R-:W-:Y:S05]  /*3000*/  @!P2 IMAD.WIDE R2, R3, 0x4, R210 ;  /* 0x000000040302a825 */ /* 0x008fea00078e02d2 */
[----:B------:R2:W-:Y:S02]  /*3010*/  @!P2 LDGSTS.E.BYPASS.LTC128B.128 [R28+0x12080], [R2.64] ;  /* 0x12080000021cafae */ /* 0x0005e4000b901d48 */
.L_x_214:
[-C--:B-1234-:R-:W-:Y:S01]  /*3020*/  HMMA.16816.F32.BF16 R28, R44, R160.reuse, RZ ;  /* 0x000000a02c1c723c */ /* 0x09efe200000418ff */
        /* <DEDUP_REMOVED lines=14> */
[C---:B------:R-:W-:Y:S02]  /*3110*/  HMMA.16816.F32.BF16 R40, R44.reuse, R162, RZ ;  /* 0x000000a22c28723c */ /* 0x040fe400000418ff */
[----:B------:R-:W-:Y:S02]  /*3120*/  ISETP.GT.AND P6, PT, R241, 0x20, PT ;  /* 0x00000020f100780c */ /* 0x000fe40003fc4270 */
[----:B------:R-:W-:Y:S02]  /*3130*/  FSEL R238, R11, -INF , P5 ;  /* 0xff8000000bee7808 */ /* 0x000fe40002800000 */
[----:B------:R-:W-:Y:S02]  /*3140*/  SEL R0, R0, 0xffffffc0, !P0 ;  /* 0xffffffc000007807 */ /* 0x000fe40004000000 */
[-C--:B------:R-:W-:Y:S01]  /*3150*/  HMMA.16816.F32.BF16 R44, R44, R164.reuse, RZ ;  /* 0x000000a42c2c723c */ /* 0x080fe200000418ff */
[----:B------:R-:W-:Y:S03]  /*3160*/  FSEL R18, R18, -INF , P6 ;  /* 0xff80000012127808 */ /* 0x000fe60003000000 */
[----:B------:R-:W-:Y:S02]  /*3170*/  IADD3 R2, R225, R0, RZ ;  /* 0x00000000e1027210 */ /* 0x000fe40007ffe0ff */
[----:B------:R-:W-:Y:S02]  /*3180*/  IADD3 R0, R0, R226, RZ ;  /* 0x000000e200007210 */ /* 0x000fe40007ffe0ff */
[----:B------:R-:W-:Y:S04]  /*3190*/  HMMA.16816.F32.BF16 R48, R48, R164, RZ ;  /* 0x000000a43030723c */ /* 0x000fe800000418ff */
[--C-:B-1----:R-:W-:Y:S01]  /*31a0*/  FFMA.FTZ R3, R5, c[0x0][0x29c], -R156.reuse ;  /* 0x0000a70005037a23 */ /* 0x102fe2000001089c */
[----:B------:R-:W-:Y:S02]  /*31b0*/  FSEL R12, R12, -INF , P6 ;  /* 0xff8000000c0c7808 */ /* 0x000fe40003000000 */
[----:B------:R-:W-:Y:S01]  /*31c0*/  FSEL R16, R16, -INF , P6 ;  /* 0xff80000010107808 */ /* 0x000fe20003000000 */
[-C--:B------:R-:W-:Y:S01]  /*31d0*/  HMMA.16816.F32.BF16 R28, R148, R166.reuse, R28 ;  /* 0x000000a6941c723c */ /* 0x080fe2000004181c */
[----:B------:R1:W-:Y:S04]  /*31e0*/  MUFU.EX2 R214, R3 ;  /* 0x0000000300d67308 */ /* 0x0003e80000000800 */
[----:B------:R-:W-:Y:S02]  /*31f0*/  FSEL R237, R14, -INF , P6 ;  /* 0xff8000000eed7808 */ /* 0x000fe40003000000 */
[----:B------:R-:W-:Y:S01]  /*3200*/  ISETP.GT.AND P6, PT, R241, 0x40, PT ;  /* 0x00000040f100780c */ /* 0x000fe20003fc4270 */
[C---:B------:R-:W-:Y:S04]  /*3210*/  HMMA.16816.F32.BF16 R32, R152.reuse, R166, R32 ;  /* 0x000000a69820723c */ /* 0x040fe80000041820 */
[----:B------:R-:W-:Y:S02]  /*3220*/  FSEL R26, R26, -INF , P6 ;  /* 0xff8000001a1a7808 */ /* 0x000fe40003000000 */
[----:B------:R-:W-:Y:S02]  /*3230*/  FSEL R22, R22, -INF , P6 ;  /* 0xff80000016167808 */ /* 0x000fe40003000000 */
[-C--:B------:R-:W-:Y:S08]  /*3240*/  HMMA.16816.F32.BF16 R36, R152, R168.reuse, R36 ;  /* 0x000000a89824723c */ /* 0x080ff00000041824 */
[C---:B------:R-:W-:Y:S04]  /*3250*/  HMMA.16816.F32.BF16 R40, R148.reuse, R168, R40 ;  /* 0x000000a89428723c */ /* 0x040fe80000041828 */
[----:B-1----:R-:W-:Y:S02]  /*3260*/  FSEL R3, R9, -INF , P5 ;  /* 0xff80000009037808 */ /* 0x002fe40002800000 */
[----:B------:R-:W-:Y:S01]  /*3270*/  LDSM.16.M88.4 R8, [R0+0x11080] ;  /* 0x011080000008783b */ /* 0x000fe20000000200 */
[----:B------:R-:W-:Y:S01]  /*3280*/  ISETP.GT.AND P5, PT, R241, 0x21, PT ;  /* 0x00000021f100780c */ /* 0x000fe20003fa4270 */
[-C--:B------:R-:W-:Y:S04]  /*3290*/  HMMA.16816.F32.BF16 R44, R148, R170.reuse, R44 ;  /* 0x000000aa942c723c */ /* 0x080fe8000004182c */
[----:B------:R-:W-:Y:S02]  /*32a0*/  FSEL R19, R19, -INF , P5 ;  /* 0xff80000013137808 */ /* 0x000fe40002800000 */
[----:B------:R-:W1:Y:S01]  /*32b0*/  LDSM.16.M88.4 R148, [R2+0xe080] ;  /* 0x00e080000294783b */ /* 0x000e620000000200 */
[----:B------:R-:W-:Y:S01]  /*32c0*/  FSEL R13, R13, -INF , P5 ;  /* 0xff8000000d0d7808 */ /* 0x000fe20002800000 */
[----:B------:R-:W-:Y:S04]  /*32d0*/  HMMA.16816.F32.BF16 R48, R152, R170, R48 ;  /* 0x000000aa9830723c */ /* 0x000fe80000041830 */
[----:B------:R-:W-:Y:S02]  /*32e0*/  FSEL R14, R15, -INF , P5 ;  /* 0xff8000000f0e7808 */ /* 0x000fe40002800000 */
[----:B------:R-:W2:Y:S02]  /*32f0*/  LDSM.16.M88.4 R152, [R2+0xf080] ;  /* 0x00f080000298783b */ /* 0x000ea40000000200 */
        /* <DEDUP_REMOVED lines=31> */
[----:B------:R2:W3:Y:S03]  /*34f0*/  LDSM.16.M88.4 R152, [R2+0x11080] ;  /* 0x011080000298783b */ /* 0x0004e60000000200 */
[--C-:B--2---:R-:W-:Y:S04]  /*3500*/  FFMA.FTZ R2, R16, c[0x0][0x29c], -R156.reuse ;  /* 0x0000a70010027a23 */ /* 0x104fe8000001089c */
[----:B------:R2:W-:Y:S01]  /*3510*/  MUFU.EX2 R215, R2 ;  /* 0x0000000200d77308 */ /* 0x0005e20000000800 */
[-C--:B-1----:R-:W-:Y:S08]  /*3520*/  HMMA.16816.F32.BF16 R28, R148, R196.reuse, R28 ;  /* 0x000000c4941c723c */ /* 0x082ff0000004181c */
[C---:B---3--:R-:W-:Y:S08]  /*3530*/  HMMA.16816.F32.BF16 R32, R152.reuse, R196, R32 ;  /* 0x000000c49820723c */ /* 0x048ff00000041820 */
[-C--:B------:R-:W-:Y:S04]  /*3540*/  HMMA.16816.F32.BF16 R36, R152, R198.reuse, R36 ;  /* 0x000000c69824723c */ /* 0x080fe80000041824 */
[----:B--2---:R-:W-:Y:S02]  /*3550*/  FSEL R2, R17, -INF , P5 ;  /* 0xff80000011027808 */ /* 0x004fe40002800000 */
[----:B------:R-:W-:Y:S02]  /*3560*/  ISETP.GT.AND P5, PT, R241, 0x41, PT ;  /* 0x00000041f100780c */ /* 0x000fe40003fa4270 */
[C---:B------:R-:W-:Y:S04]  /*3570*/  HMMA.16816.F32.BF16 R40, R148.reuse, R198, R40 ;  /* 0x000000c69428723c */ /* 0x040fe80000041828 */
[--C-:B------:R-:W-:Y:S01]  /*3580*/  FFMA.FTZ R2, R2, c[0x0][0x29c], -R156.reuse ;  /* 0x0000a70002027a23 */ /* 0x100fe2000001089c */
[----:B------:R-:W-:Y:S02]  /*3590*/  FSEL R21, R21, -INF , P5 ;  /* 0xff80000015157808 */ /* 0x000fe40002800000 */
[----:B------:R-:W-:Y:S01]  /*35a0*/  FSEL R27, R27, -INF , P5 ;  /* 0xff8000001b1b7808 */ /* 0x000fe20002800000 */
[-C--:B------:R-:W-:Y:S01]  /*35b0*/  HMMA.16816.F32.BF16 R44, R148, R200.reuse, R44 ;  /* 0x000000c8942c723c */ /* 0x080fe2000004182c */
[----:B------:R1:W2:Y:S03]  /*35c0*/  MUFU.EX2 R17, R2 ;  /* 0x0000000200117308 */ /* 0x0002a60000000800 */
[----:B------:R-:W-:Y:S02]  /*35d0*/  FSEL R25, R25, -INF , P5 ;  /* 0xff80000019197808 */ /* 0x000fe40002800000 */
[----:B------:R-:W-:Y:S02]  /*35e0*/  FSEL R23, R23, -INF , P5 ;  /* 0xff80000017177808 */ /* 0x000fe40002800000 */
[----:B------:R-:W-:Y:S04]  /*35f0*/  HMMA.16816.F32.BF16 R48, R152, R200, R48 ;  /* 0x000000c89830723c */ /* 0x000fe80000041830 */
[----:B-1----:R-:W-:Y:S02]  /*3600*/  FSEL R2, R20, -INF , P6 ;  /* 0xff80000014027808 */ /* 0x002fe40003000000 */
[----:B--2---:R-:W-:Y:S03]  /*3610*/  F2FP.BF16.PACK_AB R20, R17, R215 ;  /* 0x000000d71114723e */ /* 0x004fe600000010ff */
[--C-:B------:R-:W-:Y:S03]  /*3620*/  FFMA.FTZ R2, R2, c[0x0][0x29c], -R156.reuse ;  /* 0x0000a70002027a23 */ /* 0x100fe6000001089c */
[----:B------:R-:W-:Y:S01]  /*3630*/  FFMA.FTZ R156, R21, c[0x0][0x29c], -R156 ;  /* 0x0000a700159c7a23 */ /* 0x000fe2000001089c */
[----:B------:R-:W-:Y:S01]  /*3640*/  F2FP.BF16.PACK_AB R21, R214, R239 ;  /* 0x000000efd615723e */ /* 0x000fe200000010ff */
[----:B------:R1:W-:Y:S10]  /*3650*/  MUFU.EX2 R213, R2 ;  /* 0x0000000200d57308 */ /* 0x0003f40000000800 */
[----:B------:R-:W-:Y:S01]  /*3660*/  MUFU.EX2 R16, R156 ;  /* 0x0000009c00107308 */ /* 0x000fe20000000800 */
[--C-:B-1----:R-:W-:Y:S09]  /*3670*/  FFMA.FTZ R2, R6, c[0x0][0x29c], -R157.reuse ;  /* 0x0000a70006027a23 */ /* 0x102ff2000001089d */
[----:B------:R1:W-:Y:S02]  /*3680*/  MUFU.EX2 R211, R2 ;  /* 0x0000000200d37308 */ /* 0x0003e40000000800 */
[--C-:B-1----:R-:W-:Y:S02]  /*3690*/  FFMA.FTZ R2, R7, c[0x0][0x29c], -R157.reuse ;  /* 0x0000a70007027a23 */ /* 0x102fe4000001089d */
[----:B------:R1:W2:Y:S06]  /*36a0*/  LDSM.16.M88.4 R4, [R0+0x10080] ;  /* 0x010080000004783b */ /* 0x0002ac0000000200 */
[----:B------:R3:W4:Y:S01]  /*36b0*/  MUFU.EX2 R15, R2 ;  /* 0x00000002000f7308 */ /* 0x0007220000000800 */
[--C-:B-1----:R-:W-:Y:S02]  /*36c0*/  FFMA.FTZ R0, R22, c[0x0][0x29c], -R157.reuse ;  /* 0x0000a70016007a23 */ /* 0x102fe4000001089d */
[--C-:B------:R-:W-:Y:S07]  /*36d0*/  FFMA.FTZ R22, R26, c[0x0][0x29c], -R158.reuse ;  /* 0x0000a7001a167a23 */ /* 0x100fee000001089e */
[----:B------:R1:W-:Y:S01]  /*36e0*/  MUFU.EX2 R156, R0 ;  /* 0x00000000009c7308 */ /* 0x0003e20000000800 */
[----:B---3--:R-:W-:Y:S01]  /*36f0*/  FFMA.FTZ R2, R18, c[0x0][0x29c], -R157 ;  /* 0x0000a70012027a23 */ /* 0x008fe2000001089d */
[----:B----4-:R-:W-:Y:S08]  /*3700*/  F2FP.BF16.PACK_AB R18, R15, R211 ;  /* 0x000000d30f12723e */ /* 0x010ff000000010ff */
[----:B------:R3:W-:Y:S01]  /*3710*/  MUFU.EX2 R212, R2 ;  /* 0x0000000200d47308 */ /* 0x0007e20000000800 */
[-C--:B--2---:R-:W-:Y:S09]  /*3720*/  HMMA.16816.F32.BF16 R28, R4, R202.reuse, R28 ;  /* 0x000000ca041c723c */ /* 0x084ff2000004181c */
[----:B------:R-:W-:Y:S01]  /*3730*/  MUFU.EX2 R22, R22 ;  /* 0x0000001600167308 */ /* 0x000fe20000000800 */
[C---:B------:R-:W-:Y:S04]  /*3740*/  HMMA.16816.F32.BF16 R32, R8.reuse, R202, R32 ;  /* 0x000000ca0820723c */ /* 0x040fe80000041820 */
[----:B-1----:R-:W-:Y:S04]  /*3750*/  FFMA.FTZ R0, R208, c[0x0][0x29c], -R159 ;  /* 0x0000a700d0007a23 */ /* 0x002fe8000001089f */
[-C--:B------:R-:W-:Y:S01]  /*3760*/  HMMA.16816.F32.BF16 R36, R8, R204.reuse, R36 ;  /* 0x000000cc0824723c */ /* 0x080fe20000041824 */
[----:B------:R1:W-:Y:S03]  /*3770*/  MUFU.EX2 R209, R0 ;  /* 0x0000000000d17308 */ /* 0x0003e60000000800 */
[--C-:B---3--:R-:W-:Y:S01]  /*3780*/  FFMA.FTZ R2, R19, c[0x0][0x29c], -R157.reuse ;  /* 0x0000a70013027a23 */ /* 0x108fe2000001089d */
[----:B------:R-:W-:Y:S01]  /*3790*/  F2FP.BF16.PACK_AB R19, R16, R213 ;  /* 0x000000d51013723e */ /* 0x000fe200000010ff */
[----:B------:R-:W-:Y:S02]  /*37a0*/  FFMA.FTZ R157, R23, c[0x0][0x29c], -R157 ;  /* 0x0000a700179d7a23 */ /* 0x000fe4000001089d */
[C---:B------:R-:W-:Y:S03]  /*37b0*/  HMMA.16816.F32.BF16 R40, R4.reuse, R204, R40 ;  /* 0x000000cc0428723c */ /* 0x040fe60000041828 */
[----:B------:R2:W-:Y:S01]  /*37c0*/  MUFU.EX2 R210, R2 ;  /* 0x0000000200d27308 */ /* 0x0005e20000000800 */
[--C-:B------:R-:W-:Y:S04]  /*37d0*/  FFMA.FTZ R23, R14, c[0x0][0x29c], -R158.reuse ;  /* 0x0000a7000e177a23 */ /* 0x100fe8000001089e */
[-C--:B------:R-:W-:Y:S05]  /*37e0*/  HMMA.16816.F32.BF16 R44, R4, R206.reuse, R44 ;  /* 0x000000ce042c723c */ /* 0x080fea000004182c */
[----:B------:R-:W-:Y:S02]  /*37f0*/  MUFU.EX2 R23, R23 ;  /* 0x0000001700177308 */ /* 0x000fe40000000800 */
[--C-:B------:R-:W-:Y:S01]  /*3800*/  FFMA.FTZ R4, R240, c[0x0][0x29c], -R158.reuse ;  /* 0x0000a700f0047a23 */ /* 0x100fe2000001089e */
[----:B------:R-:W-:Y:S04]  /*3810*/  HMMA.16816.F32.BF16 R48, R8, R206, R48 ;  /* 0x000000ce0830723c */ /* 0x000fe80000041830 */
[--C-:B-1----:R-:W-:Y:S02]  /*3820*/  FFMA.FTZ R0, R3, c[0x0][0x29c], -R159.reuse ;  /* 0x0000a70003007a23 */ /* 0x102fe4000001089f */
[----:B------:R-:W1:Y:S01]  /*3830*/  LDS R3, [R243.X4+0x12280] ;  /* 0x01228000f3037984 */ /* 0x000e620000004800 */
[----:B------:R3:W-:Y:S01]  /*3840*/  MUFU.EX2 R148, R4 ;  /* 0x0000000400947308 */ /* 0x0007e20000000800 */
[--C-:B------:R-:W-:Y:S01]  /*3850*/  FFMA.FTZ R5, R238, c[0x0][0x29c], -R158.reuse ;  /* 0x0000a700ee057a23 */ /* 0x100fe2000001089e */
[----:B--2---:R-:W-:Y:S08]  /*3860*/  FSEL R2, R24, -INF , P6 ;  /* 0xff80000018027808 */ /* 0x004ff00003000000 */
[----:B------:R2:W4:Y:S01]  /*3870*/  MUFU.EX2 R208, R0 ;  /* 0x0000000000d07308 */ /* 0x0005220000000800 */
[--C-:B------:R-:W-:Y:S09]  /*3880*/  FFMA.FTZ R2, R2, c[0x0][0x29c], -R159.reuse ;  /* 0x0000a70002027a23 */ /* 0x100ff2000001089f */
[----:B------:R5:W-:Y:S01]  /*3890*/  MUFU.EX2 R149, R2 ;  /* 0x0000000200957308 */ /* 0x000be20000000800 */
[--C-:B---3--:R-:W-:Y:S02]  /*38a0*/  FFMA.FTZ R4, R237, c[0x0][0x29c], -R158.reuse ;  /* 0x0000a700ed047a23 */ /* 0x108fe4000001089e */
[----:B------:R-:W-:Y:S07]  /*38b0*/  FFMA.FTZ R158, R27, c[0x0][0x29c], -R158 ;  /* 0x0000a7001b9e7a23 */ /* 0x000fee000001089e */
[----:B------:R-:W-:Y:S01]  /*38c0*/  MUFU.EX2 R24, R4 ;  /* 0x0000000400187308 */ /* 0x000fe20000000800 */
[----:B--2---:R-:W-:Y:S01]  /*38d0*/  FFMA.FTZ R0, R12, c[0x0][0x29c], -R159 ;  /* 0x0000a7000c007a23 */ /* 0x004fe2000001089f */
[----:B----4-:R-:W-:Y:S01]  /*38e0*/  F2FP.BF16.PACK_AB R7, R208, R209 ;  /* 0x000000d1d007723e */ /* 0x010fe200000010ff */
[--C-:B-1----:R-:W-:Y:S07]  /*38f0*/  FADD.FTZ R29, R29, -R3.reuse ;  /* 0x800000031d1d7221 */ /* 0x102fee0000010000 */
[----:B------:R1:W-:Y:S01]  /*3900*/  MUFU.EX2 R151, R0 ;  /* 0x0000000000977308 */ /* 0x0003e20000000800 */
[--C-:B------:R-:W-:Y:S02]  /*3910*/  FADD.FTZ R41, R41, -R3.reuse ;  /* 0x8000000329297221 */ /* 0x100fe40000010000 */
[--C-:B------:R-:W-:Y:S01]  /*3920*/  FADD.FTZ R45, R45, -R3.reuse ;  /* 0x800000032d2d7221 */ /* 0x100fe20000010000 */
[----:B-----5:R-:W2:Y:S01]  /*3930*/  LDS R2, [R243.X4+0x12300] ;  /* 0x01230000f3027984 */ /* 0x020ea20000004800 */
[--C-:B------:R-:W-:Y:S02]  /*3940*/  FADD.FTZ R28, R28, -R3.reuse ;  /* 0x800000031c1c7221 */ /* 0x100fe40000010000 */
[--C-:B------:R-:W-:Y:S02]  /*3950*/  FADD.FTZ R40, R40, -R3.reuse ;  /* 0x8000000328287221 */ /* 0x100fe40000010000 */
[----:B------:R-:W-:Y:S01]  /*3960*/  FADD.FTZ R44, R44, -R3 ;  /* 0x800000032c2c7221 */ /* 0x000fe20000010000 */
[----:B------:R-:W3:Y:S01]  /*3970*/  MUFU.EX2 R157, R157 ;  /* 0x0000009d009d7308 */ /* 0x000ee20000000800 */
[----:B------:R-:W-:Y:S02]  /*3980*/  FMUL.FTZ R28, R239, R28 ;  /* 0x0000001cef1c7220 */ /* 0x000fe40000410000 */
[----:B------:R-:W-:Y:S02]  /*3990*/  FMUL.FTZ R14, R214, R29 ;  /* 0x0000001dd60e7220 */ /* 0x000fe40000410000 */
[----:B------:R-:W-:Y:S02]  /*39a0*/  FMUL.FTZ R40, R215, R40 ;  /* 0x00000028d7287220 */ /* 0x000fe40000410000 */
[----:B------:R-:W-:Y:S01]  /*39b0*/  FMUL.FTZ R17, R17, R41 ;  /* 0x0000002911117220 */ /* 0x000fe20000410000 */
[----:B------:R-:W-:Y:S01]  /*39c0*/  F2FP.BF16.PACK_AB R14, R14, R28 ;  /* 0x0000001c0e0e723e */ /* 0x000fe200000010ff */
[----:B------:R-:W-:Y:S01]  /*39d0*/  FMUL.FTZ R44, R213, R44 ;  /* 0x0000002cd52c7220 */ /* 0x000fe20000410000 */
[----:B------:R-:W-:Y:S01]  /*39e0*/  MUFU.EX2 R158, R158 ;  /* 0x0000009e009e7308 */ /* 0x000fe20000000800 */
[----:B------:R-:W-:Y:S01]  /*39f0*/  FMUL.FTZ R16, R16, R45 ;  /* 0x0000002d10107220 */ /* 0x000fe20000410000 */
[----:B------:R-:W-:Y:S01]  /*3a00*/  F2FP.BF16.PACK_AB R17, R17, R40 ;  /* 0x000000281111723e */ /* 0x000fe200000010ff */
[--C-:B-1----:R-:W-:Y:S01]  /*3a10*/  FFMA.FTZ R0, R13, c[0x0][0x29c], -R159.reuse ;  /* 0x0000a7000d007a23 */ /* 0x102fe2000001089f */
[----:B------:R-:W-:Y:S01]  /*3a20*/  F2FP.BF16.PACK_AB R13, R210, R212 ;  /* 0x000000d4d20d723e */ /* 0x000fe200000010ff */
[----:B------:R-:W-:Y:S01]  /*3a30*/  FFMA.FTZ R159, R25, c[0x0][0x29c], -R159 ;  /* 0x0000a700199f7a23 */ /* 0x000fe2000001089f */
[----:B------:R-:W-:Y:S04]  /*3a40*/  F2FP.BF16.PACK_AB R16, R16, R44 ;  /* 0x0000002c1010723e */ /* 0x000fe800000010ff */
[----:B------:R1:W4:Y:S01]  /*3a50*/  MUFU.EX2 R150, R0 ;  /* 0x0000000000967308 */ /* 0x0003220000000800 */
[----:B---3--:R-:W-:Y:S09]  /*3a60*/  F2FP.BF16.PACK_AB R12, R157, R156 ;  /* 0x0000009c9d0c723e */ /* 0x008ff200000010ff */
[----:B------:R-:W3:Y:S01]  /*3a70*/  MUFU.EX2 R25, R5 ;  /* 0x0000000500197308 */ /* 0x000ee20000000800 */
[--C-:B--2---:R-:W-:Y:S02]  /*3a80*/  FADD.FTZ R33, R33, -R2.reuse ;  /* 0x8000000221217221 */ /* 0x104fe40000010000 */
[--C-:B------:R-:W-:Y:S02]  /*3a90*/  FADD.FTZ R37, R37, -R2.reuse ;  /* 0x8000000225257221 */ /* 0x100fe40000010000 */
[--C-:B------:R-:W-:Y:S02]  /*3aa0*/  FADD.FTZ R49, R49, -R2.reuse ;  /* 0x8000000231317221 */ /* 0x100fe40000010000 */
[--C-:B------:R-:W-:Y:S03]  /*3ab0*/  FADD.FTZ R32, R32, -R2.reuse ;  /* 0x8000000220207221 */ /* 0x100fe60000010000 */
[----:B------:R-:W2:Y:S01]  /*3ac0*/  MUFU.EX2 R159, R159 ;  /* 0x0000009f009f7308 */ /* 0x000ea20000000800 */
[--C-:B------:R-:W-:Y:S01]  /*3ad0*/  FADD.FTZ R36, R36, -R2.reuse ;  /* 0x8000000224247221 */ /* 0x100fe20000010000 */
[----:B-1----:R-:W1:Y:S01]  /*3ae0*/  LDS R0, [R243.X4+0x122a0] ;  /* 0x0122a000f3007984 */ /* 0x002e620000004800 */
[----:B----4-:R-:W-:Y:S01]  /*3af0*/  F2FP.BF16.PACK_AB R6, R150, R151 ;  /* 0x000000979606723e */ /* 0x010fe200000010ff */
[----:B------:R-:W-:Y:S01]  /*3b00*/  FADD.FTZ R48, R48, -R2 ;  /* 0x8000000230307221 */ /* 0x000fe20000010000 */
[----:B------:R-:W-:Y:S01]  /*3b10*/  F2FP.BF16.PACK_AB R2, R23, R24 ;  /* 0x000000181702723e */ /* 0x000fe200000010ff */
[----:B------:R-:W-:Y:S02]  /*3b20*/  FMUL.FTZ R32, R209, R32 ;  /* 0x00000020d1207220 */ /* 0x000fe40000410000 */
[----:B------:R-:W-:Y:S02]  /*3b30*/  FMUL.FTZ R36, R151, R36 ;  /* 0x0000002497247220 */ /* 0x000fe40000410000 */
[----:B------:R-:W-:Y:S01]  /*3b40*/  FMUL.FTZ R10, R150, R37 ;  /* 0x00000025960a7220 */ /* 0x000fe20000410000 */
[----:B---3--:R-:W-:Y:S01]  /*3b50*/  F2FP.BF16.PACK_AB R3, R25, R148 ;  /* 0x000000941903723e */ /* 0x008fe200000010ff */
[----:B------:R-:W-:Y:S03]  /*3b60*/  FMUL.FTZ R5, R208, R33 ;  /* 0x00000021d0057220 */ /* 0x000fe60000410000 */
[----:B------:R-:W-:Y:S01]  /*3b70*/  F2FP.BF16.PACK_AB R10, R10, R36 ;  /* 0x000000240a0a723e */ /* 0x000fe200000010ff */
[----:B------:R-:W-:Y:S01]  /*3b80*/  FMUL.FTZ R48, R149, R48 ;  /* 0x0000003095307220 */ /* 0x000fe20000410000 */
[----:B------:R-:W-:Y:S02]  /*3b90*/  F2FP.BF16.PACK_AB R5, R5, R32 ;  /* 0x000000200505723e */ /* 0x000fe400000010ff */
[C---:B--2---:R-:W-:Y:S01]  /*3ba0*/  F2FP.BF16.PACK_AB R4, R159.reuse, R149 ;  /* 0x000000959f04723e */ /* 0x044fe200000010ff */
[----:B------:R-:W-:Y:S05]  /*3bb0*/  FMUL.FTZ R8, R159, R49 ;  /* 0x000000319f087220 */ /* 0x000fea0000410000 */
[----:B------:R-:W-:Y:S01]  /*3bc0*/  F2FP.BF16.PACK_AB R8, R8, R48 ;  /* 0x000000300808723e */ /* 0x000fe200000010ff */
        /* <DEDUP_REMOVED lines=9> */
[----:B------:R-:W-:Y:S01]  /*3c60*/  STS [R235+0x12480], R21 ;  /* 0x01248015eb007388 */ /* 0x000fe20000000800 */
[----:B------:R-:W-:Y:S02]  /*3c70*/  FMUL.FTZ R42, R212, R42 ;  /* 0x0000002ad42a7220 */ /* 0x000fe40000410000 */
[----:B------:R-:W-:Y:S01]  /*3c80*/  FMUL.FTZ R11, R210, R43 ;  /* 0x0000002bd20b7220 */ /* 0x000fe20000410000 */
[----:B------:R-:W-:Y:S01]  /*3c90*/  STS [R236], R18 ;  /* 0x00000012ec007388 */ /* 0x000fe20000000800 */
[----:B------:R-:W-:Y:S01]  /*3ca0*/  F2FP.BF16.PACK_AB R15, R15, R30 ;  /* 0x0000001e0f0f723e */ /* 0x000fe200000010ff */
[----:B------:R-:W-:Y:S02]  /*3cb0*/  FMUL.FTZ R46, R156, R46 ;  /* 0x0000002e9c2e7220 */ /* 0x000fe40000410000 */
[----:B------:R-:W-:Y:S01]  /*3cc0*/  STS [R235+0x12c80], R7 ;  /* 0x012c8007eb007388 */ /* 0x000fe20000000800 */
[----:B------:R-:W-:Y:S01]  /*3cd0*/  F2FP.BF16.PACK_AB R11, R11, R42 ;  /* 0x0000002a0b0b723e */ /* 0x000fe200000010ff */
[----:B------:R-:W-:Y:S02]  /*3ce0*/  FMUL.FTZ R9, R157, R47 ;  /* 0x0000002f9d097220 */ /* 0x000fe40000410000 */
[----:B------:R2:W-:Y:S03]  /*3cf0*/  STS [R236+0x800], R3 ;  /* 0x00080003ec007388 */ /* 0x0005e60000000800 */
[----:B------:R-:W-:Y:S01]  /*3d00*/  F2FP.BF16.PACK_AB R9, R9, R46 ;  /* 0x0000002e0909723e */ /* 0x000fe200000010ff */
[----:B------:R-:W-:Y:S04]  /*3d10*/  STS [R235+0x13480], R20 ;  /* 0x01348014eb007388 */ /* 0x000fe80000000800 */
[----:B------:R-:W-:Y:S04]  /*3d20*/  STS [R236+0x1000], R13 ;  /* 0x0010000dec007388 */ /* 0x000fe80000000800 */
[----:B------:R-:W-:Y:S04]  /*3d30*/  STS [R235+0x13c80], R6 ;  /* 0x013c8006eb007388 */ /* 0x000fe80000000800 */
[----:B------:R3:W-:Y:S04]  /*3d40*/  STS [R236+0x1800], R2 ;  /* 0x00180002ec007388 */ /* 0x0007e80000000800 */
[----:B------:R-:W-:Y:S04]  /*3d50*/  STS [R235+0x14480], R19 ;  /* 0x01448013eb007388 */ /* 0x000fe80000000800 */
[----:B------:R-:W-:Y:S01]  /*3d60*/  STS [R236+0x2000], R12 ;  /* 0x0020000cec007388 */ /* 0x000fe20000000800 */
[--C-:B-1----:R-:W-:Y:S02]  /*3d70*/  FADD.FTZ R35, R35, -R0.reuse ;  /* 0x8000000023237221 */ /* 0x102fe40000010000 */
[--C-:B------:R-:W-:Y:S01]  /*3d80*/  FADD.FTZ R34, R34, -R0.reuse ;  /* 0x8000000022227221 */ /* 0x100fe20000010000 */
[----:B------:R-:W-:Y:S01]  /*3d90*/  STS [R235+0x14c80], R4 ;  /* 0x014c8004eb007388 */ /* 0x000fe20000000800 */
[----:B--2---:R-:W-:Y:S02]  /*3da0*/  FMUL.FTZ R3, R25, R35 ;  /* 0x0000002319037220 */ /* 0x004fe40000410000 */
[----:B------:R-:W-:Y:S02]  /*3db0*/  FMUL.FTZ R34, R148, R34 ;  /* 0x0000002294227220 */ /* 0x000fe40000410000 */
[--C-:B------:R-:W-:Y:S02]  /*3dc0*/  FADD.FTZ R39, R39, -R0.reuse ;  /* 0x8000000027277221 */ /* 0x100fe40000010000 */
[--C-:B------:R-:W-:Y:S01]  /*3dd0*/  FADD.FTZ R38, R38, -R0.reuse ;  /* 0x8000000026267221 */ /* 0x100fe20000010000 */
[----:B------:R-:W-:Y:S01]  /*3de0*/  F2FP.BF16.PACK_AB R3, R3, R34 ;  /* 0x000000220303723e */ /* 0x000fe200000010ff */
[--C-:B------:R-:W-:Y:S02]  /*3df0*/  FADD.FTZ R51, R51, -R0.reuse ;  /* 0x8000000033337221 */ /* 0x100fe40000010000 */
[----:B------:R-:W-:Y:S01]  /*3e00*/  FMUL.FTZ R38, R24, R38 ;  /* 0x0000002618267220 */ /* 0x000fe20000410000 */
[----:B---3--:R-:W-:Y:S01]  /*3e10*/  F2FP.BF16.PACK_AB R2, R158, R22 ;  /* 0x000000169e02723e */ /* 0x008fe200000010ff */
[----:B------:R-:W-:Y:S02]  /*3e20*/  FADD.FTZ R50, R50, -R0 ;  /* 0x8000000032327221 */ /* 0x000fe40000010000 */
        /* <DEDUP_REMOVED lines=104> */
[----:B------:R-:W-:Y:S03]  /*44b0*/  IMAD.WIDE.U32 R4, R234, c[0x0][0x208], RZ ;  /* 0x00008200ea047a25 */ /* 0x000fe600078e00ff */
        /* <DEDUP_REMOVED lines=12> */
[----:B------:R-:W-:Y:S03]  /*4580*/  ISETP.LT.OR P6, PT, R0, 0x21, !P6 ;  /* 0x000000210000780c */ /* 0x000fe600077c1670 */
        /* <DEDUP_REMOVED lines=14> */
.L_x_215:
[-C--:B-1234-:R-:W-:Y:S01]  /*4670*/  HMMA.16816.F32.BF16 R4, R32, R16.reuse, RZ ;  /* 0x000000102004723c */ /* 0x09efe200000418ff */
[----:B------:R-:W2:Y:S01]  /*4680*/  LDL.64 R238, [R1+0x10] ;  /* 0x0000100001ee7983 */ /* 0x000ea20000100a00 */
[----:B------:R-:W-:Y:S02]  /*4690*/  UIADD3 UR10, UR4, 0x1, URZ ;  /* 0x00000001040a7890 */ /* 0x000fe4000fffe03f */
[----:B------:R-:W-:Y:S01]  /*46a0*/  IMAD.SHL.U32 R0, R244, 0x2000, RZ ;  /* 0x00002000f4007824 */ /* 0x000fe200078e00ff */
[----:B------:R-:W3:Y:S01]  /*46b0*/  LDL R2, [R1+0x18] ;  /* 0x0000180001027983 */ /* 0x000ee20000100800 */
[----:B------:R-:W-:Y:S02]  /*46c0*/  UISETP.GE.AND UP1, UPT, UR4, 0x1, UPT ;  /* 0x000000010400788c */ /* 0x000fe4000bf26270 */
[C---:B------:R-:W-:Y:S01]  /*46d0*/  HMMA.16816.F32.BF16 R8, R36.reuse, R16, RZ ;  /* 0x000000102408723c */ /* 0x040fe200000418ff */
[----:B------:R-:W-:Y:S01]  /*46e0*/  LDSM.16.MT88.4 R44, [R217+0x1080] ;  /* 0x00108000d92c783b */ /* 0x000fe20000004200 */
[----:B------:R-:W-:Y:S02]  /*46f0*/  UIADD3 UR7, UR11, 0x1, URZ ;  /* 0x000000010b077890 */ /* 0x000fe4000fffe03f */
[----:B------:R-:W-:Y:S01]  /*4700*/  UISETP.GE.AND UP0, UPT, UR11, 0x1, UPT ;  /* 0x000000010b00788c */ /* 0x000fe2000bf06270 */
[----:B------:R-:W-:Y:S03]  /*4710*/  LDSM.16.M88.4 R48, [R221+0x1800] ;  /* 0x00180000dd30783b */ /* 0x000fe60000000200 */
[-C--:B------:R-:W-:Y:S01]  /*4720*/  HMMA.16816.F32.BF16 R12, R36, R18.reuse, RZ ;  /* 0x00000012240c723c */ /* 0x080fe200000418ff */
[----:B------:R-:W-:Y:S01]  /*4730*/  LDSM.16.M88.4 R148, [R223+0x1000] ;  /* 0x00100000df94783b */ /* 0x000fe20000000200 */
[----:B------:R-:W-:Y:S03]  /*4740*/  USEL UR11, UR7, URZ, !UP0 ;  /* 0x0000003f070b7287 */ /* 0x000fe6000c000000 */
[----:B------:R-:W0:Y:S03]  /*4750*/  LDGDEPBAR ;  /* 0x00000000000079af */ /* 0x000e260000000000 */
[C---:B------:R-:W-:Y:S08]  /*4760*/  HMMA.16816.F32.BF16 R16, R32.reuse, R18, RZ ;  /* 0x000000122010723c */ /* 0x040ff000000418ff */
[-C--:B------:R-:W-:Y:S08]  /*4770*/  HMMA.16816.F32.BF16 R20, R32, R40.reuse, RZ ;  /* 0x000000282014723c */ /* 0x080ff000000418ff */
[C---:B------:R-:W-:Y:S08]  /*4780*/  HMMA.16816.F32.BF16 R24, R36.reuse, R40, RZ ;  /* 0x000000282418723c */ /* 0x040ff000000418ff */
[-C--:B------:R-:W-:Y:S01]  /*4790*/  HMMA.16816.F32.BF16 R28, R36, R42.reuse, RZ ;  /* 0x0000002a241c723c */ /* 0x080fe200000418ff */
[----:B------:R-:W1:Y:S07]  /*47a0*/  LDSM.16.M88.4 R36, [R221+0x1000] ;  /* 0x00100000dd24783b */ /* 0x000e6e0000000200 */
[----:B------:R-:W-:Y:S01]  /*47b0*/  HMMA.16816.F32.BF16 R32, R32, R42, RZ ;  /* 0x0000002a2020723c */ /* 0x000fe200000418ff */
[----:B------:R-:W4:Y:S07]  /*47c0*/  LDSM.16.MT88.4 R40, [R217+0x4080] ;  /* 0x00408000d928783b */ /* 0x000f2e0000004200 */
        /* <DEDUP_REMOVED lines=10> */
[----:B------:R-:W5:Y:S07]  /*4870*/  LDSM.16.MT88.4 R152, [R217+0x1880] ;  /* 0x00188000d998783b */ /* 0x000f6e0000004200 */
[-C--:B-1----:R-:W-:Y:S08]  /*4880*/  HMMA.16816.F32.BF16 R4, R36, R44.reuse, R4 ;  /* 0x0000002c2404723c */ /* 0x082ff00000041804 */
[C---:B------:R-:W-:Y:S08]  /*4890*/  HMMA.16816.F32.BF16 R8, R48.reuse, R44, R8 ;  /* 0x0000002c3008723c */ /* 0x040ff00000041808 */
[-C--:B------:R-:W-:Y:S08]  /*48a0*/  HMMA.16816.F32.BF16 R12, R48, R46.reuse, R12 ;  /* 0x0000002e300c723c */ /* 0x080ff0000004180c */
[C---:B------:R-:W-:Y:S01]  /*48b0*/  HMMA.16816.F32.BF16 R16, R36.reuse, R46, R16 ;  /* 0x0000002e2410723c */ /* 0x040fe20000041810 */
[----:B------:R-:W-:Y:S07]  /*48c0*/  LDSM.16.M88.4 R44, [R221+0x2800] ;  /* 0x00280000dd2c783b */ /* 0x000fee0000000200 */
[-C--:B----4-:R-:W-:Y:S08]  /*48d0*/  HMMA.16816.F32.BF16 R20, R36, R40.reuse, R20 ;  /* 0x000000282414723c */ /* 0x090ff00000041814 */
[C---:B------:R-:W-:Y:S08]  /*48e0*/  HMMA.16816.F32.BF16 R24, R48.reuse, R40, R24 ;  /* 0x000000283018723c */ /* 0x040ff00000041818 */
[-C--:B------:R-:W-:Y:S01]  /*48f0*/  HMMA.16816.F32.BF16 R28, R48, R42.reuse, R28 ;  /* 0x0000002a301c723c */ /* 0x080fe2000004181c */
[----:B------:R-:W-:Y:S07]  /*4900*/  LDSM.16.MT88.4 R48, [R217+0x5080] ;  /* 0x00508000d930783b */ /* 0x000fee0000004200 */
[----:B------:R-:W-:Y:S01]  /*4910*/  HMMA.16816.F32.BF16 R32, R36, R42, R32 ;  /* 0x0000002a2420723c */ /* 0x000fe20000041820 */
[----:B------:R-:W-:Y:S04]  /*4920*/  LDSM.16.M88.4 R36, [R221+0x2000] ;  /* 0x00200000dd24783b */ /* 0x000fe80000000200 */
[----:B------:R-:W1:Y:S03]  /*4930*/  LDSM.16.MT88.4 R40, [R217+0x2080] ;  /* 0x00208000d928783b */ /* 0x000e660000004200 */
[-C--:B-----5:R-:W-:Y:S08]  /*4940*/  HMMA.16816.F32.BF16 R4, R148, R152.reuse, R4 ;  /* 0x000000989404723c */ /* 0x0a0ff00000041804 */
[C---:B------:R-:W-:Y:S08]  /*4950*/  HMMA.16816.F32.BF16 R8, R156.reuse, R152, R8 ;  /* 0x000000989c08723c */ /* 0x040ff00000041808 */
[-C--:B------:R-:W-:Y:S08]  /*4960*/  HMMA.16816.F32.BF16 R12, R156, R154.reuse, R12 ;  /* 0x0000009a9c0c723c */ /* 0x080ff0000004180c */
[C---:B------:R-:W-:Y:S01]  /*4970*/  HMMA.16816.F32.BF16 R16, R148.reuse, R154, R16 ;  /* 0x0000009a9410723c */ /* 0x040fe20000041810 */
[----:B------:R-:W-:Y:S07]  /*4980*/  LDSM.16.MT88.4 R152, [R217+0x2880] ;  /* 0x00288000d998783b */ /* 0x000fee0000004200 */
[-C--:B------:R-:W-:Y:S08]  /*4990*/  HMMA.16816.F32.BF16 R20, R148, R208.reuse, R20 ;  /* 0x000000d09414723c */ /* 0x080ff00000041814 */
[C---:B------:R-:W-:Y:S08]  /*49a0*/  HMMA.16816.F32.BF16 R24, R156.reuse, R208, R24 ;  /* 0x000000d09c18723c */ /* 0x040ff00000041818 */
[-C--:B------:R-:W-:Y:S01]  /*49b0*/  HMMA.16816.F32.BF16 R28, R156, R210.reuse, R28 ;  /* 0x000000d29c1c723c */ /* 0x080fe2000004181c */
[----:B------:R-:W-:Y:S07]  /*49c0*/  LDSM.16.M88.4 R156, [R223+0x2800] ;  /* 0x00280000df9c783b */ /* 0x000fee0000000200 */
[----:B------:R-:W-:Y:S01]  /*49d0*/  HMMA.16816.F32.BF16 R32, R148, R210, R32 ;  /* 0x000000d29420723c */ /* 0x000fe20000041820 */
[----:B------:R-:W4:Y:S04]  /*49e0*/  LDSM.16.M88.4 R148, [R223+0x2000] ;  /* 0x00200000df94783b */ /* 0x000f280000000200 */
[----:B------:R-:W5:Y:S03]  /*49f0*/  LDSM.16.MT88.4 R208, [R217+0x5880] ;  /* 0x00588000d9d0783b */ /* 0x000f660000004200 */
[-C--:B-1----:R-:W-:Y:S08]  /*4a00*/  HMMA.16816.F32.BF16 R4, R36, R40.reuse, R4 ;  /* 0x000000282404723c */ /* 0x082ff00000041804 */
[C---:B------:R-:W-:Y:S08]  /*4a10*/  HMMA.16816.F32.BF16 R8, R44.reuse, R40, R8 ;  /* 0x000000282c08723c */ /* 0x040ff00000041808 */
[-C--:B------:R-:W-:Y:S08]  /*4a20*/  HMMA.16816.F32.BF16 R12, R44, R42.reuse, R12 ;  /* 0x0000002a2c0c723c */ /* 0x080ff0000004180c */
[C---:B------:R-:W-:Y:S08]  /*4a30*/  HMMA.16816.F32.BF16 R16, R36.reuse, R42, R16 ;  /* 0x0000002a2410723c */ /* 0x040ff00000041810 */
[-C--:B------:R-:W-:Y:S08]  /*4a40*/  HMMA.16816.F32.BF16 R20, R36, R48.reuse, R20 ;  /* 0x000000302414723c */ /* 0x080ff00000041814 */
[C---:B------:R-:W-:Y:S04]  /*4a50*/  HMMA.16816.F32.BF16 R24, R44.reuse, R48, R24 ;  /* 0x000000302c18723c */ /* 0x040fe80000041818 */
[C---:B--2---:R-:W-:Y:S04]  /*4a60*/  IADD3 R3, P1, R0.reuse, R238, RZ ;  /* 0x000000ee00037210 */ /* 0x044fe80007f3e0ff */
[-C--:B------:R-:W-:Y:S01]  /*4a70*/  HMMA.16816.F32.BF16 R28, R44, R50.reuse, R28 ;  /* 0x000000322c1c723c */ /* 0x080fe2000004181c */
[----:B------:R-:W-:Y:S03]  /*4a80*/  LDSM.16.MT88.4 R44, [R216+0x18080] ;  /* 0x01808000d82c783b */ /* 0x000fe60000004200 */
[----:B---3--:R-:W-:Y:S02]  /*4a90*/  LEA.HI.X.SX32 R0, R0, R2, 0x1, P1 ;  /* 0x0000000200007211 */ /* 0x008fe400008f0eff */
[C---:B------:R-:W-:Y:S02]  /*4aa0*/  LEA R2, P1, R3.reuse, c[0x0][0x220], 0x2 ;  /* 0x0000880003027a11 */ /* 0x040fe400078210ff */
[----:B------:R-:W-:Y:S01]  /*4ab0*/  HMMA.16816.F32.BF16 R32, R36, R50, R32 ;  /* 0x000000322420723c */ /* 0x000fe20000041820 */
[----:B------:R-:W-:Y:S03]  /*4ac0*/  LDSM.16.MT88.4 R36, [R216+0x17880] ;  /* 0x01788000d824783b */ /* 0x000fe60000004200 */
[----:B------:R-:W-:Y:S01]  /*4ad0*/  LEA.HI.X R3, R3, c[0x0][0x224], R0, 0x2, P1 ;  /* 0x0000890003037a11 */ /* 0x000fe200008f1400 */
[----:B------:R-:W-:Y:S01]  /*4ae0*/  IMAD.U32 R0, RZ, RZ, UR4 ;  /* 0x00000004ff007e24 */ /* 0x000fe2000f8e00ff */
[----:B------:R-:W-:Y:S01]  /*4af0*/  ISETP.GE.AND P1, PT, R234, R251, PT ;  /* 0x000000fbea00720c */ /* 0x000fe20003f26270 */
[----:B------:R-:W-:Y:S01]  /*4b00*/  USEL UR4, UR10, URZ, !UP1 ;  /* 0x0000003f0a047287 */ /* 0x000fe2000c800000 */
[-C--:B----4-:R-:W-:Y:S05]  /*4b10*/  HMMA.16816.F32.BF16 R4, R148, R152.reuse, R4 ;  /* 0x000000989404723c */ /* 0x090fea0000041804 */
[----:B------:R-:W-:Y:S03]  /*4b20*/  IMAD R0, R0, 0x2000, R230 ;  /* 0x0000200000007824 */ /* 0x000fe600078e02e6 */
[C---:B------:R-:W-:Y:S04]  /*4b30*/  HMMA.16816.F32.BF16 R8, R156.reuse, R152, R8 ;  /* 0x000000989c08723c */ /* 0x040fe80000041808 */
[----:B------:R-:W-:Y:S04]  /*4b40*/  IMAD.SHL.U32 R0, R0, 0x2, RZ ;  /* 0x0000000200007824 */ /* 0x000fe800078e00ff */
[-C--:B------:R-:W-:Y:S01]  /*4b50*/  HMMA.16816.F32.BF16 R12, R156, R154.reuse, R12 ;  /* 0x0000009a9c0c723c */ /* 0x080fe2000004180c */
[----:B------:R-:W-:Y:S06]  /*4b60*/  LDSM.16.MT88.4 R40, [R0+0x8880] ;  /* 0x008880000028783b */ /* 0x000fec0000004200 */
[----:B------:R-:W-:Y:S01]  /*4b70*/  RED.E.ADD.F32.FTZ.RN.STRONG.GPU [R2.64], R4 ;  /* 0x000000040200798e */ /* 0x000fe2000c10e788 */
[C---:B------:R-:W-:Y:S03]  /*4b80*/  HMMA.16816.F32.BF16 R16, R148.reuse, R154, R16 ;  /* 0x0000009a9410723c */ /* 0x040fe60000041810 */
[----:B------:R-:W-:Y:S04]  /*4b90*/  RED.E.ADD.F32.FTZ.RN.STRONG.GPU [R2.64+0x400], R5 ;  /* 0x000400050200798e */ /* 0x000fe8000c10e788 */
[----:B------:R-:W-:Y:S01]  /*4ba0*/  RED.E.ADD.F32.FTZ.RN.STRONG.GPU [R2.64+0x800], R6 ;  /* 0x000800060200798e */ /* 0x000fe2000c10e788 */
[-C--:B-----5:R-:W-:Y:S03]  /*4bb0*/  HMMA.16816.F32.BF16 R20, R148, R208.reuse, R20 ;  /* 0x000000d09414723c */ /* 0x0a0fe60000041814 */
        /* <DEDUP_REMOVED lines=22> */
[----:B------:R-:W-:Y:S04]  /*4d20*/  RED.E.ADD.F32.FTZ.RN.STRONG.GPU [R2.64+0x4400], R21 ;  /* 0x004400150200798e */ /* 0x000fe8000c10e788 */
[----:B------:R-:W-:Y:S04]  /*4d30*/  RED.E.ADD.F32.FTZ.RN.STRONG.GPU [R2.64+0x4800], R22 ;  /* 0x004800160200798e */ /* 0x000fe8000c10e788 */
[----:B------:R-:W-:Y:S01]  /*4d40*/  RED.E.ADD.F32.FTZ.RN.STRONG.GPU [R2.64+0x4c00], R23 ;  /* 0x004c00170200798e */ /* 0x000fe2000c10e788 */
[-C--:B-1----:R-:W-:Y:S03]  /*4d50*/  HMMA.16816.F32.BF16 R100, R4, R8.reuse, R100 ;  /* 0x000000080464723c */ /* 0x082fe60000041864 */
[----:B------:R-:W1:Y:S04]  /*4d60*/  LDSM.16.MT88.4 R20, [R0+0x8080] ;  /* 0x008080000014783b */ /* 0x000e680000004200 */
[----:B------:R-:W-:Y:S04]  /*4d70*/  RED.E.ADD.F32.FTZ.RN.STRONG.GPU [R2.64+0x5000], R24 ;  /* 0x005000180200798e */ /* 0x000fe8000c10e788 */
[----:B------:R-:W-:Y:S04]  /*4d80*/  RED.E.ADD.F32.FTZ.RN.STRONG.GPU [R2.64+0x5400], R25 ;  /* 0x005400190200798e */ /* 0x000fe8000c10e788 */
[----:B------:R-:W-:Y:S01]  /*4d90*/  RED.E.ADD.F32.FTZ.RN.STRONG.GPU [R2.64+0x5800], R26 ;  /* 0x0058001a0200798e */ /* 0x000fe2000c10e788 */
[-C--:B--2---:R-:W-:Y:S03]  /*4da0*/  HMMA.16816.F32.BF16 R104, R12, R8.reuse, R104 ;  /* 0x000000080c68723c */ /* 0x084fe60000041868 */
[----:B------:R-:W-:Y:S04]  /*4db0*/  RED.E.ADD.F32.FTZ.RN.STRONG.GPU [R2.64+0x5c00], R27 ;  /* 0x005c001b0200798e */ /* 0x000fe8000c10e788 */
[----:B------:R-:W-:Y:S01]  /*4dc0*/  LDSM.16.MT88.4 R24, [R216+0x15880] ;  /* 0x01588000d818783b */ /* 0x000fe20000004200 */
[C---:B---3--:R-:W-:Y:S03]  /*4dd0*/  HMMA.16816.F32.BF16 R108, R16.reuse, R8, R108 ;  /* 0x00000008106c723c */ /* 0x048fe6000004186c */
[----:B------:R-:W-:Y:S04]  /*4de0*/  RED.E.ADD.F32.FTZ.RN.STRONG.GPU [R2.64+0x6000], R32 ;  /* 0x006000200200798e */ /* 0x000fe8000c10e788 */
[----:B------:R-:W-:Y:S01]  /*4df0*/  RED.E.ADD.F32.FTZ.RN.STRONG.GPU [R2.64+0x6400], R33 ;  /* 0x006400210200798e */ /* 0x000fe2000c10e788 */
[-C--:B------:R-:W-:Y:S03]  /*4e00*/  HMMA.16816.F32.BF16 R112, R16, R10.reuse, R112 ;  /* 0x0000000a1070723c */ /* 0x080fe60000041870 */
[----:B------:R-:W-:Y:S04]  /*4e10*/  RED.E.ADD.F32.FTZ.RN.STRONG.GPU [R2.64+0x6800], R34 ;  /* 0x006800220200798e */ /* 0x000fe8000c10e788 */
[----:B------:R-:W-:Y:S01]  /*4e20*/  RED.E.ADD.F32.FTZ.RN.STRONG.GPU [R2.64+0x6c00], R35 ;  /* 0x006c00230200798e */ /* 0x000fe2000c10e788 */
[-C--:B------:R-:W-:Y:S03]  /*4e30*/  HMMA.16816.F32.BF16 R116, R12, R10.reuse, R116 ;  /* 0x0000000a0c74723c */ /* 0x080fe60000041874 */
[----:B------:R-:W-:Y:S04]  /*4e40*/  LDSM.16.MT88.4 R32, [R216+0x16880] ;  /* 0x01688000d820783b */ /* 0x000fe80000004200 */
[----:B------:R-:W-:Y:S01]  /*4e50*/  RED.E.ADD.F32.FTZ.RN.STRONG.GPU [R2.64+0x7000], R28 ;  /* 0x0070001c0200798e */ /* 0x000fe2000c10e788 */
[C---:B------:R-:W-:Y:S03]  /*4e60*/  HMMA.16816.F32.BF16 R120, R4.reuse, R10, R120 ;  /* 0x0000000a0478723c */ /* 0x040fe60000041878 */
[----:B------:R-:W-:Y:S04]  /*4e70*/  LDSM.16.MT88.4 R8, [R0+0x7080] ;  /* 0x007080000008783b */ /* 0x000fe80000004200 */
[----:B------:R-:W-:Y:S01]  /*4e80*/  RED.E.ADD.F32.FTZ.RN.STRONG.GPU [R2.64+0x7400], R29 ;  /* 0x0074001d0200798e */ /* 0x000fe2000c10e788 */
[-C--:B-1----:R-:W-:Y:S03]  /*4e90*/  HMMA.16816.F32.BF16 R124, R4, R20.reuse, R124 ;  /* 0x00000014047c723c */ /* 0x082fe6000004187c */
[----:B------:R-:W-:Y:S04]  /*4ea0*/  RED.E.ADD.F32.FTZ.RN.STRONG.GPU [R2.64+0x7800], R30 ;  /* 0x0078001e0200798e */ /* 0x000fe8000c10e788 */
[----:B------:R-:W-:Y:S01]  /*4eb0*/  RED.E.ADD.F32.FTZ.RN.STRONG.GPU [R2.64+0x7c00], R31 ;  /* 0x007c001f0200798e */ /* 0x000fe2000c10e788 */
[-C--:B------:R-:W-:Y:S03]  /*4ec0*/  HMMA.16816.F32.BF16 R128, R12, R20.reuse, R128 ;  /* 0x000000140c80723c */ /* 0x080fe60000041880 */
[----:B------:R-:W1:Y:S05]  /*4ed0*/  LDSM.16.MT88.4 R28, [R0+0x6880] ;  /* 0x00688000001c783b */ /* 0x000e6a0000004200 */
        /* <DEDUP_REMOVED lines=98> */
.L_x_213:
[----:B------:R-:W-:Y:S05]  /*5500*/  @P1 EXIT ;  /* 0x000000000000194d */ /* 0x000fea0003800000 */
[----:B------:R-:W2:Y:S01]  /*5510*/  LDL.LU R9, [R1+0x1c] ;  /* 0x00001c0001097983 */ /* 0x000ea20000300800 */
[----:B------:R-:W-:-:S04]  /*5520*/  ISETP.NE.U32.AND P2, PT, RZ, c[0x0][0x360], PT ;  /* 0x0000d800ff007a0c */ /* 0x000fc80003f45070 */
[----:B------:R-:W-:-:S13]  /*5530*/  ISETP.NE.AND.EX P2, PT, RZ, c[0x0][0x364], PT, P2 ;  /* 0x0000d900ff007a0c */ /* 0x000fda0003f45320 */
[----:B-1----:R-:W-:-:S04]  /*5540*/  @P2 IMAD.MOV.U32 R2, RZ, RZ, 0x4 ;  /* 0x00000004ff022424 */ /* 0x002fc800078e00ff */
[----:B--2---:R-:W-:-:S05]  /*5550*/  @P2 IMAD.WIDE R2, R9, R2, c[0x0][0x360] ;  /* 0x0000d80009022625 */ /* 0x004fca00078e0202 */
[----:B------:R1:W2:Y:S01]  /*5560*/  @P2 LDG.E R0, [R2.64] ;  /* 0x0000000802002981 */ /* 0x0002a2000c1e1900 */
[----:B------:R-:W3:Y:S03]  /*5570*/  S2UR UR5, SR_CTAID.X ;  /* 0x00000000000579c3 */ /* 0x000ee60000002500 */
[----:B------:R-:W4:Y:S04]  /*5580*/  S2R R5, SR_TID.X ;  /* 0x0000000000057919 */ /* 0x000f280000002100 */
[----:B-1----:R-:W1:Y:S01]  /*5590*/  S2R R3, SR_CTAID.Y ;  /* 0x0000000000037919 */ /* 0x002e620000002600 */
[----:B------:R-:W-:Y:S01]  /*55a0*/  MOV R2, c[0x0][0x338] ;  /* 0x0000ce0000027a02 */ /* 0x000fe20000000f00 */
[----:B---3--:R-:W-:Y:S01]  /*55b0*/  UIMAD UR5, UR5, 0x3000, URZ ;  /* 0x00003000050578a4 */ /* 0x008fe2000f8e023f */
[----:B----4-:R-:W-:Y:S01]  /*55c0*/  SHF.R.S32.HI R6, RZ, 0x1f, R5 ;  /* 0x0000001fff067819 */ /* 0x010fe20000011405 */
[----:B------:R-:W-:Y:S01]  /*55d0*/  BAR.SYNC.DEFER_BLOCKING 0x1, 0x100 ;  /* 0x0044000000007b1d */ /* 0x000fe20000010000 */
[----:B------:R-:W-:Y:S01]  /*55e0*/  ISETP.NE.AND P0, PT, R2, 0x1, PT ;  /* 0x000000010200780c */ /* 0x000fe20003f05270 */
[----:B------:R-:W-:-:S12]  /*55f0*/  USHF.R.S32.HI UR4, URZ, 0x1f, UR5 ;  /* 0x0000001f3f047899 */ /* 0x000fd80008011405 */
[----:B-1----:R-:W-:-:S04]  /*5600*/  @P0 IMAD.HI.U32 R4, R3, c[0x0][0x33c], RZ ;  /* 0x0000cf0003040a27 */ /* 0x002fc800078e00ff */
[----:B--2---:R-:W-:-:S04]  /*5610*/  @P2 IMAD R0, R9, 0x60, R0 ;  /* 0x0000006009002824 */ /* 0x004fc800078e0200 */
[----:B------:R-:W-:-:S05]  /*5620*/  @P2 IMAD.HI R0, R0, 0x2aaaaaab, RZ ;  /* 0x2aaaaaab00002827 */ /* 0x000fca00078e02ff */
[----:B------:R-:W-:-:S04]  /*5630*/  @P2 SHF.R.U32.HI R2, RZ, 0x1f, R0 ;  /* 0x0000001fff022819 */ /* 0x000fc80000011600 */
[----:B------:R-:W-:Y:S01]  /*5640*/  @P2 LEA.HI.SX32 R2, R0, R2, 0x1c ;  /* 0x0000000200022211 */ /* 0x000fe200078fe2ff */
[----:B------:R-:W-:Y:S01]  /*5650*/  IMAD.MOV.U32 R0, RZ, RZ, R3 ;  /* 0x000000ffff007224 */ /* 0x000fe200078e0003 */
[----:B------:R-:W-:-:S03]  /*5660*/  @P0 SHF.R.U32.HI R0, RZ, c[0x0][0x340], R4 ;  /* 0x0000d000ff000a19 */ /* 0x000fc60000011604 */
[----:B------:R-:W-:Y:S01]  /*5670*/  @P2 IMAD R2, R2, 0x3000, RZ ;  /* 0x0000300002022824 */ /* 0x000fe200078e02ff */
[----:B------:R-:W-:-:S04]  /*5680*/  SHF.R.S32.HI R4, RZ, 0x1f, R0 ;  /* 0x0000001fff047819 */ /* 0x000fc80000011400 */
[----:B------:R-:W-:Y:S02]  /*5690*/  @P2 SHF.R.S32.HI R3, RZ, 0x1f, R2 ;  /* 0x0000001fff032819 */ /* 0x000fe40000011402 */
[----:B------:R-:W-:-:S06]  /*56a0*/  @!P2 CS2R R2, SRZ ;  /* 0x000000000002a805 */ /* 0x000fcc000001ff00 */
[----:B------:R-:W-:Y:S01]  /*56b0*/  IADD3 R2, P1, P0, R2, UR5, R5 ;  /* 0x0000000502027c10 */ /* 0x000fe2000f83e005 */
[C---:B------:R-:W-:Y:S02]  /*56c0*/  IMAD R5, R4.reuse, c[0x0][0x328], RZ ;  /* 0x0000ca0004057a24 */ /* 0x040fe400078e02ff */
[----:B------:R-:W-:Y:S01]  /*56d0*/  IMAD R4, R4, c[0x0][0x300], RZ ;  /* 0x0000c00004047a24 */ /* 0x000fe200078e02ff */
[----:B------:R-:W-:Y:S01]  /*56e0*/  IADD3.X R3, R3, UR4, R6, P1, P0 ;  /* 0x0000000403037c10 */ /* 0x000fe20008fe0406 */
[C---:B------:R-:W-:Y:S01]  /*56f0*/  IMAD R7, R0.reuse, c[0x0][0x32c], R5 ;  /* 0x0000cb0000077a24 */ /* 0x040fe200078e0205 */
[----:B------:R-:W-:Y:S01]  /*5700*/  SHF.R.S32.HI R6, RZ, 0x1f, R9 ;  /* 0x0000001fff067819 */ /* 0x000fe20000011409 */
[C---:B------:R-:W-:Y:S02]  /*5710*/  IMAD R8, R0.reuse, c[0x0][0x304], R4 ;  /* 0x0000c10000087a24 */ /* 0x040fe400078e0204 */
[----:B------:R-:W-:-:S04]  /*5720*/  IMAD.WIDE.U32 R4, R0, c[0x0][0x328], R2 ;  /* 0x0000ca0000047a25 */ /* 0x000fc800078e0002 */
[----:B------:R-:W-:Y:S01]  /*5730*/  IMAD.WIDE.U32 R2, R0, c[0x0][0x300], R2 ;  /* 0x0000c00000027a25 */ /* 0x000fe200078e0002 */
[----:B------:R-:W-:Y:S02]  /*5740*/  SEL R0, R6, RZ, !P2 ;  /* 0x000000ff06007207 */ /* 0x000fe40005000000 */
[----:B------:R-:W-:Y:S01]  /*5750*/  IADD3 R5, R5, R7, RZ ;  /* 0x0000000705057210 */ /* 0x000fe20007ffe0ff */
[----:B------:R-:W-:Y:S01]  /*5760*/  IMAD.IADD R3, R3, 0x1, R8 ;  /* 0x0000000103037824 */ /* 0x000fe200078e0208 */
[----:B------:R-:W-:Y:S01]  /*5770*/  SEL R6, R9, RZ, !P2 ;  /* 0x000000ff09067207 */ /* 0x000fe20005000000 */
[C---:B------:R-:W-:Y:S02]  /*5780*/  IMAD R10, R0.reuse, c[0x0][0x330], RZ ;  /* 0x0000cc00000a7a24 */ /* 0x040fe400078e02ff */
[----:B------:R-:W-:Y:S02]  /*5790*/  IMAD R0, R0, c[0x0][0x308], RZ ;  /* 0x0000c20000007a24 */ /* 0x000fe400078e02ff */
[----:B------:R-:W-:-:S02]  /*57a0*/  IMAD R10, R6, c[0x0][0x334], R10 ;  /* 0x0000cd00060a7a24 */ /* 0x000fc400078e020a */
[----:B------:R-:W-:-:S04]  /*57b0*/  IMAD.WIDE.U32 R8, R6, c[0x0][0x330], R4 ;  /* 0x0000cc0006087a25 */ /* 0x000fc800078e0004 */
[----:B------:R-:W-:Y:S01]  /*57c0*/  IMAD R0, R6, c[0x0][0x30c], R0 ;  /* 0x0000c30006007a24 */ /* 0x000fe200078e0200 */
[----:B------:R-:W-:Y:S01]  /*57d0*/  LEA R4, P1, R8, c[0x0][0x310], 0x2 ;  /* 0x0000c40008047a11 */ /* 0x000fe200078210ff */
[----:B------:R-:W-:Y:S01]  /*57e0*/  IMAD.WIDE.U32 R6, R6, c[0x0][0x308], R2 ;  /* 0x0000c20006067a25 */ /* 0x000fe200078e0002 */
[----:B------:R-:W-:-:S03]  /*57f0*/  IADD3 R3, R9, R10, RZ ;  /* 0x0000000a09037210 */ /* 0x000fc60007ffe0ff */
[----:B------:R-:W-:Y:S01]  /*5800*/  IMAD.IADD R0, R7, 0x1, R0 ;  /* 0x0000000107007824 */ /* 0x000fe200078e0200 */
[----:B------:R-:W-:Y:S02]  /*5810*/  LEA.HI.X R5, R8, c[0x0][0x314], R3, 0x2, P1 ;  /* 0x0000c50008057a11 */ /* 0x000fe400008f1403 */
[----:B------:R-:W-:-:S03]  /*5820*/  LEA R2, P0, R6, c[0x0][0x2e8], 0x2 ;  /* 0x0000ba0006027a11 */ /* 0x000fc600078010ff */
        /* <DEDUP_REMOVED lines=49> */
[----:B------:R-:W-:Y:S04]  /*5b40*/  RED.E.ADD.F32.FTZ.RN.STRONG.GPU [R2.64], R100 ;  /* 0x000000640200798e */ /* 0x000fe8000c10e788 */
        /* <DEDUP_REMOVED lines=48> */
.L_x_217:
        /* <DEDUP_REMOVED lines=11> */
.L_x_2292:


//--------------------- .text._ZN7cutlass13device_kernelIN5flash19enable_sm80_to_sm89INS1_16FlashAttnBwdSm80INS1_25CollectiveMainloopBwdSm80ILi2ELi1EN4cute5tupleIJNS5_1CILi64EEENS7_ILi96EEENS7_ILi128EEEEEENS_10bfloat16_tEfNS_4arch4Sm80ELb0ELb0ELb0ELb1ELb1ELb0ELb0ELb0ELi2ELi2ELi2ELi2ELb1EEENS1_24CollectiveEpilogueBwdGQAISB_fSE_Li256ELb1ELb1EEENS1_19SingleTileSchedulerILb1ELb0ELb0ELi96EEEEEEEEEvNT_6ParamsE --------------------------
	.section	.text._ZN7cutlass13device_kernelIN5flash19enable_sm80_to_sm89INS1_16FlashAttnBwdSm80INS1_25CollectiveMainloopBwdSm80ILi2ELi1EN4cute5tupleIJNS5_1CILi64EEENS7_ILi96EEENS7_ILi128EEEEEENS_10bfloat16_tEfNS_4arch4Sm80ELb0ELb0ELb0ELb1ELb1ELb0ELb0ELb0ELi2ELi2ELi2ELi2ELb1EEENS1_24CollectiveEpilogueBwdGQAISB_fSE_Li256ELb1ELb1EEENS1_19SingleTileSchedulerILb1ELb0ELb0ELi96EEEEEEEEEvNT_6ParamsE,"ax",@progbits
	.sectioninfo	@"SHI_REGISTERS=255"
	.align	128
.text._ZN7cutlass13device_kernelIN5flash19enable_sm80_to_sm89INS1_16FlashAttnBwdSm80INS1_25CollectiveMainloopBwdSm80ILi2ELi1EN4cute5tupleIJNS5_1CILi64EEENS7_ILi96EEENS7_ILi128EEEEEENS_10bfloat16_tEfNS_4arch4Sm80ELb0ELb0ELb0ELb1ELb1ELb0ELb0ELb0ELi2ELi2ELi2ELi2ELb1EEENS1_24CollectiveEpilogueBwdGQAISB_fSE_Li256ELb1ELb1EEENS1_19SingleTileSchedulerILb1ELb0ELb0ELi96EEEEEEEEEvNT_6ParamsE:
        .type           _ZN7cutlass13device_kernelIN5flash19enable_sm80_to_sm89INS1_16FlashAttnBwdSm80INS1_25CollectiveMainloopBwdSm80ILi2ELi1EN4cute5tupleIJNS5_1CILi64EEENS7_ILi96EEENS7_ILi128EEEEEENS_10bfloat16_tEfNS_4arch4Sm80ELb0ELb0ELb0ELb1ELb1ELb0ELb0ELb0ELi2ELi2ELi2ELi2ELb1EEENS1_24CollectiveEpilogueBwdGQAISB_fSE_Li256ELb1ELb1EEENS1_19SingleTileSchedulerILb1ELb0ELb0ELi96EEEEEEEEEvNT_6ParamsE,@function
        .size           _ZN7cutlass13device_kernelIN5flash19enable_sm80_to_sm89INS1_16FlashAttnBwdSm80INS1_25CollectiveMainloopBwdSm80ILi2ELi1EN4cute5tupleIJNS5_1CILi64EEENS7_ILi96EEENS7_ILi128EEEEEENS_10bfloat16_tEfNS_4arch4Sm80ELb0ELb0ELb0ELb1ELb1ELb0ELb0ELb0ELi2ELi2ELi2ELi2ELb1EEENS1_24CollectiveEpilogueBwdGQAISB_fSE_Li256ELb1ELb1EEENS1_19SingleTileSchedulerILb1ELb0ELb0ELi96EEEEEEEEEvNT_6ParamsE,(.L_x_2293 - _ZN7cutlass13device_kernelIN5flash19enable_sm80_to_sm89INS1_16FlashAttnBwdSm80INS1_25CollectiveMainloopBwdSm80ILi2ELi1EN4cute5tupleIJNS5_1CILi64EEENS7_ILi96EEENS7_ILi128EEEEEENS_10bfloat16_tEfNS_4arch4Sm80ELb0ELb0ELb0ELb1ELb1ELb0ELb0ELb0ELi2ELi2ELi2ELi2ELb1EEENS1_24CollectiveEpilogueBwdGQAISB_fSE_Li256ELb1ELb1EEENS1_19SingleTileSchedulerILb1ELb0ELb0ELi96EEEEEEEEEvNT_6ParamsE)
        .other          _ZN7cutlass13device_kernelIN5flash19enable_sm80_to_sm89INS1_16FlashAttnBwdSm80INS1_25CollectiveMainloopBwdSm80ILi2ELi1EN4cute5tupleIJNS5_1CILi64EEENS7_ILi96EEENS7_ILi128EEEEEENS_10bfloat16_tEfNS_4arch4Sm80ELb0ELb0ELb0ELb1ELb1ELb0ELb0ELb0ELi2ELi2ELi2ELi2ELb1EEENS1_24CollectiveEpilogueBwdGQAISB_fSE_Li256ELb1ELb1EEENS1_19SingleTileSchedulerILb1ELb0ELb0ELi96EEEEEEEEEvNT_6ParamsE,@"STO_CUDA_ENTRY STV_DEFAULT"
_ZN7cutlass13device_kernelIN5flash19enable_sm80_to_sm89INS1_16FlashAttnBwdSm80INS1_25CollectiveMainloopBwdSm80ILi2ELi1EN4cute5tupleIJNS5_1CILi64EEENS7_ILi96EEENS7_ILi128EEEEEENS_10bfloat16_tEfNS_4arch4Sm80ELb0ELb0ELb0ELb1ELb1ELb0ELb0ELb0ELi2ELi2ELi2ELi2ELb1EEENS1_24CollectiveEpilogueBwdGQAISB_fSE_Li256ELb1ELb1EEENS1_19SingleTileSchedulerILb1ELb0ELb0ELi96EEEEEEEEEvNT_6ParamsE:
        /* <DEDUP_REMOVED lines=18> */
.L_x_219:
        /* <DEDUP_REMOVED lines=8> */
.L_x_221:
[----:B------:R-:W-:Y:S02]  /*01a0*/  MOV R0, c[0x0][0x3ac] ;  /* 0x0000eb0000007a02 */ /* 0x000fe40000000f00 */
.L_x_220:
[----:B-1----:R-:W-:-:S05]  /*01b0*/  IMAD R2, R17, 0x60, RZ ;  /* 0x0000006011027824 */ /* 0x002fca00078e02ff */
[----:B-----5:R-:W-:-:S04]  /*01c0*/  ISETP.GE.AND P0, PT, R2, R0, PT ;  /* 0x000000000200720c */ /* 0x020fc80003f06270 */
[----:B------:R-:W-:-:S05]  /*01d0*/  SEL R0, R5, 0xffffffff, !P0 ;  /* 0xffffffff05007807 */ /* 0x000fca0004000000 */
[----:B------:R1:W-:Y:S01]  /*01e0*/  STL [R1+0x1c], R0 ;  /* 0x00001c0001007387 */ /* 0x0003e20000100800 */
[----:B------:R-:W-:Y:S05]  /*01f0*/  BRA `(.L_x_222) ;  /* 0x0000012000007947 */ /* 0x000fea0003800000 */
.L_x_218:
[----:B---34-:R-:W-:-:S04]  /*0200*/  ISETP.NE.U32.AND P0, PT, RZ, c[0x0][0x3c8], PT ;  /* 0x0000f200ff007a0c */ /* 0x018fc80003f05070 */
[----:B------:R-:W-:-:S13]  /*0210*/  ISETP.NE.AND.EX P0, PT, RZ, c[0x0][0x3cc], PT, P0 ;  /* 0x0000f300ff007a0c */ /* 0x000fda0003f05300 */
[----:B------:R-:W-:Y:S05]  /*0220*/  @!P0 BRA `(.L_x_223) ;  /* 0x0000002000008947 */ /* 0x000fea0003800000 */
[----:B------:R1:W5:Y:S01]  /*0230*/  LDG.E R0, [R2.64] ;  /* 0x0000000802007981 */ /* 0x000362000c1e1900 */
[----:B------:R-:W-:Y:S05]  /*0240*/  BRA `(.L_x_224) ;  /* 0x0000009000007947 */ /* 0x000fea0003800000 */
.L_x_223:
        /* <DEDUP_REMOVED lines=8> */
.L_x_225:
[----:B------:R-:W-:Y:S02]  /*02d0*/  MOV R0, c[0x0][0x3ac] ;  /* 0x0000eb0000007a02 */ /* 0x000fe40000000f00 */
.L_x_224:
[----:B-1----:R-:W-:-:S05]  /*02e0*/  IMAD R2, R17, 0x60, RZ ;  /* 0x0000006011027824 */ /* 0x002fca00078e02ff */
[----:B-----5:R-:W-:-:S04]  /*02f0*/  ISETP.GE.AND P0, PT, R2, R0, PT ;  /* 0x000000000200720c */ /* 0x020fc80003f06270 */
[----:B------:R-:W-:-:S05]  /*0300*/  SEL R0, R5, 0xffffffff, !P0 ;  /* 0xffffffff05007807 */ /* 0x000fca0004000000 */
[----:B------:R1:W-:Y:S04]  /*0310*/  STL [R1+0x1c], R0 ;  /* 0x00001c0001007387 */ /* 0x0003e80000100800 */
.L_x_222:
        /* <DEDUP_REMOVED lines=34> */
.L_x_226:
[----:B------:R-:W-:-:S04]  /*0540*/  ISETP.NE.U32.AND P0, PT, RZ, c[0x0][0x2e0], PT ;  /* 0x0000b800ff007a0c */ /* 0x000fc80003f05070 */
[----:B------:R-:W-:-:S13]  /*0550*/  ISETP.NE.AND.EX P0, PT, RZ, c[0x0][0x2e4], PT, P0 ;  /* 0x0000b900ff007a0c */ /* 0x000fda0003f05300 */
[----:B------:R-:W-:Y:S05]  /*0560*/  @!P0 BRA `(.L_x_227) ;  /* 0x0000003000008947 */ /* 0x000fea0003800000 */
[----:B------:R-:W-:-:S05]  /*0570*/  IMAD.WIDE R2, R23, R14, c[0x0][0x2e0] ;  /* 0x0000b80017027625 */ /* 0x000fca00078e020e */
[----:B------:R1:W5:Y:S01]  /*0580*/  LDG.E R13, [R2.64] ;  /* 0x00000008020d7981 */ /* 0x000362000c1e1900 */
[----:B------:R-:W-:Y:S05]  /*0590*/  BRA `(.L_x_228) ;  /* 0x0000004000007947 */ /* 0x000fea0003800000 */
.L_x_227:
[----:B------:R-:W-:Y:S05]  /*05a0*/  @!P3 BRA `(.L_x_228) ;  /* 0x000000300000b947 */ /* 0x000fea0003800000 */
[----:B------:R1:W2:Y:S04]  /*05b0*/  LDG.E R0, [R2.64] ;  /* 0x0000000802007981 */ /* 0x0002a8000c1e1900 */
[----:B-1----:R-:W2:Y:S02]  /*05c0*/  LDG.E R2, [R2.64+0x4] ;  /* 0x0000040802027981 */ /* 0x002ea4000c1e1900 */
[----:B--2---:R-:W-:Y:S02]  /*05d0*/  IADD3 R13, -R0, R2, RZ ;  /* 0x00000002000d7210 */ /* 0x004fe40007ffe1ff */
.L_x_228:
        /* <DEDUP_REMOVED lines=507> */
.L_x_232:
        /* <DEDUP_REMOVED lines=169> */
.L_x_230:
        /* <DEDUP_REMOVED lines=357> */
.L_x_231:
        /* <DEDUP_REMOVED lines=233> */
.L_x_229:
[----:B------:R-:W-:Y:S05]  /*5500*/  @P1 EXIT ;  /* 0x000000000000194d */ /* 0x000fea0003800000 */
[----:B------:R-:W2:Y:S01]  /*5510*/  LDL.LU R8, [R1+0x1c] ;  /* 0x00001c0001087983 */ /* 0x000ea20000300800 */
[----:B------:R-:W-:-:S04]  /*5520*/  ISETP.NE.U32.AND P1, PT, RZ, c[0x0][0x360], PT ;  /* 0x0000d800ff007a0c */ /* 0x000fc80003f25070 */
[----:B------:R-:W-:-:S13]  /*5530*/  ISETP.NE.AND.EX P1, PT, RZ, c[0x0][0x364], PT, P1 ;  /* 0x0000d900ff007a0c */ /* 0x000fda0003f25310 */
[----:B-1----:R-:W-:Y:S01]  /*5540*/  @P1 IMAD.MOV.U32 R2, RZ, RZ, 0x4 ;  /* 0x00000004ff021424 */ /* 0x002fe200078e00ff */
[----:B------:R-:W1:Y:S01]  /*5550*/  S2UR UR6, SR_CTAID.X ;  /* 0x00000000000679c3 */ /* 0x000e620000002500 */
[----:B------:R-:W3:Y:S02]  /*5560*/  S2R R5, SR_CTAID.Y ;  /* 0x0000000000057919 */ /* 0x000ee40000002600 */
[----:B--2---:R-:W-:-:S06]  /*5570*/  @P1 IMAD.WIDE R2, R8, R2, c[0x0][0x360] ;  /* 0x0000d80008021625 */ /* 0x004fcc00078e0202 */
[----:B------:R2:W4:Y:S01]  /*5580*/  @P1 LDG.E R2, [R2.64] ;  /* 0x0000000802021981 */ /* 0x000522000c1e1900 */
[----:B------:R-:W-:Y:S01]  /*5590*/  IMAD.MOV.U32 R0, RZ, RZ, c[0x0][0x338] ;  /* 0x0000ce00ff007624 */ /* 0x000fe200078e00ff */
[----:B------:R-:W-:Y:S01]  /*55a0*/  ULDC UR5, c[0x0][0x358] ;  /* 0x0000d60000057ab9 */ /* 0x000fe20000000800 */
[----:B---3--:R-:W-:Y:S01]  /*55b0*/  IMAD.MOV.U32 R7, RZ, RZ, R5 ;  /* 0x000000ffff077224 */ /* 0x008fe200078e0005 */
[----:B------:R-:W3:Y:S01]  /*55c0*/  S2R R4, SR_TID.X ;  /* 0x0000000000047919 */ /* 0x000ee20000002100 */
[----:B-1----:R-:W-:-:S03]  /*55d0*/  UIMAD UR5, UR6, UR5, URZ ;  /* 0x00000005060572a4 */ /* 0x002fc6000f8e023f */
[----:B------:R-:W-:Y:S01]  /*55e0*/  BAR.SYNC.DEFER_BLOCKING 0x1, 0x100 ;  /* 0x0044000000007b1d */ /* 0x000fe20000010000 */
[----:B------:R-:W-:Y:S01]  /*55f0*/  ISETP.NE.AND P0, PT, R0, 0x1, PT ;  /* 0x000000010000780c */ /* 0x000fe20003f05270 */
[C---:B------:R-:W-:Y:S01]  /*5600*/  IMAD R0, R8.reuse, c[0x0][0x2f4], RZ ;  /* 0x0000bd0008007a24 */ /* 0x040fe200078e02ff */
[----:B------:R-:W-:Y:S02]  /*5610*/  SHF.R.S32.HI R16, RZ, 0x1f, R8 ;  /* 0x0000001fff107819 */ /* 0x000fe40000011408 */
[----:B------:R-:W-:Y:S01]  /*5620*/  SEL R12, R8, RZ, !P1 ;  /* 0x000000ff080c7207 */ /* 0x000fe20004800000 */
[----:B------:R-:W-:Y:S01]  /*5630*/  ULDC UR4, c[0x0][0x2f4] ;  /* 0x0000bd0000047ab9 */ /* 0x000fe20000000800 */
[----:B------:R-:W-:Y:S01]  /*5640*/  SHF.R.S32.HI R15, RZ, 0x1f, R0 ;  /* 0x0000001fff0f7819 */ /* 0x000fe20000011400 */
[----:B------:R-:W-:Y:S01]  /*5650*/  UIMAD UR5, UR5, UR4, URZ ;  /* 0x00000004050572a4 */ /* 0x000fe2000f8e023f */
[----:B------:R-:W-:Y:S01]  /*5660*/  BSSY B0, `(.L_x_233) ;  /* 0x000001c000007945 */ /* 0x000fe20003800000 */
[----:B------:R-:W-:-:S02]  /*5670*/  SEL R16, R16, RZ, !P1 ;  /* 0x000000ff10107207 */ /* 0x000fc40004800000 */
[----:B------:R-:W-:Y:S02]  /*5680*/  USHF.R.S32.HI UR4, URZ, 0x1f, UR5 ;  /* 0x0000001f3f047899 */ /* 0x000fe40008011405 */
[----:B--2---:R-:W-:-:S05]  /*5690*/  @P0 IMAD.HI.U32 R3, R5, c[0x0][0x33c], RZ ;  /* 0x0000cf0005030a27 */ /* 0x004fca00078e00ff */
[----:B------:R-:W-:-:S04]  /*56a0*/  @P0 SHF.R.U32.HI R7, RZ, c[0x0][0x340], R3 ;  /* 0x0000d000ff070a19 */ /* 0x000fc80000011603 */
[--C-:B------:R-:W-:Y:S01]  /*56b0*/  IADD3 R0, P2, P0, R0, UR5, R7.reuse ;  /* 0x0000000500007c10 */ /* 0x100fe2000f85e007 */
[--C-:B------:R-:W-:Y:S01]  /*56c0*/  IMAD.MOV R6, RZ, RZ, -R7.reuse ;  /* 0x000000ffff067224 */ /* 0x100fe200078e0a07 */
[----:B------:R-:W-:-:S03]  /*56d0*/  SHF.R.S32.HI R13, RZ, 0x1f, R7 ;  /* 0x0000001fff0d7819 */ /* 0x000fc60000011407 */
[----:B------:R-:W-:Y:S01]  /*56e0*/  IMAD.SHL.U32 R14, R0, 0x4, RZ ;  /* 0x00000004000e7824 */ /* 0x000fe200078e00ff */
[----:B------:R-:W-:Y:S01]  /*56f0*/  IADD3.X R15, R15, UR4, R13, P2, P0 ;  /* 0x000000040f0f7c10 */ /* 0x000fe200097e040d */
[----:B------:R-:W-:Y:S01]  /*5700*/  IMAD R6, R6, c[0x0][0x338], R5 ;  /* 0x0000ce0006067a24 */ /* 0x000fe200078e0205 */
[----:B---3--:R-:W-:Y:S02]  /*5710*/  ISETP.NE.AND P2, PT, R4, RZ, PT ;  /* 0x000000ff0400720c */ /* 0x008fe40003f45270 */
[----:B------:R-:W-:Y:S02]  /*5720*/  SHF.L.U64.HI R15, R0, 0x2, R15 ;  /* 0x00000002000f7819 */ /* 0x000fe4000001020f */
[----:B------:R-:W-:-:S04]  /*5730*/  IADD3 R4, P0, R14, c[0x0][0x350], RZ ;  /* 0x0000d4000e047a10 */ /* 0x000fc80007f1e0ff */
[----:B------:R-:W-:Y:S01]  /*5740*/  IADD3.X R5, R15, c[0x0][0x354], RZ, P0, !PT ;  /* 0x0000d5000f057a10 */ /* 0x000fe200007fe4ff */
[----:B----4-:R-:W-:-:S04]  /*5750*/  @P1 IMAD R2, R8, 0x60, R2 ;  /* 0x0000006008021824 */ /* 0x010fc800078e0202 */
[----:B------:R-:W-:-:S05]  /*5760*/  @P1 IMAD.HI R2, R2, 0x2aaaaaab, RZ ;  /* 0x2aaaaaab02021827 */ /* 0x000fca00078e02ff */
[----:B------:R-:W-:-:S04]  /*5770*/  @P1 SHF.R.U32.HI R3, RZ, 0x1f, R2 ;  /* 0x0000001fff031819 */ /* 0x000fc80000011602 */
[----:B------:R-:W-:-:S05]  /*5780*/  @P1 LEA.HI.SX32 R2, R2, R3, 0x1c ;  /* 0x0000000302021211 */ /* 0x000fca00078fe2ff */
[----:B------:R-:W-:-:S05]  /*5790*/  @P1 IMAD R2, R2, 0x3000, RZ ;  /* 0x0000300002021824 */ /* 0x000fca00078e02ff */
[----:B------:R-:W-:Y:S02]  /*57a0*/  @P1 SHF.R.S32.HI R3, RZ, 0x1f, R2 ;  /* 0x0000001fff031819 */ /* 0x000fe40000011402 */
[----:B------:R-:W-:Y:S01]  /*57b0*/  @!P1 CS2R R2, SRZ ;  /* 0x0000000000029805 */ /* 0x000fe2000001ff00 */
[----:B------:R-:W-:Y:S05]  /*57c0*/  @P2 BRA `(.L_x_234) ;  /* 0x0000005000002947 */ /* 0x000fea0003800000 */
.L_x_235:
[----:B------:R-:W2:Y:S01]  /*57d0*/  LDG.E.STRONG.GPU R0, [R4.64] ;  /* 0x0000000804007981 */ /* 0x000ea2000c1ef900 */
[----:B------:R-:W-:Y:S01]  /*57e0*/  YIELD ;  /* 0x0000000000007946 */ /* 0x000fe20003800000 */
[----:B--2---:R-:W-:Y:S01]  /*57f0*/  ISETP.NE.AND P0, PT, R0, R6, PT ;  /* 0x000000060000720c */ /* 0x004fe20003f05270 */
[----:B------:R-:W-:-:S12]  /*5800*/  CCTL.IVALL ;  /* 0x00000000ff00798f */ /* 0x000fd80002000000 */
[----:B------:R-:W-:Y:S05]  /*5810*/  @P0 BRA `(.L_x_235) ;  /* 0xffffffb000000947 */ /* 0x000fea000383ffff */
.L_x_234:
[----:B------:R-:W-:Y:S05]  /*5820*/  BSYNC B0 ;  /* 0x0000000000007941 */ /* 0x000fea0003800000 */
.L_x_233:
[----:B------:R-:W-:Y:S01]  /*5830*/  MOV R17, 0xffffffff ;  /* 0xffffffff00117802 */ /* 0x000fe20000000f00 */
[----:B------:R-:W-:Y:S05]  /*5840*/  BRA.CONV ~URZ, `(.L_x_236) ;  /* 0x000000237f007947 */ /* 0x000fea000b800000 */
[----:B------:R-:W-:Y:S02]  /*5850*/  MOV R8, 0x5870 ;  /* 0x0000587000087802 */ /* 0x000fe40000000f00 */
[----:B------:R-:W-:Y:S05]  /*5860*/  CALL.REL.NOINC `($__internal_1_$__cuda_sm70_warpsync) ;  /* 0x00000aa000007944 */ /* 0x000fea0003c00000 */
.L_x_236:
[----:B------:R-:W1:Y:S01]  /*5870*/  S2R R0, SR_TID.X ;  /* 0x0000000000007919 */ /* 0x000e620000002100 */
[----:B------:R-:W-:Y:S01]  /*5880*/  UIMAD UR5, UR6, 0x3000, URZ ;  /* 0x00003000060578a4 */ /* 0x000fe2000f8e023f */
[----:B------:R-:W-:-:S06]  /*5890*/  NOP ;  /* 0x0000000000007918 */ /* 0x000fcc0000000000 */
[----:B------:R-:W-:Y:S01]  /*58a0*/  USHF.R.S32.HI UR4, URZ, 0x1f, UR5 ;  /* 0x0000001f3f047899 */ /* 0x000fe20008011405 */
[--C-:B-1----:R-:W-:Y:S02]  /*58b0*/  SHF.R.S32.HI R8, RZ, 0x1f, R0.reuse ;  /* 0x0000001fff087819 */ /* 0x102fe40000011400 */
[----:B------:R-:W-:Y:S01]  /*58c0*/  IADD3 R10, P1, P0, R2, UR5, R0 ;  /* 0x00000005020a7c10 */ /* 0x000fe2000f83e000 */
[----:B------:R-:W-:-:S03]  /*58d0*/  IMAD R0, R13, c[0x0][0x328], RZ ;  /* 0x0000ca000d007a24 */ /* 0x000fc600078e02ff */
[----:B------:R-:W-:Y:S01]  /*58e0*/  IADD3.X R11, R3, UR4, R8, P1, P0 ;  /* 0x00000004030b7c10 */ /* 0x000fe20008fe0408 */
[C---:B------:R-:W-:Y:S02]  /*58f0*/  IMAD R0, R7.reuse, c[0x0][0x32c], R0 ;  /* 0x0000cb0007007a24 */ /* 0x040fe400078e0200 */
[----:B------:R-:W-:Y:S02]  /*5900*/  IMAD R8, R16, c[0x0][0x330], RZ ;  /* 0x0000cc0010087a24 */ /* 0x000fe400078e02ff */
[----:B------:R-:W-:-:S05]  /*5910*/  IMAD.WIDE.U32 R2, R7, c[0x0][0x328], R10 ;  /* 0x0000ca0007027a25 */ /* 0x000fca00078e000a */
[----:B------:R-:W-:Y:S01]  /*5920*/  IADD3 R3, R3, R0, RZ ;  /* 0x0000000003037210 */ /* 0x000fe20007ffe0ff */
[----:B------:R-:W-:-:S04]  /*5930*/  IMAD R0, R12, c[0x0][0x334], R8 ;  /* 0x0000cd000c007a24 */ /* 0x000fc800078e0208 */
        /* <DEDUP_REMOVED lines=54> */
[----:B-1----:R-:W-:Y:S05]  /*5ca0*/  CALL.REL.NOINC `($__internal_1_$__cuda_sm70_warpsync) ;  /* 0x0000066000007944 */ /* 0x002fea0003c00000 */
.L_x_237:
        /* <DEDUP_REMOVED lines=12> */
.L_x_239:
[----:B------:R-:W-:Y:S05]  /*5d70*/  BSYNC B0 ;  /* 0x0000000000007941 */ /* 0x000fea0003800000 */
.L_x_238:
[----:B--2---:R-:W-:Y:S01]  /*5d80*/  IADD3 R4, P0, R14, c[0x0][0x348], RZ ;  /* 0x0000d2000e047a10 */ /* 0x004fe20007f1e0ff */
[----:B------:R-:W-:Y:S03]  /*5d90*/  BSSY B0, `(.L_x_240) ;  /* 0x0000008000007945 */ /* 0x000fe60003800000 */
[----:B------:R-:W-:Y:S01]  /*5da0*/  IADD3.X R5, R15, c[0x0][0x34c], RZ, P0, !PT ;  /* 0x0000d3000f057a10 */ /* 0x000fe200007fe4ff */
[----:B------:R-:W-:Y:S05]  /*5db0*/  @P2 BRA `(.L_x_241) ;  /* 0x0000005000002947 */ /* 0x000fea0003800000 */
.L_x_242:
[----:B------:R-:W2:Y:S01]  /*5dc0*/  LDG.E.STRONG.GPU R0, [R4.64] ;  /* 0x0000000804007981 */ /* 0x000ea2000c1ef900 */
[----:B------:R-:W-:Y:S01]  /*5dd0*/  YIELD ;  /* 0x0000000000007946 */ /* 0x000fe20003800000 */
[----:B--2---:R-:W-:Y:S01]  /*5de0*/  ISETP.NE.AND P0, PT, R0, R6, PT ;  /* 0x000000060000720c */ /* 0x004fe20003f05270 */
[----:B------:R-:W-:-:S12]  /*5df0*/  CCTL.IVALL ;  /* 0x00000000ff00798f */ /* 0x000fd80002000000 */
[----:B------:R-:W-:Y:S05]  /*5e00*/  @P0 BRA `(.L_x_242) ;  /* 0xffffffb000000947 */ /* 0x000fea000383ffff */
.L_x_241:
[----:B------:R-:W-:Y:S05]  /*5e10*/  BSYNC B0 ;  /* 0x0000000000007941 */ /* 0x000fea0003800000 */
.L_x_240:
[----:B------:R-:W-:Y:S05]  /*5e20*/  BRA.CONV ~URZ, `(.L_x_243) ;  /* 0x000000237f007947 */ /* 0x000fea000b800000 */
[----:B------:R-:W-:Y:S02]  /*5e30*/  MOV R8, 0x5e50 ;  /* 0x00005e5000087802 */ /* 0x000fe40000000f00 */
[----:B-1----:R-:W-:Y:S05]  /*5e40*/  CALL.REL.NOINC `($__internal_1_$__cuda_sm70_warpsync) ;  /* 0x000004c000007944 */ /* 0x002fea0003c00000 */
.L_x_243:
[----:B-1----:R-:W-:Y:S01]  /*5e50*/  MOV R2, R10 ;  /* 0x0000000a00027202 */ /* 0x002fe20000000f00 */
[----:B------:R-:W-:Y:S01]  /*5e60*/  IMAD R0, R13, c[0x0][0x300], RZ ;  /* 0x0000c0000d007a24 */ /* 0x000fe200078e02ff */
[----:B------:R-:W-:Y:S01]  /*5e70*/  MOV R3, R11 ;  /* 0x0000000b00037202 */ /* 0x000fe20000000f00 */
[----:B------:R-:W-:Y:S01]  /*5e80*/  IMAD R6, R16, c[0x0][0x308], RZ ;  /* 0x0000c20010067a24 */ /* 0x000fe200078e02ff */
[----:B------:R-:W-:-:S06]  /*5e90*/  NOP ;  /* 0x0000000000007918 */ /* 0x000fcc0000000000 */
[----:B------:R-:W-:-:S04]  /*5ea0*/  IMAD.WIDE.U32 R2, R7, c[0x0][0x300], R2 ;  /* 0x0000c00007027a25 */ /* 0x000fc800078e0002 */
[----:B------:R-:W-:-:S05]  /*5eb0*/  IMAD R0, R7, c[0x0][0x304], R0 ;  /* 0x0000c10007007a24 */ /* 0x000fca00078e0200 */
        /* <DEDUP_REMOVED lines=57> */
.L_x_244:
        /* <DEDUP_REMOVED lines=12> */
        .weak           $__internal_1_$__cuda_sm70_warpsync
        .type           $__internal_1_$__cuda_sm70_warpsync,@function
        .size           $__internal_1_$__cuda_sm70_warpsync,(.L_x_2293 - $__internal_1_$__cuda_sm70_warpsync)
$__internal_1_$__cuda_sm70_warpsync:
[----:B------:R-:W-:Y:S01]  /*6310*/  MOV R9, 0x0 ;  /* 0x0000000000097802 */ /* 0x000fe20000000f00 */
[----:B------:R-:W-:Y:S04]  /*6320*/  WARPSYNC R17 ;  /* 0x0000001100007348 */ /* 0x000fe80003800000 */
[----:B------:R-:W-:Y:S05]  /*6330*/  RET.REL.NODEC R8 `(_ZN7cutlass13device_kernelIN5flash19enable_sm80_to_sm89INS1_16FlashAttnBwdSm80INS1_25CollectiveMainloopBwdSm80ILi2ELi1EN4cute5tupleIJNS5_1CILi64EEENS7_ILi96EEENS7_ILi128EEEEEENS_10bfloat16_tEfNS_4arch4Sm80ELb0ELb0ELb0ELb1ELb1ELb0ELb0ELb0ELi2ELi2ELi2ELi2ELb1EEENS1_24CollectiveEpilogueBwdGQAISB_fSE_Li256ELb1ELb1EEENS1_19SingleTileSchedulerILb1ELb0ELb0ELi96EEEEEEEEEvNT_6ParamsE) ;  /* 0xffff9cc008007950 */ /* 0x000fea0003c3ffff */
.L_x_245:
        /* <DEDUP_REMOVED lines=12> */
.L_x_2293:


//--------------------- .text._ZN7cutlass13device_kernelIN5flash19enable_sm80_to_sm89INS1_16FlashAttnBwdSm80INS1_25CollectiveMainloopBwdSm80ILi2ELi1EN4cute5tupleIJNS5_1CILi64EEENS7_ILi96EEENS7_ILi128EEEEEENS_10bfloat16_tEfNS_4arch4Sm80ELb0ELb1ELb0ELb0ELb0ELb0ELb0ELb0ELi2ELi2ELi2ELi2ELb1EEENS1_21CollectiveEpilogueBwdISB_SC_SE_Li256ELb0ELb0ELi4EEENS1_19SingleTileSchedulerILb0ELb0ELb0ELi96EEEEEEEEEvNT_6ParamsE --------------------------
	.section	.text._ZN7cutlass13device_kernelIN5flash19enable_sm80_to_sm89INS1_16FlashAttnBwdSm80INS1_25CollectiveMainloopBwdSm80ILi2ELi1EN4cute5tupleIJNS5_1CILi64EEENS7_ILi96EEENS7_ILi128EEEEEENS_10bfloat16_tEfNS_4arch4Sm80ELb0ELb1ELb0ELb0ELb0ELb0ELb0ELb0ELi2ELi2ELi2ELi2ELb1EEENS1_21CollectiveEpilogueBwdISB_SC_SE_Li256ELb0ELb0ELi4EEENS1_19SingleTileSchedulerILb0ELb0ELb0ELi96EEEEEEEEEvNT_6ParamsE,"ax",@progbits
	.sectioninfo	@"SHI_REGISTERS=255"
	.align	128
.text._ZN7cutlass13device_kernelIN5flash19enable_sm80_to_sm89INS1_16FlashAttnBwdSm80INS1_25CollectiveMainloopBwdSm80ILi2ELi1EN4cute5tupleIJNS5_1CILi64EEENS7_ILi96EEENS7_ILi128EEEEEENS_10bfloat16_tEfNS_4arch4Sm80ELb0ELb1ELb0ELb0ELb0ELb0ELb0ELb0ELi2ELi2ELi2ELi2ELb1EEENS1_21CollectiveEpilogueBwdISB_SC_SE_Li256ELb0ELb0ELi4EEENS1_19SingleTileSchedulerILb0ELb0ELb0ELi96EEEEEEEEEvNT_6ParamsE:
        .type           _ZN7cutlass13device_kernelIN5flash19enable_sm80_to_sm89INS1_16FlashAttnBwdSm80INS1_25CollectiveMainloopBwdSm80ILi2ELi1EN4cute5tupleIJNS5_1CILi64EEENS7_ILi96EEENS7_ILi128EEEEEENS_10bfloat16_tEfNS_4arch4Sm80ELb0ELb1ELb0ELb0ELb0ELb0ELb0ELb0ELi2ELi2ELi2ELi2ELb1EEENS1_21CollectiveEpilogueBwdISB_SC_SE_Li256ELb0ELb0ELi4EEENS1_19SingleTileSchedulerILb0ELb0ELb0ELi96EEEEEEEEEvNT_6ParamsE,@function
        .size           _ZN7cutlass13device_kernelIN5flash19enable_sm80_to_sm89INS1_16FlashAttnBwdSm80INS1_25CollectiveMainloopBwdSm80ILi2ELi1EN4cute5tupleIJNS5_1CILi64EEENS7_ILi96EEENS7_ILi128EEEEEENS_10bfloat16_tEfNS_4arch4Sm80ELb0ELb1ELb0ELb0ELb0ELb0ELb0ELb0ELi2ELi2ELi2ELi2ELb1EEENS1_21CollectiveEpilogueBwdISB_SC_SE_Li256ELb0ELb0ELi4EEENS1_19SingleTileSchedulerILb0ELb0ELb0ELi96EEEEEEEEEvNT_6ParamsE,(.L_x_2295 - _ZN7cutlass13device_kernelIN5flash19enable_sm80_to_sm89INS1_16FlashAttnBwdSm80INS1_25CollectiveMainloopBwdSm80ILi2ELi1EN4cute5tupleIJNS5_1CILi64EEENS7_ILi96EEENS7_ILi128EEEEEENS_10bfloat16_tEfNS_4arch4Sm80ELb0ELb1ELb0ELb0ELb0ELb0ELb0ELb0ELi2ELi2ELi2ELi2ELb1EEENS1_21CollectiveEpilogueBwdISB_SC_SE_Li256ELb0ELb0ELi4EEENS1_19SingleTileSchedulerILb0ELb0ELb0ELi96EEEEEEEEEvNT_6ParamsE)
        .other          _ZN7cutlass13device_kernelIN5flash19enable_sm80_to_sm89INS1_16FlashAttnBwdSm80INS1_25CollectiveMainloopBwdSm80ILi2ELi1EN4cute5tupleIJNS5_1CILi64EEENS7_ILi96EEENS7_ILi128EEEEEENS_10bfloat16_tEfNS_4arch4Sm80ELb0ELb1ELb0ELb0ELb0ELb0ELb0ELb0ELi2ELi2ELi2ELi2ELb1EEENS1_21CollectiveEpilogueBwdISB_SC_SE_Li256ELb0ELb0ELi4EEENS1_19SingleTileSchedulerILb0ELb0ELb0ELi96EEEEEEEEEvNT_6ParamsE,@"STO_CUDA_ENTRY STV_DEFAULT"
_ZN7cutlass13device_kernelIN5flash19enable_sm80_to_sm89INS1_16FlashAttnBwdSm80INS1_25CollectiveMainloopBwdSm80ILi2ELi1EN4cute5tupleIJNS5_1CILi64EEENS7_ILi96EEENS7_ILi128EEEEEENS_10bfloat16_tEfNS_4arch4Sm80ELb0ELb1ELb0ELb0ELb0ELb0ELb0ELb0ELi2ELi2ELi2ELi2ELb1EEENS1_21CollectiveEpilogueBwdISB_SC_SE_Li256ELb0ELb0ELi4EEENS1_19SingleTileSchedulerILb0ELb0ELb0ELi96EEEEEEEEEvNT_6ParamsE:
[----:B------:R-:W-:-:S03]  /*0000*/  MOV R1, c[0x0][0x28] ;  /* 0x00000a0000017a02 */ /* 0x000fc60000000f00 */
[----:B------:R-:W1:Y:S01]  /*0010*/  S2R R31, SR_CTAID.Z ;  /* 0x00000000001f7919 */ /* 0x000e620000002700 */
[----:B------:R-:W-:Y:S02]  /*0020*/  IADD3 R1, R1, -0x18, RZ ;  /* 0xffffffe801017810 */ /* 0x000fe40007ffe0ff */
[----:B-1----:R-:W-:-:S13]  /*0030*/  ISETP.GE.AND P0, PT, R31, RZ, PT ;  /* 0x000000ff1f00720c */ /* 0x002fda0003f06270 */
[----:B------:R-:W-:Y:S05]  /*0040*/  @!P0 EXIT ;  /* 0x000000000000894d */ /* 0x000fea0003800000 */
[----:B------:R-:W1:Y:S01]  /*0050*/  S2UR UR10, SR_CTAID.X ;  /* 0x00000000000a79c3 */ /* 0x000e620000002500 */
[----:B------:R-:W2:Y:S01]  /*0060*/  S2R R242, SR_TID.X ;  /* 0x0000000000f27919 */ /* 0x000ea20000002100 */
[----:B------:R-:W-:Y:S02]  /*0070*/  ULDC UR6, c[0x0][0x168] ;  /* 0x00005a0000067ab9 */ /* 0x000fe40000000800 */
[----:B------:R-:W-:-:S04]  /*0080*/  UIADD3 UR5, UR6, 0x3f, URZ ;  /* 0x0000003f06057890 */ /* 0x000fc8000fffe03f */
[----:B------:R-:W-:Y:S01]  /*0090*/  USHF.R.S32.HI UR4, URZ, 0x1f, UR5 ;  /* 0x0000001f3f047899 */ /* 0x000fe20008011405 */
[----:B------:R-:W3:Y:S03]  /*00a0*/  S2UR UR16, SR_CTAID.Y ;  /* 0x00000000001079c3 */ /* 0x000ee60000002600 */
[----:B------:R-:W-:-:S04]  /*00b0*/  ULEA.HI UR4, UR4, UR5, URZ, 0x6 ;  /* 0x0000000504047291 */ /* 0x000fc8000f8f303f */
[----:B------:R-:W-:Y:S01]  /*00c0*/  USHF.R.S32.HI UR12, URZ, 0x6, UR4 ;  /* 0x000000063f0c7899 */ /* 0x000fe20008011404 */
[----:B-1----:R-:W-:-:S13]  /*00d0*/  ISETP.LE.AND P0, PT, RZ, UR10, PT ;  /* 0x0000000aff007c0c */ /* 0x002fda000bf03270 */
[----:B---3--:R-:W-:Y:S05]  /*00e0*/  @!P0 BRA `(.L_x_246) ;  /* 0x000000b000008947 */ /* 0x008fea0003800000 */
[----:B--2---:R-:W-:Y:S02]  /*00f0*/  UIMAD UR5, UR10, 0x60, UR6 ;  /* 0x000000600a0578a4 */ /* 0x004fe4000f8e0206 */
[----:B------:R-:W-:Y:S02]  /*0100*/  ULDC UR4, c[0x0][0x198] ;  /* 0x0000660000047ab9 */ /* 0x000fe40000000800 */
[----:B------:R-:W-:-:S04]  /*0110*/  UIADD3 UR5, UR5, 0x9f, URZ ;  /* 0x0000009f05057890 */ /* 0x000fc8000fffe03f */
[----:B------:R-:W-:-:S03]  /*0120*/  UIADD3 UR4, UR5, -UR4, URZ ;  /* 0x8000000405047290 */ /* 0x000fc6000fffe03f */
[----:B------:R-:W-:Y:S02]  /*0130*/  ULDC UR5, c[0x0][0x2a0] ;  /* 0x0000a80000057ab9 */ /* 0x000fe40000000800 */
[----:B------:R-:W-:-:S04]  /*0140*/  UIADD3 UR5, UR4, UR5, URZ ;  /* 0x0000000504057290 */ /* 0x000fc8000fffe03f */
[----:B------:R-:W-:-:S04]  /*0150*/  USHF.R.S32.HI UR4, URZ, 0x1f, UR5 ;  /* 0x0000001f3f047899 */ /* 0x000fc80008011405 */
[----:B------:R-:W-:-:S04]  /*0160*/  ULEA.HI UR4, UR4, UR5, URZ, 0x6 ;  /* 0x0000000504047291 */ /* 0x000fc8000f8f303f */
[----:B------:R-:W-:-:S04]  /*0170*/  USHF.R.S32.HI UR4, URZ, 0x6, UR4 ;  /* 0x000000063f047899 */ /* 0x000fc80008011404 */
[----:B------:R-:W-:-:S04]  /*0180*/  UISETP.LT.AND UP0, UPT, UR12, UR4, UPT ;  /* 0x000000040c00728c */ /* 0x000fc8000bf01270 */
[----:B------:R-:W-:Y:S02]  /*0190*/  USEL UR12, UR12, UR4, UP0 ;  /* 0x000000040c0c7287 */ /* 0x000fe40008000000 */
.L_x_246:
[----:B--2---:R-:W-:Y:S01]  /*01a0*/  UIMAD UR6, UR10, 0x60, UR6 ;  /* 0x000000600a0678a4 */ /* 0x004fe2000f8e0206 */
[----:B------:R-:W-:Y:S01]  /*01b0*/  PLOP3.LUT P1, PT, PT, PT, PT, 0x80, 0x0 ;  /* 0x000000000000781c */ /* 0x000fe20003f2f070 */
[----:B------:R-:W-:Y:S01]  /*01c0*/  ULDC UR5, c[0x0][0x198] ;  /* 0x0000660000057ab9 */ /* 0x000fe20000000800 */
[----:B------:R-:W-:Y:S01]  /*01d0*/  CS2R R122, SRZ ;  /* 0x00000000007a7805 */ /* 0x000fe2000001ff00 */
[----:B------:R-:W-:Y:S01]  /*01e0*/  UIADD3 UR5, UR6, -UR5, URZ ;  /* 0x8000000506057290 */ /* 0x000fe2000fffe03f */
[----:B------:R-:W-:Y:S01]  /*01f0*/  CS2R R120, SRZ ;  /* 0x0000000000787805 */ /* 0x000fe2000001ff00 */
[----:B------:R-:W-:Y:S01]  /*0200*/  ULDC UR4, c[0x0][0x2a4] ;  /* 0x0000a90000047ab9 */ /* 0x000fe20000000800 */
[----:B------:R-:W-:Y:S01]  /*0210*/  CS2R R126, SRZ ;  /* 0x00000000007e7805 */ /* 0x000fe2000001ff00 */
[----:B------:R-:W-:Y:S01]  /*0220*/  UIADD3 UR5, UR5, -UR4, URZ ;  /* 0x8000000405057290 */ /* 0x000fe2000fffe03f */
[----:B------:R-:W-:Y:S01]  /*0230*/  IMAD.MOV.U32 R9, RZ, RZ, RZ ;  /* 0x000000ffff097224 */ /* 0x000fe200078e00ff */
[----:B------:R-:W-:Y:S01]  /*0240*/  ULDC.64 UR14, c[0x0][0x118] ;  /* 0x00004600000e7ab9 */ /* 0x000fe20000000a00 */
[----:B------:R-:W-:Y:S01]  /*0250*/  IMAD.MOV.U32 R124, RZ, RZ, RZ ;  /* 0x000000ffff7c7224 */ /* 0x000fe200078e00ff */
[----:B------:R-:W-:Y:S01]  /*0260*/  USHF.R.S32.HI UR4, URZ, 0x1f, UR5 ;  /* 0x0000001f3f047899 */ /* 0x000fe20008011405 */
[----:B------:R-:W-:Y:S01]  /*0270*/  MOV R11, RZ ;  /* 0x000000ff000b7202 */ /* 0x000fe20000000f00 */
[----:B------:R-:W-:Y:S01]  /*0280*/  IMAD.MOV.U32 R130, RZ, RZ, RZ ;  /* 0x000000ffff827224 */ /* 0x000fe200078e00ff */
[----:B------:R-:W-:Y:S01]  /*0290*/  CS2R R12, SRZ ;  /* 0x00000000000c7805 */ /* 0x000fe2000001ff00 */
[----:B------:R-:W-:Y:S01]  /*02a0*/  ULEA.HI UR4, UR4, UR5, URZ, 0x6 ;  /* 0x0000000504047291 */ /* 0x000fe2000f8f303f */
[----:B------:R-:W-:Y:S01]  /*02b0*/  MOV R128, RZ ;  /* 0x000000ff00807202 */ /* 0x000fe20000000f00 */
[----:B------:R-:W-:Y:S01]  /*02c0*/  IMAD.MOV.U32 R118, RZ, RZ, RZ ;  /* 0x000000ffff767224 */ /* 0x000fe200078e00ff */
[----:B------:R-:W-:Y:S01]  /*02d0*/  CS2R R14, SRZ ;  /* 0x00000000000e7805 */ /* 0x000fe2000001ff00 */
[----:B------:R-:W-:Y:S01]  /*02e0*/  USHF.R.S32.HI UR11, URZ, 0x6, UR4 ;  /* 0x000000063f0b7899 */ /* 0x000fe20008011404 */
[----:B------:R-:W-:Y:S01]  /*02f0*/  MOV R116, RZ ;  /* 0x000000ff00747202 */ /* 0x000fe20000000f00 */
[----:B------:R-:W-:Y:S01]  /*0300*/  IMAD.MOV.U32 R114, RZ, RZ, RZ ;  /* 0x000000ffff727224 */ /* 0x000fe200078e00ff */
[----:B------:R-:W-:Y:S01]  /*0310*/  CS2R R16, SRZ ;  /* 0x0000000000107805 */ /* 0x000fe2000001ff00 */
[----:B------:R-:W-:Y:S01]  /*0320*/  UISETP.LT.AND UP0, UPT, URZ, UR11, UPT ;  /* 0x0000000b3f00728c */ /* 0x000fe2000bf01270 */
[----:B------:R-:W-:Y:S01]  /*0330*/  MOV R112, RZ ;  /* 0x000000ff00707202 */ /* 0x000fe20000000f00 */
[----:B------:R-:W-:Y:S01]  /*0340*/  IMAD.MOV.U32 R110, RZ, RZ, RZ ;  /* 0x000000ffff6e7224 */ /* 0x000fe200078e00ff */
[----:B------:R-:W-:Y:S01]  /*0350*/  CS2R R18, SRZ ;  /* 0x0000000000127805 */ /* 0x000fe2000001ff00 */
[----:B------:R-:W-:Y:S01]  /*0360*/  USEL UR11, URZ, UR11, !UP0 ;  /* 0x0000000b3f0b7287 */ /* 0x000fe2000c000000 */
[----:B------:R-:W-:Y:S01]  /*0370*/  MOV R108, RZ ;  /* 0x000000ff006c7202 */ /* 0x000fe20000000f00 */
[----:B------:R-:W-:Y:S01]  /*0380*/  IMAD.MOV.U32 R98, RZ, RZ, RZ ;  /* 0x000000ffff627224 */ /* 0x000fe200078e00ff */
[----:B------:R-:W-:Y:S01]  /*0390*/  CS2R R20, SRZ ;  /* 0x0000000000147805 */ /* 0x000fe2000001ff00 */
[----:B------:R-:W-:Y:S01]  /*03a0*/  UISETP.GT.AND UP0, UPT, UR12, UR11, UPT ;  /* 0x0000000b0c00728c */ /* 0x000fe2000bf04270 */
[----:B------:R-:W-:Y:S01]  /*03b0*/  MOV R96, RZ ;  /* 0x000000ff00607202 */ /* 0x000fe20000000f00 */
[----:B------:R-:W-:Y:S01]  /*03c0*/  IMAD.MOV.U32 R102, RZ, RZ, RZ ;  /* 0x000000ffff667224 */ /* 0x000fe200078e00ff */
[----:B------:R-:W-:Y:S01]  /*03d0*/  CS2R R22, SRZ ;  /* 0x0000000000167805 */ /* 0x000fe2000001ff00 */
[----:B------:R-:W-:Y:S01]  /*03e0*/  MOV R100, RZ ;  /* 0x000000ff00647202 */ /* 0x000fe20000000f00 */
[----:B------:R-:W-:Y:S01]  /*03f0*/  IMAD.MOV.U32 R106, RZ, RZ, RZ ;  /* 0x000000ffff6a7224 */ /* 0x000fe200078e00ff */
[----:B------:R-:W-:Y:S01]  /*0400*/  PLOP3.LUT P0, PT, PT, PT, UP0, 0x80, 0x0 ;  /* 0x000000000000781c */ /* 0x000fe20003f0f008 */
        /* <DEDUP_REMOVED lines=36> */
[--C-:B------:R-:W-:Y:S01]  /*0650*/  SHF.R.S32.HI R26, RZ, 0x1f, R242.reuse ;  /* 0x0000001fff1a7819 */ /* 0x100fe200000114f2 */
[----:B------:R-:W-:Y:S01]  /*0660*/  IMAD.U32 R0, RZ, RZ, UR16 ;  /* 0x00000010ff007e24 */ /* 0x000fe2000f8e00ff */
[--C-:B------:R-:W-:Y:S01]  /*0670*/  SHF.R.S32.HI R243, RZ, 0x1f, R242.reuse ;  /* 0x0000001ffff37819 */ /* 0x100fe200000114f2 */
[----:B------:R-:W-:Y:S01]  /*0680*/  ULDC.64 UR4, c[0x0][0x248] ;  /* 0x0000920000047ab9 */ /* 0x000fe20000000a00 */
[-C--:B------:R-:W-:Y:S01]  /*0690*/  LEA.HI R24, R26, R242.reuse, RZ, 0x3 ;  /* 0x000000f21a187211 */ /* 0x080fe200078f18ff */
[----:B------:R-:W-:Y:S01]  /*06a0*/  UISETP.NE.AND UP0, UPT, UR4, 0x1, UPT ;  /* 0x000000010400788c */ /* 0x000fe2000bf05270 */
[----:B------:R-:W1:Y:S01]  /*06b0*/  S2R R18, SR_CTAID.X ;  /* 0x0000000000127919 */ /* 0x000e620000002500 */
[----:B------:R-:W-:Y:S01]  /*06c0*/  IMAD.WIDE.U32 R22, R0, c[0x0][0x238], R242 ;  /* 0x00008e0000167a25 */ /* 0x000fe200078e00f2 */
[----:B------:R-:W-:Y:S01]  /*06d0*/  LEA.HI R0, R26, R242, RZ, 0x6 ;  /* 0x000000f21a007211 */ /* 0x000fe200078f30ff */
[----:B------:R-:W-:Y:S01]  /*06e0*/  UIMAD.WIDE.U32 UR18, UR16, UR5, URZ ;  /* 0x00000005101272a5 */ /* 0x000fe2000f8e003f */
[----:B------:R-:W-:Y:S01]  /*06f0*/  SHF.R.S32.HI R240, RZ, 0x3, R24 ;  /* 0x00000003fff07819 */ /* 0x000fe20000011418 */
[----:B------:R-:W-:Y:S01]  /*0700*/  ULDC UR9, c[0x0][0x250] ;  /* 0x0000940000097ab9 */ /* 0x000fe20000000800 */
[----:B------:R-:W-:Y:S01]  /*0710*/  LOP3.LUT R2, R24, 0xfffffff8, RZ, 0xc0, !PT ;  /* 0xfffffff818027812 */ /* 0x000fe200078ec0ff */
[----:B------:R-:W-:Y:S01]  /*0720*/  UMOV UR8, UR16 ;  /* 0x0000001000087c82 */ /* 0x000fe20008000000 */
[----:B------:R-:W-:Y:S01]  /*0730*/  SHF.R.S32.HI R20, RZ, 0x6, R0 ;  /* 0x00000006ff147819 */ /* 0x000fe20000011400 */
[----:B------:R-:W-:Y:S01]  /*0740*/  IMAD.SHL.U32 R0, R240, 0x40, RZ ;  /* 0x00000040f0007824 */ /* 0x000fe200078e00ff */
[----:B------:R-:W-:Y:S01]  /*0750*/  @UP0 UMOV UR13, UR19 ;  /* 0x00000013000d0c82 */ /* 0x000fe20008000000 */
[----:B------:R-:W-:Y:S01]  /*0760*/  IMAD.IADD R21, R242, 0x1, -R2 ;  /* 0x00000001f2157824 */ /* 0x000fe200078e0a02 */
[----:B------:R-:W-:Y:S01]  /*0770*/  @UP0 USHF.R.U32.HI UR8, URZ, UR9, UR13 ;  /* 0x000000093f080299 */ /* 0x000fe2000801160d */
[----:B------:R-:W-:Y:S01]  /*0780*/  IMAD.SHL.U32 R12, R20, 0x200, RZ ;  /* 0x00000200140c7824 */ /* 0x000fe200078e00ff */
[----:B------:R-:W-:Y:S01]  /*0790*/  LOP3.LUT R0, R0, 0x1c0, RZ, 0xc0, !PT ;  /* 0x000001c000007812 */ /* 0x000fe200078ec0ff */
[C---:B------:R-:W-:Y:S01]  /*07a0*/  IMAD.SHL.U32 R14, R21.reuse, 0x8, RZ ;  /* 0x00000008150e7824 */ /* 0x040fe200078e00ff */
[----:B------:R-:W-:Y:S01]  /*07b0*/  SHF.R.S32.HI R241, RZ, 0x1f, R240 ;  /* 0x0000001ffff17819 */ /* 0x000fe200000114f0 */
[----:B------:R-:W-:Y:S01]  /*07c0*/  USHF.R.S32.HI UR9, URZ, 0x1f, UR8 ;  /* 0x0000001f3f097899 */ /* 0x000fe20008011408 */
[----:B------:R-:W-:Y:S01]  /*07d0*/  IMAD.SHL.U32 R3, R21, 0x40, RZ ;  /* 0x0000004015037824 */ /* 0x000fe200078e00ff */
[----:B------:R-:W-:Y:S01]  /*07e0*/  ULDC.64 UR6, c[0x0][0x1e0] ;  /* 0x0000780000067ab9 */ /* 0x000fe20000000a00 */
[----:B------:R-:W-:Y:S01]  /*07f0*/  LOP3.LUT R2, R0, 0x38, R14, 0xf8, !PT ;  /* 0x0000003800027812 */ /* 0x000fe200078ef80e */
[----:B------:R-:W-:Y:S01]  /*0800*/  ULDC.64 UR4, c[0x0][0x1b0] ;  /* 0x00006c0000047ab9 */ /* 0x000fe20000000a00 */
[----:B------:R-:W-:Y:S01]  /*0810*/  SHF.R.U32.HI R0, RZ, 0x3, R0 ;  /* 0x00000003ff007819 */ /* 0x000fe20000011600 */
[----:B------:R-:W-:Y:S01]  /*0820*/  UIMAD UR6, UR9, UR6, URZ ;  /* 0x00000006090672a4 */ /* 0x000fe2000f8e023f */
[----:B------:R-:W-:Y:S01]  /*0830*/  SHF.R.S32.HI R15, RZ, 0x1f, R14 ;  /* 0x0000001fff0f7819 */ /* 0x000fe2000001140e */
[----:B------:R-:W-:Y:S01]  /*0840*/  UIMAD UR4, UR9, UR4, URZ ;  /* 0x00000004090472a4 */ /* 0x000fe2000f8e023f */
[----:B------:R-:W-:Y:S01]  /*0850*/  LOP3.LUT R234, R12, R2, R0, 0xf6, !PT ;  /* 0x000000020cea7212 */ /* 0x000fe200078ef600 */
[C---:B------:R-:W-:Y:S01]  /*0860*/  IMAD R0, R241.reuse, c[0x0][0x208], RZ ;  /* 0x00008200f1007a24 */ /* 0x040fe200078e02ff */
[----:B------:R-:W-:Y:S01]  /*0870*/  UIMAD UR6, UR8, UR7, UR6 ;  /* 0x00000007080672a4 */ /* 0x000fe2000f8e0206 */
[----:B------:R-:W-:Y:S01]  /*0880*/  IMAD R2, R241, c[0x0][0x178], RZ ;  /* 0x00005e00f1027a24 */ /* 0x000fe200078e02ff */
[----:B------:R-:W-:Y:S01]  /*0890*/  UIMAD UR4, UR8, UR5, UR4 ;  /* 0x00000005080472a4 */ /* 0x000fe2000f8e0204 */
[----:B------:R-:W-:Y:S01]  /*08a0*/  IMAD.U32 R10, RZ, RZ, UR8 ;  /* 0x00000008ff0a7e24 */ /* 0x000fe2000f8e00ff */
[----:B------:R-:W-:Y:S01]  /*08b0*/  USHF.R.S32.HI UR13, URZ, 0x1f, UR16 ;  /* 0x0000001f3f0d7899 */ /* 0x000fe20008011410 */
[C---:B------:R-:W-:Y:S01]  /*08c0*/  IMAD R11, R240.reuse, c[0x0][0x20c], R0 ;  /* 0x00008300f00b7a24 */ /* 0x040fe200078e0200 */
[----:B------:R-:W-:Y:S01]  /*08d0*/  LOP3.LUT R0, R3, 0x1c0, RZ, 0xc0, !PT ;  /* 0x000001c003007812 */ /* 0x000fe200078ec0ff */
[----:B------:R-:W-:Y:S01]  /*08e0*/  IMAD.WIDE.U32 R8, R240, c[0x0][0x208], R14 ;  /* 0x00008200f0087a25 */ /* 0x000fe200078e000e */
[----:B------:R-:W-:Y:S01]  /*08f0*/  SHF.R.S32.HI R27, RZ, 0x1f, R31 ;  /* 0x0000001fff1b7819 */ /* 0x000fe2000001141f */
[----:B------:R-:W-:Y:S01]  /*0900*/  UIMAD UR10, UR10, -0x60, URZ ;  /* 0xffffffa00a0a78a4 */ /* 0x000fe2000f8e023f */
[----:B------:R-:W-:Y:S01]  /*0910*/  LOP3.LUT R13, R0, 0x8, R24, 0xf8, !PT ;  /* 0x00000008000d7812 */ /* 0x000fe200078ef818 */
[----:B------:R-:W-:Y:S01]  /*0920*/  IMAD R4, R240, c[0x0][0x17c], R2 ;  /* 0x00005f00f0047a24 */ /* 0x000fe200078e0202 */
[----:B------:R-:W-:Y:S01]  /*0930*/  SHF.R.U32.HI R0, RZ, 0x3, R0 ;  /* 0x00000003ff007819 */ /* 0x000fe20000011600 */
[----:B------:R-:W-:Y:S01]  /*0940*/  IMAD.WIDE.U32 R2, R10, c[0x0][0x1e0], R14 ;  /* 0x000078000a027a25 */ /* 0x000fe200078e000e */
[----:B------:R-:W-:Y:S01]  /*0950*/  IADD3 R25, R14, 0x40, RZ ;  /* 0x000000400e197810 */ /* 0x000fe20007ffe0ff */
[----:B------:R-:W-:Y:S01]  /*0960*/  ULDC.64 UR18, c[0x0][0x1a8] ;  /* 0x00006a0000127ab9 */ /* 0x000fe20000000a00 */
[----:B------:R-:W-:Y:S01]  /*0970*/  LOP3.LUT R0, R12, R13, R0, 0xf6, !PT ;  /* 0x0000000d0c007212 */ /* 0x000fe200078ef600 */
[----:B------:R-:W-:Y:S01]  /*0980*/  IMAD.IADD R9, R9, 0x1, R11 ;  /* 0x0000000109097824 */ /* 0x000fe200078e020b */
[----:B------:R-:W-:Y:S01]  /*0990*/  IADD3 R5, R3, UR6, RZ ;  /* 0x0000000603057c10 */ /* 0x000fe2000fffe0ff */
[--C-:B------:R-:W-:Y:S01]  /*09a0*/  IMAD.WIDE.U32 R10, R10, c[0x0][0x1b0], R14.reuse ;  /* 0x00006c000a0a7a25 */ /* 0x100fe200078e000e */
[----:B------:R-:W-:Y:S01]  /*09b0*/  ULDC.64 UR6, c[0x0][0x180] ;  /* 0x0000600000067ab9 */ /* 0x000fe20000000a00 */
[----:B------:R-:W-:Y:S01]  /*09c0*/  ISETP.GE.AND P6, PT, R14, c[0x0][0x1cc], PT ;  /* 0x000073000e007a0c */ /* 0x000fe20003fc6270 */
[----:B------:R-:W-:Y:S01]  /*09d0*/  UIMAD UR6, UR13, UR6, URZ ;  /* 0x000000060d0672a4 */ /* 0x000fe2000f8e023f */
[----:B------:R-:W-:Y:S01]  /*09e0*/  IMAD.WIDE.U32 R6, R240, c[0x0][0x178], R14 ;  /* 0x00005e00f0067a25 */ /* 0x000fe200078e000e */
[----:B------:R-:W-:Y:S01]  /*09f0*/  IADD3 R3, R11, UR4, RZ ;  /* 0x000000040b037c10 */ /* 0x000fe2000fffe0ff */
[----:B------:R-:W-:Y:S01]  /*0a00*/  ULDC.64 UR4, c[0x0][0x210] ;  /* 0x0000840000047ab9 */ /* 0x000fe20000000a00 */
[----:B------:R-:W-:Y:S01]  /*0a10*/  ISETP.GE.AND P5, PT, R25, c[0x0][0x1cc], PT ;  /* 0x0000730019007a0c */ /* 0x000fe20003fa6270 */
[----:B------:R-:W-:Y:S01]  /*0a20*/  IMAD.IADD R7, R7, 0x1, R4 ;  /* 0x0000000107077824 */ /* 0x000fe200078e0204 */
[----:B------:R-:W-:Y:S01]  /*0a30*/  UIMAD UR4, UR13, UR4, URZ ;  /* 0x000000040d0472a4 */ /* 0x000fe2000f8e023f */
[----:B------:R-:W-:Y:S01]  /*0a40*/  IMAD.U32 R11, RZ, RZ, UR16 ;  /* 0x00000010ff0b7e24 */ /* 0x000fe2000f8e00ff */
[----:B------:R-:W-:Y:S01]  /*0a50*/  UIMAD UR7, UR16, UR7, UR6 ;  /* 0x00000007100772a4 */ /* 0x000fe2000f8e0206 */
[----:B------:R-:W-:Y:S01]  /*0a60*/  IMAD.MOV.U32 R4, RZ, RZ, R2 ;  /* 0x000000ffff047224 */ /* 0x000fe200078e0002 */
[----:B------:R-:W-:Y:S01]  /*0a70*/  UIMAD UR6, UR16, UR5, UR4 ;  /* 0x00000005100672a4 */ /* 0x000fe2000f8e0204 */
[----:B------:R-:W-:Y:S01]  /*0a80*/  IMAD.MOV.U32 R2, RZ, RZ, R10 ;  /* 0x000000ffff027224 */ /* 0x000fe200078e000a */
[----:B------:R-:W-:Y:S01]  /*0a90*/  ULDC.64 UR8, c[0x0][0x208] ;  /* 0x0000820000087ab9 */ /* 0x000fe20000000a00 */
[----:B------:R-:W-:Y:S01]  /*0aa0*/  IMAD R10, R27, c[0x0][0x1e8], RZ ;  /* 0x00007a001b0a7a24 */ /* 0x000fe200078e02ff */
[----:B------:R-:W-:Y:S01]  /*0ab0*/  ULDC.64 UR4, c[0x0][0x1d8] ;  /* 0x0000760000047ab9 */ /* 0x000fe20000000a00 */
[----:B------:R-:W-:Y:S01]  /*0ac0*/  IMAD.WIDE.U32 R6, R11, c[0x0][0x180], R6 ;  /* 0x000060000b067a25 */ /* 0x000fe200078e0006 */
[----:B------:R-:W-:Y:S01]  /*0ad0*/  USHF.L.U32 UR20, UR4, 0x6, URZ ;  /* 0x0000000604147899 */ /* 0x000fe2000800063f */
[----:B------:R-:W-:Y:S01]  /*0ae0*/  CS2R R130, SRZ ;  /* 0x0000000000827805 */ /* 0x000fe2000001ff00 */
[----:B------:R-:W-:Y:S01]  /*0af0*/  CS2R R128, SRZ ;  /* 0x0000000000807805 */ /* 0x000fe2000001ff00 */
[----:B------:R-:W-:Y:S01]  /*0b00*/  IMAD R11, R27, c[0x0][0x1b8], RZ ;  /* 0x00006e001b0b7a24 */ /* 0x000fe200078e02ff */
[----:B------:R-:W-:Y:S01]  /*0b10*/  IADD3 R13, R7, UR7, RZ ;  /* 0x00000007070d7c10 */ /* 0x000fe2000fffe0ff */
[----:B------:R-:W-:Y:S01]  /*0b20*/  IMAD.U32 R12, RZ, RZ, UR16 ;  /* 0x00000010ff0c7e24 */ /* 0x000fe2000f8e00ff */
[----:B------:R-:W-:Y:S01]  /*0b30*/  UMOV UR7, 0x6 ;  /* 0x0000000600077882 */ /* 0x000fe20000000000 */
[----:B-1----:R-:W-:Y:S01]  /*0b40*/  IMAD.WIDE R18, R18, 0x60, R240 ;  /* 0x0000006012127825 */ /* 0x002fe200078e02f0 */
[----:B------:R-:W-:Y:S01]  /*0b50*/  USHF.L.U64.HI UR17, UR18, UR7, UR19 ;  /* 0x0000000712117299 */ /* 0x000fe20008010213 */
[----:B------:R-:W-:Y:S01]  /*0b60*/  CS2R R126, SRZ ;  /* 0x00000000007e7805 */ /* 0x000fe2000001ff00 */
[----:B------:R-:W-:Y:S01]  /*0b70*/  USHF.L.U32 UR19, UR8, 0x6, URZ ;  /* 0x0000000608137899 */ /* 0x000fe2000800063f */
[C---:B------:R-:W-:Y:S01]  /*0b80*/  IMAD R10, R31.reuse, c[0x0][0x1ec], R10 ;  /* 0x00007b001f0a7a24 */ /* 0x040fe200078e020a */
[----:B------:R-:W-:Y:S01]  /*0b90*/  USHF.L.U64.HI UR21, UR8, UR7, UR9 ;  /* 0x0000000708157299 */ /* 0x000fe20008010209 */
[C---:B------:R-:W-:Y:S01]  /*0ba0*/  IMAD.WIDE.U32 R4, R31.reuse, c[0x0][0x1e8], R4 ;  /* 0x00007a001f047a25 */ /* 0x040fe200078e0004 */
[----:B------:R-:W-:Y:S01]  /*0bb0*/  USHF.L.U32 UR18, UR18, 0x6, URZ ;  /* 0x0000000612127899 */ /* 0x000fe2000800063f */
[----:B------:R-:W-:Y:S01]  /*0bc0*/  CS2R R124, SRZ ;  /* 0x00000000007c7805 */ /* 0x000fe2000001ff00 */
[----:B------:R-:W-:Y:S01]  /*0bd0*/  UIMAD UR21, UR21, UR11, URZ ;  /* 0x0000000b151572a4 */ /* 0x000fe2000f8e023f */
[C---:B------:R-:W-:Y:S01]  /*0be0*/  IMAD R11, R31.reuse, c[0x0][0x1bc], R11 ;  /* 0x00006f001f0b7a24 */ /* 0x040fe200078e020b */
[----:B------:R-:W-:Y:S01]  /*0bf0*/  CS2R R122, SRZ ;  /* 0x00000000007a7805 */ /* 0x000fe2000001ff00 */
[----:B------:R-:W-:Y:S01]  /*0c00*/  IMAD.WIDE.U32 R2, R31, c[0x0][0x1b8], R2 ;  /* 0x00006e001f027a25 */ /* 0x000fe200078e0002 */
[----:B------:R-:W-:Y:S01]  /*0c10*/  CS2R R120, SRZ ;  /* 0x0000000000787805 */ /* 0x000fe2000001ff00 */
[----:B------:R-:W-:Y:S01]  /*0c20*/  CS2R R118, SRZ ;  /* 0x0000000000767805 */ /* 0x000fe2000001ff00 */
[----:B------:R-:W-:Y:S01]  /*0c30*/  CS2R R116, SRZ ;  /* 0x0000000000747805 */ /* 0x000fe2000001ff00 */
[----:B------:R-:W-:Y:S01]  /*0c40*/  IMAD.U32 R15, RZ, RZ, UR10 ;  /* 0x0000000aff0f7e24 */ /* 0x000fe2000f8e00ff */
[----:B------:R-:W-:Y:S01]  /*0c50*/  CS2R R114, SRZ ;  /* 0x0000000000727805 */ /* 0x000fe2000001ff00 */
[----:B------:R-:W-:Y:S01]  /*0c60*/  IMAD.WIDE.U32 R8, R12, c[0x0][0x210], R8 ;  /* 0x000084000c087a25 */ /* 0x000fe200078e0008 */
[----:B------:R-:W-:Y:S01]  /*0c70*/  CS2R R112, SRZ ;  /* 0x0000000000707805 */ /* 0x000fe2000001ff00 */
[----:B------:R-:W-:Y:S01]  /*0c80*/  CS2R R110, SRZ ;  /* 0x00000000006e7805 */ /* 0x000fe2000001ff00 */
[----:B------:R-:W-:Y:S01]  /*0c90*/  IADD3 R15, R15, c[0x0][0x198], -R240 ;  /* 0x000066000f0f7a10 */ /* 0x000fe20007ffe8f0 */
[----:B------:R-:W-:Y:S01]  /*0ca0*/  IMAD.MOV.U32 R12, RZ, RZ, R6 ;  /* 0x000000ffff0c7224 */ /* 0x000fe200078e0006 */
[----:B------:R-:W-:Y:S01]  /*0cb0*/  CS2R R108, SRZ ;  /* 0x00000000006c7805 */ /* 0x000fe2000001ff00 */
[----:B------:R-:W-:Y:S01]  /*0cc0*/  IMAD.IADD R5, R5, 0x1, R10 ;  /* 0x0000000105057824 */ /* 0x000fe200078e020a */
[----:B------:R-:W-:Y:S01]  /*0cd0*/  ISETP.LT.OR P3, PT, R15, 0x1, P6 ;  /* 0x000000010f00780c */ /* 0x000fe20003761670 */
[----:B------:R-:W-:Y:S01]  /*0ce0*/  IMAD R6, R19, c[0x0][0x1d8], RZ ;  /* 0x0000760013067a24 */ /* 0x000fe200078e02ff */
[----:B------:R-:W-:Y:S01]  /*0cf0*/  ISETP.LT.OR P2, PT, R15, 0x1, P5 ;  /* 0x000000010f00780c */ /* 0x000fe20002f41670 */
[----:B------:R-:W-:Y:S01]  /*0d00*/  IMAD R7, R19, c[0x0][0x1a8], RZ ;  /* 0x00006a0013077a24 */ /* 0x000fe200078e02ff */
[----:B------:R-:W-:Y:S01]  /*0d10*/  CS2R R106, SRZ ;  /* 0x00000000006a7805 */ /* 0x000fe2000001ff00 */
[----:B------:R-:W-:Y:S01]  /*0d20*/  IMAD.IADD R3, R3, 0x1, R11 ;  /* 0x0000000103037824 */ /* 0x000fe200078e020b */
[----:B------:R-:W-:Y:S01]  /*0d30*/  IADD3 R11, R9, UR6, RZ ;  /* 0x00000006090b7c10 */ /* 0x000fe2000fffe0ff */
[----:B------:R-:W-:Y:S01]  /*0d40*/  IMAD.MOV.U32 R10, RZ, RZ, R8 ;  /* 0x000000ffff0a7224 */ /* 0x000fe200078e0008 */
[----:B------:R-:W-:Y:S01]  /*0d50*/  USHF.L.U64.HI UR6, UR4, UR7, UR5 ;  /* 0x0000000704067299 */ /* 0x000fe20008010205 */
[C---:B------:R-:W-:Y:S01]  /*0d60*/  IMAD R16, R18.reuse, c[0x0][0x1dc], R6 ;  /* 0x0000770012107a24 */ /* 0x040fe200078e0206 */
[----:B------:R-:W-:Y:S01]  /*0d70*/  USHF.R.S32.HI UR7, URZ, 0x1f, UR11 ;  /* 0x0000001f3f077899 */ /* 0x000fe2000801140b */
[C---:B------:R-:W-:Y:S01]  /*0d80*/  IMAD R17, R18.reuse, c[0x0][0x1ac], R7 ;  /* 0x00006b0012117a24 */ /* 0x040fe200078e0207 */
[----:B------:R-:W-:Y:S01]  /*0d90*/  ULDC.64 UR4, c[0x0][0x178] ;  /* 0x00005e0000047ab9 */ /* 0x000fe20000000a00 */
[C---:B------:R-:W-:Y:S01]  /*0da0*/  IMAD.WIDE.U32 R8, R18.reuse, c[0x0][0x1d8], R4 ;  /* 0x0000760012087a25 */ /* 0x040fe200078e0004 */
[----:B------:R-:W-:Y:S01]  /*0db0*/  UIMAD UR21, UR7, UR19, UR21 ;  /* 0x00000013071572a4 */ /* 0x000fe2000f8e0215 */
[----:B------:R-:W-:Y:S01]  /*0dc0*/  CS2R R104, SRZ ;  /* 0x0000000000687805 */ /* 0x000fe2000001ff00 */
[----:B------:R-:W-:Y:S01]  /*0dd0*/  CS2R R102, SRZ ;  /* 0x0000000000667805 */ /* 0x000fe2000001ff00 */
[----:B------:R-:W-:Y:S01]  /*0de0*/  IMAD.WIDE.U32 R6, R18, c[0x0][0x1a8], R2 ;  /* 0x00006a0012067a25 */ /* 0x000fe200078e0002 */
[----:B------:R-:W-:Y:S01]  /*0df0*/  LEA R4, P1, R8, c[0x0][0x1c0], 0x1 ;  /* 0x0000700008047a11 */ /* 0x000fe200078208ff */
        /* <DEDUP_REMOVED lines=11> */
[----:B------:R-:W-:Y:S01]  /*0eb0*/  IADD3 R6, P0, R4, UR20, RZ ;  /* 0x0000001404067c10 */ /* 0x000fe2000ff1e0ff */
[----:B------:R-:W-:Y:S01]  /*0ec0*/  IMAD R7, R27, c[0x0][0x218], RZ ;  /* 0x000086001b077a24 */ /* 0x000fe200078e02ff */
[----:B------:R-:W-:Y:S01]  /*0ed0*/  @!PT LDS RZ, [RZ] ;  /* 0x00000000fffff984 */ /* 0x000fe20000000800 */
[----:B------:R-:W-:Y:S01]  /*0ee0*/  @!PT LDS RZ, [RZ] ;  /* 0x00000000fffff984 */ /* 0x000fe20000000800 */
[----:B------:R-:W-:Y:S01]  /*0ef0*/  @!PT LDS RZ, [RZ] ;  /* 0x00000000fffff984 */ /* 0x000fe20000000800 */
[----:B------:R1:W-:Y:S01]  /*0f00*/  LDGSTS.E.BYPASS.LTC128B.128 [R234+0x6080], [R4.64], !P3 ;  /* 0x0608000004ea7fae */ /* 0x0003e2000d901d4e */
[----:B------:R-:W-:Y:S01]  /*0f10*/  IMAD.U32 R8, RZ, RZ, UR20 ;  /* 0x00000014ff087e24 */ /* 0x000fe2000f8e00ff */
[----:B------:R-:W-:Y:S01]  /*0f20*/  ISETP.LT.OR P3, PT, R15, 0x21, P6 ;  /* 0x000000210f00780c */ /* 0x000fe20003761670 */
[----:B------:R-:W-:Y:S01]  /*0f30*/  IMAD R7, R31, c[0x0][0x21c], R7 ;  /* 0x000087001f077a24 */ /* 0x000fe200078e0207 */
[----:B------:R1:W-:Y:S01]  /*0f40*/  LDGSTS.E.BYPASS.LTC128B.128 [R234+0x9080], [R4.64+0x80], !P2 ;  /* 0x0908008004ea7fae */ /* 0x0003e2000d101d4e */
[C---:B------:R-:W-:Y:S01]  /*0f50*/  ISETP.LT.OR P2, PT, R15.reuse, 0x21, P5 ;  /* 0x000000210f00780c */ /* 0x040fe20002f41670 */
[----:B------:R-:W-:Y:S01]  /*0f60*/  IMAD.U32 R9, RZ, RZ, UR19 ;  /* 0x00000013ff097e24 */ /* 0x000fe2000f8e00ff */
[----:B------:R-:W-:Y:S01]  /*0f70*/  ISETP.LT.OR P6, PT, R15, 0x41, P6 ;  /* 0x000000410f00780c */ /* 0x000fe200037c1670 */
[----:B------:R-:W-:Y:S01]  /*0f80*/  IMAD.IADD R245, R249, 0x1, R7 ;  /* 0x00000001f9f57824 */ /* 0x000fe200078e0207 */
[----:B------:R-:W-:Y:S01]  /*0f90*/  IADD3.X R7, R5, UR6, RZ, P0, !PT ;  /* 0x0000000605077c10 */ /* 0x000fe200087fe4ff */
[----:B------:R-:W-:Y:S01]  /*0fa0*/  IMAD.MOV.U32 R244, RZ, RZ, R248 ;  /* 0x000000fffff47224 */ /* 0x000fe200078e00f8 */
[----:B------:R-:W-:Y:S01]  /*0fb0*/  ISETP.LT.OR P5, PT, R15, 0x41, P5 ;  /* 0x000000410f00780c */ /* 0x000fe20002fa1670 */
[----:B------:R-:W-:Y:S01]  /*0fc0*/  IMAD R10, R27, c[0x0][0x188], RZ ;  /* 0x000062001b0a7a24 */ /* 0x000fe200078e02ff */
[----:B------:R-:W-:Y:S01]  /*0fd0*/  UMOV UR19, 0x5 ;  /* 0x0000000500137882 */ /* 0x000fe20000000000 */
[C---:B------:R-:W-:Y:S01]  /*0fe0*/  IMAD.WIDE.U32 R246, R31.reuse, c[0x0][0x188], R12 ;  /* 0x000062001ff67a25 */ /* 0x040fe200078e000c */
[----:B------:R2:W-:Y:S01]  /*0ff0*/  LDGSTS.E.BYPASS.LTC128B.128 [R234+0x7080], [R6.64], !P3 ;  /* 0x0708000006ea7fae */ /* 0x0005e2000d901d4e */
[----:B------:R-:W-:Y:S01]  /*1000*/  ISETP.GE.AND P3, PT, R14, c[0x0][0x19c], PT ;  /* 0x000067000e007a0c */ /* 0x000fe20003f66270 */
[----:B------:R-:W-:Y:S01]  /*1010*/  USHF.L.U64.HI UR9, UR8, UR19, UR9 ;  /* 0x0000001308097299 */ /* 0x000fe20008010209 */
[----:B------:R-:W-:Y:S01]  /*1020*/  IMAD R10, R31, c[0x0][0x18c], R10 ;  /* 0x000063001f0a7a24 */ /* 0x000fe200078e020a */
[----:B------:R-:W-:Y:S01]  /*1030*/  USHF.L.U32 UR8, UR8, 0x5, URZ ;  /* 0x0000000508087899 */ /* 0x000fe2000800063f */
[----:B------:R-:W-:Y:S01]  /*1040*/  ISETP.LT.OR P4, PT, R15, 0x1, P3 ;  /* 0x000000010f00780c */ /* 0x000fe20001f81670 */
[----:B------:R-:W-:Y:S01]  /*1050*/  IMAD.MOV.U32 R218, RZ, RZ, 0x40 ;  /* 0x00000040ffda7424 */ /* 0x000fe200078e00ff */
[----:B------:R-:W-:Y:S01]  /*1060*/  ULDC UR19, c[0x0][0x2a8] ;  /* 0x0000aa0000137ab9 */ /* 0x000fe20000000800 */
[----:B------:R-:W-:Y:S01]  /*1070*/  IMAD.IADD R250, R247, 0x1, R10 ;  /* 0x00000001f7fa7824 */ /* 0x000fe200078e020a */
[----:B------:R-:W-:Y:S01]  /*1080*/  CS2R R92, SRZ ;  /* 0x00000000005c7805 */ /* 0x000fe2000001ff00 */
[----:B------:R-:W-:Y:S01]  /*1090*/  IMAD.MOV.U32 R221, RZ, RZ, 0x20 ;  /* 0x00000020ffdd7424 */ /* 0x000fe200078e00ff */
[----:B------:R-:W-:Y:S01]  /*10a0*/  CS2R R90, SRZ ;  /* 0x00000000005a7805 */ /* 0x000fe2000001ff00 */
[----:B------:R-:W-:Y:S01]  /*10b0*/  IMAD.SHL.U32 R213, R0, 0x2, RZ ;  /* 0x0000000200d57824 */ /* 0x000fe200078e00ff */
[----:B------:R-:W-:Y:S01]  /*10c0*/  CS2R R88, SRZ ;  /* 0x0000000000587805 */ /* 0x000fe2000001ff00 */
[----:B------:R-:W-:Y:S01]  /*10d0*/  IMAD.SHL.U32 R238, R242, 0x4, RZ ;  /* 0x00000004f2ee7824 */ /* 0x000fe200078e00ff */
[----:B------:R-:W-:Y:S01]  /*10e0*/  CS2R R86, SRZ ;  /* 0x0000000000567805 */ /* 0x000fe2000001ff00 */
[----:B-1----:R-:W-:Y:S01]  /*10f0*/  IADD3 R4, P1, P0, R8, 0x80, R4 ;  /* 0x0000008008047810 */ /* 0x002fe2000783e004 */
[----:B------:R-:W-:Y:S01]  /*1100*/  IMAD.WIDE.U32 R8, R9, UR11, R244 ;  /* 0x0000000b09087c25 */ /* 0x000fe2000f8e00f4 */
[----:B------:R-:W-:Y:S01]  /*1110*/  CS2R R84, SRZ ;  /* 0x0000000000547805 */ /* 0x000fe2000001ff00 */
[----:B------:R-:W-:Y:S01]  /*1120*/  SHF.R.S32.HI R239, RZ, 0x1f, R238 ;  /* 0x0000001fffef7819 */ /* 0x000fe200000114ee */
[----:B------:R-:W-:Y:S01]  /*1130*/  CS2R R78, SRZ ;  /* 0x00000000004e7805 */ /* 0x000fe2000001ff00 */
[----:B------:R-:W-:Y:S01]  /*1140*/  IADD3.X R5, RZ, UR6, R5, P1, P0 ;  /* 0x00000006ff057c10 */ /* 0x000fe20008fe0405 */
[----:B------:R-:W-:Y:S01]  /*1150*/  IMAD.U32 R18, RZ, RZ, UR8 ;  /* 0x00000008ff127e24 */ /* 0x000fe2000f8e00ff */
[----:B------:R-:W-:Y:S01]  /*1160*/  LEA R16, P0, R8, c[0x0][0x1f0], 0x1 ;  /* 0x00007c0008107a11 */ /* 0x000fe200078008ff */
[----:B------:R-:W-:Y:S01]  /*1170*/  IMAD.WIDE.U32 R28, R31, c[0x0][0x278], RZ ;  /* 0x00009e001f1c7a25 */ /* 0x000fe200078e00ff */
[----:B------:R-:W-:Y:S01]  /*1180*/  CS2R R76, SRZ ;  /* 0x00000000004c7805 */ /* 0x000fe2000001ff00 */
[----:B------:R1:W-:Y:S01]  /*1190*/  LDGSTS.E.BYPASS.LTC128B.128 [R234+0xa080], [R4.64], !P2 ;  /* 0x0a08000004ea7fae */ /* 0x0003e2000d101d4e */
[----:B------:R-:W-:Y:S01]  /*11a0*/  ISETP.GE.AND P2, PT, R25, c[0x0][0x19c], PT ;  /* 0x0000670019007a0c */ /* 0x000fe20003f46270 */
[----:B------:R-:W-:Y:S01]  /*11b0*/  IMAD.MOV.U32 R223, RZ, RZ, 0x10 ;  /* 0x00000010ffdf7424 */ /* 0x000fe200078e00ff */
        /* <DEDUP_REMOVED lines=22> */
[----:B------:R-:W-:Y:S01]  /*1320*/  UISETP.GE.AND UP6, UPT, UR10, 0x1, UPT ;  /* 0x000000010a00788c */ /* 0x000fe2000bfc6270 */
[----:B-1----:R-:W-:Y:S01]  /*1330*/  IADD3 R4, P1, R6, UR20, RZ ;  /* 0x0000001406047c10 */ /* 0x002fe2000ff3e0ff */
[----:B------:R-:W-:Y:S01]  /*1340*/  UISETP.GE.AND UP5, UPT, UR10, 0x2, UPT ;  /* 0x000000020a00788c */ /* 0x000fe2000bfa6270 */
[----:B--2---:R-:W-:Y:S01]  /*1350*/  IADD3 R6, R9, UR21, RZ ;  /* 0x0000001509067c10 */ /* 0x004fe2000fffe0ff */
[----:B------:R-:W-:Y:S01]  /*1360*/  UIMAD.WIDE.U32 UR20, UR11, UR4, URZ ;  /* 0x000000040b1472a5 */ /* 0x000fe2000f8e003f */
[----:B------:R-:W-:Y:S01]  /*1370*/  IADD3.X R5, R7, UR6, RZ, P1, !PT ;  /* 0x0000000607057c10 */ /* 0x000fe20008ffe4ff */
[----:B------:R-:W-:Y:S01]  /*1380*/  UIMAD UR6, UR7, UR4, URZ ;  /* 0x00000004070672a4 */ /* 0x000fe2000f8e023f */
[C---:B------:R-:W-:Y:S01]  /*1390*/  ISETP.LT.OR P1, PT, R15.reuse, 0x1, P2 ;  /* 0x000000010f00780c */ /* 0x040fe20001721670 */
[----:B------:R-:W-:Y:S01]  /*13a0*/  UISETP.GE.AND UP4, UPT, UR10, 0x21, UPT ;  /* 0x000000210a00788c */ /* 0x000fe2000bf86270 */
[----:B------:R-:W-:Y:S01]  /*13b0*/  LEA.HI.X R17, R8, c[0x0][0x1f4], R6, 0x1, P0 ;  /* 0x00007d0008117a11 */ /* 0x000fe200000f0c06 */
[----:B------:R1:W-:Y:S01]  /*13c0*/  LDGSTS.E.BYPASS.LTC128B.128 [R234+0x8080], [R4.64], !P6 ;  /* 0x0808000004ea7fae */ /* 0x0003e2000f101d4e */
[----:B------:R-:W-:Y:S01]  /*13d0*/  IMAD.U32 R8, RZ, RZ, UR18 ;  /* 0x00000012ff087e24 */ /* 0x000fe2000f8e00ff */
[----:B------:R-:W-:Y:S01]  /*13e0*/  UIMAD UR6, UR11, UR5, UR6 ;  /* 0x000000050b0672a4 */ /* 0x000fe2000f8e0206 */
[----:B------:R-:W-:Y:S01]  /*13f0*/  IMAD.U32 R6, RZ, RZ, UR20 ;  /* 0x00000014ff067e24 */ /* 0x000fe2000f8e00ff */
[----:B------:R1:W-:Y:S01]  /*1400*/  LDGSTS.E.BYPASS.LTC128B.128 [R234+0xb080], [R4.64+0x80], !P5 ;  /* 0x0b08008004ea7fae */ /* 0x0003e2000e901d4e */
[C---:B------:R-:W-:Y:S01]  /*1410*/  ISETP.LT.OR P6, PT, R15.reuse, 0x21, P3 ;  /* 0x000000210f00780c */ /* 0x040fe20001fc1670 */
[----:B------:R-:W-:Y:S01]  /*1420*/  UIADD3 UR6, UR21, UR6, URZ ;  /* 0x0000000615067290 */ /* 0x000fe2000fffe03f */
[----:B------:R-:W-:Y:S01]  /*1430*/  IMAD.U32 R7, RZ, RZ, UR21 ;  /* 0x00000015ff077e24 */ /* 0x000fe2000f8e00ff */
[----:B------:R-:W0:Y:S01]  /*1440*/  LDGDEPBAR ;  /* 0x00000000000079af */ /* 0x000e220000000000 */
[----:B------:R-:W-:Y:S01]  /*1450*/  ISETP.GE.AND P5, PT, R14, c[0x0][0x16c], PT ;  /* 0x00005b000e007a0c */ /* 0x000fe20003fa6270 */
[----:B------:R-:W-:Y:S01]  /*1460*/  ULDC UR21, c[0x0][0x198] ;  /* 0x0000660000157ab9 */ /* 0x000fe20000000800 */
[----:B------:R-:W-:Y:S01]  /*1470*/  ISETP.LT.OR P3, PT, R15, 0x41, P3 ;  /* 0x000000410f00780c */ /* 0x000fe20001f61670 */
[----:B------:R2:W-:Y:S01]  /*1480*/  LDGSTS.E.BYPASS.LTC128B.128 [R234+0x80], [R2.64], !P4 ;  /* 0x0008000002ea7fae */ /* 0x0005e2000e101d4e */
[----:B------:R-:W-:Y:S01]  /*1490*/  IMAD.U32 R7, RZ, RZ, UR6 ;  /* 0x00000006ff077e24 */ /* 0x000fe2000f8e00ff */
[----:B------:R-:W-:-:S02]  /*14a0*/  ULDC.64 UR6, c[0x0][0x270] ;  /* 0x00009c0000067ab9 */ /* 0x000fc40000000a00 */
[----:B------:R2:W-:Y:S01]  /*14b0*/  LDGSTS.E.BYPASS.LTC128B.128 [R234+0x3080], [R2.64+0x80], !P1 ;  /* 0x0308008002ea7fae */ /* 0x0005e2000c901d4e */
[----:B------:R-:W-:Y:S01]  /*14c0*/  IADD3 R8, P1, P0, R8, 0x80, R2 ;  /* 0x0000008008087810 */ /* 0x000fe2000783e002 */
[----:B------:R-:W-:Y:S02]  /*14d0*/  UIMAD UR6, UR13, UR6, URZ ;  /* 0x000000060d0672a4 */ /* 0x000fe4000f8e023f */
[----:B------:R-:W-:Y:S01]  /*14e0*/  UIADD3 UR21, UR10, UR21, URZ ;  /* 0x000000150a157290 */ /* 0x000fe2000fffe03f */
[----:B------:R-:W-:Y:S01]  /*14f0*/  IADD3.X R9, RZ, UR17, R3, P1, P0 ;  /* 0x00000011ff097c10 */ /* 0x000fe20008fe0403 */
[----:B------:R-:W-:Y:S01]  /*1500*/  ULDC UR20, c[0x0][0x2a0] ;  /* 0x0000a80000147ab9 */ /* 0x000fe20000000800 */
[C---:B------:R-:W-:Y:S01]  /*1510*/  ISETP.LT.OR P1, PT, R15.reuse, 0x21, P2 ;  /* 0x000000210f00780c */ /* 0x040fe20001721670 */
[----:B------:R-:W-:Y:S01]  /*1520*/  ULOP3.LUT UR20, URZ, UR20, URZ, 0x33, !UPT ;  /* 0x000000143f147292 */ /* 0x000fe2000f8e333f */
[----:B------:R-:W-:Y:S01]  /*1530*/  ISETP.LT.OR P2, PT, R15, 0x41, P2 ;  /* 0x000000410f00780c */ /* 0x000fe20001741670 */
[----:B------:R-:W-:-:S02]  /*1540*/  UISETP.GE.AND UP3, UPT, UR10, 0x22, UPT ;  /* 0x000000220a00788c */ /* 0x000fc4000bf66270 */
[----:B------:R-:W-:Y:S02]  /*1550*/  UISETP.GE.AND UP2, UPT, UR10, 0x41, UPT ;  /* 0x000000410a00788c */ /* 0x000fe4000bf46270 */
[----:B------:R-:W-:Y:S01]  /*1560*/  UISETP.GE.AND UP1, UPT, UR10, 0x42, UPT ;  /* 0x000000420a00788c */ /* 0x000fe2000bf26270 */
[----:B-1----:R-:W-:-:S04]  /*1570*/  IADD3 R4, P4, R2, UR18, RZ ;  /* 0x0000001202047c10 */ /* 0x002fc8000ff9e0ff */
[----:B------:R-:W-:Y:S02]  /*1580*/  IADD3.X R5, R3, UR17, RZ, P4, !PT ;  /* 0x0000001103057c10 */ /* 0x000fe4000a7fe4ff */
[----:B------:R-:W-:-:S03]  /*1590*/  ISETP.GE.AND P4, PT, R25, c[0x0][0x16c], PT ;  /* 0x00005b0019007a0c */ /* 0x000fc60003f86270 */
[----:B------:R1:W-:Y:S01]  /*15a0*/  LDGSTS.E.BYPASS.LTC128B.128 [R234+0x1080], [R4.64], !P6 ;  /* 0x0108000004ea7fae */ /* 0x0003e2000f101d4e */
[----:B------:R-:W-:Y:S02]  /*15b0*/  SEL R10, RZ, 0x2, P4 ;  /* 0x00000002ff0a7807 */ /* 0x000fe40002000000 */
[C---:B--2---:R-:W-:Y:S01]  /*15c0*/  LEA R2, P0, R6.reuse, R246, 0x6 ;  /* 0x000000f606027211 */ /* 0x044fe200078030ff */
[----:B------:R2:W-:Y:S01]  /*15d0*/  LDGSTS.E.BYPASS.LTC128B.128 [R234+0x4080], [R8.64], !P1 ;  /* 0x0408000008ea7fae */ /* 0x0005e2000c901d4e */
[----:B------:R-:W-:Y:S02]  /*15e0*/  SEL R3, RZ, 0x1, P5 ;  /* 0x00000001ff037807 */ /* 0x000fe40002800000 */
[----:B------:R-:W-:Y:S02]  /*15f0*/  LEA.HI.X R7, R6, R250, R7, 0x6, P0 ;  /* 0x000000fa06077211 */ /* 0x000fe400000f3407 */
[----:B------:R-:W-:Y:S01]  /*1600*/  LEA R12, P0, R2, c[0x0][0x160], 0x1 ;  /* 0x00005800020c7a11 */ /* 0x000fe200078008ff */
[----:B------:R-:W-:-:S02]  /*1610*/  IMAD.IADD R6, R10, 0x1, R3 ;  /* 0x000000010a067824 */ /* 0x000fc400078e0203 */
[----:B------:R-:W-:Y:S01]  /*1620*/  IMAD.U32 R10, RZ, RZ, UR8 ;  /* 0x00000008ff0a7e24 */ /* 0x000fe2000f8e00ff */
[----:B------:R-:W-:Y:S01]  /*1630*/  LEA.HI.X R13, R2, c[0x0][0x164], R7, 0x1, P0 ;  /* 0x00005900020d7a11 */ /* 0x000fe200000f0c07 */
[----:B------:R-:W-:Y:S01]  /*1640*/  IMAD.U32 R7, RZ, RZ, UR4 ;  /* 0x00000004ff077e24 */ /* 0x000fe2000f8e00ff */
[----:B------:R-:W-:Y:S01]  /*1650*/  IADD3 R2, P1, R4, UR18, RZ ;  /* 0x0000001204027c10 */ /* 0x000fe2000ff3e0ff */
[----:B------:R-:W-:Y:S01]  /*1660*/  UIMAD UR18, UR16, UR7, UR6 ;  /* 0x00000007101272a4 */ /* 0x000fe2000f8e0206 */
[C---:B------:R-:W-:Y:S02]  /*1670*/  LOP3.LUT P6, RZ, R6.reuse, 0x2, RZ, 0xc0, !PT ;  /* 0x0000000206ff7812 */ /* 0x040fe400078cc0ff */
[----:B------:R-:W-:Y:S01]  /*1680*/  IADD3.X R3, R5, UR17, RZ, P1, !PT ;  /* 0x0000001105037c10 */ /* 0x000fe20008ffe4ff */
[----:B------:R-:W-:Y:S01]  /*1690*/  USHF.L.U32 UR17, UR11, 0x6, URZ ;  /* 0x000000060b117899 */ /* 0x000fe2000800063f */
[----:B------:R-:W-:Y:S01]  /*16a0*/  LOP3.LUT P1, RZ, R6, 0x1, RZ, 0xc0, !PT ;  /* 0x0000000106ff7812 */ /* 0x000fe2000782c0ff */
[----:B------:R-:W-:-:S02]  /*16b0*/  ULDC.64 UR6, c[0x0][0x238] ;  /* 0x00008e0000067ab9 */ /* 0x000fc40000000a00 */
[----:B------:R3:W-:Y:S01]  /*16c0*/  LDGSTS.E.BYPASS.LTC128B.128 [R234+0x2080], [R2.64], !P3 ;  /* 0x0208000002ea7fae */ /* 0x0007e2000d901d4e */
[----:B------:R-:W-:Y:S01]  /*16d0*/  UIMAD UR6, UR13, UR6, URZ ;  /* 0x000000060d0672a4 */ /* 0x000fe2000f8e023f */
[----:B------:R-:W-:Y:S01]  /*16e0*/  IMAD.U32 R15, RZ, RZ, UR17 ;  /* 0x00000011ff0f7e24 */ /* 0x000fe2000f8e00ff */
[----:B------:R-:W-:Y:S01]  /*16f0*/  ISETP.GT.AND P3, PT, R242, 0xf, PT ;  /* 0x0000000ff200780c */ /* 0x000fe20003f64270 */
[----:B------:R3:W-:Y:S01]  /*1700*/  LDGSTS.E.BYPASS.LTC128B.128 [R234+0x5080], [R2.64+0x80], !P2 ;  /* 0x0508008002ea7fae */ /* 0x0007e2000d101d4e */
[----:B-1----:R-:W-:Y:S01]  /*1710*/  IMAD.U32 R4, RZ, RZ, UR5 ;  /* 0x00000005ff047e24 */ /* 0x002fe2000f8e00ff */
[----:B------:R-:W-:Y:S01]  /*1720*/  LOP3.LUT P2, RZ, R21, 0x2, RZ, 0xc0, !PT ;  /* 0x0000000215ff7812 */ /* 0x000fe2000784c0ff */
[----:B------:R-:W-:Y:S01]  /*1730*/  UIMAD UR7, UR16, UR7, UR6 ;  /* 0x00000007100772a4 */ /* 0x000fe2000f8e0206 */
[----:B------:R-:W0:Y:S01]  /*1740*/  LDGDEPBAR ;  /* 0x00000000000079af */ /* 0x000e220000000000 */
[----:B--2---:R-:W-:Y:S01]  /*1750*/  LEA R8, P0, R7, R12, 0x6 ;  /* 0x0000000c07087211 */ /* 0x004fe200078030ff */
[----:B------:R-:W-:Y:S01]  /*1760*/  USHF.L.U64.HI UR5, UR4, 0x5, UR5 ;  /* 0x0000000504057899 */ /* 0x000fe20008010205 */
[----:B------:R-:W-:-:S02]  /*1770*/  SEL R0, R221, 0xffffffe0, !P2 ;  /* 0xffffffe0dd007807 */ /* 0x000fc40005000000 */
[----:B------:R-:W-:Y:S01]  /*1780*/  LEA.HI.X R9, R7, R13, R4, 0x6, P0 ;  /* 0x0000000d07097211 */ /* 0x000fe200000f3404 */
[----:B------:R-:W-:Y:S01]  /*1790*/  IMAD.U32 R4, RZ, RZ, UR16 ;  /* 0x00000010ff047e24 */ /* 0x000fe2000f8e00ff */
[----:B------:R-:W-:Y:S01]  /*17a0*/  LOP3.LUT P0, RZ, R21, 0x4, RZ, 0xc0, !PT ;  /* 0x0000000415ff7812 */ /* 0x000fe2000780c0ff */
[----:B------:R-:W-:Y:S01]  /*17b0*/  IMAD.IADD R215, R213, 0x1, R0 ;  /* 0x00000001d5d77824 */ /* 0x000fe200078e0200 */
[----:B------:R-:W-:Y:S01]  /*17c0*/  IADD3 R23, R23, UR7, RZ ;  /* 0x0000000717177c10 */ /* 0x000fe2000fffe0ff */
[----:B------:R-:W-:Y:S01]  /*17d0*/  ULDC.64 UR6, c[0x0][0x288] ;  /* 0x0000a20000067ab9 */ /* 0x000fe20000000a00 */
[----:B------:R-:W-:Y:S01]  /*17e0*/  SEL R218, R218, 0xffffffc0, !P0 ;  /* 0xffffffc0dada7807 */ /* 0x000fe20004000000 */
[----:B------:R-:W-:Y:S01]  /*17f0*/  UIMAD UR13, UR13, UR6, URZ ;  /* 0x000000060d0d72a4 */ /* 0x000fe2000f8e023f */
[----:B------:R-:W-:Y:S01]  /*1800*/  IMAD.WIDE.U32 R4, R4, c[0x0][0x288], R238 ;  /* 0x0000a20004047a25 */ /* 0x000fe200078e00ee */
[----:B------:R-:W-:Y:S02]  /*1810*/  USHF.R.S32.HI UR6, URZ, 0x1f, UR17 ;  /* 0x0000001f3f067899 */ /* 0x000fe40008011411 */
[----:B------:R-:W-:Y:S01]  /*1820*/  UIMAD UR7, UR16, UR7, UR13 ;  /* 0x00000007100772a4 */ /* 0x000fe2000f8e020d */
[----:B------:R-:W-:-:S02]  /*1830*/  IMAD.IADD R214, R213, 0x1, R218 ;  /* 0x00000001d5d67824 */ /* 0x000fc400078e02da */
[----:B------:R-:W-:Y:S01]  /*1840*/  IMAD.SHL.U32 R21, R21, 0x20, RZ ;  /* 0x0000002015157824 */ /* 0x000fe200078e00ff */
[----:B------:R-:W-:Y:S01]  /*1850*/  ULDC UR13, c[0x0][0x2a0] ;  /* 0x0000a800000d7ab9 */ /* 0x000fe20000000800 */
[----:B------:R-:W-:Y:S01]  /*1860*/  IMAD.IADD R0, R0, 0x1, R214 ;  /* 0x0000000100007824 */ /* 0x000fe200078e02d6 */
[----:B------:R-:W-:Y:S01]  /*1870*/  ULOP3.LUT UR13, URZ, UR13, URZ, 0x33, !UPT ;  /* 0x0000000d3f0d7292 */ /* 0x000fe2000f8e333f */
[----:B---3--:R-:W-:Y:S01]  /*1880*/  IMAD.U32 R2, RZ, RZ, UR16 ;  /* 0x00000010ff027e24 */ /* 0x008fe2000f8e00ff */
[----:B------:R-:W-:-:S04]  /*1890*/  DEPBAR.LE SB0, 0x1 ;  /* 0x000080400000791a */ /* 0x000fc80000000000 */
[----:B------:R-:W-:Y:S01]  /*18a0*/  BAR.SYNC.DEFER_BLOCKING 0x0 ;  /* 0x0000000000007b1d */ /* 0x000fe20000010000 */
[----:B------:R-:W-:Y:S01]  /*18b0*/  IMAD.WIDE.U32 R6, R2, c[0x0][0x270], R238 ;  /* 0x00009c0002067a25 */ /* 0x000fe200078e00ee */
[----:B------:R-:W-:-:S03]  /*18c0*/  IADD3 R2, -R240, c[0x0][0x168], -R15 ;  /* 0x00005a00f0027a10 */ /* 0x000fc60007ffe90f */
[----:B------:R-:W-:Y:S01]  /*18d0*/  IMAD.U32 R3, RZ, RZ, UR9 ;  /* 0x00000009ff037e24 */ /* 0x000fe2000f8e00ff */
[----:B------:R-:W-:Y:S01]  /*18e0*/  ISETP.LT.OR P0, PT, R2, 0x1, !P1 ;  /* 0x000000010200780c */ /* 0x000fe20004f01670 */
[----:B------:R-:W-:Y:S01]  /*18f0*/  IMAD.IADD R218, R218, 0x1, R215 ;  /* 0x00000001dada7824 */ /* 0x000fe200078e02d7 */
[C---:B------:R-:W-:Y:S01]  /*1900*/  ISETP.LT.OR P2, PT, R2.reuse, 0x1, !P6 ;  /* 0x000000010200780c */ /* 0x040fe20007741670 */
[----:B------:R-:W-:Y:S01]  /*1910*/  ULDC UR16, c[0x0][0x2a0] ;  /* 0x0000a80000107ab9 */ /* 0x000fe20000000800 */
[C---:B------:R-:W-:Y:S01]  /*1920*/  ISETP.LT.OR P1, PT, R2.reuse, 0x21, !P1 ;  /* 0x000000210200780c */ /* 0x040fe20004f21670 */
[----:B------:R-:W-:Y:S01]  /*1930*/  ULOP3.LUT UR16, URZ, UR16, URZ, 0x33, !UPT ;  /* 0x000000103f107292 */ /* 0x000fe2000f8e333f */
[----:B------:R-:W-:Y:S02]  /*1940*/  ISETP.LT.OR P6, PT, R2, 0x21, !P6 ;  /* 0x000000210200780c */ /* 0x000fe400077c1670 */
[----:B------:R-:W-:Y:S01]  /*1950*/  IADD3 R7, R7, UR18, RZ ;  /* 0x0000001207077c10 */ /* 0x000fe2000fffe0ff */
[----:B------:R-:W-:Y:S01]  /*1960*/  UMOV UR18, 0x1 ;  /* 0x0000000100127882 */ /* 0x000fe20000000000 */
[----:B------:R-:W-:Y:S01]  /*1970*/  LEA.HI R2, R26, R242, RZ, 0x5 ;  /* 0x000000f21a027211 */ /* 0x000fe200078f28ff */
[----:B------:R-:W1:Y:S04]  /*1980*/  LDSM.16.M88.2 R170, [R0+0x6080] ;  /* 0x0060800000aa783b */ /* 0x000e680000000100 */
[----:B------:R-:W2:Y:S04]  /*1990*/  LDSM.16.M88.2 R172, [R0+0x7080] ;  /* 0x0070800000ac783b */ /* 0x000ea80000000100 */
[----:B------:R-:W3:Y:S04]  /*19a0*/  LDSM.16.M88.2 R174, [R0+0x8080] ;  /* 0x0080800000ae783b */ /* 0x000ee80000000100 */
[----:B------:R-:W4:Y:S04]  /*19b0*/  LDSM.16.M88.2 R194, [R0+0x9080] ;  /* 0x0090800000c2783b */ /* 0x000f280000000100 */
[----:B------:R-:W1:Y:S04]  /*19c0*/  LDSM.16.M88.2 R196, [R0+0xa080] ;  /* 0x00a0800000c4783b */ /* 0x000e680000000100 */
[----:B------:R5:W1:Y:S04]  /*19d0*/  LDSM.16.M88.2 R198, [R0+0xb080] ;  /* 0x00b0800000c6783b */ /* 0x000a680000000100 */
[----:B------:R-:W1:Y:S04]  /*19e0*/  LDSM.16.M88.2 R152, [R213+0x6080] ;  /* 0x00608000d598783b */ /* 0x000e680000000100 */
[----:B------:R-:W1:Y:S04]  /*19f0*/  LDSM.16.M88.2 R154, [R213+0x7080] ;  /* 0x00708000d59a783b */ /* 0x000e680000000100 */
[----:B------:R-:W1:Y:S04]  /*1a00*/  LDSM.16.M88.2 R156, [R213+0x8080] ;  /* 0x00808000d59c783b */ /* 0x000e680000000100 */
[----:B------:R-:W1:Y:S04]  /*1a10*/  LDSM.16.M88.2 R158, [R215+0x6080] ;  /* 0x00608000d79e783b */ /* 0x000e680000000100 */
[----:B------:R-:W1:Y:S01]  /*1a20*/  LDSM.16.M88.2 R160, [R215+0x7080] ;  /* 0x00708000d7a0783b */ /* 0x000e620000000100 */
[----:B-----5:R-:W-:-:S03]  /*1a30*/  IMAD R0, R27, c[0x0][0x278], RZ ;  /* 0x00009e001b007a24 */ /* 0x020fc600078e02ff */
[----:B------:R-:W1:Y:S01]  /*1a40*/  LDSM.16.M88.2 R162, [R215+0x8080] ;  /* 0x00808000d7a2783b */ /* 0x000e620000000100 */
[----:B------:R-:W-:-:S03]  /*1a50*/  IMAD R0, R31, c[0x0][0x27c], R0 ;  /* 0x00009f001f007a24 */ /* 0x000fc600078e0200 */
[----:B------:R-:W1:Y:S04]  /*1a60*/  LDSM.16.M88.2 R176, [R213+0x9080] ;  /* 0x00908000d5b0783b */ /* 0x000e680000000100 */
        /* <DEDUP_REMOVED lines=11> */
[----:B------:R-:W-:Y:S06]  /*1b20*/  BAR.SYNC.DEFER_BLOCKING 0x0 ;  /* 0x0000000000007b1d */ /* 0x000fec0000010000 */
[----:B------:R-:W-:Y:S01]  /*1b30*/  @!PT LDS RZ, [RZ] ;  /* 0x00000000fffff984 */ /* 0x000fe20000000800 */
[----:B------:R-:W-:Y:S01]  /*1b40*/  @!PT LDS RZ, [RZ] ;  /* 0x00000000fffff984 */ /* 0x000fe20000000800 */
[----:B------:R-:W-:Y:S01]  /*1b50*/  @!PT LDS RZ, [RZ] ;  /* 0x00000000fffff984 */ /* 0x000fe20000000800 */
[----:B------:R5:W-:Y:S01]  /*1b60*/  LDGSTS.E.BYPASS.LTC128B.128 [R234+0x6080], [R12.64], !P0 ;  /* 0x060800000cea7fae */ /* 0x000be2000c101d4e */
[----:B------:R-:W-:-:S03]  /*1b70*/  LEA R18, P0, R18, R16, 0x1 ;  /* 0x0000001012127211 */ /* 0x000fc600078008ff */
[----:B------:R5:W-:Y:S01]  /*1b80*/  LDGSTS.E.BYPASS.LTC128B.128 [R234+0x8080], [R12.64+0x80], !P2 ;  /* 0x080800800cea7fae */ /* 0x000be2000d101d4e */
[----:B------:R-:W-:Y:S01]  /*1b90*/  LEA.HI.X R19, R10, R17, R3, 0x1, P0 ;  /* 0x000000110a137211 */ /* 0x000fe200000f0c03 */
[----:B------:R-:W-:Y:S01]  /*1ba0*/  IMAD R3, R27, c[0x0][0x290], RZ ;  /* 0x0000a4001b037a24 */ /* 0x000fe200078e02ff */
[----:B------:R-:W-:Y:S01]  /*1bb0*/  @!P3 IADD3 R6, P2, P0, R6, UR17, R28 ;  /* 0x000000110606bc10 */ /* 0x000fe2000f85e01c */
[----:B------:R-:W-:Y:S01]  /*1bc0*/  IMAD.IADD R10, R29, 0x1, R0 ;  /* 0x000000011d0a7824 */ /* 0x000fe200078e0200 */
[----:B------:R1:W-:Y:S01]  /*1bd0*/  LDGSTS.E.BYPASS.LTC128B.128 [R234+0x7080], [R8.64], !P1 ;  /* 0x0708000008ea7fae */ /* 0x0003e2000c901d4e */
[----:B------:R-:W-:-:S03]  /*1be0*/  IMAD R3, R31, c[0x0][0x294], R3 ;  /* 0x0000a5001f037a24 */ /* 0x000fc600078e0203 */
[----:B------:R-:W-:Y:S01]  /*1bf0*/  @!P3 IADD3.X R0, R7, UR6, R10, P2, P0 ;  /* 0x000000060700bc10 */ /* 0x000fe200097e040a */
[----:B------:R1:W-:Y:S01]  /*1c00*/  LDGSTS.E.BYPASS.LTC128B.128 [R234+0x9080], [R8.64+0x80], !P6 ;  /* 0x0908008008ea7fae */ /* 0x0003e2000f101d4e */
[----:B------:R-:W-:Y:S02]  /*1c10*/  @!P3 LEA R10, P0, R6, c[0x0][0x258], 0x2 ;  /* 0x00009600060aba11 */ /* 0x000fe400078010ff */
[----:B------:R-:W-:Y:S02]  /*1c20*/  ISETP.GE.AND P6, PT, R14, c[0x0][0x1fc], PT ;  /* 0x00007f000e007a0c */ /* 0x000fe40003fc6270 */
[----:B------:R-:W-:Y:S02]  /*1c30*/  @!P3 LEA.HI.X R11, R6, c[0x0][0x25c], R0, 0x2, P0 ;  /* 0x00009700060bba11 */ /* 0x000fe400000f1400 */
[----:B------:R-:W-:Y:S02]  /*1c40*/  ISETP.GE.AND P0, PT, R14, c[0x0][0x1fc], PT ;  /* 0x00007f000e007a0c */ /* 0x000fe40003f06270 */
[----:B------:R-:W-:Y:S01]  /*1c50*/  LEA.HI R6, R26, R242, RZ, 0x4 ;  /* 0x000000f21a067211 */ /* 0x000fe200078f20ff */
[----:B-----5:R-:W-:-:S04]  /*1c60*/  IMAD.WIDE.U32 R12, R31, c[0x0][0x290], RZ ;  /* 0x0000a4001f0c7a25 */ /* 0x020fc800078e00ff */
[----:B------:R-:W-:Y:S01]  /*1c70*/  IMAD.IADD R28, R13, 0x1, R3 ;  /* 0x000000010d1c7824 */ /* 0x000fe200078e0203 */
[----:B------:R-:W-:Y:S01]  /*1c80*/  IADD3 R13, R5, UR7, RZ ;  /* 0x00000007050d7c10 */ /* 0x000fe2000fffe0ff */
[----:B------:R-:W-:Y:S01]  /*1c90*/  UMOV UR7, 0x1 ;  /* 0x0000000100077882 */ /* 0x000fe20000000000 */
[----:B------:R-:W-:Y:S01]  /*1ca0*/  SHF.R.S32.HI R5, RZ, 0x5, R2 ;  /* 0x00000005ff057819 */ /* 0x000fe20000011402 */
[----:B------:R-:W-:Y:S01]  /*1cb0*/  UISETP.LE.AND UP0, UPT, UR7, UR19, UPT ;  /* 0x000000130700728c */ /* 0x000fe2000bf03270 */
[----:B------:R-:W-:Y:S01]  /*1cc0*/  IADD3 R7, P2, P1, R4, UR17, R12 ;  /* 0x0000001104077c10 */ /* 0x000fe2000f95e00c */
[----:B------:R-:W-:Y:S01]  /*1cd0*/  STL [R1+0x8], R28 ;  /* 0x0000081c01007387 */ /* 0x000fe20000100800 */
[----:B------:R-:W-:Y:S01]  /*1ce0*/  LEA.HI R0, R2, R5, RZ, 0x1 ;  /* 0x0000000502007211 */ /* 0x000fe200078f08ff */
[----:B------:R-:W-:Y:S01]  /*1cf0*/  USHF.L.U32 UR17, UR4, 0x5, URZ ;  /* 0x0000000504117899 */ /* 0x000fe2000800063f */
[----:B-1----:R-:W-:Y:S01]  /*1d00*/  LEA.HI R8, R26, R242, RZ, 0x2 ;  /* 0x000000f21a087211 */ /* 0x002fe200078f10ff */
[----:B------:R-:W-:Y:S01]  /*1d10*/  UP2UR UR19, UPR, URZ, 0x1 ;  /* 0x000000013f137883 */ /* 0x000fe20008000000 */
[----:B------:R-:W-:Y:S01]  /*1d20*/  LOP3.LUT R0, R0, 0xfffffffe, RZ, 0xc0, !PT ;  /* 0xfffffffe00007812 */ /* 0x000fe200078ec0ff */
[----:B------:R-:W-:Y:S01]  /*1d30*/  UMOV UR4, URZ ;  /* 0x0000003f00047c82 */ /* 0x000fe20008000000 */
[----:B------:R-:W-:-:S02]  /*1d40*/  SHF.R.S32.HI R3, RZ, 0x2, R8 ;  /* 0x00000002ff037819 */ /* 0x000fc40000011408 */
[----:B------:R-:W-:Y:S01]  /*1d50*/  SHF.R.S32.HI R9, RZ, 0x1f, R8 ;  /* 0x0000001fff097819 */ /* 0x000fe20000011408 */
[----:B------:R-:W-:Y:S01]  /*1d60*/  IMAD.IADD R5, R5, 0x1, -R0 ;  /* 0x0000000105057824 */ /* 0x000fe200078e0a00 */
[----:B------:R-:W-:Y:S02]  /*1d70*/  IADD3 R0, -R15, c[0x0][0x168], -R240 ;  /* 0x00005a000f007a10 */ /* 0x000fe40007ffe9f0 */
[----:B------:R-:W-:Y:S01]  /*1d80*/  LEA.HI R9, R9, R3, RZ, 0x3 ;  /* 0x0000000309097211 */ /* 0x000fe200078f18ff */
[----:B------:R-:W-:Y:S01]  /*1d90*/  IMAD.SHL.U32 R217, R5, 0x200, RZ ;  /* 0x0000020005d97824 */ /* 0x000fe200078e00ff */
[----:B------:R-:W-:Y:S01]  /*1da0*/  IADD3.X R14, R13, UR6, R28, P2, P1 ;  /* 0x000000060d0e7c10 */ /* 0x000fe200097e241c */
[----:B------:R-:W-:Y:S01]  /*1db0*/  @!P3 IMAD.SHL.U32 R13, R242, 0x10, RZ ;  /* 0x00000010f20db824 */ /* 0x000fe200078e00ff */
[----:B------:R-:W-:Y:S01]  /*1dc0*/  ISETP.GE.AND P2, PT, R25, c[0x0][0x1fc], PT ;  /* 0x00007f0019007a0c */ /* 0x000fe20003f46270 */
[----:B------:R-:W-:Y:S01]  /*1dd0*/  ULDC UR6, c[0x0][0x168] ;  /* 0x00005a0000067ab9 */ /* 0x000fe20000000800 */
[----:B------:R-:W-:Y:S01]  /*1de0*/  LOP3.LUT R9, R9, 0xfffffff8, RZ, 0xc0, !PT ;  /* 0xfffffff809097812 */ /* 0x000fe200078ec0ff */
[----:B------:R-:W-:Y:S01]  /*1df0*/  UIADD3 UR6, UR21, -UR6, UR7 ;  /* 0x8000000615067290 */ /* 0x000fe2000fffe007 */
[C---:B------:R-:W-:Y:S01]  /*1e00*/  ISETP.LT.OR P1, PT, R0.reuse, 0x1, P6 ;  /* 0x000000010000780c */ /* 0x040fe20003721670 */
[----:B------:R1:W-:Y:S01]  /*1e10*/  @!P3 LDGSTS.E.BYPASS.LTC128B.128 [R13+0x12080], [R10.64] ;  /* 0x120800000a0dbfae */ /* 0x0003e2000b901d4e */
[----:B------:R-:W-:Y:S01]  /*1e20*/  SEL R15, RZ, 0x1, P0 ;  /* 0x00000001ff0f7807 */ /* 0x000fe20000000000 */
[----:B------:R-:W-:Y:S01]  /*1e30*/  IMAD.IADD R3, R3, 0x1, -R9 ;  /* 0x0000000103037824 */ /* 0x000fe200078e0a09 */
[----:B------:R-:W-:Y:S01]  /*1e40*/  SHF.R.S32.HI R4, RZ, 0x4, R6 ;  /* 0x00000004ff047819 */ /* 0x000fe20000011406 */
[----:B------:R-:W0:Y:S01]  /*1e50*/  LDGDEPBAR ;  /* 0x00000000000079af */ /* 0x000e220000000000 */
[----:B------:R-:W-:-:S02]  /*1e60*/  ISETP.LT.OR P0, PT, R0, 0x1, P2 ;  /* 0x000000010000780c */ /* 0x000fc40001701670 */
[----:B------:R-:W-:Y:S02]  /*1e70*/  LEA.HI R12, R6, R4, RZ, 0x1 ;  /* 0x00000004060c7211 */ /* 0x000fe400078f08ff */
[----:B------:R-:W-:Y:S02]  /*1e80*/  SHF.R.S32.HI R9, RZ, 0x1f, R20 ;  /* 0x0000001fff097819 */ /* 0x000fe40000011414 */
[----:B------:R-:W-:Y:S01]  /*1e90*/  LOP3.LUT R12, R12, 0xfffffffe, RZ, 0xc0, !PT ;  /* 0xfffffffe0c0c7812 */ /* 0x000fe200078ec0ff */
[----:B------:R2:W-:Y:S01]  /*1ea0*/  LDGSTS.E.BYPASS.LTC128B.128 [R234+0xe080], [R16.64], !P1 ;  /* 0x0e08000010ea7fae */ /* 0x0005e2000c901d4e */
[----:B------:R-:W-:Y:S02]  /*1eb0*/  LEA.HI R9, R9, R20, RZ, 0x2 ;  /* 0x0000001409097211 */ /* 0x000fe400078f10ff */
[----:B------:R-:W-:Y:S01]  /*1ec0*/  LOP3.LUT R2, R2, 0xffffffe0, RZ, 0xc0, !PT ;  /* 0xffffffe002027812 */ /* 0x000fe200078ec0ff */
[----:B------:R-:W-:Y:S01]  /*1ed0*/  IMAD.IADD R4, R4, 0x1, -R12 ;  /* 0x0000000104047824 */ /* 0x000fe200078e0a0c */
[----:B------:R-:W-:Y:S01]  /*1ee0*/  LOP3.LUT R9, R9, 0x1ffffffc, RZ, 0xc0, !PT ;  /* 0x1ffffffc09097812 */ /* 0x000fe200078ec0ff */
[----:B------:R2:W-:Y:S01]  /*1ef0*/  LDGSTS.E.BYPASS.LTC128B.128 [R234+0x10080], [R16.64+0x80], !P0 ;  /* 0x1008008010ea7fae */ /* 0x0005e2000c101d4e */
[----:B------:R-:W-:Y:S01]  /*1f00*/  LEA R12, P0, R7, c[0x0][0x280], 0x2 ;  /* 0x0000a000070c7a11 */ /* 0x000fe200078010ff */
[----:B------:R-:W-:Y:S01]  /*1f10*/  IMAD.IADD R2, R242, 0x1, -R2 ;  /* 0x00000001f2027824 */ /* 0x000fe200078e0a02 */
[----:B------:R-:W-:Y:S01]  /*1f20*/  ISETP.GE.AND P1, PT, R25, c[0x0][0x1fc], PT ;  /* 0x00007f0019007a0c */ /* 0x000fe20003f26270 */
[----:B------:R-:W-:Y:S01]  /*1f30*/  IMAD.SHL.U32 R216, R4, 0x8, RZ ;  /* 0x0000000804d87824 */ /* 0x000fe200078e00ff */
[----:B------:R-:W-:-:S02]  /*1f40*/  ISETP.LT.OR P6, PT, R0, 0x21, P6 ;  /* 0x000000210000780c */ /* 0x000fc400037c1670 */
[----:B------:R-:W-:Y:S01]  /*1f50*/  SHF.R.S32.HI R233, RZ, 0x1f, R2 ;  /* 0x0000001fffe97819 */ /* 0x000fe20000011402 */
[C---:B-1----:R-:W-:Y:S01]  /*1f60*/  IMAD.SHL.U32 R10, R20.reuse, 0x8, RZ ;  /* 0x00000008140a7824 */ /* 0x042fe200078e00ff */
[----:B------:R-:W-:Y:S01]  /*1f70*/  LEA.HI.X R13, R7, c[0x0][0x284], R14, 0x2, P0 ;  /* 0x0000a100070d7a11 */ /* 0x000fe200000f140e */
[----:B------:R-:W-:Y:S01]  /*1f80*/  IMAD.IADD R20, R20, 0x1, -R9 ;  /* 0x0000000114147824 */ /* 0x000fe200078e0a09 */
[----:B------:R-:W-:Y:S01]  /*1f90*/  ISETP.LT.OR P2, PT, R0, 0x21, P2 ;  /* 0x000000210000780c */ /* 0x000fe20001741670 */
[----:B------:R-:W-:Y:S01]  /*1fa0*/  IMAD.SHL.U32 R9, R4, 0x20, RZ ;  /* 0x0000002004097824 */ /* 0x000fe200078e00ff */
[----:B------:R-:W-:Y:S01]  /*1fb0*/  LOP3.LUT R7, R10, 0x18, RZ, 0xc0, !PT ;  /* 0x000000180a077812 */ /* 0x000fe200078ec0ff */
[----:B------:R-:W-:Y:S01]  /*1fc0*/  IMAD.SHL.U32 R10, R3, 0x20, RZ ;  /* 0x00000020030a7824 */ /* 0x000fe200078e00ff */
[----:B------:R-:W-:Y:S01]  /*1fd0*/  LEA.HI R233, R233, R2, RZ, 0x2 ;  /* 0x00000002e9e97211 */ /* 0x000fe200078f10ff */
[----:B------:R-:W-:Y:S01]  /*1fe0*/  IMAD.SHL.U32 R0, R5, 0x10, RZ ;  /* 0x0000001005007824 */ /* 0x000fe200078e00ff */
[----:B------:R-:W-:Y:S01]  /*1ff0*/  LOP3.LUT R11, R7, 0x20, R9, 0xf8, !PT ;  /* 0x00000020070b7812 */ /* 0x000fe200078ef809 */
[----:B------:R1:W-:Y:S01]  /*2000*/  LDGSTS.E.BYPASS.LTC128B.128 [R234+0xf080], [R18.64], !P6 ;  /* 0x0f08000012ea7fae */ /* 0x0003e2000f101d4e */
[----:B------:R-:W-:-:S02]  /*2010*/  LOP3.LUT R9, R6, 0xfffffff0, RZ, 0xc0, !PT ;  /* 0xfffffff006097812 */ /* 0x000fc400078ec0ff */
[----:B------:R-:W-:Y:S01]  /*2020*/  LOP3.LUT R10, R7, 0xe0, R10, 0xf8, !PT ;  /* 0x000000e0070a7812 */ /* 0x000fe200078ef80a */
[C---:B------:R-:W-:Y:S01]  /*2030*/  IMAD.SHL.U32 R7, R3.reuse, 0x4, RZ ;  /* 0x0000000403077824 */ /* 0x040fe200078e00ff */
[----:B------:R-:W-:Y:S01]  /*2040*/  SEL R237, RZ, 0xffffffff, P1 ;  /* 0xffffffffffed7807 */ /* 0x000fe20000800000 */
[----:B------:R1:W-:Y:S01]  /*2050*/  LDGSTS.E.BYPASS.LTC128B.128 [R234+0x11080], [R18.64+0x80], !P2 ;  /* 0x1108008012ea7fae */ /* 0x0003e2000d101d4e */
[----:B------:R-:W-:Y:S02]  /*2060*/  LOP3.LUT P1, RZ, R3, 0x1, RZ, 0xc0, !PT ;  /* 0x0000000103ff7812 */ /* 0x000fe4000782c0ff */
[----:B------:R-:W-:Y:S01]  /*2070*/  LOP3.LUT R6, R233, 0x7ffffffc, RZ, 0xc0, !PT ;  /* 0x7ffffffce9067812 */ /* 0x000fe200078ec0ff */
[----:B------:R-:W-:Y:S01]  /*2080*/  IMAD.SHL.U32 R237, R237, 0x2, RZ ;  /* 0x00000002eded7824 */ /* 0x000fe200078e00ff */
[----:B------:R-:W-:Y:S02]  /*2090*/  LEA.HI.SX32 R233, R233, R0, 0x1e ;  /* 0x00000000e9e97211 */ /* 0x000fe400078ff2ff */
[----:B------:R-:W-:Y:S01]  /*20a0*/  LOP3.LUT R3, R0, 0x10, RZ, 0xc0, !PT ;  /* 0x0000001000037812 */ /* 0x000fe200078ec0ff */
[----:B------:R-:W-:Y:S01]  /*20b0*/  IMAD.IADD R0, R242, 0x1, -R9 ;  /* 0x00000001f2007824 */ /* 0x000fe200078e0a09 */
[----:B------:R-:W-:Y:S01]  /*20c0*/  LOP3.LUT R8, R8, 0x3ffffffc, RZ, 0xc0, !PT ;  /* 0x3ffffffc08087812 */ /* 0x000fe200078ec0ff */
[----:B------:R-:W-:Y:S01]  /*20d0*/  IMAD.IADD R2, R2, 0x1, -R6 ;  /* 0x0000000102027824 */ /* 0x000fe200078e0a06 */
[----:B------:R-:W-:Y:S01]  /*20e0*/  LOP3.LUT R10, R10, 0x18, R7, 0x78, !PT ;  /* 0x000000180a0a7812 */ /* 0x000fe200078e7807 */
[----:B------:R-:W-:Y:S01]  /*20f0*/  IMAD.SHL.U32 R7, R0, 0x20, RZ ;  /* 0x0000002000077824 */ /* 0x000fe200078e00ff */
[----:B------:R-:W-:Y:S01]  /*2100*/  SHF.R.S32.HI R6, RZ, 0x1f, R0 ;  /* 0x0000001fff067819 */ /* 0x000fe20000011400 */
[----:B------:R-:W-:Y:S01]  /*2110*/  IMAD R20, R20, 0x4, R2 ;  /* 0x0000000414147824 */ /* 0x000fe200078e0202 */
[----:B------:R-:W-:Y:S01]  /*2120*/  LOP3.LUT P0, RZ, R0, 0x4, RZ, 0xc0, !PT ;  /* 0x0000000400ff7812 */ /* 0x000fe2000780c0ff */
[----:B------:R-:W-:Y:S01]  /*2130*/  IMAD.IADD R8, R242, 0x1, -R8 ;  /* 0x00000001f2087824 */ /* 0x000fe200078e0a08 */
[----:B------:R-:W-:Y:S01]  /*2140*/  LEA.HI R6, R6, R0, RZ, 0x3 ;  /* 0x0000000006067211 */ /* 0x000fe200078f18ff */
[----:B------:R-:W-:Y:S01]  /*2150*/  IMAD.SHL.U32 R9, R0, 0x4, RZ ;  /* 0x0000000400097824 */ /* 0x000fe200078e00ff */
[----:B------:R-:W-:Y:S01]  /*2160*/  LOP3.LUT R21, R3, 0xe0, R21, 0xf8, !PT ;  /* 0x000000e003157812 */ /* 0x000fe200078ef815 */
[----:B------:R-:W-:Y:S01]  /*2170*/  IMAD.SHL.U32 R236, R20, 0x2, RZ ;  /* 0x0000000214ec7824 */ /* 0x000fe200078e00ff */
[C---:B------:R-:W-:Y:S01]  /*2180*/  LOP3.LUT R2, R6.reuse, 0xfffffff8, RZ, 0xc0, !PT ;  /* 0xfffffff806027812 */ /* 0x040fe200078ec0ff */
[----:B------:R-:W-:Y:S01]  /*2190*/  IMAD.SHL.U32 R6, R6, 0x40, RZ ;  /* 0x0000004006067824 */ /* 0x000fe200078e00ff */
[----:B------:R-:W-:-:S02]  /*21a0*/  LOP3.LUT R216, R216, 0x8, RZ, 0xc0, !PT ;  /* 0x00000008d8d87812 */ /* 0x000fc400078ec0ff */
[----:B------:R-:W-:Y:S01]  /*21b0*/  ISETP.GE.AND P6, PT, R242, 0x10, PT ;  /* 0x00000010f200780c */ /* 0x000fe20003fc6270 */
[----:B------:R-:W-:Y:S01]  /*21c0*/  IMAD.IADD R220, R0, 0x1, -R2 ;  /* 0x0000000100dc7824 */ /* 0x000fe200078e0a02 */
[----:B------:R-:W-:Y:S01]  /*21d0*/  SEL R219, R223, 0xfffffff0, !P0 ;  /* 0xfffffff0dfdb7807 */ /* 0x000fe20004000000 */
[----:B------:R-:W-:Y:S01]  /*21e0*/  IMAD.SHL.U32 R0, R4, 0x100, RZ ;  /* 0x0000010004007824 */ /* 0x000fe200078e00ff */
[----:B------:R-:W-:Y:S01]  /*21f0*/  LOP3.LUT R4, R216, 0x1e0, R7, 0xf8, !PT ;  /* 0x000001e0d8047812 */ /* 0x000fe200078ef807 */
[----:B------:R-:W-:Y:S01]  /*2200*/  IMAD.SHL.U32 R3, R220, 0x40, RZ ;  /* 0x00000040dc037824 */ /* 0x000fe200078e00ff */
[----:B------:R-:W-:Y:S01]  /*2210*/  IADD3 R230, -R236, UR6, RZ ;  /* 0x00000006ece67c10 */ /* 0x000fe2000fffe1ff */
[----:B------:R-:W-:Y:S01]  /*2220*/  IMAD R2, R8, 0x2, R217 ;  /* 0x0000000208027824 */ /* 0x000fe200078e02d9 */
[----:B------:R-:W-:Y:S02]  /*2230*/  LOP3.LUT R0, R21, 0x100, R0, 0xf8, !PT ;  /* 0x0000010015007812 */ /* 0x000fe400078ef800 */
[----:B------:R-:W-:Y:S01]  /*2240*/  LOP3.LUT R3, R3, 0x1c0, RZ, 0xc0, !PT ;  /* 0x000001c003037812 */ /* 0x000fe200078ec0ff */
[----:B------:R-:W-:Y:S01]  /*2250*/  IMAD.IADD R228, R2, 0x1, R10 ;  /* 0x0000000102e47824 */ /* 0x000fe200078e020a */
[----:B------:R-:W-:-:S02]  /*2260*/  LOP3.LUT R2, R4, 0x38, R9, 0x78, !PT ;  /* 0x0000003804027812 */ /* 0x000fc400078e7809 */
[----:B------:R-:W-:Y:S01]  /*2270*/  LOP3.LUT R4, R0, 0x8, R24, 0xf8, !PT ;  /* 0x0000000800047812 */ /* 0x000fe200078ef818 */
[----:B------:R-:W-:Y:S01]  /*2280*/  IMAD.SHL.U32 R228, R228, 0x2, RZ ;  /* 0x00000002e4e47824 */ /* 0x000fe200078e00ff */
[----:B------:R-:W-:Y:S02]  /*2290*/  LOP3.LUT R212, R0, 0x1c0, RZ, 0xc0, !PT ;  /* 0x000001c000d47812 */ /* 0x000fe400078ec0ff */
[--C-:B------:R-:W-:Y:S02]  /*22a0*/  SHF.R.U32.HI R0, RZ, 0x3, R3.reuse ;  /* 0x00000003ff007819 */ /* 0x100fe40000011603 */
[----:B------:R-:W-:Y:S02]  /*22b0*/  LOP3.LUT R217, R2, R217, RZ, 0xfc, !PT ;  /* 0x000000d902d97212 */ /* 0x000fe400078efcff */
[C---:B------:R-:W-:Y:S02]  /*22c0*/  LOP3.LUT R216, R0.reuse, R3, R216, 0x1e, !PT ;  /* 0x0000000300d87212 */ /* 0x040fe400078e1ed8 */
[----:B------:R-:W-:-:S02]  /*22d0*/  LOP3.LUT R3, R0, R11, R3, 0x1e, !PT ;  /* 0x0000000b00037212 */ /* 0x000fc400078e1e03 */
[----:B------:R-:W-:Y:S02]  /*22e0*/  LOP3.LUT R0, R6, 0xfffffe00, RZ, 0xc0, !PT ;  /* 0xfffffe0006007812 */ /* 0x000fe400078ec0ff */
[----:B------:R-:W-:Y:S02]  /*22f0*/  IADD3 R229, R228, 0x126c0, RZ ;  /* 0x000126c0e4e57810 */ /* 0x000fe40007ffe0ff */
[----:B------:R-:W-:Y:S01]  /*2300*/  LOP3.LUT R222, R3, R0, RZ, 0xfc, !PT ;  /* 0x0000000003de7212 */ /* 0x000fe200078efcff */
[----:B------:R-:W-:Y:S01]  /*2310*/  IMAD R2, R5, 0x400, R0 ;  /* 0x0000040005027824 */ /* 0x000fe200078e0200 */
[----:B------:R-:W-:Y:S01]  /*2320*/  SHF.R.U32.HI R212, RZ, 0x3, R212 ;  /* 0x00000003ffd47819 */ /* 0x000fe200000116d4 */
[----:B------:R-:W-:Y:S01]  /*2330*/  @!P6 IMAD.SHL.U32 R0, R242, 0x10, RZ ;  /* 0x00000010f200e824 */ /* 0x000fe200078e00ff */
[----:B------:R-:W-:Y:S01]  /*2340*/  LEA R217, R217, 0x15480, 0x1 ;  /* 0x00015480d9d97811 */ /* 0x000fe200078e08ff */
[----:B------:R-:W-:Y:S01]  /*2350*/  IMAD.IADD R216, R2, 0x1, R216 ;  /* 0x0000000102d87824 */ /* 0x000fe200078e02d8 */
[----:B------:R-:W-:-:S02]  /*2360*/  IADD3 R2, R228, 0x12480, RZ ;  /* 0x00012480e4027810 */ /* 0x000fc40007ffe0ff */
[----:B------:R5:W-:Y:S01]  /*2370*/  @!P6 LDGSTS.E.BYPASS.LTC128B.128 [R0+0x12280], [R12.64] ;  /* 0x122800000c00efae */ /* 0x000be2000b901d4e */
[----:B------:R-:W-:Y:S01]  /*2380*/  LOP3.LUT R212, R212, R4, RZ, 0x3c, !PT ;  /* 0x00000004d4d47212 */ /* 0x000fe200078e3cff */
[----:B------:R-:W-:Y:S01]  /*2390*/  IMAD R219, R219, 0x2, R217 ;  /* 0x00000002dbdb7824 */ /* 0x000fe200078e02d9 */
[----:B------:R-:W-:Y:S01]  /*23a0*/  @P1 IADD3 R229, R2, 0x1c0, RZ ;  /* 0x000001c002e51810 */ /* 0x000fe20007ffe0ff */
[----:B------:R-:W-:Y:S01]  /*23b0*/  IMAD.WIDE.U32 R2, R31, c[0x0][0x240], R22 ;  /* 0x000090001f027a25 */ /* 0x000fe200078e0016 */
[----:B------:R-:W0:Y:S01]  /*23c0*/  LDGDEPBAR ;  /* 0x00000000000079af */ /* 0x000e220000000000 */
[----:B------:R-:W-:Y:S02]  /*23d0*/  R2P PR, R220, 0x6 ;  /* 0x00000006dc007804 */ /* 0x000fe40000000000 */
[----:B------:R-:W-:Y:S01]  /*23e0*/  LOP3.LUT R237, R237, 0x2, R15, 0xe2, !PT ;  /* 0x00000002eded7812 */ /* 0x000fe200078ee20f */
[----:B------:R1:W-:Y:S01]  /*23f0*/  STL.64 [R1], R2 ;  /* 0x0000000201007387 */ /* 0x0003e20000100a00 */
[----:B------:R-:W-:Y:S01]  /*2400*/  IADD3 R251, R230, UR20, RZ ;  /* 0x00000014e6fb7c10 */ /* 0x000fe2000fffe0ff */
[----:B------:R-:W-:Y:S01]  /*2410*/  IMAD.SHL.U32 R212, R212, 0x2, RZ ;  /* 0x00000002d4d47824 */ /* 0x000fe200078e00ff */
[----:B------:R-:W-:Y:S01]  /*2420*/  SEL R221, R221, 0xffffffe0, !P2 ;  /* 0xffffffe0dddd7807 */ /* 0x000fe20005000000 */
[----:B------:R-:W0:Y:S01]  /*2430*/  LDGDEPBAR ;  /* 0x00000000000079af */ /* 0x000e220000000000 */
[----:B------:R-:W-:-:S02]  /*2440*/  SEL R223, R223, 0xfffffff0, !P1 ;  /* 0xfffffff0dfdf7807 */ /* 0x000fc40004800000 */
[----:B------:R-:W-:Y:S01]  /*2450*/  IADD3 R252, R230, c[0x0][0x2a4], RZ ;  /* 0x0000a900e6fc7a10 */ /* 0x000fe20007ffe0ff */
[--C-:B------:R-:W-:Y:S01]  /*2460*/  IMAD.IADD R224, R216, 0x1, R221.reuse ;  /* 0x00000001d8e07824 */ /* 0x100fe200078e02dd */
[C---:B------:R-:W-:Y:S01]  /*2470*/  IADD3 R235, -R236.reuse, UR21, RZ ;  /* 0x00000015eceb7c10 */ /* 0x040fe2000fffe1ff */
[C---:B------:R-:W-:Y:S01]  /*2480*/  IMAD.IADD R227, R223.reuse, 0x1, R221 ;  /* 0x00000001dfe37824 */ /* 0x040fe200078e02dd */
[----:B------:R-:W-:Y:S01]  /*2490*/  IADD3 R236, -R236, UR10, RZ ;  /* 0x0000000aecec7c10 */ /* 0x000fe2000fffe1ff */
[----:B------:R-:W-:Y:S01]  /*24a0*/  IMAD.IADD R226, R216, 0x1, R223 ;  /* 0x00000001d8e27824 */ /* 0x000fe200078e02df */
[----:B------:R-:W-:Y:S01]  /*24b0*/  ULDC UR10, c[0x0][0x168] ;  /* 0x00005a00000a7ab9 */ /* 0x000fe20000000800 */
[----:B------:R-:W-:Y:S02]  /*24c0*/  IMAD.IADD R225, R223, 0x1, R224 ;  /* 0x00000001dfe17824 */ /* 0x000fe400078e02e0 */
[----:B-----5:R-:W-:-:S04]  /*24d0*/  IMAD R0, R27, c[0x0][0x240], RZ ;  /* 0x000090001b007a24 */ /* 0x020fc800078e02ff */
[----:B------:R-:W-:-:S04]  /*24e0*/  IMAD R0, R31, c[0x0][0x244], R0 ;  /* 0x000091001f007a24 */ /* 0x000fc800078e0200 */
[----:B-1----:R-:W-:Y:S01]  /*24f0*/  IMAD.IADD R2, R3, 0x1, R0 ;  /* 0x0000000103027824 */ /* 0x002fe200078e0200 */
[----:B------:R-:W-:-:S04]  /*2500*/  IADD3 R0, R234, 0x6080, RZ ;  /* 0x00006080ea007810 */ /* 0x000fc80007ffe0ff */
[----:B------:R1:W-:Y:S04]  /*2510*/  STL [R1+0xc], R2 ;  /* 0x00000c0201007387 */ /* 0x0003e80000100800 */
[----:B--234-:R1:W-:Y:S02]  /*2520*/  STL [R1+0x10], R0 ;  /* 0x0000100001007387 */ /* 0x01c3e40000100800 */
.L_x_266:
[----:B------:R-:W-:Y:S04]  /*2530*/  DEPBAR.LE SB0, 0x1 ;  /* 0x000080400000791a */ /* 0x000fe80000000000 */
[----:B------:R-:W-:Y:S01]  /*2540*/  BAR.SYNC.DEFER_BLOCKING 0x0 ;  /* 0x0000000000007b1d */ /* 0x000fe20000010000 */
[----:B-1----:R-:W-:Y:S01]  /*2550*/  IMAD.U32 R0, RZ, RZ, UR4 ;  /* 0x00000004ff007e24 */ /* 0x002fe2000f8e00ff */
[----:B------:R-:W-:Y:S01]  /*2560*/  UISETP.NE.AND UP0, UPT, UR19, URZ, UPT ;  /* 0x0000003f1300728c */ /* 0x000fe2000bf05270 */
[----:B------:R-:W-:Y:S02]  /*2570*/  IMAD.U32 R146, RZ, RZ, UR4 ;  /* 0x00000004ff927e24 */ /* 0x000fe4000f8e00ff */
[----:B------:R-:W-:Y:S03]  /*2580*/  IMAD R0, R0, 0x2000, R216 ;  /* 0x0000200000007824 */ /* 0x000fe600078e02d8 */
[----:B------:R-:W-:Y:S02]  /*2590*/  LEA R146, R146, R223, 0xd ;  /* 0x000000df92927211 */ /* 0x000fe400078e68ff */
[----:B------:R-:W-:Y:S02]  /*25a0*/  SHF.L.U32 R0, R0, 0x1, RZ ;  /* 0x0000000100007819 */ /* 0x000fe400000006ff */
[----:B------:R-:W-:Y:S01]  /*25b0*/  PLOP3.LUT P0, PT, PT, PT, UP0, 0x40, 0x0 ;  /* 0x000000000000781c */ /* 0x000fe20003f0e808 */
[C---:B------:R-:W-:Y:S01]  /*25c0*/  IMAD.IADD R147, R216.reuse, 0x1, R146 ;  /* 0x00000001d8937824 */ /* 0x040fe200078e0292 */
[----:B------:R-:W-:Y:S04]  /*25d0*/  IADD3 R146, R216, R146, R221 ;  /* 0x00000092d8927210 */ /* 0x000fe80007ffe0dd */
[----:B------:R-:W-:Y:S01]  /*25e0*/  SHF.L.U32 R147, R147, 0x1, RZ ;  /* 0x0000000193937819 */ /* 0x000fe200000006ff */
[----:B------:R-:W-:Y:S01]  /*25f0*/  IMAD.SHL.U32 R146, R146, 0x2, RZ ;  /* 0x0000000292927824 */ /* 0x000fe200078e00ff */
        /* <DEDUP_REMOVED lines=8> */
[----:B------:R-:W4:Y:S04]  /*2680*/  LDSM.16.M88.2 R136, [R215+0x1080] ;  /* 0x00108000d788783b */ /* 0x000f280000000100 */
[----:B------:R-:W-:Y:S04]  /*2690*/  LDSM.16.M88.2 R138, [R214+0x80] ;  /* 0x00008000d68a783b */ /* 0x000fe80000000100 */
[----:B------:R-:W-:Y:S01]  /*26a0*/  LDSM.16.M88.2 R144, [R214+0x1080] ;  /* 0x00108000d690783b */ /* 0x000fe20000000100 */
[-C--:B-1----:R-:W-:Y:S03]  /*26b0*/  HMMA.16816.F32.BF16 R4, R20, R2.reuse, RZ ;  /* 0x000000021404723c */ /* 0x082fe600000418ff */
[----:B------:R-:W-:Y:S05]  /*26c0*/  LDSM.16.M88.4 R148, [R146+0x6080] ;  /* 0x006080009294783b */ /* 0x000fea0000000200 */
[C---:B--2---:R-:W-:Y:S01]  /*26d0*/  HMMA.16816.F32.BF16 R8, R24.reuse, R2, RZ ;  /* 0x000000021808723c */ /* 0x044fe200000418ff */
[----:B------:R-:W1:Y:S07]  /*26e0*/  LDSM.16.M88.2 R2, [R215+0x2080] ;  /* 0x00208000d702783b */ /* 0x000e6e0000000100 */
[-C--:B---3--:R-:W-:Y:S08]  /*26f0*/  HMMA.16816.F32.BF16 R12, R24, R16.reuse, RZ ;  /* 0x00000010180c723c */ /* 0x088ff000000418ff */
[C---:B------:R-:W-:Y:S08]  /*2700*/  HMMA.16816.F32.BF16 R16, R20.reuse, R16, RZ ;  /* 0x000000101410723c */ /* 0x040ff000000418ff */
[-C--:B----4-:R-:W-:Y:S08]  /*2710*/  HMMA.16816.F32.BF16 R20, R20, R28.reuse, RZ ;  /* 0x0000001c1414723c */ /* 0x090ff000000418ff */
[----:B------:R-:W-:Y:S07]  /*2720*/  HMMA.16816.F32.BF16 R24, R24, R28, RZ ;  /* 0x0000001c1818723c */ /* 0x000fee00000418ff */
[----:B------:R-:W-:Y:S01]  /*2730*/  IMAD.U32 R28, RZ, RZ, UR4 ;  /* 0x00000004ff1c7e24 */ /* 0x000fe2000f8e00ff */
[-C--:B-----5:R-:W-:Y:S05]  /*2740*/  HMMA.16816.F32.BF16 R4, R80, R30.reuse, R4 ;  /* 0x0000001e5004723c */ /* 0x0a0fea0000041804 */
[----:B------:R-:W-:Y:S03]  /*2750*/  LEA R28, R28, R221, 0xd ;  /* 0x000000dd1c1c7211 */ /* 0x000fe600078e68ff */
[C---:B------:R-:W-:Y:S04]  /*2760*/  HMMA.16816.F32.BF16 R8, R132.reuse, R30, R8 ;  /* 0x0000001e8408723c */ /* 0x040fe80000041808 */
[----:B------:R-:W-:Y:S04]  /*2770*/  IMAD.IADD R28, R216, 0x1, R28 ;  /* 0x00000001d81c7824 */ /* 0x000fe800078e021c */
[-C--:B------:R-:W-:Y:S04]  /*2780*/  HMMA.16816.F32.BF16 R12, R132, R136.reuse, R12 ;  /* 0x00000088840c723c */ /* 0x080fe8000004180c */
[----:B------:R-:W-:Y:S04]  /*2790*/  SHF.L.U32 R200, R28, 0x1, RZ ;  /* 0x000000011cc87819 */ /* 0x000fe800000006ff */
[C---:B------:R-:W-:Y:S01]  /*27a0*/  HMMA.16816.F32.BF16 R16, R80.reuse, R136, R16 ;  /* 0x000000885010723c */ /* 0x040fe20000041810 */
[----:B------:R-:W2:Y:S04]  /*27b0*/  LDSM.16.M88.4 R28, [R200+0x6080] ;  /* 0x00608000c81c783b */ /* 0x000ea80000000200 */
[----:B------:R-:W3:Y:S02]  /*27c0*/  LDSM.16.M88.4 R140, [R200+0x7080] ;  /* 0x00708000c88c783b */ /* 0x000ee40000000200 */
[----:B------:R-:W-:Y:S01]  /*27d0*/  IMAD.U32 R136, RZ, RZ, UR4 ;  /* 0x00000004ff887e24 */ /* 0x000fe2000f8e00ff */
[-C--:B-1----:R-:W-:Y:S01]  /*27e0*/  HMMA.16816.F32.BF16 R20, R80, R2.reuse, R20 ;  /* 0x000000025014723c */ /* 0x082fe20000041814 */
[----:B------:R-:W1:Y:S03]  /*27f0*/  LDSM.16.M88.2 R80, [R214+0x2080] ;  /* 0x00208000d650783b */ /* 0x000e660000000100 */
[----:B------:R-:W-:Y:S01]  /*2800*/  LEA R136, R136, R227, 0xd ;  /* 0x000000e388887211 */ /* 0x000fe200078e68ff */
[----:B------:R-:W4:Y:S03]  /*2810*/  LDSM.16.M88.2 R82, [R218+0x80] ;  /* 0x00008000da52783b */ /* 0x000f260000000100 */
[----:B------:R-:W-:Y:S01]  /*2820*/  HMMA.16816.F32.BF16 R24, R132, R2, R24 ;  /* 0x000000028418723c */ /* 0x000fe20000041818 */
[----:B------:R-:W-:Y:S03]  /*2830*/  LDSM.16.M88.2 R2, [R218+0x1080] ;  /* 0x00108000da02783b */ /* 0x000fe60000000100 */
[----:B------:R-:W-:Y:S05]  /*2840*/  IADD3 R136, R216, R136, RZ ;  /* 0x00000088d8887210 */ /* 0x000fea0007ffe0ff */
[----:B------:R-:W-:Y:S02]  /*2850*/  IMAD.SHL.U32 R201, R136, 0x2, RZ ;  /* 0x0000000288c97824 */ /* 0x000fe400078e00ff */
[----:B------:R-:W-:Y:S04]  /*2860*/  LDSM.16.M88.2 R136, [R218+0x2080] ;  /* 0x00208000da88783b */ /* 0x000fe80000000100 */
[----:B------:R-:W5:Y:S01]  /*2870*/  LDSM.16.M88.4 R132, [R201+0x7080] ;  /* 0x00708000c984783b */ /* 0x000f620000000200 */
[-C--:B--2---:R-:W-:Y:S08]  /*2880*/  HMMA.16816.F32.BF16 R4, R28, R138.reuse, R4 ;  /* 0x0000008a1c04723c */ /* 0x084ff00000041804 */
[C---:B---3--:R-:W-:Y:S01]  /*2890*/  HMMA.16816.F32.BF16 R8, R140.reuse, R138, R8 ;  /* 0x0000008a8c08723c */ /* 0x048fe20000041808 */
[----:B------:R-:W-:Y:S07]  /*28a0*/  LDSM.16.M88.2 R138, [R215+0x4080] ;  /* 0x00408000d78a783b */ /* 0x000fee0000000100 */
[-C--:B------:R-:W-:Y:S08]  /*28b0*/  HMMA.16816.F32.BF16 R12, R140, R144.reuse, R12 ;  /* 0x000000908c0c723c */ /* 0x080ff0000004180c */
[C---:B------:R-:W-:Y:S01]  /*28c0*/  HMMA.16816.F32.BF16 R16, R28.reuse, R144, R16 ;  /* 0x000000901c10723c */ /* 0x040fe20000041810 */
[----:B------:R-:W-:Y:S07]  /*28d0*/  LDSM.16.M88.4 R144, [R147+0x9080] ;  /* 0x009080009390783b */ /* 0x000fee0000000200 */
[-C--:B-1----:R-:W-:Y:S01]  /*28e0*/  HMMA.16816.F32.BF16 R20, R28, R80.reuse, R20 ;  /* 0x000000501c14723c */ /* 0x082fe20000041814 */
[----:B------:R-:W-:Y:S07]  /*28f0*/  LDSM.16.M88.4 R28, [R0+0x8080] ;  /* 0x00808000001c783b */ /* 0x000fee0000000200 */
[----:B------:R-:W-:Y:S01]  /*2900*/  HMMA.16816.F32.BF16 R24, R140, R80, R24 ;  /* 0x000000508c18723c */ /* 0x000fe20000041818 */
[----:B------:R-:W1:Y:S04]  /*2910*/  LDSM.16.M88.2 R80, [R213+0x3080] ;  /* 0x00308000d550783b */ /* 0x000e680000000100 */
[----:B------:R2:W3:Y:S03]  /*2920*/  LDSM.16.M88.4 R140, [R0+0x9080] ;  /* 0x00908000008c783b */ /* 0x0004e60000000200 */
[-C--:B----4-:R-:W-:Y:S08]  /*2930*/  HMMA.16816.F32.BF16 R4, R148, R82.reuse, R4 ;  /* 0x000000529404723c */ /* 0x090ff00000041804 */
[C---:B-----5:R-:W-:Y:S01]  /*2940*/  HMMA.16816.F32.BF16 R8, R132.reuse, R82, R8 ;  /* 0x000000528408723c */ /* 0x060fe20000041808 */
[----:B------:R-:W4:Y:S07]  /*2950*/  LDSM.16.M88.2 R82, [R213+0x4080] ;  /* 0x00408000d552783b */ /* 0x000f2e0000000100 */
[-C--:B------:R-:W-:Y:S01]  /*2960*/  HMMA.16816.F32.BF16 R12, R132, R2.reuse, R12 ;  /* 0x00000002840c723c */ /* 0x080fe2000004180c */
[----:B--2---:R-:W-:Y:S07]  /*2970*/  MOV R0, UR4 ;  /* 0x0000000400007c02 */ /* 0x004fee0008000f00 */
[C---:B------:R-:W-:Y:S01]  /*2980*/  HMMA.16816.F32.BF16 R16, R148.reuse, R2, R16 ;  /* 0x000000029410723c */ /* 0x040fe20000041810 */
[----:B------:R-:W2:Y:S03]  /*2990*/  LDSM.16.M88.2 R2, [R213+0x5080] ;  /* 0x00508000d502783b */ /* 0x000ea60000000100 */
[----:B------:R-:W-:Y:S04]  /*29a0*/  IMAD R0, R0, 0x2000, R226 ;  /* 0x0000200000007824 */ /* 0x000fe800078e02e2 */
[-C--:B------:R-:W-:Y:S01]  /*29b0*/  HMMA.16816.F32.BF16 R20, R148, R136.reuse, R20 ;  /* 0x000000889414723c */ /* 0x080fe20000041814 */
[----:B------:R-:W-:Y:S03]  /*29c0*/  LDSM.16.M88.2 R148, [R214+0x5080] ;  /* 0x00508000d694783b */ /* 0x000fe60000000100 */
[----:B------:R-:W-:Y:S04]  /*29d0*/  SHF.L.U32 R0, R0, 0x1, RZ ;  /* 0x0000000100007819 */ /* 0x000fe800000006ff */
[----:B------:R-:W-:Y:S01]  /*29e0*/  HMMA.16816.F32.BF16 R24, R132, R136, R24 ;  /* 0x000000888418723c */ /* 0x000fe20000041818 */
[----:B------:R-:W-:Y:S04]  /*29f0*/  LDSM.16.M88.2 R136, [R215+0x3080] ;  /* 0x00308000d788783b */ /* 0x000fe80000000100 */
[----:B------:R5:W2:Y:S03]  /*2a00*/  LDSM.16.M88.4 R132, [R0+0x8080] ;  /* 0x008080000084783b */ /* 0x000aa60000000200 */
[-C--:B-1----:R-:W-:Y:S08]  /*2a10*/  HMMA.16816.F32.BF16 R4, R28, R80.reuse, R4 ;  /* 0x000000501c04723c */ /* 0x082ff00000041804 */
[C---:B---3--:R-:W-:Y:S01]  /*2a20*/  HMMA.16816.F32.BF16 R8, R140.reuse, R80, R8 ;  /* 0x000000508c08723c */ /* 0x048fe20000041808 */
[----:B------:R-:W1:Y:S07]  /*2a30*/  LDSM.16.M88.2 R80, [R215+0x5080] ;  /* 0x00508000d750783b */ /* 0x000e6e0000000100 */
[-C--:B----4-:R-:W-:Y:S01]  /*2a40*/  HMMA.16816.F32.BF16 R12, R140, R82.reuse, R12 ;  /* 0x000000528c0c723c */ /* 0x090fe2000004180c */
[----:B-----5:R-:W-:Y:S07]  /*2a50*/  IMAD.U32 R0, RZ, RZ, UR4 ;  /* 0x00000004ff007e24 */ /* 0x020fee000f8e00ff */
[C---:B------:R-:W-:Y:S01]  /*2a60*/  HMMA.16816.F32.BF16 R16, R28.reuse, R82, R16 ;  /* 0x000000521c10723c */ /* 0x040fe20000041810 */
[----:B------:R-:W-:Y:S03]  /*2a70*/  LDSM.16.M88.2 R82, [R214+0x4080] ;  /* 0x00408000d652783b */ /* 0x000fe60000000100 */
[----:B------:R-:W-:Y:S04]  /*2a80*/  LEA R0, R0, R224, 0xd ;  /* 0x000000e000007211 */ /* 0x000fe800078e68ff */
[-C--:B--2---:R-:W-:Y:S04]  /*2a90*/  HMMA.16816.F32.BF16 R20, R28, R2.reuse, R20 ;  /* 0x000000021c14723c */ /* 0x084fe80000041814 */
[----:B------:R-:W-:Y:S04]  /*2aa0*/  IMAD.SHL.U32 R0, R0, 0x2, RZ ;  /* 0x0000000200007824 */ /* 0x000fe800078e00ff */
[----:B------:R-:W-:Y:S01]  /*2ab0*/  HMMA.16816.F32.BF16 R24, R140, R2, R24 ;  /* 0x000000028c18723c */ /* 0x000fe20000041818 */
[----:B------:R-:W-:Y:S04]  /*2ac0*/  LDSM.16.M88.2 R2, [R214+0x3080] ;  /* 0x00308000d602783b */ /* 0x000fe80000000100 */
[----:B------:R2:W3:Y:S03]  /*2ad0*/  LDSM.16.M88.4 R28, [R0+0x8080] ;  /* 0x00808000001c783b */ /* 0x0004e60000000200 */
[-C--:B------:R-:W-:Y:S01]  /*2ae0*/  HMMA.16816.F32.BF16 R4, R132, R136.reuse, R4 ;  /* 0x000000888404723c */ /* 0x080fe20000041804 */
[----:B------:R-:W4:Y:S07]  /*2af0*/  LDSM.16.M88.4 R140, [R200+0x9080] ;  /* 0x00908000c88c783b */ /* 0x000f2e0000000200 */
[C---:B------:R-:W-:Y:S08]  /*2b00*/  HMMA.16816.F32.BF16 R8, R144.reuse, R136, R8 ;  /* 0x000000889008723c */ /* 0x040ff00000041808 */
[-C--:B------:R-:W-:Y:S01]  /*2b10*/  HMMA.16816.F32.BF16 R12, R144, R138.reuse, R12 ;  /* 0x0000008a900c723c */ /* 0x080fe2000004180c */
[----:B--2---:R-:W-:Y:S07]  /*2b20*/  MOV R0, UR4 ;  /* 0x0000000400007c02 */ /* 0x004fee0008000f00 */
[C---:B------:R-:W-:Y:S01]  /*2b30*/  HMMA.16816.F32.BF16 R16, R132.reuse, R138, R16 ;  /* 0x0000008a8410723c */ /* 0x040fe20000041810 */
[----:B------:R-:W-:Y:S03]  /*2b40*/  LDSM.16.M88.4 R136, [R201+0x9080] ;  /* 0x00908000c988783b */ /* 0x000fe60000000200 */
[----:B------:R-:W-:Y:S04]  /*2b50*/  IMAD R0, R0, 0x2000, R225 ;  /* 0x0000200000007824 */ /* 0x000fe800078e02e1 */
[-C--:B-1----:R-:W-:Y:S04]  /*2b60*/  HMMA.16816.F32.BF16 R20, R132, R80.reuse, R20 ;  /* 0x000000508414723c */ /* 0x082fe80000041814 */
[----:B------:R-:W-:Y:S04]  /*2b70*/  SHF.L.U32 R0, R0, 0x1, RZ ;  /* 0x0000000100007819 */ /* 0x000fe800000006ff */
[----:B------:R-:W-:Y:S01]  /*2b80*/  HMMA.16816.F32.BF16 R24, R144, R80, R24 ;  /* 0x000000509018723c */ /* 0x000fe20000041818 */
[----:B------:R-:W-:Y:S04]  /*2b90*/  LDSM.16.M88.2 R80, [R218+0x3080] ;  /* 0x00308000da50783b */ /* 0x000fe80000000100 */
[----:B------:R1:W2:Y:S03]  /*2ba0*/  LDSM.16.M88.4 R132, [R0+0x8080] ;  /* 0x008080000084783b */ /* 0x0002a60000000200 */
[-C--:B---3--:R-:W-:Y:S01]  /*2bb0*/  HMMA.16816.F32.BF16 R4, R28, R2.reuse, R4 ;  /* 0x000000021c04723c */ /* 0x088fe20000041804 */
[----:B------:R-:W3:Y:S04]  /*2bc0*/  LDSM.16.M88.2 R144, [R218+0x4080] ;  /* 0x00408000da90783b */ /* 0x000ee80000000100 */
[----:B------:R-:W5:Y:S03]  /*2bd0*/  LDSM.16.M88.2 R146, [R218+0x5080] ;  /* 0x00508000da92783b */ /* 0x000f660000000100 */
[C---:B----4-:R-:W-:Y:S08]  /*2be0*/  HMMA.16816.F32.BF16 R8, R140.reuse, R2, R8 ;  /* 0x000000028c08723c */ /* 0x050ff00000041808 */
[-C--:B------:R-:W-:Y:S01]  /*2bf0*/  HMMA.16816.F32.BF16 R12, R140, R82.reuse, R12 ;  /* 0x000000528c0c723c */ /* 0x080fe2000004180c */
[----:B-1----:R-:W-:Y:S07]  /*2c00*/  IMAD.U32 R0, RZ, RZ, UR4 ;  /* 0x00000004ff007e24 */ /* 0x002fee000f8e00ff */
[C---:B------:R-:W-:Y:S04]  /*2c10*/  HMMA.16816.F32.BF16 R16, R28.reuse, R82, R16 ;  /* 0x000000521c10723c */ /* 0x040fe80000041810 */
[-C--:B------:R-:W-:Y:S04]  /*2c20*/  LEA R0, R0, R233.reuse, 0x6 ;  /* 0x000000e900007211 */ /* 0x080fe800078e30ff */
[-C--:B------:R-:W-:Y:S01]  /*2c30*/  HMMA.16816.F32.BF16 R20, R28, R148.reuse, R20 ;  /* 0x000000941c14723c */ /* 0x080fe20000041814 */
[----:B------:R-:W1:Y:S04]  /*2c40*/  LDS R150, [R0.X4+0x12100] ;  /* 0x0121000000967984 */ /* 0x000e680000004800 */
[----:B------:R-:W4:Y:S03]  /*2c50*/  LDS R200, [R0.X4+0x12120] ;  /* 0x0121200000c87984 */ /* 0x000f260000004800 */
[----:B------:R-:W-:Y:S01]  /*2c60*/  HMMA.16816.F32.BF16 R24, R140, R148, R24 ;  /* 0x000000948c18723c */ /* 0x000fe20000041818 */
[----:B------:R-:W1:Y:S04]  /*2c70*/  LDS R149, [R0.X4+0x12080] ;  /* 0x0120800000957984 */ /* 0x000e680000004800 */
[----:B------:R5:W1:Y:S03]  /*2c80*/  LDS R148, [R0.X4+0x120a0] ;  /* 0x0120a00000947984 */ /* 0x000a660000004800 */
[-C--:B--2---:R-:W-:Y:S08]  /*2c90*/  HMMA.16816.F32.BF16 R4, R132, R80.reuse, R4 ;  /* 0x000000508404723c */ /* 0x084ff00000041804 */
[C---:B------:R-:W-:Y:S08]  /*2ca0*/  HMMA.16816.F32.BF16 R8, R136.reuse, R80, R8 ;  /* 0x000000508808723c */ /* 0x040ff00000041808 */
[-C--:B---3--:R-:W-:Y:S01]  /*2cb0*/  HMMA.16816.F32.BF16 R12, R136, R144.reuse, R12 ;  /* 0x00000090880c723c */ /* 0x088fe2000004180c */
[----:B-----5:R-:W-:Y:S07]  /*2cc0*/  IMAD.U32 R0, RZ, RZ, UR11 ;  /* 0x0000000bff007e24 */ /* 0x020fee000f8e00ff */
[C---:B------:R-:W-:Y:S04]  /*2cd0*/  HMMA.16816.F32.BF16 R16, R132.reuse, R144, R16 ;  /* 0x000000908410723c */ /* 0x040fe80000041810 */
[----:B------:R-:W-:Y:S04]  /*2ce0*/  LEA R0, R0, R233, 0x6 ;  /* 0x000000e900007211 */ /* 0x000fe800078e30ff */
[-C--:B------:R-:W-:Y:S04]  /*2cf0*/  HMMA.16816.F32.BF16 R20, R132, R146.reuse, R20 ;  /* 0x000000928414723c */ /* 0x080fe80000041814 */
[C---:B------:R-:W-:Y:S04]  /*2d00*/  IADD3 R145, R0.reuse, R251, RZ ;  /* 0x000000fb00917210 */ /* 0x040fe80007ffe0ff */
[----:B------:R-:W-:Y:S07]  /*2d10*/  HMMA.16816.F32.BF16 R24, R136, R146, R24 ;  /* 0x000000928818723c */ /* 0x000fee0000041818 */
[----:B------:R-:W-:Y:S05]  /*2d20*/  IMAD.IADD R146, R0, 0x1, R252 ;  /* 0x0000000100927824 */ /* 0x000fea00078e02fc */
[----:B------:R-:W-:Y:S01]  /*2d30*/  IMNMX R146, R235, R146, PT ;  /* 0x00000092eb927217 */ /* 0x000fe20003800200 */
[----:B------:R-:W-:-:S05]  /*2d40*/  @P0 BRA `(.L_x_248) ;  /* 0x000001b000000947 */ /* 0x000fca0003800000 */
[----:B-1--4-:R-:W-:Y:S01]  /*2d50*/  IMAD.MOV.U32 R2, RZ, RZ, c[0x0][0x168] ;  /* 0x00005a00ff027624 */ /* 0x012fe200078e00ff */
[----:B------:R-:W-:Y:S04]  /*2d60*/  BSSY B0, `(.L_x_249) ;  /* 0x0000012000007945 */ /* 0x000fe80003800000 */
[----:B------:R-:W-:Y:S04]  /*2d70*/  IADD3 R2, R0, c[0x0][0x198], -R2 ;  /* 0x0000660000027a10 */ /* 0x000fe80007ffe802 */
[----:B------:R-:W-:Y:S11]  /*2d80*/  ISETP.GT.AND P0, PT, R2, -0x1, PT ;  /* 0xffffffff0200780c */ /* 0x000ff60003f04270 */
[----:B------:R-:W-:Y:S02]  /*2d90*/  @!UPT UIADD3 URZ, URZ, URZ, URZ ;  /* 0x0000003f3f3ff290 */ /* 0x000fe4000fffe03f */
[----:B------:R-:W-:-:S05]  /*2da0*/  @P0 BRA `(.L_x_250) ;  /* 0x0000008000000947 */ /* 0x000fca0003800000 */
[----:B------:R-:W-:Y:S01]  /*2db0*/  LOP3.LUT R2, RZ, R2, RZ, 0x33, !PT ;  /* 0x00000002ff027212 */ /* 0x000fe200078e33ff */
[----:B------:R-:W-:Y:S05]  /*2dc0*/  IMAD.MOV.U32 R3, RZ, RZ, 0x1 ;  /* 0x00000001ff037424 */ /* 0x000fea00078e00ff */
[----:B------:R-:W-:Y:S11]  /*2dd0*/  ISETP.NE.AND P0, PT, R3, c[0x0][0x2a8], PT ;  /* 0x0000aa0003007a0c */ /* 0x000ff60003f05270 */
[----:B------:R-:W-:Y:S02]  /*2de0*/  @!UPT UIADD3 URZ, URZ, URZ, URZ ;  /* 0x0000003f3f3ff290 */ /* 0x000fe4000fffe03f */
[----:B------:R-:W-:Y:S05]  /*2df0*/  @P0 IMAD.HI.U32 R3, R2, c[0x0][0x2ac], RZ ;  /* 0x0000ab0002030a27 */ /* 0x000fea00078e00ff */
[----:B------:R-:W-:Y:S04]  /*2e00*/  @P0 SHF.R.U32.HI R2, RZ, c[0x0][0x2b0], R3 ;  /* 0x0000ac00ff020a19 */ /* 0x000fe80000011603 */
[----:B------:R-:W-:Y:S01]  /*2e10*/  LOP3.LUT R2, RZ, R2, RZ, 0x33, !PT ;  /* 0x00000002ff027212 */ /* 0x000fe200078e33ff */
[----:B------:R-:W-:-:S05]  /*2e20*/  BRA `(.L_x_251) ;  /* 0x0000005000007947 */ /* 0x000fca0003800000 */
.L_x_250:
[----:B------:R-:W-:Y:S04]  /*2e30*/  MOV R3, 0x1 ;  /* 0x0000000100037802 */ /* 0x000fe80000000f00 */
[----:B------:R-:W-:Y:S11]  /*2e40*/  ISETP.NE.AND P0, PT, R3, c[0x0][0x2a8], PT ;  /* 0x0000aa0003007a0c */ /* 0x000ff60003f05270 */
[----:B------:R-:W-:Y:S02]  /*2e50*/  @!UPT UIADD3 URZ, URZ, URZ, URZ ;  /* 0x0000003f3f3ff290 */ /* 0x000fe4000fffe03f */
[----:B------:R-:W-:Y:S05]  /*2e60*/  @P0 IMAD.HI.U32 R3, R2, c[0x0][0x2ac], RZ ;  /* 0x0000ab0002030a27 */ /* 0x000fea00078e00ff */
[----:B------:R-:W-:Y:S02]  /*2e70*/  @P0 SHF.R.U32.HI R2, RZ, c[0x0][0x2b0], R3 ;  /* 0x0000ac00ff020a19 */ /* 0x000fe40000011603 */
.L_x_251:
[----:B------:R-:W-:Y:S05]  /*2e80*/  BSYNC B0 ;  /* 0x0000000000007941 */ /* 0x000fea0003800000 */
.L_x_249:
[----:B------:R-:W-:Y:S01]  /*2e90*/  IADD3 R3, R0, c[0x0][0x2a4], R230 ;  /* 0x0000a90000037a10 */ /* 0x000fe20007ffe0e6 */
[----:B------:R-:W-:Y:S01]  /*2ea0*/  IMAD R2, R2, c[0x0][0x2a8], R236 ;  /* 0x0000aa0002027a24 */ /* 0x000fe200078e02ec */
[----:B------:R-:W-:Y:S02]  /*2eb0*/  IADD3 R145, R0, UR16, R230 ;  /* 0x0000001000917c10 */ /* 0x000fe4000fffe0e6 */
[----:B------:R-:W-:Y:S02]  /*2ec0*/  IMNMX R3, R235, R3, PT ;  /* 0x00000003eb037217 */ /* 0x000fe40003800200 */
[----:B------:R-:W-:Y:S02]  /*2ed0*/  IADD3 R146, R2, c[0x0][0x2a8], RZ ;  /* 0x0000aa0002927a10 */ /* 0x000fe40007ffe0ff */
[----:B------:R-:W-:Y:S02]  /*2ee0*/  IMNMX R145, R145, R2, !PT ;  /* 0x0000000291917217 */ /* 0x000fe40007800200 */
[----:B------:R-:W-:Y:S02]  /*2ef0*/  IMNMX R146, R3, R146, PT ;  /* 0x0000009203927217 */ /* 0x000fe40003800200 */
.L_x_248:
[----:B-1--4-:R-:W-:Y:S01]  /*2f00*/  IADD3 R2, R0, 0x8, RZ ;  /* 0x0000000800027810 */ /* 0x012fe20007ffe0ff */
[----:B------:R-:W-:Y:S03]  /*2f10*/  UISETP.NE.AND UP0, UPT, UR19, URZ, UPT ;  /* 0x0000003f1300728c */ /* 0x000fe6000bf05270 */
[C-C-:B------:R-:W-:Y:S02]  /*2f20*/  IADD3 R140, R2.reuse, c[0x0][0x2a4], R230.reuse ;  /* 0x0000a900028c7a10 */ /* 0x140fe40007ffe0e6 */
[----:B------:R-:W-:Y:S02]  /*2f30*/  IADD3 R3, R2, UR13, R230 ;  /* 0x0000000d02037c10 */ /* 0x000fe4000fffe0e6 */
[----:B------:R-:W-:Y:S02]  /*2f40*/  PLOP3.LUT P0, PT, PT, PT, UP0, 0x40, 0x0 ;  /* 0x000000000000781c */ /* 0x000fe40003f0e808 */
[----:B------:R-:W-:Y:S11]  /*2f50*/  IMNMX R140, R235, R140, PT ;  /* 0x0000008ceb8c7217 */ /* 0x000ff60003800200 */
[----:B------:R-:W-:-:S05]  /*2f60*/  @P0 BRA `(.L_x_252) ;  /* 0x0000018000000947 */ /* 0x000fca0003800000 */
[----:B------:R-:W-:Y:S01]  /*2f70*/  IMAD.MOV.U32 R28, RZ, RZ, c[0x0][0x168] ;  /* 0x00005a00ff1c7624 */ /* 0x000fe200078e00ff */
        /* <DEDUP_REMOVED lines=13> */
.L_x_254:
[----:B------:R-:W-:Y:S04]  /*3050*/  MOV R28, 0x1 ;  /* 0x00000001001c7802 */ /* 0x000fe80000000f00 */
[----:B------:R-:W-:Y:S11]  /*3060*/  ISETP.NE.AND P0, PT, R28, c[0x0][0x2a8], PT ;  /* 0x0000aa001c007a0c */ /* 0x000ff60003f05270 */
[----:B------:R-:W-:Y:S02]  /*3070*/  @!UPT UIADD3 URZ, URZ, URZ, URZ ;  /* 0x0000003f3f3ff290 */ /* 0x000fe4000fffe03f */
[----:B------:R-:W-:Y:S05]  /*3080*/  @P0 IMAD.HI.U32 R28, R2, c[0x0][0x2ac], RZ ;  /* 0x0000ab00021c0a27 */ /* 0x000fea00078e00ff */
[----:B------:R-:W-:Y:S02]  /*3090*/  @P0 SHF.R.U32.HI R2, RZ, c[0x0][0x2b0], R28 ;  /* 0x0000ac00ff020a19 */ /* 0x000fe4000001161c */
.L_x_255:
[----:B------:R-:W-:Y:S05]  /*30a0*/  BSYNC B0 ;  /* 0x0000000000007941 */ /* 0x000fea0003800000 */
.L_x_253:
[----:B------:R-:W-:Y:S05]  /*30b0*/  IMAD R2, R2, c[0x0][0x2a8], R236 ;  /* 0x0000aa0002027a24 */ /* 0x000fea00078e02ec */
[----:B------:R-:W-:Y:S02]  /*30c0*/  IADD3 R28, R2, c[0x0][0x2a8], RZ ;  /* 0x0000aa00021c7a10 */ /* 0x000fe40007ffe0ff */
[----:B------:R-:W-:Y:S02]  /*30d0*/  IMNMX R3, R3, R2, !PT ;  /* 0x0000000203037217 */ /* 0x000fe40007800200 */
[----:B------:R-:W-:Y:S02]  /*30e0*/  IMNMX R140, R140, R28, PT ;  /* 0x0000001c8c8c7217 */ /* 0x000fe40003800200 */
.L_x_252:
[----:B------:R-:W-:Y:S01]  /*30f0*/  IADD3 R2, R0, 0x20, RZ ;  /* 0x0000002000027810 */ /* 0x000fe20007ffe0ff */
        /* <DEDUP_REMOVED lines=20> */
.L_x_258:
[----:B------:R-:W-:Y:S04]  /*3240*/  MOV R28, 0x1 ;  /* 0x00000001001c7802 */ /* 0x000fe80000000f00 */
[----:B------:R-:W-:Y:S11]  /*3250*/  ISETP.NE.AND P0, PT, R28, c[0x0][0x2a8], PT ;  /* 0x0000aa001c007a0c */ /* 0x000ff60003f05270 */
[----:B------:R-:W-:Y:S02]  /*3260*/  @!UPT UIADD3 URZ, URZ, URZ, URZ ;  /* 0x0000003f3f3ff290 */ /* 0x000fe4000fffe03f */
[----:B------:R-:W-:Y:S05]  /*3270*/  @P0 IMAD.HI.U32 R28, R2, c[0x0][0x2ac], RZ ;  /* 0x0000ab00021c0a27 */ /* 0x000fea00078e00ff */
[----:B------:R-:W-:Y:S02]  /*3280*/  @P0 SHF.R.U32.HI R2, RZ, c[0x0][0x2b0], R28 ;  /* 0x0000ac00ff020a19 */ /* 0x000fe4000001161c */
.L_x_259:
[----:B------:R-:W-:Y:S05]  /*3290*/  BSYNC B0 ;  /* 0x0000000000007941 */ /* 0x000fea0003800000 */
.L_x_257:
[----:B------:R-:W-:Y:S05]  /*32a0*/  IMAD R2, R2, c[0x0][0x2a8], R236 ;  /* 0x0000aa0002027a24 */ /* 0x000fea00078e02ec */
[----:B------:R-:W-:Y:S02]  /*32b0*/  IADD3 R28, R2, c[0x0][0x2a8], RZ ;  /* 0x0000aa00021c7a10 */ /* 0x000fe40007ffe0ff */
[----:B------:R-:W-:Y:S02]  /*32c0*/  IMNMX R143, R143, R2, !PT ;  /* 0x000000028f8f7217 */ /* 0x000fe40007800200 */
[----:B------:R-:W-:Y:S02]  /*32d0*/  IMNMX R144, R144, R28, PT ;  /* 0x0000001c90907217 */ /* 0x000fe40003800200 */
.L_x_256:
        /* <DEDUP_REMOVED lines=21> */
.L_x_262:
[----:B------:R-:W-:Y:S04]  /*3430*/  MOV R2, 0x1 ;  /* 0x0000000100027802 */ /* 0x000fe80000000f00 */
[----:B------:R-:W-:Y:S11]  /*3440*/  ISETP.NE.AND P0, PT, R2, c[0x0][0x2a8], PT ;  /* 0x0000aa0002007a0c */ /* 0x000ff60003f05270 */
[----:B------:R-:W-:Y:S02]  /*3450*/  @!UPT UIADD3 URZ, URZ, URZ, URZ ;  /* 0x0000003f3f3ff290 */ /* 0x000fe4000fffe03f */
[----:B------:R-:W-:Y:S05]  /*3460*/  @P0 IMAD.HI.U32 R2, R0, c[0x0][0x2ac], RZ ;  /* 0x0000ab0000020a27 */ /* 0x000fea00078e00ff */
[----:B------:R-:W-:Y:S02]  /*3470*/  @P0 SHF.R.U32.HI R0, RZ, c[0x0][0x2b0], R2 ;  /* 0x0000ac00ff000a19 */ /* 0x000fe40000011602 */
.L_x_263:
[----:B------:R-:W-:Y:S05]  /*3480*/  BSYNC B0 ;  /* 0x0000000000007941 */ /* 0x000fea0003800000 */
.L_x_261:
[----:B------:R-:W-:Y:S05]  /*3490*/  IMAD R0, R0, c[0x0][0x2a8], R236 ;  /* 0x0000aa0000007a24 */ /* 0x000fea00078e02ec */
[----:B------:R-:W-:Y:S02]  /*34a0*/  IADD3 R2, R0, c[0x0][0x2a8], RZ ;  /* 0x0000aa0000027a10 */ /* 0x000fe40007ffe0ff */
[----:B------:R-:W-:Y:S02]  /*34b0*/  IMNMX R141, R141, R0, !PT ;  /* 0x000000008d8d7217 */ /* 0x000fe40007800200 */
[----:B------:R-:W-:Y:S02]  /*34c0*/  IMNMX R142, R142, R2, PT ;  /* 0x000000028e8e7217 */ /* 0x000fe40003800200 */
.L_x_260:
[----:B------:R-:W-:Y:S04]  /*34d0*/  DEPBAR.LE SB0, 0x0 ;  /* 0x000080000000791a */ /* 0x000fe80000000000 */
[----:B------:R-:W-:Y:S01]  /*34e0*/  BAR.SYNC.DEFER_BLOCKING 0x0 ;  /* 0x0000000000007b1d */ /* 0x000fe20000010000 */
[----:B------:R-:W-:Y:S01]  /*34f0*/  IMAD.MOV.U32 R2, RZ, RZ, 0x20 ;  /* 0x00000020ff027424 */ /* 0x000fe200078e00ff */
[----:B------:R-:W-:Y:S01]  /*3500*/  LOP3.LUT P0, RZ, R220, 0x2, RZ, 0xc0, !PT ;  /* 0x00000002dcff7812 */ /* 0x000fe2000780c0ff */
[----:B------:R-:W-:Y:S01]  /*3510*/  IMAD.SHL.U32 R0, R216, 0x2, RZ ;  /* 0x00000002d8007824 */ /* 0x000fe200078e00ff */
[----:B------:R-:W-:Y:S02]  /*3520*/  UIADD3 UR20, UR11, 0x1, URZ ;  /* 0x000000010b147890 */ /* 0x000fe4000fffe03f */
[----:B------:R-:W-:Y:S02]  /*3530*/  SEL R2, R2, 0xffffffe0, !P0 ;  /* 0xffffffe002027807 */ /* 0x000fe40004000000 */
[----:B------:R-:W-:Y:S03]  /*3540*/  UISETP.GE.AND UP0, UPT, UR20, UR12, UPT ;  /* 0x0000000c1400728c */ /* 0x000fe6000bf06270 */
[----:B------:R-:W-:Y:S03]  /*3550*/  IMAD.IADD R2, R0, 0x1, R2 ;  /* 0x0000000100027824 */ /* 0x000fe600078e0202 */
[----:B------:R-:W-:Y:S01]  /*3560*/  PLOP3.LUT P0, PT, PT, PT, UP0, 0x80, 0x0 ;  /* 0x000000000000781c */ /* 0x000fe20003f0f008 */
[----:B------:R1:W2:Y:S04]  /*3570*/  LDSM.16.M88.4 R28, [R0+0xe080] ;  /* 0x00e08000001c783b */ /* 0x0002a80000000200 */
[----:B------:R1:W3:Y:S04]  /*3580*/  LDSM.16.M88.4 R80, [R0+0xf080] ;  /* 0x00f080000050783b */ /* 0x0002e80000000200 */
[----:B------:R1:W4:Y:S04]  /*3590*/  LDSM.16.M88.4 R132, [R2+0xe080] ;  /* 0x00e080000284783b */ /* 0x0003280000000200 */
[----:B------:R1:W1:Y:S01]  /*35a0*/  LDSM.16.M88.4 R136, [R2+0xf080] ;  /* 0x00f080000288783b */ /* 0x0002620000000200 */
[----:B------:R-:W-:-:S05]  /*35b0*/  @P0 BRA `(.L_x_264) ;  /* 0x000003b000000947 */ /* 0x000fca0003800000 */
[----:B------:R-:W5:Y:S01]  /*35c0*/  LDL R204, [R1+0x10] ;  /* 0x0000100001cc7983 */ /* 0x000f620000100800 */
[----:B------:R-:W-:Y:S01]  /*35d0*/  USHF.R.S32.HI UR21, URZ, 0x1f, UR20 ;  /* 0x0000001f3f157899 */ /* 0x000fe20008011414 */
[----:B------:R-:W-:Y:S01]  /*35e0*/  @!P3 IMAD.MOV.U32 R202, RZ, RZ, R238 ;  /* 0x000000ffffcab224 */ /* 0x000fe200078e00ee */
[----:B------:R-:W-:Y:S01]  /*35f0*/  ULDC.64 UR6, c[0x0][0x178] ;  /* 0x00005e0000067ab9 */ /* 0x000fe20000000a00 */
[----:B------:R-:W-:Y:S01]  /*3600*/  @!P3 IMAD.MOV.U32 R203, RZ, RZ, R239 ;  /* 0x000000ffffcbb224 */ /* 0x000fe200078e00ef */
[----:B------:R-:W4:Y:S01]  /*3610*/  @!P3 S2R R147, SR_CTAID.Y ;  /* 0x000000000093b919 */ /* 0x000f220000002600 */
[----:B------:R-:W-:Y:S02]  /*3620*/  UIMAD UR21, UR21, UR6, URZ ;  /* 0x00000006151572a4 */ /* 0x000fe4000f8e023f */
[----:B------:R-:W-:Y:S02]  /*3630*/  UIMAD.WIDE.U32 UR22, UR20, UR6, URZ ;  /* 0x00000006141672a5 */ /* 0x000fe4000f8e003f */
[----:B------:R-:W3:Y:S01]  /*3640*/  S2R R207, SR_CTAID.Z ;  /* 0x0000000000cf7919 */ /* 0x000ee20000002700 */
[----:B------:R-:W-:Y:S02]  /*3650*/  UIMAD UR21, UR20, UR7, UR21 ;  /* 0x00000007141572a4 */ /* 0x000fe4000f8e0215 */
[----:B------:R-:W-:Y:S02]  /*3660*/  UIMAD UR7, UR20, -0x40, UR10 ;  /* 0xffffffc0140778a4 */ /* 0x000fe4000f8e020a */
[----:B------:R-:W-:Y:S02]  /*3670*/  USHF.L.U32 UR6, UR22, 0x6, URZ ;  /* 0x0000000616067899 */ /* 0x000fe4000800063f */
[----:B------:R-:W-:Y:S04]  /*3680*/  UIADD3 UR21, UR23, UR21, URZ ;  /* 0x0000001517157290 */ /* 0x000fe8000fffe03f */
[----:B------:R-:W-:Y:S01]  /*3690*/  USHF.L.U64.HI UR21, UR22, 0x6, UR21 ;  /* 0x0000000616157899 */ /* 0x000fe20008010215 */
[----:B----4-:R-:W-:Y:S01]  /*36a0*/  @!P3 SHF.R.S32.HI R151, RZ, 0x1f, R147 ;  /* 0x0000001fff97b819 */ /* 0x010fe20000011493 */
[----:B------:R-:W-:Y:S01]  /*36b0*/  @!P3 IMAD.WIDE.U32 R202, R147, c[0x0][0x270], R202 ;  /* 0x00009c0093caba25 */ /* 0x000fe200078e00ca */
[----:B---3--:R-:W-:Y:S03]  /*36c0*/  SHF.R.S32.HI R206, RZ, 0x1f, R207 ;  /* 0x0000001fffce7819 */ /* 0x008fe600000114cf */
[----:B------:R-:W-:Y:S02]  /*36d0*/  @!P3 IMAD R151, R151, c[0x0][0x270], RZ ;  /* 0x00009c009797ba24 */ /* 0x000fe400078e02ff */
[----:B------:R-:W-:Y:S04]  /*36e0*/  IMAD.WIDE.U32 R208, R207, c[0x0][0x278], RZ ;  /* 0x00009e00cfd07a25 */ /* 0x000fe800078e00ff */
[----:B------:R-:W-:Y:S02]  /*36f0*/  @!P3 IMAD R151, R147, c[0x0][0x274], R151 ;  /* 0x00009d009397ba24 */ /* 0x000fe400078e0297 */
[----:B------:R-:W-:Y:S02]  /*3700*/  IMAD.U32 R147, RZ, RZ, UR11 ;  /* 0x0000000bff937e24 */ /* 0x000fe4000f8e00ff */
[----:B------:R-:W-:Y:S03]  /*3710*/  IMAD R206, R206, c[0x0][0x278], RZ ;  /* 0x00009e00cece7a24 */ /* 0x000fe600078e02ff */
[----:B------:R-:W-:Y:S01]  /*3720*/  @!P3 LEA R147, R147, 0x40, 0x6 ;  /* 0x000000409393b811 */ /* 0x000fe200078e30ff */
[----:B------:R-:W-:Y:S03]  /*3730*/  IMAD R206, R207, c[0x0][0x27c], R206 ;  /* 0x00009f00cfce7a24 */ /* 0x000fe600078e02ce */
[----:B------:R-:W-:Y:S01]  /*3740*/  @!P3 IADD3 R205, P1, P0, R147, R202, R208 ;  /* 0x000000ca93cdb210 */ /* 0x000fe2000783e0d0 */
[----:B------:R-:W-:Y:S01]  /*3750*/  @!P3 IMAD.IADD R202, R203, 0x1, R151 ;  /* 0x00000001cbcab824 */ /* 0x000fe200078e0297 */
[----:B------:R-:W-:Y:S01]  /*3760*/  @!P3 SHF.R.S32.HI R201, RZ, 0x1f, R147 ;  /* 0x0000001fffc9b819 */ /* 0x000fe20000011493 */
[----:B------:R-:W-:Y:S01]  /*3770*/  IMAD.IADD R206, R209, 0x1, R206 ;  /* 0x00000001d1ce7824 */ /* 0x000fe200078e02ce */
[----:B------:R-:W-:Y:S02]  /*3780*/  IADD3 R147, P2, R246, UR6, RZ ;  /* 0x00000006f6937c10 */ /* 0x000fe4000ff5e0ff */
[----:B------:R-:W-:Y:S02]  /*3790*/  IADD3 R151, -R240, UR7, RZ ;  /* 0x00000007f0977c10 */ /* 0x000fe4000fffe1ff */
[----:B------:R-:W-:Y:S02]  /*37a0*/  @!P3 IADD3.X R206, R201, R202, R206, P1, P0 ;  /* 0x000000cac9ceb210 */ /* 0x000fe40000fe04ce */
[----:B------:R-:W-:Y:S02]  /*37b0*/  LEA R202, P0, R147, c[0x0][0x160], 0x1 ;  /* 0x0000580093ca7a11 */ /* 0x000fe400078008ff */
[----:B------:R-:W-:Y:S02]  /*37c0*/  IADD3.X R201, R250, UR21, RZ, P2, !PT ;  /* 0x00000015fac97c10 */ /* 0x000fe400097fe4ff */
[----:B------:R-:W-:Y:S02]  /*37d0*/  ISETP.LT.OR P2, PT, R151, 0x1, P5 ;  /* 0x000000019700780c */ /* 0x000fe40002f41670 */
[----:B------:R-:W-:Y:S01]  /*37e0*/  LEA.HI.X R203, R147, c[0x0][0x164], R201, 0x1, P0 ;  /* 0x0000590093cb7a11 */ /* 0x000fe200000f0cc9 */
[----:B------:R-:W-:Y:S01]  /*37f0*/  IMAD.U32 R147, RZ, RZ, UR18 ;  /* 0x00000012ff937e24 */ /* 0x000fe2000f8e00ff */
[C---:B------:R-:W-:Y:S01]  /*3800*/  ISETP.LT.OR P1, PT, R151.reuse, 0x1, P4 ;  /* 0x000000019700780c */ /* 0x040fe20002721670 */
[----:B------:R-:W-:Y:S01]  /*3810*/  IMAD.U32 R201, RZ, RZ, UR17 ;  /* 0x00000011ffc97e24 */ /* 0x000fe2000f8e00ff */
[----:B------:R-:W-:Y:S01]  /*3820*/  ISETP.LT.OR P6, PT, R151, 0x21, P5 ;  /* 0x000000219700780c */ /* 0x000fe20002fc1670 */
[----:B-----5:R-:W-:Y:S06]  /*3830*/  IMAD R147, R147, 0x4000, R204 ;  /* 0x0000400093937824 */ /* 0x020fec00078e02cc */
[----:B------:R-:W-:Y:S01]  /*3840*/  @!PT LDS RZ, [RZ] ;  /* 0x00000000fffff984 */ /* 0x000fe20000000800 */
[----:B------:R-:W-:Y:S01]  /*3850*/  @!PT LDS RZ, [RZ] ;  /* 0x00000000fffff984 */ /* 0x000fe20000000800 */
[----:B------:R-:W-:Y:S01]  /*3860*/  @!PT LDS RZ, [RZ] ;  /* 0x00000000fffff984 */ /* 0x000fe20000000800 */
[----:B------:R3:W-:Y:S01]  /*3870*/  LDGSTS.E.BYPASS.LTC128B.128 [R147], [R202.64], !P2 ;  /* 0x00000000ca937fae */ /* 0x0007e2000d101d4e */
[----:B------:R-:W-:Y:S04]  /*3880*/  ISETP.LT.OR P2, PT, R151, 0x21, P4 ;  /* 0x000000219700780c */ /* 0x000fe80002741670 */
[----:B------:R3:W-:Y:S01]  /*3890*/  LDGSTS.E.BYPASS.LTC128B.128 [R147+0x2000], [R202.64+0x80], !P1 ;  /* 0x02000080ca937fae */ /* 0x0007e2000c901d4e */
[----:B------:R-:W-:Y:S01]  /*38a0*/  IADD3 R201, P1, P0, R246, UR6, R201 ;  /* 0x00000006f6c97c10 */ /* 0x000fe2000f83e0c9 */
[----:B---3--:R-:W-:Y:S05]  /*38b0*/  IMAD.U32 R202, RZ, RZ, UR5 ;  /* 0x00000005ffca7e24 */ /* 0x008fea000f8e00ff */
[----:B------:R-:W-:Y:S02]  /*38c0*/  IADD3.X R151, R250, UR21, R202, P1, P0 ;  /* 0x00000015fa977c10 */ /* 0x000fe40008fe04ca */
[C---:B------:R-:W-:Y:S04]  /*38d0*/  LEA R202, P0, R201.reuse, c[0x0][0x160], 0x1 ;  /* 0x00005800c9ca7a11 */ /* 0x040fe800078008ff */
[----:B------:R-:W-:Y:S01]  /*38e0*/  LEA.HI.X R203, R201, c[0x0][0x164], R151, 0x1, P0 ;  /* 0x00005900c9cb7a11 */ /* 0x000fe200000f0c97 */
[----:B------:R-:W-:Y:S01]  /*38f0*/  IMAD.U32 R151, RZ, RZ, UR18 ;  /* 0x00000012ff977e24 */ /* 0x000fe2000f8e00ff */
[----:B------:R-:W-:Y:S03]  /*3900*/  @!P3 LEA R204, P0, R205, c[0x0][0x258], 0x2 ;  /* 0x00009600cdccba11 */ /* 0x000fe600078010ff */
[----:B------:R3:W-:Y:S01]  /*3910*/  LDGSTS.E.BYPASS.LTC128B.128 [R147+0x1000], [R202.64], !P6 ;  /* 0x01000000ca937fae */ /* 0x0007e2000f101d4e */
[----:B------:R-:W-:Y:S01]  /*3920*/  @!P3 IMAD R151, R151, 0x40, R238 ;  /* 0x000000409797b824 */ /* 0x000fe200078e02ee */
[----:B------:R-:W-:Y:S03]  /*3930*/  @!P3 LEA.HI.X R205, R205, c[0x0][0x25c], R206, 0x2, P0 ;  /* 0x00009700cdcdba11 */ /* 0x000fe600000f14ce */
[----:B------:R3:W-:Y:S01]  /*3940*/  LDGSTS.E.BYPASS.LTC128B.128 [R147+0x3000], [R202.64+0x80], !P2 ;  /* 0x03000080ca937fae */ /* 0x0007e2000d101d4e */
[----:B------:R-:W-:Y:S05]  /*3950*/  @!P3 IMAD.SHL.U32 R151, R151, 0x4, RZ ;  /* 0x000000049797b824 */ /* 0x000fea00078e00ff */
[----:B------:R3:W-:Y:S02]  /*3960*/  @!P3 LDGSTS.E.BYPASS.LTC128B.128 [R151+0x12080], [R204.64] ;  /* 0x12080000cc97bfae */ /* 0x0007e4000b901d4e */
.L_x_264:
[----:B------:R-:W-:Y:S01]  /*3970*/  PLOP3.LUT P2, PT, PT, PT, UP6, 0x40, 0x0 ;  /* 0x000000000000781c */ /* 0x000fe20003f4e868 */
[----:B------:R-:W0:Y:S01]  /*3980*/  LDGDEPBAR ;  /* 0x00000000000079af */ /* 0x000e220000000000 */
[----:B------:R-:W-:Y:S02]  /*3990*/  PLOP3.LUT P0, PT, PT, PT, UP5, 0x40, 0x0 ;  /* 0x000000000000781c */ /* 0x000fe40003f0e858 */
[C---:B------:R-:W-:Y:S02]  /*39a0*/  ISETP.GT.AND P2, PT, R145.reuse, RZ, P2 ;  /* 0x000000ff9100720c */ /* 0x040fe40001744270 */
[----:B------:R-:W-:Y:S02]  /*39b0*/  ISETP.GT.AND P0, PT, R145, 0x1, P0 ;  /* 0x000000019100780c */ /* 0x000fe40000704270 */
[----:B------:R-:W-:Y:S02]  /*39c0*/  PLOP3.LUT P6, PT, PT, PT, UP6, 0x40, 0x0 ;  /* 0x000000000000781c */ /* 0x000fe40003fce868 */
[C---:B------:R-:W-:Y:S02]  /*39d0*/  ISETP.LT.OR P2, PT, R146.reuse, 0x1, P2 ;  /* 0x000000019200780c */ /* 0x040fe40001741670 */
[----:B------:R-:W-:Y:S02]  /*39e0*/  ISETP.GT.AND P6, PT, R3, RZ, P6 ;  /* 0x000000ff0300720c */ /* 0x000fe400037c4270 */
[----:B------:R-:W-:Y:S02]  /*39f0*/  ISETP.LT.OR P0, PT, R146, 0x2, P0 ;  /* 0x000000029200780c */ /* 0x000fe40000701670 */
[----:B---3--:R-:W-:Y:S02]  /*3a00*/  FSEL R202, R4, -INF , !P2 ;  /* 0xff80000004ca7808 */ /* 0x008fe40005000000 */
[----:B------:R-:W-:Y:S02]  /*3a10*/  FSEL R201, R5, -INF , !P0 ;  /* 0xff80000005c97808 */ /* 0x000fe40004000000 */
[----:B------:R-:W-:Y:S01]  /*3a20*/  ISETP.LT.OR P6, PT, R140, 0x1, P6 ;  /* 0x000000018c00780c */ /* 0x000fe200037c1670 */
[--C-:B------:R-:W-:Y:S01]  /*3a30*/  FFMA.FTZ R208, R202, c[0x0][0x29c], -R149.reuse ;  /* 0x0000a700cad07a23 */ /* 0x100fe20000010895 */
[----:B------:R-:W-:Y:S01]  /*3a40*/  PLOP3.LUT P2, PT, PT, PT, UP5, 0x40, 0x0 ;  /* 0x000000000000781c */ /* 0x000fe20003f4e858 */
[--C-:B------:R-:W-:Y:S01]  /*3a50*/  FFMA.FTZ R207, R201, c[0x0][0x29c], -R149.reuse ;  /* 0x0000a700c9cf7a23 */ /* 0x100fe20000010895 */
[----:B------:R-:W-:Y:S02]  /*3a60*/  PLOP3.LUT P0, PT, PT, PT, UP4, 0x40, 0x0 ;  /* 0x000000000000781c */ /* 0x000fe40003f0e848 */
[----:B------:R-:W-:Y:S02]  /*3a70*/  ISETP.GT.AND P2, PT, R3, 0x1, P2 ;  /* 0x000000010300780c */ /* 0x000fe40001744270 */
[----:B------:R-:W-:Y:S02]  /*3a80*/  FSEL R151, R6, -INF , !P6 ;  /* 0xff80000006977808 */ /* 0x000fe40007000000 */
[C---:B------:R-:W-:Y:S02]  /*3a90*/  ISETP.GT.AND P0, PT, R145.reuse, 0x20, P0 ;  /* 0x000000209100780c */ /* 0x040fe40000704270 */
[----:B------:R-:W-:Y:S02]  /*3aa0*/  PLOP3.LUT P6, PT, PT, PT, UP3, 0x40, 0x0 ;  /* 0x000000000000781c */ /* 0x000fe40003fce838 */
[----:B------:R-:W-:Y:S02]  /*3ab0*/  ISETP.LT.OR P2, PT, R140, 0x2, P2 ;  /* 0x000000028c00780c */ /* 0x000fe40001741670 */
[----:B------:R-:W-:Y:S02]  /*3ac0*/  ISETP.GT.AND P6, PT, R145, 0x21, P6 ;  /* 0x000000219100780c */ /* 0x000fe400037c4270 */
[----:B------:R-:W-:Y:S02]  /*3ad0*/  ISETP.LT.OR P0, PT, R146, 0x21, P0 ;  /* 0x000000219200780c */ /* 0x000fe40000701670 */
[----:B------:R-:W-:Y:S02]  /*3ae0*/  FSEL R147, R7, -INF , !P2 ;  /* 0xff80000007937808 */ /* 0x000fe40005000000 */
[-C--:B--2---:R-:W-:Y:S01]  /*3af0*/  HMMA.16816.F32.BF16 R4, R28, R152.reuse, RZ ;  /* 0x000000981c04723c */ /* 0x084fe200000418ff */
[----:B------:R-:W-:Y:S02]  /*3b00*/  PLOP3.LUT P2, PT, PT, PT, UP4, 0x40, 0x0 ;  /* 0x000000000000781c */ /* 0x000fe40003f4e848 */
[----:B------:R-:W-:Y:S02]  /*3b10*/  FSEL R16, R16, -INF , !P0 ;  /* 0xff80000010107808 */ /* 0x000fe40004000000 */
[----:B------:R-:W-:Y:S02]  /*3b20*/  ISETP.LT.OR P6, PT, R146, 0x22, P6 ;  /* 0x000000229200780c */ /* 0x000fe400037c1670 */
[----:B------:R-:W-:Y:S01]  /*3b30*/  PLOP3.LUT P0, PT, PT, PT, UP3, 0x40, 0x0 ;  /* 0x000000000000781c */ /* 0x000fe20003f0e838 */
[--C-:B------:R-:W-:Y:S01]  /*3b40*/  FFMA.FTZ R202, R16, c[0x0][0x29c], -R149.reuse ;  /* 0x0000a70010ca7a23 */ /* 0x100fe20000010895 */
[C---:B------:R-:W-:Y:S02]  /*3b50*/  ISETP.GT.AND P2, PT, R3.reuse, 0x20, P2 ;  /* 0x000000200300780c */ /* 0x040fe40001744270 */
[----:B------:R-:W-:Y:S02]  /*3b60*/  ISETP.GT.AND P0, PT, R3, 0x21, P0 ;  /* 0x000000210300780c */ /* 0x000fe40000704270 */
[----:B------:R-:W-:Y:S02]  /*3b70*/  FSEL R17, R17, -INF , !P6 ;  /* 0xff80000011117808 */ /* 0x000fe40007000000 */
[----:B------:R-:W-:Y:S02]  /*3b80*/  PLOP3.LUT P6, PT, PT, PT, UP2, 0x40, 0x0 ;  /* 0x000000000000781c */ /* 0x000fe40003fce828 */
[C---:B------:R-:W-:Y:S02]  /*3b90*/  ISETP.LT.OR P2, PT, R140.reuse, 0x21, P2 ;  /* 0x000000218c00780c */ /* 0x040fe40001741670 */
[----:B------:R-:W-:Y:S02]  /*3ba0*/  ISETP.GT.AND P6, PT, R145, 0x40, P6 ;  /* 0x000000409100780c */ /* 0x000fe400037c4270 */
[----:B------:R-:W-:Y:S02]  /*3bb0*/  ISETP.LT.OR P0, PT, R140, 0x22, P0 ;  /* 0x000000228c00780c */ /* 0x000fe40000701670 */
[----:B------:R-:W-:Y:S02]  /*3bc0*/  FSEL R18, R18, -INF , !P2 ;  /* 0xff80000012127808 */ /* 0x000fe40005000000 */
[----:B------:R-:W-:Y:S02]  /*3bd0*/  ISETP.LT.OR P6, PT, R146, 0x41, P6 ;  /* 0x000000419200780c */ /* 0x000fe400037c1670 */
[----:B------:R-:W-:Y:S01]  /*3be0*/  FSEL R19, R19, -INF , !P0 ;  /* 0xff80000013137808 */ /* 0x000fe20004000000 */
[--C-:B------:R-:W-:Y:S01]  /*3bf0*/  FFMA.FTZ R232, R18, c[0x0][0x29c], -R148.reuse ;  /* 0x0000a70012e87a23 */ /* 0x100fe20000010894 */
[----:B------:R-:W-:Y:S02]  /*3c00*/  PLOP3.LUT P2, PT, PT, PT, UP1, 0x40, 0x0 ;  /* 0x000000000000781c */ /* 0x000fe40003f4e818 */
[----:B------:R-:W-:Y:S01]  /*3c10*/  PLOP3.LUT P0, PT, PT, PT, UP2, 0x40, 0x0 ;  /* 0x000000000000781c */ /* 0x000fe20003f0e828 */
[--C-:B------:R-:W-:Y:S01]  /*3c20*/  FFMA.FTZ R231, R19, c[0x0][0x29c], -R148.reuse ;  /* 0x0000a70013e77a23 */ /* 0x100fe20000010894 */
        /* <DEDUP_REMOVED lines=8> */
[----:B------:R-:W-:Y:S02]  /*3cb0*/  FSEL R22, R22, -INF , !P0 ;  /* 0xff80000016167808 */ /* 0x000fe40004000000 */
[----:B------:R-:W-:Y:S02]  /*3cc0*/  ISETP.LT.OR P6, PT, R140, 0x42, P6 ;  /* 0x000000428c00780c */ /* 0x000fe400037c1670 */
[----:B------:R-:W-:Y:S01]  /*3cd0*/  PLOP3.LUT P2, PT, PT, PT, UP6, 0x40, 0x0 ;  /* 0x000000000000781c */ /* 0x000fe20003f4e868 */
[----:B------:R-:W-:Y:S01]  /*3ce0*/  FFMA.FTZ R211, R22, c[0x0][0x29c], -R148 ;  /* 0x0000a70016d37a23 */ /* 0x000fe20000010894 */
[----:B------:R-:W-:Y:S02]  /*3cf0*/  PLOP3.LUT P0, PT, PT, PT, UP5, 0x40, 0x0 ;  /* 0x000000000000781c */ /* 0x000fe40003f0e858 */
[----:B------:R-:W-:Y:S02]  /*3d00*/  ISETP.GT.AND P2, PT, R143, RZ, P2 ;  /* 0x000000ff8f00720c */ /* 0x000fe40001744270 */
[----:B------:R-:W-:Y:S02]  /*3d10*/  FSEL R23, R23, -INF , !P6 ;  /* 0xff80000017177808 */ /* 0x000fe40007000000 */
[----:B------:R-:W-:Y:S02]  /*3d20*/  ISETP.GT.AND P0, PT, R143, 0x1, P0 ;  /* 0x000000018f00780c */ /* 0x000fe40000704270 */
[----:B------:R-:W-:Y:S02]  /*3d30*/  PLOP3.LUT P6, PT, PT, PT, UP6, 0x40, 0x0 ;  /* 0x000000000000781c */ /* 0x000fe40003fce868 */
[C---:B------:R-:W-:Y:S02]  /*3d40*/  ISETP.LT.OR P2, PT, R144.reuse, 0x1, P2 ;  /* 0x000000019000780c */ /* 0x040fe40001741670 */
[----:B------:R-:W-:Y:S02]  /*3d50*/  ISETP.GT.AND P6, PT, R141, RZ, P6 ;  /* 0x000000ff8d00720c */ /* 0x000fe400037c4270 */
[----:B------:R-:W-:Y:S02]  /*3d60*/  ISETP.LT.OR P0, PT, R144, 0x2, P0 ;  /* 0x000000029000780c */ /* 0x000fe40000701670 */
[----:B------:R-:W-:Y:S02]  /*3d70*/  FSEL R146, R8, -INF , !P2 ;  /* 0xff80000008927808 */ /* 0x000fe40005000000 */
[----:B------:R-:W-:Y:S02]  /*3d80*/  FSEL R145, R9, -INF , !P0 ;  /* 0xff80000009917808 */ /* 0x000fe40004000000 */
[----:B------:R-:W-:Y:S02]  /*3d90*/  ISETP.LT.OR P6, PT, R142, 0x1, P6 ;  /* 0x000000018e00780c */ /* 0x000fe400037c1670 */
[----:B------:R-:W-:Y:S02]  /*3da0*/  PLOP3.LUT P2, PT, PT, PT, UP5, 0x40, 0x0 ;  /* 0x000000000000781c */ /* 0x000fe40003f4e858 */
[----:B------:R-:W-:Y:S02]  /*3db0*/  PLOP3.LUT P0, PT, PT, PT, UP4, 0x40, 0x0 ;  /* 0x000000000000781c */ /* 0x000fe40003f0e848 */
[----:B------:R-:W-:Y:S02]  /*3dc0*/  FSEL R206, R10, -INF , !P6 ;  /* 0xff8000000ace7808 */ /* 0x000fe40007000000 */
[----:B------:R-:W-:Y:S02]  /*3dd0*/  ISETP.GT.AND P2, PT, R141, 0x1, P2 ;  /* 0x000000018d00780c */ /* 0x000fe40001744270 */
[C---:B------:R-:W-:Y:S01]  /*3de0*/  ISETP.GT.AND P0, PT, R143.reuse, 0x20, P0 ;  /* 0x000000208f00780c */ /* 0x040fe20000704270 */
[--C-:B------:R-:W-:Y:S01]  /*3df0*/  FFMA.FTZ R201, R206, c[0x0][0x29c], -R200.reuse ;  /* 0x0000a700cec97a23 */ /* 0x100fe200000108c8 */
[----:B------:R-:W-:Y:S02]  /*3e00*/  PLOP3.LUT P6, PT, PT, PT, UP3, 0x40, 0x0 ;  /* 0x000000000000781c */ /* 0x000fe40003fce838 */
[----:B------:R-:W-:Y:S02]  /*3e10*/  ISETP.LT.OR P2, PT, R142, 0x2, P2 ;  /* 0x000000028e00780c */ /* 0x000fe40001741670 */
[----:B------:R-:W-:Y:S01]  /*3e20*/  ISETP.GT.AND P6, PT, R143, 0x21, P6 ;  /* 0x000000218f00780c */ /* 0x000fe200037c4270 */
[----:B------:R-:W-:Y:S01]  /*3e30*/  MUFU.EX2 R201, R201 ;  /* 0x000000c900c97308 */ /* 0x000fe20000000800 */
[----:B------:R-:W-:Y:S02]  /*3e40*/  ISETP.LT.OR P0, PT, R144, 0x21, P0 ;  /* 0x000000219000780c */ /* 0x000fe40000701670 */
[----:B------:R-:W-:Y:S02]  /*3e50*/  FSEL R205, R11, -INF , !P2 ;  /* 0xff8000000bcd7808 */ /* 0x000fe40005000000 */
[C---:B------:R-:W-:Y:S01]  /*3e60*/  HMMA.16816.F32.BF16 R8, R80.reuse, R152, RZ ;  /* 0x000000985008723c */ /* 0x040fe200000418ff */
[----:B------:R-:W-:Y:S02]  /*3e70*/  PLOP3.LUT P1, PT, PT, PT, UP0, 0x80, 0x0 ;  /* 0x000000000000781c */ /* 0x000fe40003f2f008 */
[----:B------:R-:W-:Y:S01]  /*3e80*/  FSEL R140, R12, -INF , !P0 ;  /* 0xff8000000c8c7808 */ /* 0x000fe20004000000 */
[----:B------:R-:W-:Y:S01]  /*3e90*/  FFMA.FTZ R205, R205, c[0x0][0x29c], -R200 ;  /* 0x0000a700cdcd7a23 */ /* 0x000fe200000108c8 */
[----:B------:R-:W-:Y:S02]  /*3ea0*/  ISETP.LT.OR P2, PT, R144, 0x22, P6 ;  /* 0x000000229000780c */ /* 0x000fe40003741670 */
[----:B------:R-:W-:Y:S01]  /*3eb0*/  PLOP3.LUT P6, PT, PT, PT, UP4, 0x40, 0x0 ;  /* 0x000000000000781c */ /* 0x000fe20003fce848 */
[--C-:B------:R-:W-:Y:S01]  /*3ec0*/  FFMA.FTZ R210, R140, c[0x0][0x29c], -R150.reuse ;  /* 0x0000a7008cd27a23 */ /* 0x100fe20000010896 */
[----:B------:R-:W-:Y:S02]  /*3ed0*/  PLOP3.LUT P0, PT, PT, PT, UP3, 0x40, 0x0 ;  /* 0x000000000000781c */ /* 0x000fe40003f0e838 */
[C---:B------:R-:W-:Y:S01]  /*3ee0*/  ISETP.GT.AND P6, PT, R141.reuse, 0x20, P6 ;  /* 0x000000208d00780c */ /* 0x040fe200037c4270 */
[----:B------:R-:W-:Y:S01]  /*3ef0*/  IMAD.MOV.U32 R140, RZ, RZ, 0x40 ;  /* 0x00000040ff8c7424 */ /* 0x000fe200078e00ff */
[----:B------:R-:W-:Y:S02]  /*3f00*/  ISETP.GT.AND P0, PT, R141, 0x21, P0 ;  /* 0x000000218d00780c */ /* 0x000fe40000704270 */
[----:B------:R-:W-:Y:S02]  /*3f10*/  FSEL R3, R13, -INF , !P2 ;  /* 0xff8000000d037808 */ /* 0x000fe40005000000 */
[C---:B------:R-:W-:Y:S02]  /*3f20*/  ISETP.LT.OR P6, PT, R142.reuse, 0x21, P6 ;  /* 0x000000218e00780c */ /* 0x040fe400037c1670 */
[----:B------:R-:W-:Y:S01]  /*3f30*/  ISETP.LT.OR P0, PT, R142, 0x22, P0 ;  /* 0x000000228e00780c */ /* 0x000fe20000701670 */
[----:B------:R-:W-:Y:S01]  /*3f40*/  FFMA.FTZ R209, R3, c[0x0][0x29c], -R150 ;  /* 0x0000a70003d17a23 */ /* 0x000fe20000010896 */
[----:B------:R-:W-:Y:S02]  /*3f50*/  PLOP3.LUT P2, PT, PT, PT, UP2, 0x40, 0x0 ;  /* 0x000000000000781c */ /* 0x000fe40003f4e828 */
[----:B------:R-:W-:Y:S02]  /*3f60*/  FSEL R204, R14, -INF , !P6 ;  /* 0xff8000000ecc7808 */ /* 0x000fe40007000000 */
[----:B------:R-:W-:Y:S02]  /*3f70*/  FSEL R203, R15, -INF , !P0 ;  /* 0xff8000000fcb7808 */ /* 0x000fe40004000000 */
[-C--:B------:R-:W-:Y:S01]  /*3f80*/  HMMA.16816.F32.BF16 R12, R80, R154.reuse, RZ ;  /* 0x0000009a500c723c */ /* 0x080fe200000418ff */
[----:B------:R-:W-:Y:S01]  /*3f90*/  ISETP.GT.AND P2, PT, R143, 0x40, P2 ;  /* 0x000000408f00780c */ /* 0x000fe20001744270 */
[--C-:B------:R-:W-:Y:S01]  /*3fa0*/  FFMA.FTZ R204, R204, c[0x0][0x29c], -R200.reuse ;  /* 0x0000a700cccc7a23 */ /* 0x100fe200000108c8 */
[----:B------:R-:W-:Y:S01]  /*3fb0*/  PLOP3.LUT P0, PT, PT, PT, UP1, 0x40, 0x0 ;  /* 0x000000000000781c */ /* 0x000fe20003f0e818 */
[----:B------:R-:W-:Y:S01]  /*3fc0*/  FFMA.FTZ R203, R203, c[0x0][0x29c], -R200 ;  /* 0x0000a700cbcb7a23 */ /* 0x000fe200000108c8 */
[----:B------:R-:W-:Y:S02]  /*3fd0*/  ISETP.LT.OR P2, PT, R144, 0x41, P2 ;  /* 0x000000419000780c */ /* 0x000fe40001741670 */
[----:B------:R-:W-:Y:S01]  /*3fe0*/  ISETP.GT.AND P0, PT, R143, 0x41, P0 ;  /* 0x000000418f00780c */ /* 0x000fe20000704270 */
[--C-:B------:R-:W-:Y:S01]  /*3ff0*/  FFMA.FTZ R143, R17, c[0x0][0x29c], -R149.reuse ;  /* 0x0000a700118f7a23 */ /* 0x100fe20000010895 */
[----:B------:R-:W-:Y:S01]  /*4000*/  FSEL R24, R24, -INF , !P2 ;  /* 0xff80000018187808 */ /* 0x000fe20005000000 */
[C---:B------:R-:W-:Y:S01]  /*4010*/  HMMA.16816.F32.BF16 R16, R28.reuse, R154, RZ ;  /* 0x0000009a1c10723c */ /* 0x040fe200000418ff */
[----:B------:R-:W-:Y:S02]  /*4020*/  PLOP3.LUT P6, PT, PT, PT, UP2, 0x40, 0x0 ;  /* 0x000000000000781c */ /* 0x000fe40003fce828 */
[----:B------:R-:W-:Y:S02]  /*4030*/  PLOP3.LUT P2, PT, PT, PT, UP1, 0x40, 0x0 ;  /* 0x000000000000781c */ /* 0x000fe40003f4e818 */
[C---:B------:R-:W-:Y:S02]  /*4040*/  ISETP.GT.AND P6, PT, R141.reuse, 0x40, P6 ;  /* 0x000000408d00780c */ /* 0x040fe400037c4270 */
[----:B------:R-:W-:Y:S01]  /*4050*/  ISETP.GT.AND P2, PT, R141, 0x41, P2 ;  /* 0x000000418d00780c */ /* 0x000fe20001744270 */
[--C-:B------:R-:W-:Y:S01]  /*4060*/  FFMA.FTZ R141, R20, c[0x0][0x29c], -R149.reuse ;  /* 0x0000a700148d7a23 */ /* 0x100fe20000010895 */
[C---:B------:R-:W-:Y:S02]  /*4070*/  ISETP.LT.OR P6, PT, R142.reuse, 0x41, P6 ;  /* 0x000000418e00780c */ /* 0x040fe400037c1670 */
[----:B------:R-:W-:Y:S01]  /*4080*/  ISETP.LT.OR P2, PT, R142, 0x42, P2 ;  /* 0x000000428e00780c */ /* 0x000fe20001741670 */
[----:B------:R-:W-:Y:S01]  /*4090*/  FFMA.FTZ R149, R21, c[0x0][0x29c], -R149 ;  /* 0x0000a70015957a23 */ /* 0x000fe20000010895 */
[----:B------:R-:W-:Y:S01]  /*40a0*/  ISETP.LT.OR P0, PT, R144, 0x42, P0 ;  /* 0x000000429000780c */ /* 0x000fe20000701670 */
[--C-:B------:R-:W-:Y:S01]  /*40b0*/  FFMA.FTZ R142, R151, c[0x0][0x29c], -R148.reuse ;  /* 0x0000a700978e7a23 */ /* 0x100fe20000010894 */
[----:B------:R-:W-:Y:S01]  /*40c0*/  FSEL R26, R26, -INF , !P6 ;  /* 0xff8000001a1a7808 */ /* 0x000fe20007000000 */
[--C-:B------:R-:W-:Y:S01]  /*40d0*/  FFMA.FTZ R151, R147, c[0x0][0x29c], -R148.reuse ;  /* 0x0000a70093977a23 */ /* 0x100fe20000010894 */
[----:B------:R-:W-:Y:S01]  /*40e0*/  FSEL R25, R25, -INF , !P0 ;  /* 0xff80000019197808 */ /* 0x000fe20004000000 */
[----:B------:R-:W-:Y:S01]  /*40f0*/  FFMA.FTZ R148, R23, c[0x0][0x29c], -R148 ;  /* 0x0000a70017947a23 */ /* 0x000fe20000010894 */
[----:B------:R-:W-:Y:S01]  /*4100*/  FSEL R27, R27, -INF , !P2 ;  /* 0xff8000001b1b7808 */ /* 0x000fe20005000000 */
[-C--:B------:R-:W-:Y:S01]  /*4110*/  HMMA.16816.F32.BF16 R20, R28, R156.reuse, RZ ;  /* 0x0000009c1c14723c */ /* 0x080fe200000418ff */
[----:B------:R-:W-:Y:S01]  /*4120*/  FFMA.FTZ R206, R26, c[0x0][0x29c], -R200 ;  /* 0x0000a7001ace7a23 */ /* 0x000fe200000108c8 */
[----:B------:R-:W-:Y:S01]  /*4130*/  MUFU.EX2 R149, R149 ;  /* 0x0000009500957308 */ /* 0x000fe20000000800 */
[----:B------:R-:W-:Y:S01]  /*4140*/  FFMA.FTZ R147, R146, c[0x0][0x29c], -R150 ;  /* 0x0000a70092937a23 */ /* 0x000fe20000010896 */
[----:B------:R-:W-:Y:S01]  /*4150*/  LOP3.LUT P0, RZ, R220, 0x4, RZ, 0xc0, !PT ;  /* 0x00000004dcff7812 */ /* 0x000fe2000780c0ff */
[----:B------:R-:W-:Y:S02]  /*4160*/  FFMA.FTZ R200, R27, c[0x0][0x29c], -R200 ;  /* 0x0000a7001bc87a23 */ /* 0x000fe400000108c8 */
[--C-:B------:R-:W-:Y:S01]  /*4170*/  FFMA.FTZ R144, R145, c[0x0][0x29c], -R150.reuse ;  /* 0x0000a70091907a23 */ /* 0x100fe20000010896 */
[----:B------:R-:W-:Y:S04]  /*4180*/  HMMA.16816.F32.BF16 R28, R80, R156, RZ ;  /* 0x0000009c501c723c */ /* 0x000fe800000418ff */
[----:B------:R-:W-:Y:S01]  /*4190*/  SEL R140, R140, 0xffffffc0, !P0 ;  /* 0xffffffc08c8c7807 */ /* 0x000fe20004000000 */
[--C-:B------:R-:W-:Y:S01]  /*41a0*/  FFMA.FTZ R145, R24, c[0x0][0x29c], -R150.reuse ;  /* 0x0000a70018917a23 */ /* 0x100fe20000010896 */
[----:B------:R-:W-:Y:S01]  /*41b0*/  MUFU.EX2 R142, R142 ;  /* 0x0000008e008e7308 */ /* 0x000fe20000000800 */
[----:B------:R-:W-:Y:S01]  /*41c0*/  FFMA.FTZ R150, R25, c[0x0][0x29c], -R150 ;  /* 0x0000a70019967a23 */ /* 0x000fe20000010896 */
[-C--:B----4-:R-:W-:Y:S05]  /*41d0*/  HMMA.16816.F32.BF16 R4, R132, R158.reuse, R4 ;  /* 0x0000009e8404723c */ /* 0x090fea0000041804 */
[----:B------:R-:W-:Y:S03]  /*41e0*/  IMAD.IADD R3, R0, 0x1, R140 ;  /* 0x0000000100037824 */ /* 0x000fe600078e028c */
[C---:B-1----:R-:W-:Y:S01]  /*41f0*/  HMMA.16816.F32.BF16 R8, R136.reuse, R158, R8 ;  /* 0x0000009e8808723c */ /* 0x042fe20000041808 */
[----:B------:R-:W-:Y:S01]  /*4200*/  MUFU.EX2 R147, R147 ;  /* 0x0000009300937308 */ /* 0x000fe20000000800 */
[----:B------:R-:W1:Y:S06]  /*4210*/  LDSM.16.M88.4 R24, [R3+0xe080] ;  /* 0x00e080000318783b */ /* 0x000e6c0000000200 */
[-C--:B------:R-:W-:Y:S02]  /*4220*/  HMMA.16816.F32.BF16 R12, R136, R160.reuse, R12 ;  /* 0x000000a0880c723c */ /* 0x080fe4000004180c */
[----:B------:R-:W2:Y:S01]  /*4230*/  LDSM.16.M88.4 R80, [R3+0xf080] ;  /* 0x00f080000350783b */ /* 0x000ea20000000200 */
[----:B------:R-:W-:Y:S05]  /*4240*/  MUFU.EX2 R144, R144 ;  /* 0x0000009000907308 */ /* 0x000fea0000000800 */
[C---:B------:R-:W-:Y:S05]  /*4250*/  HMMA.16816.F32.BF16 R16, R132.reuse, R160, R16 ;  /* 0x000000a08410723c */ /* 0x040fea0000041810 */
[----:B------:R-:W-:Y:S03]  /*4260*/  MUFU.EX2 R146, R231 ;  /* 0x000000e700927308 */ /* 0x000fe60000000800 */
[-C--:B------:R-:W-:Y:S07]  /*4270*/  HMMA.16816.F32.BF16 R20, R132, R162.reuse, R20 ;  /* 0x000000a28414723c */ /* 0x080fee0000041814 */
[----:B------:R-:W-:Y:S01]  /*4280*/  IMAD.IADD R132, R140, 0x1, R2 ;  /* 0x000000018c847824 */ /* 0x000fe200078e0202 */
[----:B------:R-:W-:Y:S01]  /*4290*/  HMMA.16816.F32.BF16 R28, R136, R162, R28 ;  /* 0x000000a2881c723c */ /* 0x000fe2000004181c */
[----:B------:R-:W-:Y:S07]  /*42a0*/  MUFU.EX2 R136, R208 ;  /* 0x000000d000887308 */ /* 0x000fee0000000800 */
[-C--:B-1----:R-:W-:Y:S03]  /*42b0*/  HMMA.16816.F32.BF16 R4, R24, R164.reuse, R4 ;  /* 0x000000a41804723c */ /* 0x082fe60000041804 */
[----:B------:R-:W1:Y:S05]  /*42c0*/  MUFU.EX2 R137, R207 ;  /* 0x000000cf00897308 */ /* 0x000e6a0000000800 */
[C---:B--2---:R-:W-:Y:S05]  /*42d0*/  HMMA.16816.F32.BF16 R8, R80.reuse, R164, R8 ;  /* 0x000000a45008723c */ /* 0x044fea0000041808 */
[----:B------:R-:W-:Y:S03]  /*42e0*/  MUFU.EX2 R140, R141 ;  /* 0x0000008d008c7308 */ /* 0x000fe60000000800 */
[-C--:B------:R-:W-:Y:S07]  /*42f0*/  HMMA.16816.F32.BF16 R12, R80, R166.reuse, R12 ;  /* 0x000000a6500c723c */ /* 0x080fee000004180c */
[----:B------:R-:W-:Y:S01]  /*4300*/  MUFU.EX2 R139, R143 ;  /* 0x0000008f008b7308 */ /* 0x000fe20000000800 */
[C---:B------:R-:W-:Y:S09]  /*4310*/  HMMA.16816.F32.BF16 R16, R24.reuse, R166, R16 ;  /* 0x000000a61810723c */ /* 0x040ff20000041810 */
[----:B------:R-:W-:Y:S01]  /*4320*/  MUFU.EX2 R141, R210 ;  /* 0x000000d2008d7308 */ /* 0x000fe20000000800 */
[-C--:B------:R-:W-:Y:S01]  /*4330*/  HMMA.16816.F32.BF16 R20, R24, R168.reuse, R20 ;  /* 0x000000a81814723c */ /* 0x080fe20000041814 */
[----:B------:R-:W2:Y:S07]  /*4340*/  LDSM.16.M88.4 R24, [R132+0xe080] ;  /* 0x00e080008418783b */ /* 0x000eae0000000200 */
[----:B------:R-:W-:Y:S01]  /*4350*/  HMMA.16816.F32.BF16 R28, R80, R168, R28 ;  /* 0x000000a8501c723c */ /* 0x000fe2000004181c */
[----:B------:R-:W3:Y:S01]  /*4360*/  LDSM.16.M88.4 R80, [R132+0xf080] ;  /* 0x00f080008450783b */ /* 0x000ee20000000200 */
[----:B------:R-:W-:Y:S10]  /*4370*/  MUFU.EX2 R143, R209 ;  /* 0x000000d1008f7308 */ /* 0x000ff40000000800 */
[----:B------:R-:W4:Y:S10]  /*4380*/  MUFU.EX2 R138, R202 ;  /* 0x000000ca008a7308 */ /* 0x000f340000000800 */
[----:B------:R-:W-:Y:S10]  /*4390*/  MUFU.EX2 R148, R148 ;  /* 0x0000009400947308 */ /* 0x000ff40000000800 */
[----:B------:R-:W-:Y:S01]  /*43a0*/  MUFU.EX2 R145, R145 ;  /* 0x0000009100917308 */ /* 0x000fe20000000800 */
[-C--:B--2---:R-:W-:Y:S08]  /*43b0*/  HMMA.16816.F32.BF16 R4, R24, R170.reuse, R4 ;  /* 0x000000aa1804723c */ /* 0x084ff00000041804 */
[C---:B---3--:R-:W-:Y:S01]  /*43c0*/  HMMA.16816.F32.BF16 R8, R80.reuse, R170, R8 ;  /* 0x000000aa5008723c */ /* 0x048fe20000041808 */
[----:B------:R-:W-:Y:S07]  /*43d0*/  MUFU.EX2 R150, R150 ;  /* 0x0000009600967308 */ /* 0x000fee0000000800 */
[-C--:B------:R-:W-:Y:S03]  /*43e0*/  HMMA.16816.F32.BF16 R12, R80, R172.reuse, R12 ;  /* 0x000000ac500c723c */ /* 0x080fe6000004180c */
[----:B------:R-:W-:Y:S05]  /*43f0*/  MUFU.EX2 R200, R200 ;  /* 0x000000c800c87308 */ /* 0x000fea0000000800 */
[C---:B------:R-:W-:Y:S08]  /*4400*/  HMMA.16816.F32.BF16 R16, R24.reuse, R172, R16 ;  /* 0x000000ac1810723c */ /* 0x040ff00000041810 */
[-C--:B------:R-:W-:Y:S01]  /*4410*/  HMMA.16816.F32.BF16 R20, R24, R174.reuse, R20 ;  /* 0x000000ae1814723c */ /* 0x080fe20000041814 */
[----:B------:R-:W2:Y:S07]  /*4420*/  LDSM.16.M88.4 R24, [R0+0x10080] ;  /* 0x010080000018783b */ /* 0x000eae0000000200 */
[----:B------:R-:W-:Y:S01]  /*4430*/  HMMA.16816.F32.BF16 R28, R80, R174, R28 ;  /* 0x000000ae501c723c */ /* 0x000fe2000004181c */
[----:B------:R-:W3:Y:S08]  /*4440*/  LDSM.16.M88.4 R80, [R0+0x11080] ;  /* 0x011080000050783b */ /* 0x000ef00000000200 */
[----:B------:R-:W-:Y:S01]  /*4450*/  LDS R0, [R233.X4+0x122a0] ;  /* 0x0122a000e9007984 */ /* 0x000fe20000004800 */
[-C--:B--2---:R-:W-:Y:S08]  /*4460*/  HMMA.16816.F32.BF16 R4, R24, R176.reuse, R4 ;  /* 0x000000b01804723c */ /* 0x084ff00000041804 */
[C---:B---3--:R-:W-:Y:S08]  /*4470*/  HMMA.16816.F32.BF16 R8, R80.reuse, R176, R8 ;  /* 0x000000b05008723c */ /* 0x048ff00000041808 */
[-C--:B------:R-:W-:Y:S08]  /*4480*/  HMMA.16816.F32.BF16 R12, R80, R178.reuse, R12 ;  /* 0x000000b2500c723c */ /* 0x080ff0000004180c */
        /* <DEDUP_REMOVED lines=22> */
[----:B------:R-:W3:Y:S01]  /*45f0*/  LDSM.16.M88.4 R132, [R132+0x11080] ;  /* 0x011080008484783b */ /* 0x000ee20000000200 */
[----:B------:R-:W5:Y:S05]  /*4600*/  MUFU.EX2 R82, R151 ;  /* 0x0000009700527308 */ /* 0x000f6a0000000800 */
[----:B-1----:R-:W-:Y:S02]  /*4610*/  F2FP.BF16.PACK_AB R81, R137, R136 ;  /* 0x000000888951723e */ /* 0x002fe400000010ff */
[----:B----4-:R-:W-:Y:S03]  /*4620*/  F2FP.BF16.PACK_AB R80, R139, R138 ;  /* 0x0000008a8b50723e */ /* 0x010fe600000010ff */
[----:B------:R-:W-:Y:S10]  /*4630*/  MUFU.EX2 R151, R211 ;  /* 0x000000d300977308 */ /* 0x000ff40000000800 */
[----:B------:R-:W1:Y:S01]  /*4640*/  MUFU.EX2 R83, R232 ;  /* 0x000000e800537308 */ /* 0x000e620000000800 */
[-C--:B--2---:R-:W-:Y:S08]  /*4650*/  HMMA.16816.F32.BF16 R4, R24, R194.reuse, R4 ;  /* 0x000000c21804723c */ /* 0x084ff00000041804 */
[C---:B---3--:R-:W-:Y:S08]  /*4660*/  HMMA.16816.F32.BF16 R8, R132.reuse, R194, R8 ;  /* 0x000000c28408723c */ /* 0x048ff00000041808 */
[-C--:B------:R-:W-:Y:S08]  /*4670*/  HMMA.16816.F32.BF16 R12, R132, R196.reuse, R12 ;  /* 0x000000c4840c723c */ /* 0x080ff0000004180c */
[C---:B------:R-:W-:Y:S04]  /*4680*/  HMMA.16816.F32.BF16 R16, R24.reuse, R196, R16 ;  /* 0x000000c41810723c */ /* 0x040fe80000041810 */
[--C-:B------:R-:W-:Y:S02]  /*4690*/  FADD.FTZ R6, R6, -R0.reuse ;  /* 0x8000000006067221 */ /* 0x100fe40000010000 */
[--C-:B------:R-:W-:Y:S02]  /*46a0*/  FADD.FTZ R7, R7, -R0.reuse ;  /* 0x8000000007077221 */ /* 0x100fe40000010000 */
[-C--:B------:R-:W-:Y:S04]  /*46b0*/  HMMA.16816.F32.BF16 R20, R24, R198.reuse, R20 ;  /* 0x000000c61814723c */ /* 0x080fe80000041814 */
[--C-:B------:R-:W-:Y:S02]  /*46c0*/  FADD.FTZ R5, R5, -R3.reuse ;  /* 0x8000000305057221 */ /* 0x100fe40000010000 */
[--C-:B------:R-:W-:Y:S01]  /*46d0*/  FADD.FTZ R4, R4, -R3.reuse ;  /* 0x8000000304047221 */ /* 0x100fe20000010000 */
[----:B-----5:R-:W-:Y:S01]  /*46e0*/  F2FP.BF16.PACK_AB R26, R82, R142 ;  /* 0x0000008e521a723e */ /* 0x020fe200000010ff */
[----:B------:R-:W-:Y:S01]  /*46f0*/  HMMA.16816.F32.BF16 R28, R132, R198, R28 ;  /* 0x000000c6841c723c */ /* 0x000fe2000004181c */
[----:B------:R-:W-:Y:S03]  /*4700*/  MUFU.EX2 R132, R203 ;  /* 0x000000cb00847308 */ /* 0x000fe60000000800 */
[----:B------:R-:W-:Y:S01]  /*4710*/  FMUL.FTZ R5, R137, R5 ;  /* 0x0000000589057220 */ /* 0x000fe20000410000 */
[----:B------:R-:W-:Y:S01]  /*4720*/  F2FP.BF16.PACK_AB R27, R149, R140 ;  /* 0x0000008c951b723e */ /* 0x000fe200000010ff */
[----:B------:R-:W-:Y:S02]  /*4730*/  FMUL.FTZ R4, R136, R4 ;  /* 0x0000000488047220 */ /* 0x000fe40000410000 */
[--C-:B------:R-:W-:Y:S03]  /*4740*/  FADD.FTZ R18, R18, -R0.reuse ;  /* 0x8000000012127221 */ /* 0x100fe60000010000 */
[----:B------:R-:W2:Y:S01]  /*4750*/  MUFU.EX2 R137, R205 ;  /* 0x000000cd00897308 */ /* 0x000ea20000000800 */
[--C-:B------:R-:W-:Y:S02]  /*4760*/  FADD.FTZ R19, R19, -R0.reuse ;  /* 0x8000000013137221 */ /* 0x100fe40000010000 */
[----:B------:R-:W-:Y:S02]  /*4770*/  FMUL.FTZ R6, R142, R6 ;  /* 0x000000068e067220 */ /* 0x000fe40000410000 */
[--C-:B------:R-:W-:Y:S02]  /*4780*/  FADD.FTZ R22, R22, -R0.reuse ;  /* 0x8000000016167221 */ /* 0x100fe40000010000 */
[----:B------:R-:W-:Y:S02]  /*4790*/  FADD.FTZ R23, R23, -R0 ;  /* 0x8000000017177221 */ /* 0x000fe40000010000 */
[--C-:B------:R-:W-:Y:S01]  /*47a0*/  FADD.FTZ R20, R20, -R3.reuse ;  /* 0x8000000314147221 */ /* 0x100fe20000010000 */
[----:B------:R-:W3:Y:S01]  /*47b0*/  LDS R0, [R233.X4+0x12320] ;  /* 0x01232000e9007984 */ /* 0x000ee20000004800 */
[--C-:B------:R-:W-:Y:S01]  /*47c0*/  FADD.FTZ R21, R21, -R3.reuse ;  /* 0x8000000315157221 */ /* 0x100fe20000010000 */
[----:B------:R-:W4:Y:S01]  /*47d0*/  MUFU.EX2 R136, R204 ;  /* 0x000000cc00887308 */ /* 0x000f220000000800 */
[----:B------:R-:W-:Y:S01]  /*47e0*/  FMUL.FTZ R24, R140, R20 ;  /* 0x000000148c187220 */ /* 0x000fe20000410000 */
[----:B------:R-:W-:Y:S01]  /*47f0*/  STS [R228+0x12480], R81 ;  /* 0x01248051e4007388 */ /* 0x000fe20000000800 */
[----:B------:R-:W-:Y:S01]  /*4800*/  FMUL.FTZ R21, R149, R21 ;  /* 0x0000001595157220 */ /* 0x000fe20000410000 */
[----:B------:R-:W-:Y:S01]  /*4810*/  F2FP.BF16.PACK_AB R20, R5, R4 ;  /* 0x000000040514723e */ /* 0x000fe200000010ff */
[----:B------:R-:W-:Y:S01]  /*4820*/  FMUL.FTZ R7, R82, R7 ;  /* 0x0000000752077220 */ /* 0x000fe20000410000 */
[----:B------:R-:W-:Y:S01]  /*4830*/  STS [R229], R26 ;  /* 0x0000001ae5007388 */ /* 0x000fe20000000800 */
[--C-:B------:R-:W-:Y:S01]  /*4840*/  FADD.FTZ R8, R8, -R2.reuse ;  /* 0x8000000208087221 */ /* 0x100fe20000010000 */
[----:B------:R-:W-:Y:S01]  /*4850*/  F2FP.BF16.PACK_AB R24, R21, R24 ;  /* 0x000000181518723e */ /* 0x000fe200000010ff */
[--C-:B------:R-:W-:Y:S01]  /*4860*/  FADD.FTZ R12, R12, -R2.reuse ;  /* 0x800000020c0c7221 */ /* 0x100fe20000010000 */
[----:B------:R-:W-:Y:S01]  /*4870*/  F2FP.BF16.PACK_AB R21, R7, R6 ;  /* 0x000000060715723e */ /* 0x000fe200000010ff */
[--C-:B------:R-:W-:Y:S01]  /*4880*/  FADD.FTZ R13, R13, -R2.reuse ;  /* 0x800000020d0d7221 */ /* 0x100fe20000010000 */
[----:B------:R-:W-:Y:S01]  /*4890*/  F2FP.BF16.PACK_AB R7, R144, R147 ;  /* 0x000000939007723e */ /* 0x000fe200000010ff */
[----:B-1----:R-:W-:Y:S01]  /*48a0*/  FMUL.FTZ R82, R83, R18 ;  /* 0x0000001253527220 */ /* 0x002fe20000410000 */
[----:B------:R-:W-:Y:S01]  /*48b0*/  F2FP.BF16.PACK_AB R6, R143, R141 ;  /* 0x0000008d8f06723e */ /* 0x000fe200000010ff */
[----:B------:R-:W-:Y:S01]  /*48c0*/  FMUL.FTZ R18, R147, R8 ;  /* 0x0000000893127220 */ /* 0x000fe20000410000 */
[----:B------:R-:W-:Y:S01]  /*48d0*/  F2FP.BF16.PACK_AB R4, R150, R145 ;  /* 0x000000919604723e */ /* 0x000fe200000010ff */
[----:B------:R-:W-:Y:S01]  /*48e0*/  FMUL.FTZ R8, R143, R13 ;  /* 0x0000000d8f087220 */ /* 0x000fe20000410000 */
[----:B------:R-:W-:Y:S01]  /*48f0*/  STS [R228+0x12c80], R7 ;  /* 0x012c8007e4007388 */ /* 0x000fe20000000800 */
[--C-:B------:R-:W-:Y:S02]  /*4900*/  FADD.FTZ R16, R16, -R3.reuse ;  /* 0x8000000310107221 */ /* 0x100fe40000010000 */
[----:B------:R-:W-:Y:S02]  /*4910*/  FADD.FTZ R17, R17, -R3 ;  /* 0x8000000311117221 */ /* 0x000fe40000010000 */
[----:B------:R-:W-:Y:S02]  /*4920*/  FMUL.FTZ R3, R141, R12 ;  /* 0x0000000c8d037220 */ /* 0x000fe40000410000 */
[----:B------:R-:W-:Y:S02]  /*4930*/  FMUL.FTZ R16, R138, R16 ;  /* 0x000000108a107220 */ /* 0x000fe40000410000 */
[----:B------:R-:W-:Y:S01]  /*4940*/  FMUL.FTZ R17, R139, R17 ;  /* 0x000000118b117220 */ /* 0x000fe20000410000 */
[----:B------:R-:W-:Y:S01]  /*4950*/  F2FP.BF16.PACK_AB R8, R8, R3 ;  /* 0x000000030808723e */ /* 0x000fe200000010ff */
[--C-:B------:R-:W-:Y:S01]  /*4960*/  FADD.FTZ R29, R29, -R2.reuse ;  /* 0x800000021d1d7221 */ /* 0x100fe20000010000 */
[----:B--2---:R-:W-:Y:S01]  /*4970*/  F2FP.BF16.PACK_AB R3, R137, R201 ;  /* 0x000000c98903723e */ /* 0x004fe200000010ff */
[--C-:B------:R-:W-:Y:S01]  /*4980*/  FADD.FTZ R9, R9, -R2.reuse ;  /* 0x8000000209097221 */ /* 0x100fe20000010000 */
[----:B------:R-:W-:Y:S01]  /*4990*/  F2FP.BF16.PACK_AB R25, R17, R16 ;  /* 0x000000101119723e */ /* 0x000fe200000010ff */
[----:B------:R-:W-:Y:S01]  /*49a0*/  FADD.FTZ R28, R28, -R2 ;  /* 0x800000021c1c7221 */ /* 0x000fe20000010000 */
[----:B------:R-:W-:Y:S01]  /*49b0*/  F2FP.BF16.PACK_AB R17, R146, R83 ;  /* 0x000000539211723e */ /* 0x000fe200000010ff */
[----:B------:R-:W-:Y:S01]  /*49c0*/  STS [R229+0x800], R3 ;  /* 0x00080003e5007388 */ /* 0x000fe20000000800 */
[----:B----4-:R-:W-:Y:S01]  /*49d0*/  F2FP.BF16.PACK_AB R2, R132, R136 ;  /* 0x000000888402723e */ /* 0x010fe200000010ff */
[----:B------:R-:W1:Y:S01]  /*49e0*/  MUFU.EX2 R83, R206 ;  /* 0x000000ce00537308 */ /* 0x000e620000000800 */
[----:B------:R-:W-:Y:S01]  /*49f0*/  F2FP.BF16.PACK_AB R16, R148, R151 ;  /* 0x000000979410723e */ /* 0x000fe200000010ff */
[----:B------:R-:W-:Y:S01]  /*4a00*/  STS [R228+0x13480], R80 ;  /* 0x01348050e4007388 */ /* 0x000fe20000000800 */
[----:B------:R-:W-:Y:S02]  /*4a10*/  FMUL.FTZ R5, R144, R9 ;  /* 0x0000000990057220 */ /* 0x000fe40000410000 */
[--C-:B---3--:R-:W-:Y:S01]  /*4a20*/  FADD.FTZ R10, R10, -R0.reuse ;  /* 0x800000000a0a7221 */ /* 0x108fe20000010000 */
[----:B------:R-:W-:Y:S01]  /*4a30*/  STS [R229+0x1000], R17 ;  /* 0x00100011e5007388 */ /* 0x000fe20000000800 */
[--C-:B------:R-:W-:Y:S01]  /*4a40*/  FADD.FTZ R11, R11, -R0.reuse ;  /* 0x800000000b0b7221 */ /* 0x100fe20000010000 */
[----:B------:R-:W-:Y:S01]  /*4a50*/  F2FP.BF16.PACK_AB R5, R5, R18 ;  /* 0x000000120505723e */ /* 0x000fe200000010ff */
[----:B------:R-:W-:Y:S01]  /*4a60*/  FMUL.FTZ R10, R201, R10 ;  /* 0x0000000ac90a7220 */ /* 0x000fe20000410000 */
[----:B------:R-:W-:Y:S01]  /*4a70*/  STS [R228+0x13c80], R6 ;  /* 0x013c8006e4007388 */ /* 0x000fe20000000800 */
[----:B------:R-:W-:Y:S02]  /*4a80*/  FMUL.FTZ R11, R137, R11 ;  /* 0x0000000b890b7220 */ /* 0x000fe40000410000 */
[----:B------:R-:W-:Y:S01]  /*4a90*/  FMUL.FTZ R19, R146, R19 ;  /* 0x0000001392137220 */ /* 0x000fe20000410000 */
[----:B------:R2:W-:Y:S01]  /*4aa0*/  STS [R229+0x1800], R2 ;  /* 0x00180002e5007388 */ /* 0x0005e20000000800 */
[--C-:B------:R-:W-:Y:S02]  /*4ab0*/  FADD.FTZ R14, R14, -R0.reuse ;  /* 0x800000000e0e7221 */ /* 0x100fe40000010000 */
[--C-:B------:R-:W-:Y:S01]  /*4ac0*/  FADD.FTZ R15, R15, -R0.reuse ;  /* 0x800000000f0f7221 */ /* 0x100fe20000010000 */
[----:B------:R-:W-:Y:S01]  /*4ad0*/  STS [R228+0x14480], R27 ;  /* 0x0144801be4007388 */ /* 0x000fe20000000800 */
[----:B------:R-:W-:Y:S01]  /*4ae0*/  F2FP.BF16.PACK_AB R9, R19, R82 ;  /* 0x000000521309723e */ /* 0x000fe200000010ff */
[----:B------:R-:W-:Y:S02]  /*4af0*/  FMUL.FTZ R14, R136, R14 ;  /* 0x0000000e880e7220 */ /* 0x000fe40000410000 */
[----:B------:R-:W-:Y:S01]  /*4b00*/  STS [R229+0x2000], R16 ;  /* 0x00200010e5007388 */ /* 0x000fe20000000800 */
[----:B------:R-:W-:Y:S02]  /*4b10*/  FMUL.FTZ R15, R132, R15 ;  /* 0x0000000f840f7220 */ /* 0x000fe40000410000 */
[--C-:B------:R-:W-:Y:S01]  /*4b20*/  FADD.FTZ R30, R30, -R0.reuse ;  /* 0x800000001e1e7221 */ /* 0x100fe20000010000 */
[----:B------:R-:W-:Y:S01]  /*4b30*/  STS [R228+0x14c80], R4 ;  /* 0x014c8004e4007388 */ /* 0x000fe20000000800 */
[----:B------:R-:W-:Y:S01]  /*4b40*/  FADD.FTZ R31, R31, -R0 ;  /* 0x800000001f1f7221 */ /* 0x000fe20000010000 */
[----:B------:R-:W-:Y:S01]  /*4b50*/  F2FP.BF16.PACK_AB R0, R15, R14 ;  /* 0x0000000e0f00723e */ /* 0x000fe200000010ff */
[----:B------:R-:W-:Y:S02]  /*4b60*/  FMUL.FTZ R22, R151, R22 ;  /* 0x0000001697167220 */ /* 0x000fe40000410000 */
[----:B------:R-:W-:Y:S02]  /*4b70*/  FMUL.FTZ R23, R148, R23 ;  /* 0x0000001794177220 */ /* 0x000fe40000410000 */
[----:B------:R-:W-:Y:S02]  /*4b80*/  FMUL.FTZ R28, R145, R28 ;  /* 0x0000001c911c7220 */ /* 0x000fe40000410000 */
[----:B------:R-:W-:Y:S01]  /*4b90*/  FMUL.FTZ R12, R150, R29 ;  /* 0x0000001d960c7220 */ /* 0x000fe20000410000 */
[----:B------:R-:W-:Y:S01]  /*4ba0*/  F2FP.BF16.PACK_AB R13, R23, R22 ;  /* 0x00000016170d723e */ /* 0x000fe200000010ff */
[----:B-1----:R-:W-:Y:S01]  /*4bb0*/  FMUL.FTZ R30, R83, R30 ;  /* 0x0000001e531e7220 */ /* 0x002fe20000410000 */
[C---:B--2---:R-:W-:Y:S01]  /*4bc0*/  F2FP.BF16.PACK_AB R2, R200.reuse, R83 ;  /* 0x00000053c802723e */ /* 0x044fe200000010ff */
[----:B------:R-:W-:Y:S01]  /*4bd0*/  FMUL.FTZ R31, R200, R31 ;  /* 0x0000001fc81f7220 */ /* 0x000fe20000410000 */
[----:B------:R-:W-:Y:S03]  /*4be0*/  F2FP.BF16.PACK_AB R12, R12, R28 ;  /* 0x0000001c0c0c723e */ /* 0x000fe600000010ff */
        /* <DEDUP_REMOVED lines=15> */
[----:B------:R-:W-:Y:S04]  /*4ce0*/  STS [R229+0x5800], R2 ;  /* 0x00580002e5007388 */ /* 0x000fe80000000800 */
[----:B------:R-:W-:Y:S01]  /*4cf0*/  LDSM.16.MT88.4 R4, [R212+0x12480] ;  /* 0x01248000d404783b */ /* 0x000fe20000004200 */
[----:B--2---:R-:W-:Y:S07]  /*4d00*/  IMAD.SHL.U32 R0, R222, 0x2, RZ ;  /* 0x00000002de007824 */ /* 0x004fee00078e00ff */
[----:B------:R-:W-:Y:S08]  /*4d10*/  LDSM.16.MT88.4 R12, [R212+0x13480] ;  /* 0x01348000d40c783b */ /* 0x000ff00000004200 */
[----:B------:R-:W1:Y:S08]  /*4d20*/  LDSM.16.MT88.4 R8, [R0+0xe080] ;  /* 0x00e080000008783b */ /* 0x000e700000004200 */
[----:B------:R-:W2:Y:S08]  /*4d30*/  LDSM.16.MT88.4 R16, [R212+0x14480] ;  /* 0x01448000d410783b */ /* 0x000eb00000004200 */
[----:B------:R-:W3:Y:S08]  /*4d40*/  LDSM.16.MT88.4 R20, [R0+0x10080] ;  /* 0x010080000014783b */ /* 0x000ef00000004200 */
[----:B------:R-:W-:Y:S08]  /*4d50*/  LDSM.16.MT88.4 R24, [R212+0x12880] ;  /* 0x01288000d418783b */ /* 0x000ff00000004200 */
[----:B------:R-:W4:Y:S01]  /*4d60*/  LDSM.16.MT88.4 R28, [R0+0xe880] ;  /* 0x00e88000001c783b */ /* 0x000f220000004200 */
[-C--:B-1----:R-:W-:Y:S07]  /*4d70*/  HMMA.16816.F32.BF16 R32, R4, R8.reuse, R32 ;  /* 0x000000080420723c */ /* 0x082fee0000041820 */
[----:B------:R-:W1:Y:S01]  /*4d80*/  LDSM.16.MT88.4 R80, [R212+0x13880] ;  /* 0x01388000d450783b */ /* 0x000e620000004200 */
[-C--:B------:R-:W-:Y:S07]  /*4d90*/  HMMA.16816.F32.BF16 R36, R12, R8.reuse, R36 ;  /* 0x000000080c24723c */ /* 0x080fee0000041824 */
[----:B------:R-:W5:Y:S01]  /*4da0*/  LDSM.16.MT88.4 R132, [R212+0x14880] ;  /* 0x01488000d484783b */ /* 0x000f620000004200 */
[C---:B--2---:R-:W-:Y:S07]  /*4db0*/  HMMA.16816.F32.BF16 R40, R16.reuse, R8, R40 ;  /* 0x000000081028723c */ /* 0x044fee0000041828 */
[----:B------:R-:W-:Y:S01]  /*4dc0*/  LDSM.16.MT88.4 R136, [R0+0xf080] ;  /* 0x00f080000088783b */ /* 0x000fe20000004200 */
[-C--:B------:R-:W-:Y:S07]  /*4dd0*/  HMMA.16816.F32.BF16 R44, R16, R10.reuse, R44 ;  /* 0x0000000a102c723c */ /* 0x080fee000004182c */
[----:B------:R-:W-:Y:S01]  /*4de0*/  LDSM.16.MT88.4 R140, [R212+0x13c80] ;  /* 0x013c8000d48c783b */ /* 0x000fe20000004200 */
[-C--:B------:R-:W-:Y:S07]  /*4df0*/  HMMA.16816.F32.BF16 R48, R12, R10.reuse, R48 ;  /* 0x0000000a0c30723c */ /* 0x080fee0000041830 */
[----:B------:R-:W-:Y:S01]  /*4e00*/  LDSM.16.MT88.4 R144, [R212+0x14080] ;  /* 0x01408000d490783b */ /* 0x000fe20000004200 */
[C---:B------:R-:W-:Y:S07]  /*4e10*/  HMMA.16816.F32.BF16 R52, R4.reuse, R10, R52 ;  /* 0x0000000a0434723c */ /* 0x040fee0000041834 */
[----:B------:R-:W2:Y:S01]  /*4e20*/  LDSM.16.MT88.4 R8, [R0+0x10880] ;  /* 0x010880000008783b */ /* 0x000ea20000004200 */
[-C--:B---3--:R-:W-:Y:S07]  /*4e30*/  HMMA.16816.F32.BF16 R56, R4, R20.reuse, R56 ;  /* 0x000000140438723c */ /* 0x088fee0000041838 */
[----:B------:R-:W-:Y:S01]  /*4e40*/  LDSM.16.MT88.4 R148, [R212+0x15080] ;  /* 0x01508000d494783b */ /* 0x000fe20000004200 */
[-C--:B------:R-:W-:Y:S08]  /*4e50*/  HMMA.16816.F32.BF16 R60, R12, R20.reuse, R60 ;  /* 0x000000140c3c723c */ /* 0x080ff0000004183c */
[C---:B------:R-:W-:Y:S08]  /*4e60*/  HMMA.16816.F32.BF16 R64, R16.reuse, R20, R64 ;  /* 0x000000141040723c */ /* 0x040ff00000041840 */
[-C--:B------:R-:W-:Y:S01]  /*4e70*/  HMMA.16816.F32.BF16 R68, R16, R22.reuse, R68 ;  /* 0x000000161044723c */ /* 0x080fe20000041844 */
[----:B------:R-:W3:Y:S07]  /*4e80*/  LDSM.16.MT88.4 R16, [R212+0x12c80] ;  /* 0x012c8000d410783b */ /* 0x000eee0000004200 */
[-C--:B------:R-:W-:Y:S01]  /*4e90*/  HMMA.16816.F32.BF16 R72, R12, R22.reuse, R72 ;  /* 0x000000160c48723c */ /* 0x080fe20000041848 */
[----:B------:R-:W2:Y:S07]  /*4ea0*/  LDSM.16.MT88.4 R12, [R212+0x14c80] ;  /* 0x014c8000d40c783b */ /* 0x000eae0000004200 */
[----:B------:R-:W-:Y:S01]  /*4eb0*/  HMMA.16816.F32.BF16 R76, R4, R22, R76 ;  /* 0x00000016044c723c */ /* 0x000fe2000004184c */
[----:B------:R-:W2:Y:S07]  /*4ec0*/  LDSM.16.MT88.4 R4, [R0+0x11080] ;  /* 0x011080000004783b */ /* 0x000eae0000004200 */
[-C--:B----4-:R-:W-:Y:S01]  /*4ed0*/  HMMA.16816.F32.BF16 R32, R24, R28.reuse, R32 ;  /* 0x0000001c1820723c */ /* 0x090fe20000041820 */
[----:B------:R-:W-:Y:S07]  /*4ee0*/  LDSM.16.MT88.4 R20, [R212+0x13080] ;  /* 0x01308000d414783b */ /* 0x000fee0000004200 */
[-C--:B-1----:R-:W-:Y:S08]  /*4ef0*/  HMMA.16816.F32.BF16 R36, R80, R28.reuse, R36 ;  /* 0x0000001c5024723c */ /* 0x082ff00000041824 */
[C---:B-----5:R-:W-:Y:S08]  /*4f00*/  HMMA.16816.F32.BF16 R40, R132.reuse, R28, R40 ;  /* 0x0000001c8428723c */ /* 0x060ff00000041828 */
[-C--:B------:R-:W-:Y:S08]  /*4f10*/  HMMA.16816.F32.BF16 R44, R132, R30.reuse, R44 ;  /* 0x0000001e842c723c */ /* 0x080ff0000004182c */
[-C--:B------:R-:W-:Y:S08]  /*4f20*/  HMMA.16816.F32.BF16 R48, R80, R30.reuse, R48 ;  /* 0x0000001e5030723c */ /* 0x080ff00000041830 */
[C---:B------:R-:W-:Y:S01]  /*4f30*/  HMMA.16816.F32.BF16 R52, R24.reuse, R30, R52 ;  /* 0x0000001e1834723c */ /* 0x040fe20000041834 */
[----:B------:R-:W1:Y:S07]  /*4f40*/  LDSM.16.MT88.4 R28, [R0+0xf880] ;  /* 0x00f88000001c783b */ /* 0x000e6e0000004200 */
[-C--:B--2---:R-:W-:Y:S08]  /*4f50*/  HMMA.16816.F32.BF16 R56, R24, R8.reuse, R56 ;  /* 0x000000081838723c */ /* 0x084ff00000041838 */
[-C--:B------:R-:W-:Y:S08]  /*4f60*/  HMMA.16816.F32.BF16 R60, R80, R8.reuse, R60 ;  /* 0x00000008503c723c */ /* 0x080ff0000004183c */
[C---:B------:R-:W-:Y:S08]  /*4f70*/  HMMA.16816.F32.BF16 R64, R132.reuse, R8, R64 ;  /* 0x000000088440723c */ /* 0x040ff00000041840 */
[-C--:B------:R-:W-:Y:S08]  /*4f80*/  HMMA.16816.F32.BF16 R68, R132, R10.reuse, R68 ;  /* 0x0000000a8444723c */ /* 0x080ff00000041844 */
[-C--:B------:R-:W-:Y:S08]  /*4f90*/  HMMA.16816.F32.BF16 R72, R80, R10.reuse, R72 ;  /* 0x0000000a5048723c */ /* 0x080ff00000041848 */
[----:B------:R-:W-:Y:S01]  /*4fa0*/  HMMA.16816.F32.BF16 R76, R24, R10, R76 ;  /* 0x0000000a184c723c */ /* 0x000fe2000004184c */
[----:B------:R-:W2:Y:S07]  /*4fb0*/  LDSM.16.MT88.4 R8, [R0+0x11880] ;  /* 0x011880000008783b */ /* 0x000eae0000004200 */
[-C--:B---3--:R-:W-:Y:S01]  /*4fc0*/  HMMA.16816.F32.BF16 R32, R16, R136.reuse, R32 ;  /* 0x000000881020723c */ /* 0x088fe20000041820 */
[----:B------:R-:W-:Y:S07]  /*4fd0*/  BAR.SYNC.DEFER_BLOCKING 0x0 ;  /* 0x0000000000007b1d */ /* 0x000fee0000010000 */
[-C--:B------:R-:W-:Y:S08]  /*4fe0*/  HMMA.16816.F32.BF16 R36, R140, R136.reuse, R36 ;  /* 0x000000888c24723c */ /* 0x080ff00000041824 */
[C---:B------:R-:W-:Y:S08]  /*4ff0*/  HMMA.16816.F32.BF16 R40, R12.reuse, R136, R40 ;  /* 0x000000880c28723c */ /* 0x040ff00000041828 */
[-C--:B------:R-:W-:Y:S08]  /*5000*/  HMMA.16816.F32.BF16 R44, R12, R138.reuse, R44 ;  /* 0x0000008a0c2c723c */ /* 0x080ff0000004182c */
[-C--:B------:R-:W-:Y:S08]  /*5010*/  HMMA.16816.F32.BF16 R48, R140, R138.reuse, R48 ;  /* 0x0000008a8c30723c */ /* 0x080ff00000041830 */
[C---:B------:R-:W-:Y:S08]  /*5020*/  HMMA.16816.F32.BF16 R52, R16.reuse, R138, R52 ;  /* 0x0000008a1034723c */ /* 0x040ff00000041834 */
[-C--:B------:R-:W-:Y:S08]  /*5030*/  HMMA.16816.F32.BF16 R56, R16, R4.reuse, R56 ;  /* 0x000000041038723c */ /* 0x080ff00000041838 */
[-C--:B------:R-:W-:Y:S01]  /*5040*/  HMMA.16816.F32.BF16 R60, R140, R4.reuse, R60 ;  /* 0x000000048c3c723c */ /* 0x080fe2000004183c */
[----:B------:R3:W4:Y:S07]  /*5050*/  LDSM.16.M88.4 R80, [R217] ;  /* 0x00000000d950783b */ /* 0x00072e0000000200 */
[C---:B------:R-:W-:Y:S01]  /*5060*/  HMMA.16816.F32.BF16 R64, R12.reuse, R4, R64 ;  /* 0x000000040c40723c */ /* 0x040fe20000041840 */
[----:B------:R3:W2:Y:S07]  /*5070*/  LDSM.16.M88.4 R132, [R217+0x800] ;  /* 0x00080000d984783b */ /* 0x0006ae0000000200 */
[-C--:B------:R-:W-:Y:S01]  /*5080*/  HMMA.16816.F32.BF16 R68, R12, R6.reuse, R68 ;  /* 0x000000060c44723c */ /* 0x080fe20000041844 */
[----:B------:R3:W2:Y:S07]  /*5090*/  LDSM.16.MT88.4 R136, [R0+0x3080] ;  /* 0x003080000088783b */ /* 0x0006ae0000004200 */
[-C--:B------:R-:W-:Y:S01]  /*50a0*/  HMMA.16816.F32.BF16 R72, R140, R6.reuse, R72 ;  /* 0x000000068c48723c */ /* 0x080fe20000041848 */
[----:B------:R3:W2:Y:S07]  /*50b0*/  LDSM.16.M88.4 R140, [R219] ;  /* 0x00000000db8c783b */ /* 0x0006ae0000000200 */
[----:B------:R-:W-:Y:S01]  /*50c0*/  HMMA.16816.F32.BF16 R76, R16, R6, R76 ;  /* 0x00000006104c723c */ /* 0x000fe2000004184c */
[----:B------:R3:W2:Y:S07]  /*50d0*/  LDSM.16.MT88.4 R16, [R0+0x80] ;  /* 0x000080000010783b */ /* 0x0006ae0000004200 */
[-C--:B-1----:R-:W-:Y:S01]  /*50e0*/  HMMA.16816.F32.BF16 R32, R20, R28.reuse, R32 ;  /* 0x0000001c1420723c */ /* 0x082fe20000041820 */
        /* <DEDUP_REMOVED lines=14> */
[----:B------:R-:W-:-:S07]  /*51d0*/  @P1 BRA `(.L_x_265) ;  /* 0x0000034000001947 */ /* 0x000fce0003800000 */
[----:B-1-34-:R-:W2:Y:S01]  /*51e0*/  LDL R232, [R1+0x8] ;  /* 0x0000080001e87983 */ /* 0x01aea20000100800 */
[----:B------:R-:W-:Y:S01]  /*51f0*/  USHF.R.S32.HI UR21, URZ, 0x1f, UR20 ;  /* 0x0000001f3f157899 */ /* 0x000fe20008011414 */
[----:B------:R-:W-:Y:S01]  /*5200*/  IMAD.MOV.U32 R2, RZ, RZ, R238 ;  /* 0x000000ffff027224 */ /* 0x000fe200078e00ee */
[----:B------:R-:W-:Y:S01]  /*5210*/  ULDC.64 UR6, c[0x0][0x208] ;  /* 0x0000820000067ab9 */ /* 0x000fe20000000a00 */
[----:B------:R-:W1:Y:S01]  /*5220*/  S2R R5, SR_CTAID.Y ;  /* 0x0000000000057919 */ /* 0x000e620000002600 */
[----:B------:R-:W-:Y:S01]  /*5230*/  UIMAD UR21, UR21, UR6, URZ ;  /* 0x00000006151572a4 */ /* 0x000fe2000f8e023f */
[----:B------:R-:W-:Y:S01]  /*5240*/  IMAD.U32 R9, RZ, RZ, UR8 ;  /* 0x00000008ff097e24 */ /* 0x000fe2000f8e00ff */
[----:B------:R-:W-:Y:S01]  /*5250*/  UIMAD.WIDE.U32 UR22, UR20, UR6, URZ ;  /* 0x00000006141672a5 */ /* 0x000fe2000f8e003f */
[----:B------:R-:W3:Y:S01]  /*5260*/  S2R R231, SR_CTAID.Z ;  /* 0x0000000000e77919 */ /* 0x000ee20000002700 */
[----:B------:R-:W-:Y:S01]  /*5270*/  UIMAD UR21, UR20, UR7, UR21 ;  /* 0x00000007141572a4 */ /* 0x000fe2000f8e0215 */
[----:B------:R-:W-:Y:S01]  /*5280*/  IMAD.U32 R10, RZ, RZ, UR9 ;  /* 0x00000009ff0a7e24 */ /* 0x000fe2000f8e00ff */
[----:B------:R-:W-:Y:S01]  /*5290*/  USHF.L.U32 UR6, UR22, 0x6, URZ ;  /* 0x0000000616067899 */ /* 0x000fe2000800063f */
[----:B------:R-:W-:Y:S01]  /*52a0*/  IMAD.MOV.U32 R3, RZ, RZ, R239 ;  /* 0x000000ffff037224 */ /* 0x000fe200078e00ef */
[----:B------:R-:W-:Y:S02]  /*52b0*/  UIADD3 UR21, UR23, UR21, URZ ;  /* 0x0000001517157290 */ /* 0x000fe4000fffe03f */
[----:B------:R-:W-:Y:S02]  /*52c0*/  USHF.L.U32 UR7, UR20, 0x6, URZ ;  /* 0x0000000614077899 */ /* 0x000fe4000800063f */
[----:B------:R-:W-:Y:S01]  /*52d0*/  IADD3 R4, P1, R248, UR6, RZ ;  /* 0x00000006f8047c10 */ /* 0x000fe2000ff3e0ff */
[----:B------:R-:W-:Y:S03]  /*52e0*/  USHF.L.U64.HI UR21, UR22, 0x6, UR21 ;  /* 0x0000000616157899 */ /* 0x000fe60008010215 */
[----:B------:R-:W-:Y:S02]  /*52f0*/  LEA R6, P0, R4, c[0x0][0x1f0], 0x1 ;  /* 0x00007c0004067a11 */ /* 0x000fe400078008ff */
[----:B-1----:R-:W-:Y:S01]  /*5300*/  SHF.R.S32.HI R8, RZ, 0x1f, R5 ;  /* 0x0000001fff087819 */ /* 0x002fe20000011405 */
[----:B------:R-:W-:Y:S04]  /*5310*/  IMAD.WIDE.U32 R2, R5, c[0x0][0x288], R2 ;  /* 0x0000a20005027a25 */ /* 0x000fe800078e0002 */
[----:B------:R-:W-:Y:S02]  /*5320*/  IMAD R8, R8, c[0x0][0x288], RZ ;  /* 0x0000a20008087a24 */ /* 0x000fe400078e02ff */
[----:B---3--:R-:W-:Y:S02]  /*5330*/  IMAD R11, R231, c[0x0][0x290], RZ ;  /* 0x0000a400e70b7a24 */ /* 0x008fe400078e02ff */
[----:B------:R-:W-:Y:S01]  /*5340*/  IMAD R8, R5, c[0x0][0x28c], R8 ;  /* 0x0000a30005087a24 */ /* 0x000fe200078e0208 */
[----:B------:R-:W-:Y:S04]  /*5350*/  IADD3.X R5, R245, UR21, RZ, P1, !PT ;  /* 0x00000015f5057c10 */ /* 0x000fe80008ffe4ff */
[----:B------:R-:W-:Y:S02]  /*5360*/  LEA.HI.X R7, R4, c[0x0][0x1f4], R5, 0x1, P0 ;  /* 0x00007d0004077a11 */ /* 0x000fe400000f0c05 */
[----:B------:R-:W-:Y:S01]  /*5370*/  IADD3 R5, P6, P2, R248, UR6, R9 ;  /* 0x00000006f8057c10 */ /* 0x000fe2000fade009 */
[----:B------:R-:W-:Y:S01]  /*5380*/  USHF.R.S32.HI UR6, URZ, 0x1f, UR7 ;  /* 0x0000001f3f067899 */ /* 0x000fe20008011407 */
[----:B------:R-:W-:Y:S01]  /*5390*/  IADD3 R9, P1, P0, R2, UR7, R11 ;  /* 0x0000000702097c10 */ /* 0x000fe2000f83e00b */
[----:B------:R-:W-:Y:S01]  /*53a0*/  IMAD.IADD R2, R3, 0x1, R8 ;  /* 0x0000000103027824 */ /* 0x000fe200078e0208 */
[----:B------:R-:W-:Y:S01]  /*53b0*/  IADD3.X R10, R245, UR21, R10, P6, P2 ;  /* 0x00000015f50a7c10 */ /* 0x000fe2000b7e440a */
[----:B------:R-:W-:Y:S01]  /*53c0*/  IMAD.U32 R11, RZ, RZ, UR7 ;  /* 0x00000007ff0b7e24 */ /* 0x000fe2000f8e00ff */
[----:B------:R-:W-:Y:S02]  /*53d0*/  LOP3.LUT P6, RZ, R237, 0x1, RZ, 0xc0, !PT ;  /* 0x00000001edff7812 */ /* 0x000fe400078cc0ff */
[C---:B------:R-:W-:Y:S04]  /*53e0*/  LEA R4, P2, R5.reuse, c[0x0][0x1f0], 0x1 ;  /* 0x00007c0005047a11 */ /* 0x040fe800078408ff */
[----:B------:R-:W-:Y:S02]  /*53f0*/  LEA.HI.X R5, R5, c[0x0][0x1f4], R10, 0x1, P2 ;  /* 0x00007d0005057a11 */ /* 0x000fe400010f0c0a */
[----:B--2---:R-:W-:Y:S02]  /*5400*/  IADD3.X R3, R2, UR6, R232, P1, P0 ;  /* 0x0000000602037c10 */ /* 0x004fe40008fe04e8 */
[----:B------:R-:W-:Y:S02]  /*5410*/  IADD3 R2, -R240, c[0x0][0x168], -R11 ;  /* 0x00005a00f0027a10 */ /* 0x000fe40007ffe90b */
[----:B------:R-:W-:Y:S02]  /*5420*/  LEA R8, P0, R9, c[0x0][0x280], 0x2 ;  /* 0x0000a00009087a11 */ /* 0x000fe400078010ff */
[C---:B------:R-:W-:Y:S02]  /*5430*/  ISETP.LT.OR P2, PT, R2.reuse, 0x1, !P6 ;  /* 0x000000010200780c */ /* 0x040fe40007741670 */
[----:B------:R-:W-:Y:S02]  /*5440*/  LOP3.LUT P1, RZ, R237, 0x2, RZ, 0xc0, !PT ;  /* 0x00000002edff7812 */ /* 0x000fe4000782c0ff */
[----:B------:R-:W-:Y:S02]  /*5450*/  LEA.HI.X R9, R9, c[0x0][0x284], R3, 0x2, P0 ;  /* 0x0000a10009097a11 */ /* 0x000fe400000f1403 */
[C---:B------:R-:W-:Y:S02]  /*5460*/  ISETP.LT.OR P0, PT, R2.reuse, 0x1, !P1 ;  /* 0x000000010200780c */ /* 0x040fe40004f01670 */
[C---:B------:R-:W-:Y:S02]  /*5470*/  ISETP.LT.OR P6, PT, R2.reuse, 0x21, !P6 ;  /* 0x000000210200780c */ /* 0x040fe400077c1670 */
[----:B------:R-:W-:Y:S01]  /*5480*/  ISETP.LT.OR P1, PT, R2, 0x21, !P1 ;  /* 0x000000210200780c */ /* 0x000fe20004f21670 */
[----:B------:R-:W-:Y:S02]  /*5490*/  @!P3 IMAD.SHL.U32 R2, R242, 0x10, RZ ;  /* 0x00000010f202b824 */ /* 0x000fe400078e00ff */
[----:B------:R-:W-:Y:S01]  /*54a0*/  @!PT LDS RZ, [RZ] ;  /* 0x00000000fffff984 */ /* 0x000fe20000000800 */
[----:B------:R-:W-:Y:S01]  /*54b0*/  @!PT LDS RZ, [RZ] ;  /* 0x00000000fffff984 */ /* 0x000fe20000000800 */
[----:B------:R-:W-:Y:S01]  /*54c0*/  @!PT LDS RZ, [RZ] ;  /* 0x00000000fffff984 */ /* 0x000fe20000000800 */
[----:B------:R1:W-:Y:S06]  /*54d0*/  LDGSTS.E.BYPASS.LTC128B.128 [R234+0xe080], [R6.64], !P2 ;  /* 0x0e08000006ea7fae */ /* 0x0003ec000d101d4e */
[----:B------:R1:W-:Y:S04]  /*54e0*/  LDGSTS.E.BYPASS.LTC128B.128 [R234+0x10080], [R6.64+0x80], !P0 ;  /* 0x1008008006ea7fae */ /* 0x0003e8000c101d4e */
[----:B------:R1:W-:Y:S04]  /*54f0*/  LDGSTS.E.BYPASS.LTC128B.128 [R234+0xf080], [R4.64], !P6 ;  /* 0x0f08000004ea7fae */ /* 0x0003e8000f101d4e */
[----:B------:R1:W-:Y:S04]  /*5500*/  LDGSTS.E.BYPASS.LTC128B.128 [R234+0x11080], [R4.64+0x80], !P1 ;  /* 0x1108008004ea7fae */ /* 0x0003e8000c901d4e */
[----:B------:R1:W-:Y:S02]  /*5510*/  @!P3 LDGSTS.E.BYPASS.LTC128B.128 [R2+0x12280], [R8.64] ;  /* 0x122800000802bfae */ /* 0x0003e4000b901d4e */
.L_x_265:
[-C--:B-1-34-:R-:W-:Y:S01]  /*5520*/  HMMA.16816.F32.BF16 R4, R80, R16.reuse, RZ ;  /* 0x000000105004723c */ /* 0x09afe200000418ff */
[----:B------:R-:W2:Y:S01]  /*5530*/  LDL R231, [R1+0xc] ;  /* 0x00000c0001e77983 */ /* 0x000ea20000100800 */
[----:B------:R-:W-:Y:S02]  /*5540*/  USHF.L.U32 UR11, UR11, 0xd, URZ ;  /* 0x0000000d0b0b7899 */ /* 0x000fe4000800063f */
[----:B------:R-:W-:Y:S01]  /*5550*/  IMAD.U32 R2, RZ, RZ, UR4 ;  /* 0x00000004ff027e24 */ /* 0x000fe2000f8e00ff */
[----:B------:R-:W-:Y:S01]  /*5560*/  LDSM.16.M88.4 R144, [R217+0x1800] ;  /* 0x00180000d990783b */ /* 0x000fe20000000200 */
[----:B------:R-:W-:Y:S02]  /*5570*/  UIADD3 UR6, UR4, 0x1, URZ ;  /* 0x0000000104067890 */ /* 0x000fe4000fffe03f */
[C---:B------:R-:W-:Y:S01]  /*5580*/  HMMA.16816.F32.BF16 R8, R132.reuse, R16, RZ ;  /* 0x000000108408723c */ /* 0x040fe200000418ff */
[----:B------:R-:W-:Y:S01]  /*5590*/  LDSM.16.MT88.4 R148, [R0+0x4080] ;  /* 0x004080000094783b */ /* 0x000fe20000004200 */
[----:B------:R-:W-:Y:S02]  /*55a0*/  UISETP.GE.AND UP0, UPT, UR4, 0x1, UPT ;  /* 0x000000010400788c */ /* 0x000fe4000bf06270 */
[----:B------:R-:W-:Y:S01]  /*55b0*/  IMAD.U32 R3, RZ, RZ, UR11 ;  /* 0x0000000bff037e24 */ /* 0x000fe2000f8e00ff */
[----:B------:R-:W0:Y:S01]  /*55c0*/  LDGDEPBAR ;  /* 0x00000000000079af */ /* 0x000e220000000000 */
[----:B------:R-:W-:Y:S02]  /*55d0*/  USEL UR4, UR6, URZ, !UP0 ;  /* 0x0000003f06047287 */ /* 0x000fe4000c000000 */
[-C--:B------:R-:W-:Y:S01]  /*55e0*/  HMMA.16816.F32.BF16 R12, R132, R18.reuse, RZ ;  /* 0x00000012840c723c */ /* 0x080fe200000418ff */
[----:B------:R-:W-:Y:S02]  /*55f0*/  UISETP.GE.AND UP0, UPT, UR20, UR12, UPT ;  /* 0x0000000c1400728c */ /* 0x000fe4000bf06270 */
[----:B------:R-:W-:Y:S04]  /*5600*/  UIADD3 UR6, UR18, 0x1, URZ ;  /* 0x0000000112067890 */ /* 0x000fe8000fffe03f */
[----:B------:R-:W-:Y:S01]  /*5610*/  PLOP3.LUT P0, PT, PT, PT, UP0, 0x80, 0x0 ;  /* 0x000000000000781c */ /* 0x000fe20003f0f008 */
[C---:B------:R-:W-:Y:S01]  /*5620*/  HMMA.16816.F32.BF16 R16, R80.reuse, R18, RZ ;  /* 0x000000125010723c */ /* 0x040fe200000418ff */
[----:B------:R-:W-:Y:S04]  /*5630*/  UISETP.GE.AND UP0, UPT, UR18, 0x1, UPT ;  /* 0x000000011200788c */ /* 0x000fe8000bf06270 */
[----:B------:R-:W-:Y:S03]  /*5640*/  USEL UR18, UR6, URZ, !UP0 ;  /* 0x0000003f06127287 */ /* 0x000fe6000c000000 */
        /* <DEDUP_REMOVED lines=12> */
[C---:B------:R-:W-:Y:S01]  /*5710*/  HMMA.16816.F32.BF16 R24, R204.reuse, R208, R24 ;  /* 0x000000d0cc18723c */ /* 0x040fe20000041818 */
[----:B------:R-:W3:Y:S07]  /*5720*/  LDL.64 R208, [R1] ;  /* 0x0000000001d07983 */ /* 0x000eee0000100a00 */
[-C--:B------:R-:W-:Y:S01]  /*5730*/  HMMA.16816.F32.BF16 R28, R204, R210.reuse, R28 ;  /* 0x000000d2cc1c723c */ /* 0x080fe2000004181c */
[----:B------:R-:W-:Y:S07]  /*5740*/  LDSM.16.MT88.4 R204, [R0+0x4880] ;  /* 0x0048800000cc783b */ /* 0x000fee0000004200 */
[----:B------:R-:W-:Y:S01]  /*5750*/  HMMA.16816.F32.BF16 R80, R140, R210, R80 ;  /* 0x000000d28c50723c */ /* 0x000fe20000041850 */
[----:B------:R-:W-:Y:S07]  /*5760*/  LDSM.16.MT88.4 R140, [R0+0x1880] ;  /* 0x00188000008c783b */ /* 0x000fee0000004200 */
[-C--:B-1----:R-:W-:Y:S08]  /*5770*/  HMMA.16816.F32.BF16 R4, R132, R136.reuse, R4 ;  /* 0x000000888404723c */ /* 0x082ff00000041804 */
[C---:B------:R-:W-:Y:S08]  /*5780*/  HMMA.16816.F32.BF16 R8, R144.reuse, R136, R8 ;  /* 0x000000889008723c */ /* 0x040ff00000041808 */
[-C--:B------:R-:W-:Y:S08]  /*5790*/  HMMA.16816.F32.BF16 R12, R144, R138.reuse, R12 ;  /* 0x0000008a900c723c */ /* 0x080ff0000004180c */
[C---:B------:R-:W-:Y:S01]  /*57a0*/  HMMA.16816.F32.BF16 R16, R132.reuse, R138, R16 ;  /* 0x0000008a8410723c */ /* 0x040fe20000041810 */
[----:B------:R-:W1:Y:S07]  /*57b0*/  LDSM.16.M88.4 R136, [R219+0x1000] ;  /* 0x00100000db88783b */ /* 0x000e6e0000000200 */
[-C--:B------:R-:W-:Y:S08]  /*57c0*/  HMMA.16816.F32.BF16 R20, R132, R148.reuse, R20 ;  /* 0x000000948414723c */ /* 0x080ff00000041814 */
[C---:B------:R-:W-:Y:S08]  /*57d0*/  HMMA.16816.F32.BF16 R24, R144.reuse, R148, R24 ;  /* 0x000000949018723c */ /* 0x040ff00000041818 */
[-C--:B------:R-:W-:Y:S01]  /*57e0*/  HMMA.16816.F32.BF16 R28, R144, R150.reuse, R28 ;  /* 0x00000096901c723c */ /* 0x080fe2000004181c */
[----:B------:R-:W-:Y:S07]  /*57f0*/  LDSM.16.M88.4 R144, [R217+0x2800] ;  /* 0x00280000d990783b */ /* 0x000fee0000000200 */
[----:B------:R-:W-:Y:S01]  /*5800*/  HMMA.16816.F32.BF16 R80, R132, R150, R80 ;  /* 0x000000968450723c */ /* 0x000fe20000041850 */
[----:B------:R-:W-:Y:S04]  /*5810*/  LDSM.16.M88.4 R132, [R217+0x2000] ;  /* 0x00200000d984783b */ /* 0x000fe80000000200 */
[----:B------:R-:W-:Y:S03]  /*5820*/  LDSM.16.MT88.4 R148, [R0+0x5080] ;  /* 0x005080000094783b */ /* 0x000fe60000004200 */
        /* <DEDUP_REMOVED lines=19> */
[-C--:B------:R-:W-:Y:S08]  /*5960*/  HMMA.16816.F32.BF16 R28, R144, R150.reuse, R28 ;  /* 0x00000096901c723c */ /* 0x080ff0000004181c */
[----:B------:R-:W-:Y:S08]  /*5970*/  HMMA.16816.F32.BF16 R80, R132, R150, R80 ;  /* 0x000000968450723c */ /* 0x000ff00000041850 */
[-C--:B-1----:R-:W-:Y:S08]  /*5980*/  HMMA.16816.F32.BF16 R4, R136, R140.reuse, R4 ;  /* 0x0000008c8804723c */ /* 0x082ff00000041804 */
[C---:B------:R-:W-:Y:S08]  /*5990*/  HMMA.16816.F32.BF16 R8, R200.reuse, R140, R8 ;  /* 0x0000008cc808723c */ /* 0x040ff00000041808 */
[-C--:B------:R-:W-:Y:S08]  /*59a0*/  HMMA.16816.F32.BF16 R12, R200, R142.reuse, R12 ;  /* 0x0000008ec80c723c */ /* 0x080ff0000004180c */
[C---:B------:R-:W-:Y:S01]  /*59b0*/  HMMA.16816.F32.BF16 R16, R136.reuse, R142, R16 ;  /* 0x0000008e8810723c */ /* 0x040fe20000041810 */
[----:B------:R-:W-:Y:S07]  /*59c0*/  LDSM.16.MT88.4 R140, [R212+0x18080] ;  /* 0x01808000d48c783b */ /* 0x000fee0000004200 */
[-C--:B------:R-:W-:Y:S08]  /*59d0*/  HMMA.16816.F32.BF16 R20, R136, R204.reuse, R20 ;  /* 0x000000cc8814723c */ /* 0x080ff00000041814 */
[C---:B------:R-:W-:Y:S08]  /*59e0*/  HMMA.16816.F32.BF16 R24, R200.reuse, R204, R24 ;  /* 0x000000ccc818723c */ /* 0x040ff00000041818 */
[-C--:B------:R-:W-:Y:S08]  /*59f0*/  HMMA.16816.F32.BF16 R28, R200, R206.reuse, R28 ;  /* 0x000000cec81c723c */ /* 0x080ff0000004181c */
[----:B------:R-:W-:Y:S04]  /*5a00*/  HMMA.16816.F32.BF16 R80, R136, R206, R80 ;  /* 0x000000ce8850723c */ /* 0x000fe80000041850 */
[----:B---3--:R-:W-:Y:S01]  /*5a10*/  IADD3 R0, P1, R208, UR11, RZ ;  /* 0x0000000bd0007c10 */ /* 0x008fe2000ff3e0ff */
[----:B------:R-:W-:Y:S03]  /*5a20*/  UMOV UR11, UR20 ;  /* 0x00000014000b7c82 */ /* 0x000fe60008000000 */
[----:B--2---:R-:W-:Y:S04]  /*5a30*/  LEA.HI.X.SX32 R3, R3, R231, 0x1, P1 ;  /* 0x000000e703037211 */ /* 0x004fe800008f0eff */
[C---:B------:R-:W-:Y:S04]  /*5a40*/  LEA R132, P1, R0.reuse, c[0x0][0x220], 0x2 ;  /* 0x0000880000847a11 */ /* 0x040fe800078210ff */
[----:B------:R-:W-:Y:S01]  /*5a50*/  LEA.HI.X R133, R0, c[0x0][0x224], R3, 0x2, P1 ;  /* 0x0000890000857a11 */ /* 0x000fe200008f1403 */
[----:B------:R-:W-:Y:S04]  /*5a60*/  IMAD R0, R2, 0x2000, R222 ;  /* 0x0000200002007824 */ /* 0x000fe800078e02de */
[----:B------:R-:W-:Y:S01]  /*5a70*/  RED.E.ADD.F32.FTZ.RN.STRONG.GPU [R132.64], R4 ;  /* 0x000000048400798e */ /* 0x000fe2000c10e78e */
        /* <DEDUP_REMOVED lines=149> */
.L_x_247:
[----:B------:R-:W-:Y:S05]  /*63d0*/  @P1 BRA `(.L_x_267) ;  /* 0x000016e000001947 */ /* 0x000fea0003800000 */
[----:B------:R-:W-:Y:S01]  /*63e0*/  SHF.R.S32.HI R8, RZ, 0x1f, R242 ;  /* 0x0000001fff087819 */ /* 0x000fe200000114f2 */
[----:B------:R-:W-:Y:S01]  /*63f0*/  BAR.SYNC.DEFER_BLOCKING 0x1, 0x100 ;  /* 0x0044000000007b1d */ /* 0x000fe20000010000 */
[----:B------:R-:W-:Y:S02]  /*6400*/  F2FP.BF16.PACK_AB R32, R33, R32 ;  /* 0x000000202120723e */ /* 0x000fe400000010ff */
[----:B------:R-:W-:-:S02]  /*6410*/  LEA.HI R3, R8, R242, RZ, 0x2 ;  /* 0x000000f208037211 */ /* 0x000fc400078f10ff */
[----:B------:R-:W-:Y:S01]  /*6420*/  LEA.HI R0, R8, R242, RZ, 0x5 ;  /* 0x000000f208007211 */ /* 0x000fe200078f28ff */
[----:B------:R-:W-:Y:S01]  /*6430*/  BSSY B0, `(.L_x_268) ;  /* 0x00000b6000007945 */ /* 0x000fe20003800000 */
[--C-:B------:R-:W-:Y:S02]  /*6440*/  SHF.R.S32.HI R5, RZ, 0x2, R3.reuse ;  /* 0x00000002ff057819 */ /* 0x100fe40000011403 */
[----:B------:R-:W-:Y:S02]  /*6450*/  SHF.R.S32.HI R2, RZ, 0x1f, R3 ;  /* 0x0000001fff027819 */ /* 0x000fe40000011403 */
[----:B------:R-:W-:Y:S02]  /*6460*/  SHF.R.S32.HI R4, RZ, 0x5, R0 ;  /* 0x00000005ff047819 */ /* 0x000fe40000011400 */
[----:B------:R-:W-:Y:S02]  /*6470*/  LEA.HI R2, R2, R5, RZ, 0x3 ;  /* 0x0000000502027211 */ /* 0x000fe400078f18ff */
[----:B------:R-:W-:-:S02]  /*6480*/  LEA.HI R0, R0, R4, RZ, 0x1 ;  /* 0x0000000400007211 */ /* 0x000fc400078f08ff */
[----:B------:R-:W-:Y:S02]  /*6490*/  LOP3.LUT R2, R2, 0xfffffff8, RZ, 0xc0, !PT ;  /* 0xfffffff802027812 */ /* 0x000fe400078ec0ff */
[----:B------:R-:W-:Y:S02]  /*64a0*/  LOP3.LUT R0, R0, 0x1ffffe, RZ, 0xc0, !PT ;  /* 0x001ffffe00007812 */ /* 0x000fe400078ec0ff */
[-C--:B------:R-:W-:Y:S01]  /*64b0*/  LEA.HI R10, R8, R242.reuse, RZ, 0x4 ;  /* 0x000000f2080a7211 */ /* 0x080fe200078f20ff */
[----:B------:R-:W-:Y:S01]  /*64c0*/  IMAD.IADD R6, R5, 0x1, -R2 ;  /* 0x0000000105067824 */ /* 0x000fe200078e0a02 */
[----:B------:R-:W-:Y:S01]  /*64d0*/  LOP3.LUT R2, R3, 0x3ffffffc, RZ, 0xc0, !PT ;  /* 0x3ffffffc03027812 */ /* 0x000fe200078ec0ff */
[----:B------:R-:W-:Y:S01]  /*64e0*/  IMAD.IADD R7, R4, 0x1, -R0 ;  /* 0x0000000104077824 */ /* 0x000fe200078e0a00 */
[-C--:B------:R-:W-:Y:S01]  /*64f0*/  LEA.HI R0, R8, R242.reuse, RZ, 0x6 ;  /* 0x000000f208007211 */ /* 0x080fe200078f30ff */
[----:B------:R-:W-:Y:S01]  /*6500*/  IMAD.SHL.U32 R4, R6, 0x40, RZ ;  /* 0x0000004006047824 */ /* 0x000fe200078e00ff */
[----:B------:R-:W-:Y:S01]  /*6510*/  LEA.HI R8, R8, R242, RZ, 0x7 ;  /* 0x000000f208087211 */ /* 0x000fe200078f38ff */
[----:B------:R-:W-:Y:S01]  /*6520*/  IMAD.IADD R3, R242, 0x1, -R2 ;  /* 0x00000001f2037824 */ /* 0x000fe200078e0a02 */
[----:B------:R-:W-:-:S02]  /*6530*/  SHF.R.U32.HI R5, RZ, 0x3, R0 ;  /* 0x00000003ff057819 */ /* 0x000fc40000011600 */
[----:B------:R-:W-:Y:S01]  /*6540*/  LOP3.LUT R0, R10, 0xfffffff0, RZ, 0xc0, !PT ;  /* 0xfffffff00a007812 */ /* 0x000fe200078ec0ff */
[----:B------:R-:W-:Y:S01]  /*6550*/  IMAD R7, R7, 0x200, R3 ;  /* 0x0000020007077824 */ /* 0x000fe200078e0203 */
[----:B------:R-:W-:Y:S01]  /*6560*/  LOP3.LUT R2, R4, 0x1c0, RZ, 0xc0, !PT ;  /* 0x000001c004027812 */ /* 0x000fe200078ec0ff */
[----:B------:R-:W-:Y:S01]  /*6570*/  IMAD.SHL.U32 R8, R8, 0x4, RZ ;  /* 0x0000000408087824 */ /* 0x000fe200078e00ff */
[----:B------:R-:W-:Y:S01]  /*6580*/  LOP3.LUT P0, RZ, R6, 0x4, RZ, 0xc0, !PT ;  /* 0x0000000406ff7812 */ /* 0x000fe2000780c0ff */
[----:B------:R-:W-:Y:S01]  /*6590*/  IMAD.IADD R0, R242, 0x1, -R0 ;  /* 0x00000001f2007824 */ /* 0x000fe200078e0a00 */
[----:B------:R-:W-:Y:S02]  /*65a0*/  LOP3.LUT R4, R2, 0x18, R5, 0xf8, !PT ;  /* 0x0000001802047812 */ /* 0x000fe400078ef805 */
[----:B------:R-:W-:Y:S01]  /*65b0*/  SHF.R.U32.HI R3, RZ, 0x3, R2 ;  /* 0x00000003ff037819 */ /* 0x000fe20000011602 */
[----:B------:R-:W-:Y:S01]  /*65c0*/  IMAD.SHL.U32 R6, R0, 0x8, RZ ;  /* 0x0000000800067824 */ /* 0x000fe200078e00ff */
[----:B------:R-:W-:-:S02]  /*65d0*/  SHF.R.S32.HI R2, RZ, 0x1f, R0 ;  /* 0x0000001fff027819 */ /* 0x000fc40000011400 */
[----:B------:R-:W-:Y:S02]  /*65e0*/  LOP3.LUT R4, R4, R3, RZ, 0x3c, !PT ;  /* 0x0000000304047212 */ /* 0x000fe400078e3cff */
[----:B------:R-:W-:Y:S02]  /*65f0*/  LEA.HI R2, R2, R0, RZ, 0x3 ;  /* 0x0000000002027211 */ /* 0x000fe400078f18ff */
[----:B------:R-:W-:Y:S01]  /*6600*/  F2FP.BF16.PACK_AB R34, R35, R34 ;  /* 0x000000222322723e */ /* 0x000fe200000010ff */
[----:B------:R-:W-:Y:S01]  /*6610*/  IMAD.U32 R0, R7, 0x2, R4 ;  /* 0x0000000207007824 */ /* 0x000fe200078e0004 */
[----:B------:R-:W-:Y:S02]  /*6620*/  LOP3.LUT R7, R8, 0xfffffe00, RZ, 0xc0, !PT ;  /* 0xfffffe0008077812 */ /* 0x000fe400078ec0ff */
[----:B------:R-:W-:Y:S01]  /*6630*/  SHF.R.S32.HI R2, RZ, 0x3, R2 ;  /* 0x00000003ff027819 */ /* 0x000fe20000011402 */
[----:B------:R-:W-:Y:S01]  /*6640*/  IMAD.SHL.U32 R0, R0, 0x2, RZ ;  /* 0x0000000200007824 */ /* 0x000fe200078e00ff */
[----:B------:R-:W-:-:S02]  /*6650*/  F2FP.BF16.PACK_AB R52, R53, R52 ;  /* 0x000000343534723e */ /* 0x000fc400000010ff */
[----:B------:R-:W-:Y:S01]  /*6660*/  F2FP.BF16.PACK_AB R54, R55, R54 ;  /* 0x000000363736723e */ /* 0x000fe200000010ff */
[----:B------:R-:W-:Y:S01]  /*6670*/  IMAD R7, R2, 0x1800, R7 ;  /* 0x0000180002077824 */ /* 0x000fe200078e0207 */
[C---:B------:R-:W-:Y:S01]  /*6680*/  IADD3 R2, R0.reuse, 0x40, RZ ;  /* 0x0000004000027810 */ /* 0x040fe20007ffe0ff */
[----:B------:R-:W-:Y:S01]  /*6690*/  STS [R0+0x6080], R32 ;  /* 0x0060802000007388 */ /* 0x000fe20000000800 */
[----:B------:R-:W-:Y:S02]  /*66a0*/  @P0 IADD3 R2, R0, -0x40, RZ ;  /* 0xffffffc000020810 */ /* 0x000fe40007ffe0ff */
        /* <DEDUP_REMOVED lines=9> */
[----:B------:R-:W-:Y:S01]  /*6740*/  SHF.R.S32.HI R10, RZ, 0x4, R10 ;  /* 0x00000004ff0a7819 */ /* 0x000fe2000001140a */
[----:B------:R-:W-:Y:S01]  /*6750*/  STS [R0+0x7080], R36 ;  /* 0x0070802400007388 */ /* 0x000fe20000000800 */
[----:B------:R-:W-:Y:S02]  /*6760*/  F2FP.BF16.PACK_AB R44, R45, R44 ;  /* 0x0000002c2d2c723e */ /* 0x000fe400000010ff */
[----:B------:R-:W-:Y:S01]  /*6770*/  F2FP.BF16.PACK_AB R46, R47, R46 ;  /* 0x0000002e2f2e723e */ /* 0x000fe200000010ff */
[----:B------:R-:W-:Y:S01]  /*6780*/  STS [R0+0x7480], R38 ;  /* 0x0074802600007388 */ /* 0x000fe20000000800 */
[----:B------:R-:W-:Y:S01]  /*6790*/  F2FP.BF16.PACK_AB R56, R57, R56 ;  /* 0x000000383938723e */ /* 0x000fe200000010ff */
[----:B------:R-:W-:Y:S01]  /*67a0*/  IMAD.SHL.U32 R3, R10, 0x40, RZ ;  /* 0x000000400a037824 */ /* 0x000fe200078e00ff */
        /* <DEDUP_REMOVED lines=26> */
[----:B------:R-:W-:Y:S02]  /*6950*/  LOP3.LUT R5, R3, 0x1c0, RZ, 0xc0, !PT ;  /* 0x000001c003057812 */ /* 0x000fe400078ec0ff */
        /* <DEDUP_REMOVED lines=12> */
[----:B------:R-:W-:Y:S01]  /*6a20*/  LOP3.LUT R3, R5, 0x38, R6, 0xf8, !PT ;  /* 0x0000003805037812 */ /* 0x000fe200078ef806 */
[----:B------:R-:W-:Y:S01]  /*6a30*/  STS [R2+0xa480], R74 ;  /* 0x00a4804a02007388 */ /* 0x000fe20000000800 */
[----:B------:R-:W-:Y:S02]  /*6a40*/  SHF.R.U32.HI R8, RZ, 0x3, R5 ;  /* 0x00000003ff087819 */ /* 0x000fe40000011605 */
        /* <DEDUP_REMOVED lines=12> */
[----:B------:R-:W-:Y:S01]  /*6b10*/  LOP3.LUT R8, R3, R8, RZ, 0x3c, !PT ;  /* 0x0000000803087212 */ /* 0x000fe200078e3cff */
[----:B------:R-:W-:Y:S01]  /*6b20*/  STS [R0+0x80], R30 ;  /* 0x0000801e00007388 */ /* 0x000fe20000000800 */
[----:B------:R-:W-:-:S02]  /*6b30*/  F2FP.BF16.PACK_AB R3, R121, R120 ;  /* 0x000000787903723e */ /* 0x000fc400000010ff */
[----:B------:R-:W-:Y:S01]  /*6b40*/  F2FP.BF16.PACK_AB R5, R123, R122 ;  /* 0x0000007a7b05723e */ /* 0x000fe200000010ff */
[----:B------:R-:W-:Y:S01]  /*6b50*/  STS [R0+0x480], R29 ;  /* 0x0004801d00007388 */ /* 0x000fe20000000800 */
[----:B------:R-:W-:-:S03]  /*6b60*/  IMAD.IADD R7, R7, 0x1, R8 ;  /* 0x0000000107077824 */ /* 0x000fc600078e0208 */
        /* <DEDUP_REMOVED lines=16> */
[----:B------:R-:W-:Y:S04]  /*6c70*/  STS [R2+0x4080], R9 ;  /* 0x0040800902007388 */ /* 0x000fe80000000800 */
[----:B------:R-:W-:Y:S04]  /*6c80*/  STS [R2+0x4480], R4 ;  /* 0x0044800402007388 */ /* 0x000fe80000000800 */
[----:B------:R-:W-:Y:S04]  /*6c90*/  STS [R0+0x5080], R14 ;  /* 0x0050800e00007388 */ /* 0x000fe80000000800 */
[----:B------:R2:W-:Y:S01]  /*6ca0*/  STS [R0+0x5480], R13 ;  /* 0x0054800d00007388 */ /* 0x0005e20000000800 */
[----:B-1----:R-:W-:-:S03]  /*6cb0*/  SHF.R.S32.HI R11, RZ, 0x1f, R10 ;  /* 0x0000001fff0b7819 */ /* 0x002fc6000001140a */
[----:B------:R-:W-:Y:S04]  /*6cc0*/  STS [R2+0x5080], R3 ;  /* 0x0050800302007388 */ /* 0x000fe80000000800 */
[----:B------:R1:W-:Y:S04]  /*6cd0*/  STS [R2+0x5480], R5 ;  /* 0x0054800502007388 */ /* 0x0003e80000000800 */
[----:B------:R-:W3:Y:S04]  /*6ce0*/  S2R R12, SR_CTAID.X ;  /* 0x00000000000c7919 */ /* 0x000ee80000002500 */
[----:B------:R-:W4:Y:S04]  /*6cf0*/  S2R R22, SR_CTAID.Y ;  /* 0x0000000000167919 */ /* 0x000f280000002600 */
[----:B------:R-:W5:Y:S01]  /*6d00*/  S2R R21, SR_CTAID.Z ;  /* 0x0000000000157919 */ /* 0x000f620000002700 */
[----:B--2---:R-:W-:-:S03]  /*6d10*/  IMAD.SHL.U32 R0, R7, 0x2, RZ ;  /* 0x0000000207007824 */ /* 0x004fc600078e00ff */
[----:B------:R-:W-:Y:S01]  /*6d20*/  BAR.SYNC.DEFER_BLOCKING 0x1, 0x100 ;  /* 0x0044000000007b1d */ /* 0x000fe20000010000 */
[----:B------:R-:W-:Y:S01]  /*6d30*/  SHF.R.S32.HI R7, RZ, 0x1f, R6 ;  /* 0x0000001fff077819 */ /* 0x000fe20000011406 */
[----:B-1----:R-:W-:-:S04]  /*6d40*/  IMAD.MOV.U32 R5, RZ, RZ, -0x60 ;  /* 0xffffffa0ff057424 */ /* 0x002fc800078e00ff */
[----:B---3--:R-:W-:Y:S01]  /*6d50*/  IMAD R5, R12, R5, c[0x0][0x2f0] ;  /* 0x0000bc000c057624 */ /* 0x008fe200078e0205 */
[----:B----4-:R-:W-:Y:S01]  /*6d60*/  SHF.R.S32.HI R23, RZ, 0x1f, R22 ;  /* 0x0000001fff177819 */ /* 0x010fe20000011416 */
[----:B------:R-:W-:-:S03]  /*6d70*/  IMAD.WIDE.U32 R2, R22, c[0x0][0x338], R6 ;  /* 0x0000ce0016027a25 */ /* 0x000fc600078e0006 */
[----:B------:R-:W-:Y:S02]  /*6d80*/  IMNMX R20, R5, 0x60, PT ;  /* 0x0000006005147817 */ /* 0x000fe40003800200 */
[----:B-----5:R-:W-:Y:S01]  /*6d90*/  SHF.R.S32.HI R68, RZ, 0x1f, R21 ;  /* 0x0000001fff447819 */ /* 0x020fe20000011415 */
[----:B------:R-:W-:Y:S01]  /*6da0*/  IMAD R4, R23, c[0x0][0x338], RZ ;  /* 0x0000ce0017047a24 */ /* 0x000fe200078e02ff */
[----:B------:R-:W-:-:S03]  /*6db0*/  ISETP.GE.AND P6, PT, R10, R20, PT ;  /* 0x000000140a00720c */ /* 0x000fc60003fc6270 */
[----:B------:R-:W-:Y:S01]  /*6dc0*/  IMAD R4, R22, c[0x0][0x33c], R4 ;  /* 0x0000cf0016047a24 */ /* 0x000fe200078e0204 */
[----:B------:R1:W2:Y:S01]  /*6dd0*/  LDS.128 R24, [R0+0x6880] ;  /* 0x0068800000187984 */ /* 0x0002a20000000c00 */
[----:B------:R-:W-:Y:S02]  /*6de0*/  ISETP.GE.OR P0, PT, R6, c[0x0][0x324], P6 ;  /* 0x0000c90006007a0c */ /* 0x000fe40003706670 */
[----:B------:R-:W-:Y:S01]  /*6df0*/  IMAD.IADD R3, R3, 0x1, R4 ;  /* 0x0000000103037824 */ /* 0x000fe200078e0204 */
[----:B------:R1:W3:Y:S01]  /*6e00*/  LDS.128 R28, [R0+0x7080] ;  /* 0x00708000001c7984 */ /* 0x0002e20000000c00 */
[----:B------:R-:W-:Y:S02]  /*6e10*/  IMAD R4, R68, c[0x0][0x340], RZ ;  /* 0x0000d00044047a24 */ /* 0x000fe400078e02ff */
[C---:B------:R-:W-:Y:S01]  /*6e20*/  IMAD.WIDE.U32 R8, R21.reuse, c[0x0][0x340], R2 ;  /* 0x0000d00015087a25 */ /* 0x040fe200078e0002 */
[----:B------:R1:W4:Y:S03]  /*6e30*/  LDS.128 R32, [R0+0x7880] ;  /* 0x0078800000207984 */ /* 0x0003260000000c00 */
[----:B------:R-:W-:Y:S01]  /*6e40*/  IMAD R4, R21, c[0x0][0x344], R4 ;  /* 0x0000d10015047a24 */ /* 0x000fe200078e0204 */
[----:B------:R1:W1:Y:S01]  /*6e50*/  LDS.128 R36, [R0+0x8080] ;  /* 0x0080800000247984 */ /* 0x0002620000000c00 */
[----:B------:R-:W-:-:S03]  /*6e60*/  IMAD.WIDE R2, R12, 0x60, R10 ;  /* 0x000000600c027825 */ /* 0x000fc600078e020a */
[----:B------:R1:W1:Y:S01]  /*6e70*/  LDS.128 R40, [R0+0x8880] ;  /* 0x0088800000287984 */ /* 0x0002620000000c00 */
[----:B------:R-:W-:-:S03]  /*6e80*/  IMAD.IADD R5, R9, 0x1, R4 ;  /* 0x0000000109057824 */ /* 0x000fc600078e0204 */
        /* <DEDUP_REMOVED lines=16> */
.L_x_269:
[----:B--2---:R-:W-:Y:S05]  /*6f90*/  BSYNC B0 ;  /* 0x0000000000007941 */ /* 0x004fea0003800000 */
.L_x_268:
        /* <DEDUP_REMOVED lines=16> */
.L_x_271:
[----:B------:R-:W-:Y:S05]  /*70a0*/  BSYNC B0 ;  /* 0x0000000000007941 */ /* 0x000fea0003800000 */
.L_x_270:
        /* <DEDUP_REMOVED lines=16> */
.L_x_273:
[----:B------:R-:W-:Y:S05]  /*71b0*/  BSYNC B0 ;  /* 0x0000000000007941 */ /* 0x000fea0003800000 */
.L_x_272:
        /* <DEDUP_REMOVED lines=16> */
.L_x_275:
[----:B------:R-:W-:Y:S05]  /*72c0*/  BSYNC B0 ;  /* 0x0000000000007941 */ /* 0x000fea0003800000 */
.L_x_274:
        /* <DEDUP_REMOVED lines=16> */
.L_x_277:
[----:B------:R-:W-:Y:S05]  /*73d0*/  BSYNC B0 ;  /* 0x0000000000007941 */ /* 0x000fea0003800000 */
.L_x_276:
        /* <DEDUP_REMOVED lines=14> */
[----:B------:R2:W-:Y:S02]  /*74c0*/  STG.E.128 [R4.64], R40 ;  /* 0x0000002804007986 */ /* 0x0005e4000c101d0e */
.L_x_279:
[----:B------:R-:W-:Y:S05]  /*74d0*/  BSYNC B0 ;  /* 0x0000000000007941 */ /* 0x000fea0003800000 */
.L_x_278:
[----:B------:R-:W-:Y:S01]  /*74e0*/  IMAD R0, R23, c[0x0][0x308], RZ ;  /* 0x0000c20017007a24 */ /* 0x000fe200078e02ff */
[----:B------:R-:W-:Y:S01]  /*74f0*/  ISETP.GE.OR P6, PT, R6, c[0x0][0x2f4], P6 ;  /* 0x0000bd0006007a0c */ /* 0x000fe200037c6670 */
[C---:B--2---:R-:W-:Y:S01]  /*7500*/  IMAD.WIDE.U32 R4, R22.reuse, c[0x0][0x308], R6 ;  /* 0x0000c20016047a25 */ /* 0x044fe200078e0006 */
        /* <DEDUP_REMOVED lines=16> */
.L_x_281:
[----:B------:R-:W-:Y:S05]  /*7610*/  BSYNC B0 ;  /* 0x0000000000007941 */ /* 0x000fea0003800000 */
.L_x_280:
[----:B------:R-:W-:Y:S01]  /*7620*/  ISETP.GE.OR P5, PT, R6, c[0x0][0x2f4], P5 ;  /* 0x0000bd0006007a0c */ /* 0x000fe20002fa6670 */
[----:B------:R-:W-:-:S12]  /*7630*/  BSSY B0, `(.L_x_282) ;  /* 0x000000d000007945 */ /* 0x000fd80003800000 */
[----:B------:R-:W-:Y:S05]  /*7640*/  @P5 BRA `(.L_x_283) ;  /* 0x000000b000005947 */ /* 0x000fea0003800000 */
[----:B------:R-:W-:Y:S02]  /*7650*/  IADD3 R0, P0, R2, 0x10, RZ ;  /* 0x0000001002007810 */ /* 0x000fe40007f1e0ff */
[----:B------:R-:W-:-:S03]  /*7660*/  MOV R11, R5 ;  /* 0x00000005000b7202 */ /* 0x000fc60000000f00 */
[----:B------:R-:W-:-:S04]  /*7670*/  IMAD.X R10, RZ, RZ, R3, P0 ;  /* 0x000000ffff0a7224 */ /* 0x000fc800000e0603 */
[----:B--2---:R-:W-:Y:S02]  /*7680*/  IMAD R12, R10, c[0x0][0x300], RZ ;  /* 0x0000c0000a0c7a24 */ /* 0x004fe400078e02ff */
[----:B------:R-:W-:-:S04]  /*7690*/  IMAD.MOV.U32 R10, RZ, RZ, R8 ;  /* 0x000000ffff0a7224 */ /* 0x000fc800078e0008 */
[----:B------:R-:W-:-:S04]  /*76a0*/  IMAD.WIDE.U32 R10, R0, c[0x0][0x300], R10 ;  /* 0x0000c000000a7a25 */ /* 0x000fc800078e000a */
[----:B------:R-:W-:Y:S01]  /*76b0*/  IMAD R0, R0, c[0x0][0x304], R12 ;  /* 0x0000c10000007a24 */ /* 0x000fe200078e020c */
[----:B------:R-:W-:-:S04]  /*76c0*/  LEA R12, P0, R10, c[0x0][0x2e8], 0x1 ;  /* 0x0000ba000a0c7a11 */ /* 0x000fc800078008ff */
[----:B------:R-:W-:-:S04]  /*76d0*/  IADD3 R0, R11, R0, RZ ;  /* 0x000000000b007210 */ /* 0x000fc80007ffe0ff */
[----:B------:R-:W-:-:S05]  /*76e0*/  LEA.HI.X R13, R10, c[0x0][0x2ec], R0, 0x1, P0 ;  /* 0x0000bb000a0d7a11 */ /* 0x000fca00000f0c00 */
[----:B------:R2:W-:Y:S02]  /*76f0*/  STG.E.128 [R12.64], R48 ;  /* 0x000000300c007986 */ /* 0x0005e4000c101d0e */
.L_x_283:
[----:B------:R-:W-:Y:S05]  /*7700*/  BSYNC B0 ;  /* 0x0000000000007941 */ /* 0x000fea0003800000 */
.L_x_282:
        /* <DEDUP_REMOVED lines=14> */
.L_x_285:
[----:B------:R-:W-:Y:S05]  /*77f0*/  BSYNC B0 ;  /* 0x0000000000007941 */ /* 0x000fea0003800000 */
.L_x_284:
        /* <DEDUP_REMOVED lines=14> */
.L_x_287:
[----:B------:R-:W-:Y:S05]  /*78e0*/  BSYNC B0 ;  /* 0x0000000000007941 */ /* 0x000fea0003800000 */
.L_x_286:
        /* <DEDUP_REMOVED lines=14> */
.L_x_289:
[----:B------:R-:W-:Y:S05]  /*79d0*/  BSYNC B0 ;  /* 0x0000000000007941 */ /* 0x000fea0003800000 */
.L_x_288:
        /* <DEDUP_REMOVED lines=14> */
.L_x_267:
[----:B------:R-:W1:Y:S01]  /*7ac0*/  S2R R3, SR_CTAID.X ;  /* 0x0000000000037919 */ /* 0x000e620000002500 */
[----:B------:R-:W-:Y:S01]  /*7ad0*/  SHF.R.S32.HI R0, RZ, 0x1f, R242 ;  /* 0x0000001fff007819 */ /* 0x000fe200000114f2 */
[----:B------:R-:W-:Y:S01]  /*7ae0*/  IMAD.MOV.U32 R16, RZ, RZ, -0x60 ;  /* 0xffffffa0ff107424 */ /* 0x000fe200078e00ff */
[----:B------:R-:W-:Y:S01]  /*7af0*/  BSSY B0, `(.L_x_290) ;  /* 0x0000021000007945 */ /* 0x000fe20003800000 */
[----:B------:R-:W2:Y:S01]  /*7b00*/  S2R R17, SR_CTAID.Y ;  /* 0x0000000000117919 */ /* 0x000ea20000002600 */
[----:B------:R-:W-:-:S03]  /*7b10*/  LEA.HI R0, R0, R242, RZ, 0x4 ;  /* 0x000000f200007211 */ /* 0x000fc600078f20ff */
[----:B------:R-:W3:Y:S01]  /*7b20*/  S2R R18, SR_CTAID.Z ;  /* 0x0000000000127919 */ /* 0x000ee20000002700 */
[----:B------:R-:W-:Y:S02]  /*7b30*/  LOP3.LUT R4, R0, 0x1ffffff0, RZ, 0xc0, !PT ;  /* 0x1ffffff000047812 */ /* 0x000fe400078ec0ff */
[----:B------:R-:W-:-:S03]  /*7b40*/  SHF.R.S32.HI R6, RZ, 0x4, R0 ;  /* 0x00000004ff067819 */ /* 0x000fc60000011400 */
[----:B------:R-:W-:Y:S01]  /*7b50*/  IMAD.IADD R4, R242, 0x1, -R4 ;  /* 0x00000001f2047824 */ /* 0x000fe200078e0a04 */
[----:B------:R-:W-:-:S04]  /*7b60*/  SHF.R.S32.HI R7, RZ, 0x1f, R6 ;  /* 0x0000001fff077819 */ /* 0x000fc80000011406 */
[----:B------:R-:W-:-:S04]  /*7b70*/  SHF.L.U32 R4, R4, 0x3, RZ ;  /* 0x0000000304047819 */ /* 0x000fc800000006ff */
[----:B------:R-:W-:Y:S01]  /*7b80*/  SHF.R.S32.HI R5, RZ, 0x1f, R4 ;  /* 0x0000001fff057819 */ /* 0x000fe20000011404 */
[----:B-1----:R-:W-:Y:S01]  /*7b90*/  IMAD R16, R3, R16, c[0x0][0x2f0] ;  /* 0x0000bc0003107624 */ /* 0x002fe200078e0210 */
[----:B--2---:R-:W-:-:S03]  /*7ba0*/  SHF.R.S32.HI R19, RZ, 0x1f, R17 ;  /* 0x0000001fff137819 */ /* 0x004fc60000011411 */
[----:B------:R-:W-:Y:S01]  /*7bb0*/  IMAD.WIDE.U32 R10, R17, c[0x0][0x308], R4 ;  /* 0x0000c200110a7a25 */ /* 0x000fe200078e0004 */
[----:B------:R-:W-:Y:S02]  /*7bc0*/  ISETP.GE.AND P6, PT, R6, R16, PT ;  /* 0x000000100600720c */ /* 0x000fe40003fc6270 */
[----:B---3--:R-:W-:Y:S01]  /*7bd0*/  SHF.R.S32.HI R20, RZ, 0x1f, R18 ;  /* 0x0000001fff147819 */ /* 0x008fe20000011412 */
[----:B------:R-:W-:Y:S01]  /*7be0*/  IMAD R2, R19, c[0x0][0x308], RZ ;  /* 0x0000c20013027a24 */ /* 0x000fe200078e02ff */
[----:B------:R-:W-:-:S03]  /*7bf0*/  ISETP.GE.OR P0, PT, R4, c[0x0][0x2f4], P6 ;  /* 0x0000bd0004007a0c */ /* 0x000fc60003706670 */
[----:B------:R-:W-:Y:S02]  /*7c00*/  IMAD R2, R17, c[0x0][0x30c], R2 ;  /* 0x0000c30011027a24 */ /* 0x000fe400078e0202 */
[----:B------:R-:W-:-:S03]  /*7c10*/  IMAD R8, R20, c[0x0][0x310], RZ ;  /* 0x0000c40014087a24 */ /* 0x000fc600078e02ff */
[----:B------:R-:W-:Y:S01]  /*7c20*/  IADD3 R11, R2, R11, RZ ;  /* 0x0000000b020b7210 */ /* 0x000fe20007ffe0ff */
[----:B------:R-:W-:Y:S02]  /*7c30*/  IMAD R8, R18, c[0x0][0x314], R8 ;  /* 0x0000c50012087a24 */ /* 0x000fe400078e0208 */
[----:B------:R-:W-:-:S04]  /*7c40*/  IMAD.WIDE R2, R3, 0x60, R6 ;  /* 0x0000006003027825 */ /* 0x000fc800078e0206 */
[----:B------:R-:W-:-:S04]  /*7c50*/  IMAD.WIDE.U32 R10, R18, c[0x0][0x310], R10 ;  /* 0x0000c400120a7a25 */ /* 0x000fc800078e000a */
        /* <DEDUP_REMOVED lines=10> */
.L_x_291:
[----:B------:R-:W-:Y:S05]  /*7d00*/  BSYNC B0 ;  /* 0x0000000000007941 */ /* 0x000fea0003800000 */
.L_x_290:
        /* <DEDUP_REMOVED lines=16> */
.L_x_293:
[----:B------:R-:W-:Y:S05]  /*7e10*/  BSYNC B0 ;  /* 0x0000000000007941 */ /* 0x000fea0003800000 */
.L_x_292:
        /* <DEDUP_REMOVED lines=16> */
.L_x_295:
[----:B------:R-:W-:Y:S05]  /*7f20*/  BSYNC B0 ;  /* 0x0000000000007941 */ /* 0x000fea0003800000 */
.L_x_294:
        /* <DEDUP_REMOVED lines=16> */
.L_x_297:
[----:B------:R-:W-:Y:S05]  /*8030*/  BSYNC B0 ;  /* 0x0000000000007941 */ /* 0x000fea0003800000 */
.L_x_296:
        /* <DEDUP_REMOVED lines=16> */
.L_x_299:
[----:B------:R-:W-:Y:S05]  /*8140*/  BSYNC B0 ;  /* 0x0000000000007941 */ /* 0x000fea0003800000 */
.L_x_298:
        /* <DEDUP_REMOVED lines=14> */
[----:B------:R2:W-:Y:S02]  /*8230*/  STG.E.128 [R6.64], RZ ;  /* 0x000000ff06007986 */ /* 0x0005e4000c101d0e */
.L_x_301:
[----:B------:R-:W-:Y:S05]  /*8240*/  BSYNC B0 ;  /* 0x0000000000007941 */ /* 0x000fea0003800000 */
.L_x_300:
        /* <DEDUP_REMOVED lines=19> */
.L_x_303:
[----:B------:R-:W-:Y:S05]  /*8380*/  BSYNC B0 ;  /* 0x0000000000007941 */ /* 0x000fea0003800000 */
.L_x_302:
        /* <DEDUP_REMOVED lines=13> */
[----:B------:R2:W-:Y:S02]  /*8460*/  STG.E.128 [R12.64], RZ ;  /* 0x000000ff0c007986 */ /* 0x0005e4000c101d0e */
.L_x_305:
[----:B------:R-:W-:Y:S05]  /*8470*/  BSYNC B0 ;  /* 0x0000000000007941 */ /* 0x000fea0003800000 */
.L_x_304:
        /* <DEDUP_REMOVED lines=14> */
.L_x_307:
[----:B------:R-:W-:Y:S05]  /*8560*/  BSYNC B0 ;  /* 0x0000000000007941 */ /* 0x000fea0003800000 */
.L_x_306:
        /* <DEDUP_REMOVED lines=14> */
.L_x_309:
[----:B------:R-:W-:Y:S05]  /*8650*/  BSYNC B0 ;  /* 0x0000000000007941 */ /* 0x000fea0003800000 */
.L_x_308:
        /* <DEDUP_REMOVED lines=14> */
.L_x_311:
[----:B------:R-:W-:Y:S05]  /*8740*/  BSYNC B0 ;  /* 0x0000000000007941 */ /* 0x000fea0003800000 */
.L_x_310:
        /* <DEDUP_REMOVED lines=13> */
.L_x_312:
        /* <DEDUP_REMOVED lines=14> */
.L_x_2295:


//--------------------- .text._ZN7cutlass13device_kernelIN5flash19enable_sm80_to_sm89INS1_16FlashAttnBwdSm80INS1_25CollectiveMainloopBwdSm80ILi2ELi1EN4cute5tupleIJNS5_1CILi64EEENS7_ILi96EEENS7_ILi128EEEEEENS_10bfloat16_tEfNS_4arch4Sm80ELb0ELb1ELb0ELb0ELb1ELb0ELb0ELb0ELi2ELi2ELi2ELi2ELb1EEENS1_21CollectiveEpilogueBwdISB_SC_SE_Li256ELb0ELb0ELi4EEENS1_19SingleTileSchedulerILb0ELb0ELb0ELi96EEEEEEEEEvNT_6ParamsE --------------------------
	.section	.text._ZN7cutlass13device_kernelIN5flash19enable_sm80_to_sm89INS1_16FlashAttnBwdSm80INS1_25CollectiveMainloopBwdSm80ILi2ELi1EN4cute5tupleIJNS5_1CILi64EEENS7_ILi96EEENS7_ILi128EEEEEENS_10bfloat16_tEfNS_4arch4Sm80ELb0ELb1ELb0ELb0ELb1ELb0ELb0ELb0ELi2ELi2ELi2ELi2ELb1EEENS1_21CollectiveEpilogueBwdISB_SC_SE_Li256ELb0ELb0ELi4EEENS1_19SingleTileSchedulerILb0ELb0ELb0ELi96EEEEEEEEEvNT_6ParamsE,"ax",@progbits
	.sectioninfo	@"SHI_REGISTERS=255"
	.align	128
.text._ZN7cutlass13device_kernelIN5flash19enable_sm80_to_sm89INS1_16FlashAttnBwdSm80INS1_25CollectiveMainloopBwdSm80ILi2ELi1EN4cute5tupleIJNS5_1CILi64EEENS7_ILi96EEENS7_ILi128EEEEEENS_10bfloat16_tEfNS_4arch4Sm80ELb0ELb1ELb0ELb0ELb1ELb0ELb0ELb0ELi2ELi2ELi2ELi2ELb1EEENS1_21CollectiveEpilogueBwdISB_SC_SE_Li256ELb0ELb0ELi4EEENS1_19SingleTileSchedulerILb0ELb0ELb0ELi96EEEEEEEEEvNT_6ParamsE:
        .type           _ZN7cutlass13device_kernelIN5flash19enable_sm80_to_sm89INS1_16FlashAttnBwdSm80INS1_25CollectiveMainloopBwdSm80ILi2ELi1EN4cute5tupleIJNS5_1CILi64EEENS7_ILi96EEENS7_ILi128EEEEEENS_10bfloat16_tEfNS_4arch4Sm80ELb0ELb1ELb0ELb0ELb1ELb0ELb0ELb0ELi2ELi2ELi2ELi2ELb1EEENS1_21CollectiveEpilogueBwdISB_SC_SE_Li256ELb0ELb0ELi4EEENS1_19SingleTileSchedulerILb0ELb0ELb0ELi96EEEEEEEEEvNT_6ParamsE,@function
        .size           _ZN7cutlass13device_kernelIN5flash19enable_sm80_to_sm89INS1_16FlashAttnBwdSm80INS1_25CollectiveMainloopBwdSm80ILi2ELi1EN4cute5tupleIJNS5_1CILi64EEENS7_ILi96EEENS7_ILi128EEEEEENS_10bfloat16_tEfNS_4arch4Sm80ELb0ELb1ELb0ELb0ELb1ELb0ELb0ELb0ELi2ELi2ELi2ELi2ELb1EEENS1_21CollectiveEpilogueBwdISB_SC_SE_Li256ELb0ELb0ELi4EEENS1_19SingleTileSchedulerILb0ELb0ELb0ELi96EEEEEEEEEvNT_6ParamsE,(.L_x_2296 - _ZN7cutlass13device_kernelIN5flash19enable_sm80_to_sm89INS1_16FlashAttnBwdSm80INS1_25CollectiveMainloopBwdSm80ILi2ELi1EN4cute5tupleIJNS5_1CILi64EEENS7_ILi96EEENS7_ILi128EEEEEENS_10bfloat16_tEfNS_4arch4Sm80ELb0ELb1ELb0ELb0ELb1ELb0ELb0ELb0ELi2ELi2ELi2ELi2ELb1EEENS1_21CollectiveEpilogueBwdISB_SC_SE_Li256ELb0ELb0ELi4EEENS1_19SingleTileSchedulerILb0ELb0ELb0ELi96EEEEEEEEEvNT_6ParamsE)
        .other          _ZN7cutlass13device_kernelIN5flash19enable_sm80_to_sm89INS1_16FlashAttnBwdSm80INS1_25CollectiveMainloopBwdSm80ILi2ELi1EN4cute5tupleIJNS5_1CILi64EEENS7_ILi96EEENS7_ILi128EEEEEENS_10bfloat16_tEfNS_4arch4Sm80ELb0ELb1ELb0ELb0ELb1ELb0ELb0ELb0ELi2ELi2ELi2ELi2ELb1EEENS1_21CollectiveEpilogueBwdISB_SC_SE_Li256ELb0ELb0ELi4EEENS1_19SingleTileSchedulerILb0ELb0ELb0ELi96EEEEEEEEEvNT_6ParamsE,@"STO_CUDA_ENTRY STV_DEFAULT"
_ZN7cutlass13device_kernelIN5flash19enable_sm80_to_sm89INS1_16FlashAttnBwdSm80INS1_25CollectiveMainloopBwdSm80ILi2ELi1EN4cute5tupleIJNS5_1CILi64EEENS7_ILi96EEENS7_ILi128EEEEEENS_10bfloat16_tEfNS_4arch4Sm80ELb0ELb1ELb0ELb0ELb1ELb0ELb0ELb0ELi2ELi2ELi2ELi2ELb1EEENS1_21CollectiveEpilogueBwdISB_SC_SE_Li256ELb0ELb0ELi4EEENS1_19SingleTileSchedulerILb0ELb0ELb0ELi96EEEEEEEEEvNT_6ParamsE:
        /* <DEDUP_REMOVED lines=26> */
.L_x_313:
        /* <DEDUP_REMOVED lines=569> */
.L_x_333:
        /* <DEDUP_REMOVED lines=144> */
.L_x_317:
[----:B------:R-:W-:Y:S04]  /*2e30*/  MOV R3, 0x1 ;  /* 0x0000000100037802 */ /* 0x000fe80000000f00 */
[----:B------:R-:W-:Y:S11]  /*2e40*/  ISETP.NE.AND P0, PT, R3, c[0x0][0x2a8], PT ;  /* 0x0000aa0003007a0c */ /* 0x000ff60003f05270 */
[----:B------:R-:W-:Y:S02]  /*2e50*/  @!UPT UIADD3 URZ, URZ, URZ, URZ ;  /* 0x0000003f3f3ff290 */ /* 0x000fe4000fffe03f */
[----:B------:R-:W-:Y:S05]  /*2e60*/  @P0 IMAD.HI.U32 R3, R2, c[0x0][0x2ac], RZ ;  /* 0x0000ab0002030a27 */ /* 0x000fea00078e00ff */
[----:B------:R-:W-:Y:S02]  /*2e70*/  @P0 SHF.R.U32.HI R2, RZ, c[0x0][0x2b0], R3 ;  /* 0x0000ac00ff020a19 */ /* 0x000fe40000011603 */
.L_x_318:
[----:B------:R-:W-:Y:S05]  /*2e80*/  BSYNC B0 ;  /* 0x0000000000007941 */ /* 0x000fea0003800000 */
.L_x_316:
[----:B------:R-:W-:Y:S01]  /*2e90*/  IADD3 R3, R0, c[0x0][0x2a4], R230 ;  /* 0x0000a90000037a10 */ /* 0x000fe20007ffe0e6 */
[----:B------:R-:W-:Y:S01]  /*2ea0*/  IMAD R2, R2, c[0x0][0x2a8], R236 ;  /* 0x0000aa0002027a24 */ /* 0x000fe200078e02ec */
[----:B------:R-:W-:Y:S02]  /*2eb0*/  IADD3 R145, R0, UR16, R230 ;  /* 0x0000001000917c10 */ /* 0x000fe4000fffe0e6 */
[----:B------:R-:W-:Y:S02]  /*2ec0*/  IMNMX R3, R235, R3, PT ;  /* 0x00000003eb037217 */ /* 0x000fe40003800200 */
[----:B------:R-:W-:Y:S02]  /*2ed0*/  IADD3 R146, R2, c[0x0][0x2a8], RZ ;  /* 0x0000aa0002927a10 */ /* 0x000fe40007ffe0ff */
[----:B------:R-:W-:Y:S02]  /*2ee0*/  IMNMX R145, R145, R2, !PT ;  /* 0x0000000291917217 */ /* 0x000fe40007800200 */
[----:B------:R-:W-:Y:S02]  /*2ef0*/  IMNMX R146, R3, R146, PT ;  /* 0x0000009203927217 */ /* 0x000fe40003800200 */
.L_x_315:
        /* <DEDUP_REMOVED lines=21> */
.L_x_321:
[----:B------:R-:W-:Y:S04]  /*3050*/  MOV R28, 0x1 ;  /* 0x00000001001c7802 */ /* 0x000fe80000000f00 */
[----:B------:R-:W-:Y:S11]  /*3060*/  ISETP.NE.AND P0, PT, R28, c[0x0][0x2a8], PT ;  /* 0x0000aa001c007a0c */ /* 0x000ff60003f05270 */
[----:B------:R-:W-:Y:S02]  /*3070*/  @!UPT UIADD3 URZ, URZ, URZ, URZ ;  /* 0x0000003f3f3ff290 */ /* 0x000fe4000fffe03f */
[----:B------:R-:W-:Y:S05]  /*3080*/  @P0 IMAD.HI.U32 R28, R2, c[0x0][0x2ac], RZ ;  /* 0x0000ab00021c0a27 */ /* 0x000fea00078e00ff */
[----:B------:R-:W-:Y:S02]  /*3090*/  @P0 SHF.R.U32.HI R2, RZ, c[0x0][0x2b0], R28 ;  /* 0x0000ac00ff020a19 */ /* 0x000fe4000001161c */
.L_x_322:
[----:B------:R-:W-:Y:S05]  /*30a0*/  BSYNC B0 ;  /* 0x0000000000007941 */ /* 0x000fea0003800000 */
.L_x_320:
[----:B------:R-:W-:Y:S05]  /*30b0*/  IMAD R2, R2, c[0x0][0x2a8], R236 ;  /* 0x0000aa0002027a24 */ /* 0x000fea00078e02ec */
[----:B------:R-:W-:Y:S02]  /*30c0*/  IADD3 R28, R2, c[0x0][0x2a8], RZ ;  /* 0x0000aa00021c7a10 */ /* 0x000fe40007ffe0ff */
[----:B------:R-:W-:Y:S02]  /*30d0*/  IMNMX R3, R3, R2, !PT ;  /* 0x0000000203037217 */ /* 0x000fe40007800200 */
[----:B------:R-:W-:Y:S02]  /*30e0*/  IMNMX R140, R140, R28, PT ;  /* 0x0000001c8c8c7217 */ /* 0x000fe40003800200 */
.L_x_319:
        /* <DEDUP_REMOVED lines=21> */
.L_x_325:
[----:B------:R-:W-:Y:S04]  /*3240*/  MOV R28, 0x1 ;  /* 0x00000001001c7802 */ /* 0x000fe80000000f00 */
[----:B------:R-:W-:Y:S11]  /*3250*/  ISETP.NE.AND P0, PT, R28, c[0x0][0x2a8], PT ;  /* 0x0000aa001c007a0c */ /* 0x000ff60003f05270 */
[----:B------:R-:W-:Y:S02]  /*3260*/  @!UPT UIADD3 URZ, URZ, URZ, URZ ;  /* 0x0000003f3f3ff290 */ /* 0x000fe4000fffe03f */
[----:B------:R-:W-:Y:S05]  /*3270*/  @P0 IMAD.HI.U32 R28, R2, c[0x0][0x2ac], RZ ;  /* 0x0000ab00021c0a27 */ /* 0x000fea00078e00ff */
[----:B------:R-:W-:Y:S02]  /*3280*/  @P0 SHF.R.U32.HI R2, RZ, c[0x0][0x2b0], R28 ;  /* 0x0000ac00ff020a19 */ /* 0x000fe4000001161c */
.L_x_326:
[----:B------:R-:W-:Y:S05]  /*3290*/  BSYNC B0 ;  /* 0x0000000000007941 */ /* 0x000fea0003800000 */
.L_x_324:
[----:B------:R-:W-:Y:S05]  /*32a0*/  IMAD R2, R2, c[0x0][0x2a8], R236 ;  /* 0x0000aa0002027a24 */ /* 0x000fea00078e02ec */
[----:B------:R-:W-:Y:S02]  /*32b0*/  IADD3 R28, R2, c[0x0][0x2a8], RZ ;  /* 0x0000aa00021c7a10 */ /* 0x000fe40007ffe0ff */
[----:B------:R-:W-:Y:S02]  /*32c0*/  IMNMX R143, R143, R2, !PT ;  /* 0x000000028f8f7217 */ /* 0x000fe40007800200 */
[----:B------:R-:W-:Y:S02]  /*32d0*/  IMNMX R144, R144, R28, PT ;  /* 0x0000001c90907217 */ /* 0x000fe40003800200 */
.L_x_323:
        /* <DEDUP_REMOVED lines=21> */
.L_x_329:
[----:B------:R-:W-:Y:S04]  /*3430*/  MOV R2, 0x1 ;  /* 0x0000000100027802 */ /* 0x000fe80000000f00 */
[----:B------:R-:W-:Y:S11]  /*3440*/  ISETP.NE.AND P0, PT, R2, c[0x0][0x2a8], PT ;  /* 0x0000aa0002007a0c */ /* 0x000ff60003f05270 */
[----:B------:R-:W-:Y:S02]  /*3450*/  @!UPT UIADD3 URZ, URZ, URZ, URZ ;  /* 0x0000003f3f3ff290 */ /* 0x000fe4000fffe03f */
[----:B------:R-:W-:Y:S05]  /*3460*/  @P0 IMAD.HI.U32 R2, R0, c[0x0][0x2ac], RZ ;  /* 0x0000ab0000020a27 */ /* 0x000fea00078e00ff */
[----:B------:R-:W-:Y:S02]  /*3470*/  @P0 SHF.R.U32.HI R0, RZ, c[0x0][0x2b0], R2 ;  /* 0x0000ac00ff000a19 */ /* 0x000fe40000011602 */
.L_x_330:
[----:B------:R-:W-:Y:S05]  /*3480*/  BSYNC B0 ;  /* 0x0000000000007941 */ /* 0x000fea0003800000 */
.L_x_328:
[----:B------:R-:W-:Y:S05]  /*3490*/  IMAD R0, R0, c[0x0][0x2a8], R236 ;  /* 0x0000aa0000007a24 */ /* 0x000fea00078e02ec */
[----:B------:R-:W-:Y:S02]  /*34a0*/  IADD3 R2, R0, c[0x0][0x2a8], RZ ;  /* 0x0000aa0000027a10 */ /* 0x000fe40007ffe0ff */
[----:B------:R-:W-:Y:S02]  /*34b0*/  IMNMX R141, R141, R0, !PT ;  /* 0x000000008d8d7217 */ /* 0x000fe40007800200 */
[----:B------:R-:W-:Y:S02]  /*34c0*/  IMNMX R142, R142, R2, PT ;  /* 0x000000028e8e7217 */ /* 0x000fe40003800200 */
.L_x_327:
        /* <DEDUP_REMOVED lines=74> */
.L_x_331:
        /* <DEDUP_REMOVED lines=443> */
.L_x_332:
        /* <DEDUP_REMOVED lines=235> */
.L_x_314:
        /* <DEDUP_REMOVED lines=188> */
.L_x_336:
[----:B--2---:R-:W-:Y:S05]  /*6f90*/  BSYNC B0 ;  /* 0x0000000000007941 */ /* 0x004fea0003800000 */
.L_x_335:
        /* <DEDUP_REMOVED lines=16> */
.L_x_338:
[----:B------:R-:W-:Y:S05]  /*70a0*/  BSYNC B0 ;  /* 0x0000000000007941 */ /* 0x000fea0003800000 */
.L_x_337:
        /* <DEDUP_REMOVED lines=16> */
.L_x_340:
[----:B------:R-:W-:Y:S05]  /*71b0*/  BSYNC B0 ;  /* 0x0000000000007941 */ /* 0x000fea0003800000 */
.L_x_339:
        /* <DEDUP_REMOVED lines=16> */
.L_x_342:
[----:B------:R-:W-:Y:S05]  /*72c0*/  BSYNC B0 ;  /* 0x0000000000007941 */ /* 0x000fea0003800000 */
.L_x_341:
        /* <DEDUP_REMOVED lines=16> */
.L_x_344:
[----:B------:R-:W-:Y:S05]  /*73d0*/  BSYNC B0 ;  /* 0x0000000000007941 */ /* 0x000fea0003800000 */
.L_x_343:
        /* <DEDUP_REMOVED lines=15> */
.L_x_346:
[----:B------:R-:W-:Y:S05]  /*74d0*/  BSYNC B0 ;  /* 0x0000000000007941 */ /* 0x000fea0003800000 */
.L_x_345:
        /* <DEDUP_REMOVED lines=19> */
.L_x_348:
[----:B------:R-:W-:Y:S05]  /*7610*/  BSYNC B0 ;  /* 0x0000000000007941 */ /* 0x000fea0003800000 */
.L_x_347:
        /* <DEDUP_REMOVED lines=14> */
.L_x_350:
[----:B------:R-:W-:Y:S05]  /*7700*/  BSYNC B0 ;  /* 0x0000000000007941 */ /* 0x000fea0003800000 */
.L_x_349:
        /* <DEDUP_REMOVED lines=14> */
.L_x_352:
[----:B------:R-:W-:Y:S05]  /*77f0*/  BSYNC B0 ;  /* 0x0000000000007941 */ /* 0x000fea0003800000 */
.L_x_351:
        /* <DEDUP_REMOVED lines=14> */
.L_x_354:
[----:B------:R-:W-:Y:S05]  /*78e0*/  BSYNC B0 ;  /* 0x0000000000007941 */ /* 0x000fea0003800000 */
.L_x_353:
        /* <DEDUP_REMOVED lines=14> */
.L_x_356:
[----:B------:R-:W-:Y:S05]  /*79d0*/  BSYNC B0 ;  /* 0x0000000000007941 */ /* 0x000fea0003800000 */
.L_x_355:
        /* <DEDUP_REMOVED lines=14> */
.L_x_334:
        /* <DEDUP_REMOVED lines=36> */
.L_x_358:
[----:B------:R-:W-:Y:S05]  /*7d00*/  BSYNC B0 ;  /* 0x0000000000007941 */ /* 0x000fea0003800000 */
.L_x_357:
        /* <DEDUP_REMOVED lines=16> */
.L_x_360:
[----:B------:R-:W-:Y:S05]  /*7e10*/  BSYNC B0 ;  /* 0x0000000000007941 */ /* 0x000fea0003800000 */
.L_x_359:
        /* <DEDUP_REMOVED lines=16> */
.L_x_362:
[----:B------:R-:W-:Y:S05]  /*7f20*/  BSYNC B0 ;  /* 0x0000000000007941 */ /* 0x000fea0003800000 */
.L_x_361:
        /* <DEDUP_REMOVED lines=16> */
.L_x_364:
[----:B------:R-:W-:Y:S05]  /*8030*/  BSYNC B0 ;  /* 0x0000000000007941 */ /* 0x000fea0003800000 */
.L_x_363:
        /* <DEDUP_REMOVED lines=16> */
.L_x_366:
[----:B------:R-:W-:Y:S05]  /*8140*/  BSYNC B0 ;  /* 0x0000000000007941 */ /* 0x000fea0003800000 */
.L_x_365:
        /* <DEDUP_REMOVED lines=15> */
.L_x_368:
[----:B------:R-:W-:Y:S05]  /*8240*/  BSYNC B0 ;  /* 0x0000000000007941 */ /* 0x000fea0003800000 */
.L_x_367:
        /* <DEDUP_REMOVED lines=19> */
.L_x_370:
[----:B------:R-:W-:Y:S05]  /*8380*/  BSYNC B0 ;  /* 0x0000000000007941 */ /* 0x000fea0003800000 */
.L_x_369:
        /* <DEDUP_REMOVED lines=14> */
.L_x_372:
[----:B------:R-:W-:Y:S05]  /*8470*/  BSYNC B0 ;  /* 0x0000000000007941 */ /* 0x000fea0003800000 */
.L_x_371:
        /* <DEDUP_REMOVED lines=14> */
.L_x_374:
[----:B------:R-:W-:Y:S05]  /*8560*/  BSYNC B0 ;  /* 0x0000000000007941 */ /* 0x000fea0003800000 */
.L_x_373:
        /* <DEDUP_REMOVED lines=14> */
.L_x_376:
[----:B------:R-:W-:Y:S05]  /*8650*/  BSYNC B0 ;  /* 0x0000000000007941 */ /* 0x000fea0003800000 */
.L_x_375:
        /* <DEDUP_REMOVED lines=14> */
.L_x_378:
[----:B------:R-:W-:Y:S05]  /*8740*/  BSYNC B0 ;  /* 0x0000000000007941 */ /* 0x000fea0003800000 */
.L_x_377:
        /* <DEDUP_REMOVED lines=13> */
.L_x_379:
        /* <DEDUP_REMOVED lines=14> */
.L_x_2296:


//--------------------- .text._ZN7cutlass13device_kernelIN5flash19enable_sm80_to_sm89INS1_16FlashAttnBwdSm80INS1_25CollectiveMainloopBwdSm80ILi2ELi1EN4cute5tupleIJNS5_1CILi64EEENS7_ILi96EEENS7_ILi128EEEEEENS_10bfloat16_tEfNS_4arch4Sm80ELb0ELb1ELb0ELb0ELb0ELb0ELb0ELb0ELi2ELi2ELi2ELi2ELb1EEENS1_24CollectiveEpilogueBwdGQAISB_fSE_Li256ELb0ELb0EEENS1_19SingleTileSchedulerILb0ELb0ELb0ELi96EEEEEEEEEvNT_6ParamsE --------------------------
	.section	.text._ZN7cutlass13device_kernelIN5flash19enable_sm80_to_sm89INS1_16FlashAttnBwdSm80INS1_25CollectiveMainloopBwdSm80ILi2ELi1EN4cute5tupleIJNS5_1CILi64EEENS7_ILi96EEENS7_ILi128EEEEEENS_10bfloat16_tEfNS_4arch4Sm80ELb0ELb1ELb0ELb0ELb0ELb0ELb0ELb0ELi2ELi2ELi2ELi2ELb1EEENS1_24CollectiveEpilogueBwdGQAISB_fSE_Li256ELb0ELb0EEENS1_19SingleTileSchedulerILb0ELb0ELb0ELi96EEEEEEEEEvNT_6ParamsE,"ax",@progbits
	.sectioninfo	@"SHI_REGISTERS=255"
	.align	128
.text._ZN7cutlass13device_kernelIN5flash19enable_sm80_to_sm89INS1_16FlashAttnBwdSm80INS1_25CollectiveMainloopBwdSm80ILi2ELi1EN4cute5tupleIJNS5_1CILi64EEENS7_ILi96EEENS7_ILi128EEEEEENS_10bfloat16_tEfNS_4arch4Sm80ELb0ELb1ELb0ELb0ELb0ELb0ELb0ELb0ELi2ELi2ELi2ELi2ELb1EEENS1_24CollectiveEpilogueBwdGQAISB_fSE_Li256ELb0ELb0EEENS1_19SingleTileSchedulerILb0ELb0ELb0ELi96EEEEEEEEEvNT_6ParamsE:
        .type           _ZN7cutlass13device_kernelIN5flash19enable_sm80_to_sm89INS1_16FlashAttnBwdSm80INS1_25CollectiveMainloopBwdSm80ILi2ELi1EN4cute5tupleIJNS5_1CILi64EEENS7_ILi96EEENS7_ILi128EEEEEENS_10bfloat16_tEfNS_4arch4Sm80ELb0ELb1ELb0ELb0ELb0ELb0ELb0ELb0ELi2ELi2ELi2ELi2ELb1EEENS1_24CollectiveEpilogueBwdGQAISB_fSE_Li256ELb0ELb0EEENS1_19SingleTileSchedulerILb0ELb0ELb0ELi96EEEEEEEEEvNT_6ParamsE,@function
        .size           _ZN7cutlass13device_kernelIN5flash19enable_sm80_to_sm89INS1_16FlashAttnBwdSm80INS1_25CollectiveMainloopBwdSm80ILi2ELi1EN4cute5tupleIJNS5_1CILi64EEENS7_ILi96EEENS7_ILi128EEEEEENS_10bfloat16_tEfNS_4arch4Sm80ELb0ELb1ELb0ELb0ELb0ELb0ELb0ELb0ELi2ELi2ELi2ELi2ELb1EEENS1_24CollectiveEpilogueBwdGQAISB_fSE_Li256ELb0ELb0EEENS1_19SingleTileSchedulerILb0ELb0ELb0ELi96EEEEEEEEEvNT_6ParamsE,(.L_x_2297 - _ZN7cutlass13device_kernelIN5flash19enable_sm80_to_sm89INS1_16FlashAttnBwdSm80INS1_25CollectiveMainloopBwdSm80ILi2ELi1EN4cute5tupleIJNS5_1CILi64EEENS7_ILi96EEENS7_ILi128EEEEEENS_10bfloat16_tEfNS_4arch4Sm80ELb0ELb1ELb0ELb0ELb0ELb0ELb0ELb0ELi2ELi2ELi2ELi2ELb1EEENS1_24CollectiveEpilogueBwdGQAISB_fSE_Li256ELb0ELb0EEENS1_19SingleTileSchedulerILb0ELb0ELb0ELi96EEEEEEEEEvNT_6ParamsE)
        .other          _ZN7cutlass13device_kernelIN5flash19enable_sm80_to_sm89INS1_16FlashAttnBwdSm80INS1_25CollectiveMainloopBwdSm80ILi2ELi1EN4cute5tupleIJNS5_1CILi64EEENS7_ILi96EEENS7_ILi128EEEEEENS_10bfloat16_tEfNS_4arch4Sm80ELb0ELb1ELb0ELb0ELb0ELb0ELb0ELb0ELi2ELi2ELi2ELi2ELb1EEENS1_24CollectiveEpilogueBwdGQAISB_fSE_Li256ELb0ELb0EEENS1_19SingleTileSchedulerILb0ELb0ELb0ELi96EEEEEEEEEvNT_6ParamsE,@"STO_CUDA_ENTRY STV_DEFAULT"
_ZN7cutlass13device_kernelIN5flash19enable_sm80_to_sm89INS1_16FlashAttnBwdSm80INS1_25CollectiveMainloopBwdSm80ILi2ELi1EN4cute5tupleIJNS5_1CILi64EEENS7_ILi96EEENS7_ILi128EEEEEENS_10bfloat16_tEfNS_4arch4Sm80ELb0ELb1ELb0ELb0ELb0ELb0ELb0ELb0ELi2ELi2ELi2ELi2ELb1EEENS1_24CollectiveEpilogueBwdGQAISB_fSE_Li256ELb0ELb0EEENS1_19SingleTileSchedulerILb0ELb0ELb0ELi96EEEEEEEEEvNT_6ParamsE:
[----:B------:R-:W-:-:S03]  /*0000*/  MOV R1, c[0x0][0x28] ;  /* 0x00000a0000017a02 */ /* 0x000fc60000000f00 */
[----:B------:R-:W1:Y:S01]  /*0010*/  S2UR UR20, SR_CTAID.Z ;  /* 0x00000000001479c3 */ /* 0x000e620000002700 */
[----:B------:R-:W-:Y:S02]  /*0020*/  IADD3 R1, R1, -0x28, RZ ;  /* 0xffffffd801017810 */ /* 0x000fe40007ffe0ff */
[----:B-1----:R-:W-:-:S13]  /*0030*/  ISETP.LE.AND P0, PT, RZ, UR20, PT ;  /* 0x00000014ff007c0c */ /* 0x002fda000bf03270 */
        /* <DEDUP_REMOVED lines=22> */
.L_x_380:
        /* <DEDUP_REMOVED lines=9> */
[----:B------:R-:W-:Y:S01]  /*0230*/  CS2R R140, SRZ ;  /* 0x00000000008c7805 */ /* 0x000fe2000001ff00 */
[----:B------:R-:W-:Y:S01]  /*0240*/  ULDC.64 UR24, c[0x0][0x118] ;  /* 0x0000460000187ab9 */ /* 0x000fe20000000a00 */
[----:B------:R-:W-:Y:S01]  /*0250*/  CS2R R146, SRZ ;  /* 0x0000000000927805 */ /* 0x000fe2000001ff00 */
[----:B------:R-:W-:Y:S01]  /*0260*/  USHF.R.S32.HI UR4, URZ, 0x1f, UR5 ;  /* 0x0000001f3f047899 */ /* 0x000fe20008011405 */
[----:B------:R-:W-:Y:S01]  /*0270*/  CS2R R144, SRZ ;  /* 0x0000000000907805 */ /* 0x000fe2000001ff00 */
[----:B------:R-:W-:Y:S01]  /*0280*/  CS2R R134, SRZ ;  /* 0x0000000000867805 */ /* 0x000fe2000001ff00 */
[----:B------:R-:W-:Y:S01]  /*0290*/  CS2R R132, SRZ ;  /* 0x0000000000847805 */ /* 0x000fe2000001ff00 */
[----:B------:R-:W-:Y:S01]  /*02a0*/  ULEA.HI UR4, UR4, UR5, URZ, 0x6 ;  /* 0x0000000504047291 */ /* 0x000fe2000f8f303f */
[----:B------:R-:W-:Y:S01]  /*02b0*/  CS2R R130, SRZ ;  /* 0x0000000000827805 */ /* 0x000fe2000001ff00 */
[----:B------:R-:W-:Y:S01]  /*02c0*/  CS2R R128, SRZ ;  /* 0x0000000000807805 */ /* 0x000fe2000001ff00 */
[----:B------:R-:W-:Y:S01]  /*02d0*/  CS2R R126, SRZ ;  /* 0x00000000007e7805 */ /* 0x000fe2000001ff00 */
[----:B------:R-:W-:Y:S01]  /*02e0*/  USHF.R.S32.HI UR12, URZ, 0x6, UR4 ;  /* 0x000000063f0c7899 */ /* 0x000fe20008011404 */
[----:B------:R-:W-:Y:S01]  /*02f0*/  CS2R R124, SRZ ;  /* 0x00000000007c7805 */ /* 0x000fe2000001ff00 */
[----:B------:R-:W-:Y:S01]  /*0300*/  CS2R R114, SRZ ;  /* 0x0000000000727805 */ /* 0x000fe2000001ff00 */
[----:B------:R-:W-:Y:S01]  /*0310*/  CS2R R112, SRZ ;  /* 0x0000000000707805 */ /* 0x000fe2000001ff00 */
[----:B------:R-:W-:Y:S01]  /*0320*/  UISETP.LT.AND UP0, UPT, URZ, UR12, UPT ;  /* 0x0000000c3f00728c */ /* 0x000fe2000bf01270 */
[----:B------:R-:W-:Y:S01]  /*0330*/  CS2R R118, SRZ ;  /* 0x0000000000767805 */ /* 0x000fe2000001ff00 */
[----:B------:R-:W-:Y:S01]  /*0340*/  CS2R R116, SRZ ;  /* 0x0000000000747805 */ /* 0x000fe2000001ff00 */
[----:B------:R-:W-:Y:S01]  /*0350*/  CS2R R122, SRZ ;  /* 0x00000000007a7805 */ /* 0x000fe2000001ff00 */
[----:B------:R-:W-:Y:S01]  /*0360*/  USEL UR12, URZ, UR12, !UP0 ;  /* 0x0000000c3f0c7287 */ /* 0x000fe2000c000000 */
[----:B------:R-:W-:Y:S01]  /*0370*/  CS2R R120, SRZ ;  /* 0x0000000000787805 */ /* 0x000fe2000001ff00 */
[----:B------:R-:W-:Y:S01]  /*0380*/  CS2R R110, SRZ ;  /* 0x00000000006e7805 */ /* 0x000fe2000001ff00 */
[----:B------:R-:W-:Y:S01]  /*0390*/  CS2R R108, SRZ ;  /* 0x00000000006c7805 */ /* 0x000fe2000001ff00 */
[----:B------:R-:W-:Y:S01]  /*03a0*/  UISETP.GT.AND UP0, UPT, UR13, UR12, UPT ;  /* 0x0000000c0d00728c */ /* 0x000fe2000bf04270 */
[----:B------:R-:W-:Y:S01]  /*03b0*/  CS2R R106, SRZ ;  /* 0x00000000006a7805 */ /* 0x000fe2000001ff00 */
[----:B------:R-:W-:Y:S01]  /*03c0*/  CS2R R104, SRZ ;  /* 0x0000000000687805 */ /* 0x000fe2000001ff00 */
[----:B------:R-:W-:Y:S01]  /*03d0*/  CS2R R102, SRZ ;  /* 0x0000000000667805 */ /* 0x000fe2000001ff00 */
[----:B------:R-:W-:Y:S01]  /*03e0*/  CS2R R100, SRZ ;  /* 0x0000000000647805 */ /* 0x000fe2000001ff00 */
[----:B------:R-:W-:Y:S01]  /*03f0*/  CS2R R90, SRZ ;  /* 0x00000000005a7805 */ /* 0x000fe2000001ff00 */
[----:B------:R-:W-:Y:S01]  /*0400*/  PLOP3.LUT P0, PT, PT, PT, UP0, 0x80, 0x0 ;  /* 0x000000000000781c */ /* 0x000fe20003f0f008 */
        /* <DEDUP_REMOVED lines=24> */
[----:B------:R-:W-:Y:S01]  /*0590*/  USHF.R.S32.HI UR15, URZ, 0x1f, UR19 ;  /* 0x0000001f3f0f7899 */ /* 0x000fe20008011413 */
[C---:B------:R-:W-:Y:S01]  /*05a0*/  IMAD.SHL.U32 R250, R246.reuse, 0x4, RZ ;  /* 0x00000004f6fa7824 */ /* 0x040fe200078e00ff */
[----:B------:R-:W-:Y:S01]  /*05b0*/  ULDC.64 UR4, c[0x0][0x288] ;  /* 0x0000a20000047ab9 */ /* 0x000fe20000000a00 */
[----:B------:R-:W-:Y:S01]  /*05c0*/  ISETP.GT.AND P2, PT, R246, 0xf, PT ;  /* 0x0000000ff600780c */ /* 0x000fe20003f44270 */
[----:B------:R-:W-:Y:S01]  /*05d0*/  ULDC.64 UR6, c[0x0][0x270] ;  /* 0x00009c0000067ab9 */ /* 0x000fe20000000a00 */
[----:B------:R-:W-:Y:S01]  /*05e0*/  IMAD.U32 R2, RZ, RZ, UR19 ;  /* 0x00000013ff027e24 */ /* 0x000fe2000f8e00ff */
[----:B------:R-:W-:Y:S01]  /*05f0*/  UIMAD UR4, UR15, UR4, URZ ;  /* 0x000000040f0472a4 */ /* 0x000fe2000f8e023f */
[----:B------:R-:W-:Y:S01]  /*0600*/  SHF.R.S32.HI R251, RZ, 0x1f, R250 ;  /* 0x0000001ffffb7819 */ /* 0x000fe200000114fa */
[----:B------:R-:W-:Y:S01]  /*0610*/  UIMAD UR6, UR15, UR6, URZ ;  /* 0x000000060f0672a4 */ /* 0x000fe2000f8e023f */
[----:B------:R-:W-:Y:S01]  /*0620*/  SHF.R.S32.HI R247, RZ, 0x1f, R246 ;  /* 0x0000001ffff77819 */ /* 0x000fe200000114f6 */
[----:B------:R-:W-:Y:S01]  /*0630*/  USHF.R.S32.HI UR18, URZ, 0x1f, UR20 ;  /* 0x0000001f3f127899 */ /* 0x000fe20008011414 */
[----:B------:R-:W-:Y:S01]  /*0640*/  IMAD.U32 R4, RZ, RZ, UR19 ;  /* 0x00000013ff047e24 */ /* 0x000fe2000f8e00ff */
[----:B------:R-:W-:Y:S01]  /*0650*/  UIMAD UR6, UR19, UR7, UR6 ;  /* 0x00000007130672a4 */ /* 0x000fe2000f8e0206 */
[----:B------:R-:W-:Y:S01]  /*0660*/  IMAD.U32 R0, RZ, RZ, UR19 ;  /* 0x00000013ff007e24 */ /* 0x000fe2000f8e00ff */
[----:B------:R-:W-:Y:S01]  /*0670*/  UIMAD UR7, UR19, UR5, UR4 ;  /* 0x00000005130772a4 */ /* 0x000fe2000f8e0204 */
[----:B------:R-:W-:Y:S01]  /*0680*/  IMAD.WIDE.U32 R2, R2, c[0x0][0x288], R250 ;  /* 0x0000a20002027a25 */ /* 0x000fe200078e00fa */
[----:B------:R-:W-:Y:S01]  /*0690*/  ULDC.64 UR8, c[0x0][0x248] ;  /* 0x0000920000087ab9 */ /* 0x000fe20000000a00 */
[----:B------:R-:W-:Y:S01]  /*06a0*/  SHF.R.S32.HI R29, RZ, 0x1f, R246 ;  /* 0x0000001fff1d7819 */ /* 0x000fe200000114f6 */
[----:B------:R-:W-:Y:S01]  /*06b0*/  ULDC.64 UR4, c[0x0][0x278] ;  /* 0x00009e0000047ab9 */ /* 0x000fe20000000a00 */
[----:B------:R-:W-:Y:S01]  /*06c0*/  IMAD.WIDE.U32 R4, R4, c[0x0][0x270], R250 ;  /* 0x00009c0004047a25 */ /* 0x000fe200078e00fa */
[----:B------:R-:W-:Y:S01]  /*06d0*/  UIMAD UR10, UR18, UR4, URZ ;  /* 0x00000004120a72a4 */ /* 0x000fe2000f8e023f */
[-C--:B------:R-:W-:Y:S01]  /*06e0*/  LEA.HI R27, R29, R246.reuse, RZ, 0x3 ;  /* 0x000000f61d1b7211 */ /* 0x080fe200078f18ff */
[----:B------:R-:W-:Y:S01]  /*06f0*/  UISETP.NE.AND UP0, UPT, UR8, 0x1, UPT ;  /* 0x000000010800788c */ /* 0x000fe2000bf05270 */
[----:B------:R-:W-:Y:S01]  /*0700*/  IMAD.WIDE.U32 R24, R0, c[0x0][0x238], R246 ;  /* 0x00008e0000187a25 */ /* 0x000fe200078e00f6 */
[----:B------:R-:W-:Y:S01]  /*0710*/  USHF.L.U32 UR14, UR12, 0x6, URZ ;  /* 0x000000060c0e7899 */ /* 0x000fe2000800063f */
[----:B------:R-:W-:Y:S01]  /*0720*/  IADD3 R8, R3, UR7, RZ ;  /* 0x0000000703087c10 */ /* 0x000fe2000fffe0ff */
[----:B------:R-:W-:Y:S01]  /*0730*/  UIMAD.WIDE.U32 UR22, UR20, UR4, URZ ;  /* 0x00000004141672a5 */ /* 0x000fe2000f8e003f */
[----:B------:R-:W-:Y:S01]  /*0740*/  IADD3 R9, R5, UR6, RZ ;  /* 0x0000000605097c10 */ /* 0x000fe2000fffe0ff */
[----:B------:R-:W-:Y:S01]  /*0750*/  UIMAD UR10, UR20, UR5, UR10 ;  /* 0x00000005140a72a4 */ /* 0x000fe2000f8e020a */
[--C-:B------:R-:W-:Y:S01]  /*0760*/  SHF.R.S32.HI R248, RZ, 0x3, R27.reuse ;  /* 0x00000003fff87819 */ /* 0x100fe2000001141b */
[----:B------:R-:W-:Y:S01]  /*0770*/  IMAD.U32 R0, RZ, RZ, UR14 ;  /* 0x0000000eff007e24 */ /* 0x000fe2000f8e00ff */
[----:B------:R-:W-:Y:S01]  /*0780*/  ULDC.64 UR4, c[0x0][0x290] ;  /* 0x0000a40000047ab9 */ /* 0x000fe20000000a00 */
[----:B------:R-:W1:Y:S01]  /*0790*/  S2R R20, SR_CTAID.X ;  /* 0x0000000000147919 */ /* 0x000e620000002500 */
[----:B------:R-:W-:Y:S01]  /*07a0*/  UIMAD.WIDE.U32 UR16, UR20, UR4, URZ ;  /* 0x00000004141072a5 */ /* 0x000fe2000f8e003f */
[----:B------:R-:W-:Y:S01]  /*07b0*/  SHF.R.S32.HI R249, RZ, 0x1f, R248 ;  /* 0x0000001ffff97819 */ /* 0x000fe200000114f8 */
[----:B------:R-:W-:Y:S01]  /*07c0*/  UIMAD.WIDE.U32 UR8, UR19, UR9, URZ ;  /* 0x00000009130872a5 */ /* 0x000fe2000f8e003f */
[C---:B------:R-:W-:Y:S01]  /*07d0*/  @!P2 IADD3 R26, P4, P3, R0.reuse, UR22, R4 ;  /* 0x00000016001aac10 */ /* 0x040fe2000fb9e004 */
[----:B------:R-:W-:Y:S01]  /*07e0*/  ULDC UR7, c[0x0][0x250] ;  /* 0x0000940000077ab9 */ /* 0x000fe20000000800 */
[----:B------:R-:W-:Y:S01]  /*07f0*/  IMAD.MOV.U32 R222, RZ, RZ, 0x40 ;  /* 0x00000040ffde7424 */ /* 0x000fe200078e00ff */
[----:B------:R-:W-:Y:S01]  /*0800*/  UMOV UR6, UR19 ;  /* 0x0000001300067c82 */ /* 0x000fe20008000000 */
[----:B------:R-:W-:Y:S01]  /*0810*/  IADD3 R28, P1, P0, R0, UR16, R2 ;  /* 0x00000010001c7c10 */ /* 0x000fe2000f83e002 */
[----:B------:R-:W-:Y:S01]  /*0820*/  @UP0 USHF.R.U32.HI UR6, URZ, UR7, UR9 ;  /* 0x000000073f060299 */ /* 0x000fe20008011609 */
[----:B------:R-:W-:Y:S01]  /*0830*/  LEA.HI R0, R29, R246, RZ, 0x6 ;  /* 0x000000f61d007211 */ /* 0x000fe200078f30ff */
[----:B------:R-:W-:Y:S01]  /*0840*/  UIMAD UR11, UR18, UR4, URZ ;  /* 0x00000004120b72a4 */ /* 0x000fe2000f8e023f */
[----:B------:R-:W-:Y:S01]  /*0850*/  LOP3.LUT R2, R27, 0xfffffff8, RZ, 0xc0, !PT ;  /* 0xfffffff81b027812 */ /* 0x000fe200078ec0ff */
[----:B------:R-:W-:Y:S01]  /*0860*/  USHF.R.S32.HI UR7, URZ, 0x1f, UR6 ;  /* 0x0000001f3f077899 */ /* 0x000fe20008011406 */
[----:B------:R-:W-:Y:S01]  /*0870*/  SHF.R.S32.HI R22, RZ, 0x6, R0 ;  /* 0x00000006ff167819 */ /* 0x000fe20000011400 */
[----:B------:R-:W-:Y:S01]  /*0880*/  UIMAD UR11, UR20, UR5, UR11 ;  /* 0x00000005140b72a4 */ /* 0x000fe2000f8e020b */
[----:B------:R-:W-:Y:S01]  /*0890*/  IMAD.SHL.U32 R0, R248, 0x40, RZ ;  /* 0x00000040f8007824 */ /* 0x000fe200078e00ff */
[----:B------:R-:W-:Y:S01]  /*08a0*/  USHF.R.S32.HI UR8, URZ, 0x1f, UR14 ;  /* 0x0000001f3f087899 */ /* 0x000fe2000801140e */
[----:B------:R-:W-:Y:S01]  /*08b0*/  IMAD.IADD R23, R246, 0x1, -R2 ;  /* 0x00000001f6177824 */ /* 0x000fe200078e0a02 */
[----:B------:R-:W-:Y:S01]  /*08c0*/  ULDC.64 UR4, c[0x0][0x1e0] ;  /* 0x0000780000047ab9 */ /* 0x000fe20000000a00 */
[----:B------:R-:W-:Y:S01]  /*08d0*/  IMAD.SHL.U32 R5, R22, 0x200, RZ ;  /* 0x0000020016057824 */ /* 0x000fe200078e00ff */
[----:B------:R-:W-:Y:S01]  /*08e0*/  UIMAD UR4, UR7, UR4, URZ ;  /* 0x00000004070472a4 */ /* 0x000fe2000f8e023f */
[----:B------:R-:W-:Y:S01]  /*08f0*/  LOP3.LUT R2, R0, 0x1c0, RZ, 0xc0, !PT ;  /* 0x000001c000027812 */ /* 0x000fe200078ec0ff */
[C---:B------:R-:W-:Y:S01]  /*0900*/  IMAD.SHL.U32 R0, R23.reuse, 0x40, RZ ;  /* 0x0000004017007824 */ /* 0x040fe200078e00ff */
[----:B------:R-:W-:Y:S01]  /*0910*/  UIADD3 UR10, UR23, UR10, URZ ;  /* 0x0000000a170a7290 */ /* 0x000fe2000fffe03f */
[----:B------:R-:W-:Y:S01]  /*0920*/  IMAD.U32 R6, RZ, RZ, UR8 ;  /* 0x00000008ff067e24 */ /* 0x000fe2000f8e00ff */
[----:B------:R-:W-:Y:S01]  /*0930*/  UIMAD UR8, UR6, UR5, UR4 ;  /* 0x00000005060872a4 */ /* 0x000fe2000f8e0204 */
[----:B------:R-:W-:Y:S01]  /*0940*/  IMAD.SHL.U32 R18, R23, 0x8, RZ ;  /* 0x0000000817127824 */ /* 0x000fe200078e00ff */
[----:B------:R-:W-:Y:S01]  /*0950*/  LOP3.LUT R0, R0, 0x1c0, RZ, 0xc0, !PT ;  /* 0x000001c000007812 */ /* 0x000fe200078ec0ff */
[----:B------:R-:W-:Y:S01]  /*0960*/  ULDC.64 UR4, c[0x0][0x1b0] ;  /* 0x00006c0000047ab9 */ /* 0x000fe20000000a00 */
[----:B------:R-:W-:Y:S01]  /*0970*/  SHF.R.U32.HI R4, RZ, 0x3, R2 ;  /* 0x00000003ff047819 */ /* 0x000fe20000011602 */
[----:B------:R-:W-:Y:S01]  /*0980*/  UIMAD UR4, UR7, UR4, URZ ;  /* 0x00000004070472a4 */ /* 0x000fe2000f8e023f */
[----:B------:R-:W-:Y:S01]  /*0990*/  LOP3.LUT R7, R2, 0x38, R18, 0xf8, !PT ;  /* 0x0000003802077812 */ /* 0x000fe200078ef812 */
[----:B------:R-:W-:Y:S01]  /*09a0*/  IMAD.U32 R10, RZ, RZ, UR6 ;  /* 0x00000006ff0a7e24 */ /* 0x000fe2000f8e00ff */
[----:B------:R-:W-:Y:S01]  /*09b0*/  LOP3.LUT R3, R0, 0x8, R27, 0xf8, !PT ;  /* 0x0000000800037812 */ /* 0x000fe200078ef81b */
[----:B------:R-:W-:Y:S01]  /*09c0*/  UIMAD UR6, UR6, UR5, UR4 ;  /* 0x00000005060672a4 */ /* 0x000fe2000f8e0204 */
[----:B------:R-:W-:Y:S01]  /*09d0*/  SHF.R.U32.HI R2, RZ, 0x3, R0 ;  /* 0x00000003ff027819 */ /* 0x000fe20000011600 */
[----:B------:R-:W-:Y:S01]  /*09e0*/  UIADD3 UR11, UR17, UR11, URZ ;  /* 0x0000000b110b7290 */ /* 0x000fe2000fffe03f */
[----:B------:R-:W-:Y:S01]  /*09f0*/  SHF.R.S32.HI R19, RZ, 0x1f, R18 ;  /* 0x0000001fff137819 */ /* 0x000fe20000011412 */
[----:B------:R-:W-:Y:S01]  /*0a00*/  ULDC.64 UR4, c[0x0][0x1e8] ;  /* 0x00007a0000047ab9 */ /* 0x000fe20000000a00 */
[C---:B------:R-:W-:Y:S01]  /*0a10*/  LOP3.LUT R240, R5.reuse, R7, R4, 0xf6, !PT ;  /* 0x0000000705f07212 */ /* 0x040fe200078ef604 */
[----:B------:R-:W-:Y:S01]  /*0a20*/  UIMAD UR4, UR18, UR4, URZ ;  /* 0x00000004120472a4 */ /* 0x000fe2000f8e023f */
[----:B------:R-:W-:Y:S01]  /*0a30*/  LOP3.LUT R2, R5, R3, R2, 0xf6, !PT ;  /* 0x0000000305027212 */ /* 0x000fe200078ef602 */
[----:B------:R-:W-:Y:S01]  /*0a40*/  IMAD.WIDE.U32 R4, R10, c[0x0][0x1e0], R18 ;  /* 0x000078000a047a25 */ /* 0x000fe200078e0012 */
[C---:B------:R-:W-:Y:S01]  /*0a50*/  @!P2 IADD3.X R30, R6.reuse, UR10, R9, P4, P3 ;  /* 0x0000000a061eac10 */ /* 0x040fe2000a7e6409 */
[----:B------:R-:W-:Y:S01]  /*0a60*/  UIMAD UR21, UR21, -0x60, URZ ;  /* 0xffffffa0151578a4 */ /* 0x000fe2000f8e023f */
[----:B------:R-:W-:Y:S01]  /*0a70*/  IADD3.X R31, R6, UR11, R8, P1, P0 ;  /* 0x0000000b061f7c10 */ /* 0x000fe20008fe0408 */
[----:B------:R-:W-:Y:S01]  /*0a80*/  IMAD R0, R249, c[0x0][0x208], RZ ;  /* 0x00008200f9007a24 */ /* 0x000fe200078e02ff */
[----:B------:R-:W-:Y:S01]  /*0a90*/  IADD3 R7, R5, UR8, RZ ;  /* 0x0000000805077c10 */ /* 0x000fe2000fffe0ff */
[----:B------:R-:W-:Y:S01]  /*0aa0*/  IMAD.WIDE.U32 R10, R10, c[0x0][0x1b0], R18 ;  /* 0x00006c000a0a7a25 */ /* 0x000fe200078e0012 */
[----:B------:R-:W-:Y:S01]  /*0ab0*/  UIMAD UR8, UR20, UR5, UR4 ;  /* 0x00000005140872a4 */ /* 0x000fe2000f8e0204 */
[----:B------:R-:W-:Y:S01]  /*0ac0*/  ISETP.GE.AND P6, PT, R18, c[0x0][0x1cc], PT ;  /* 0x0000730012007a0c */ /* 0x000fe20003fc6270 */
[----:B------:R-:W-:Y:S01]  /*0ad0*/  UMOV UR26, 0x6 ;  /* 0x00000006001a7882 */ /* 0x000fe20000000000 */
[C---:B------:R-:W-:Y:S01]  /*0ae0*/  IMAD R0, R248.reuse, c[0x0][0x20c], R0 ;  /* 0x00008300f8007a24 */ /* 0x040fe200078e0200 */
[----:B------:R-:W-:Y:S01]  /*0af0*/  ULDC.64 UR4, c[0x0][0x1b8] ;  /* 0x00006e0000047ab9 */ /* 0x000fe20000000a00 */
[----:B------:R-:W-:Y:S01]  /*0b00*/  IMAD.WIDE.U32 R12, R248, c[0x0][0x208], R18 ;  /* 0x00008200f80c7a25 */ /* 0x000fe200078e0012 */
[----:B------:R-:W-:Y:S01]  /*0b10*/  UIMAD UR4, UR18, UR4, URZ ;  /* 0x00000004120472a4 */ /* 0x000fe2000f8e023f */
[----:B------:R-:W-:Y:S01]  /*0b20*/  IADD3 R5, R11, UR6, RZ ;  /* 0x000000060b057c10 */ /* 0x000fe2000fffe0ff */
[----:B------:R-:W-:Y:S01]  /*0b30*/  ULDC.64 UR6, c[0x0][0x180] ;  /* 0x0000600000067ab9 */ /* 0x000fe20000000a00 */
[----:B------:R-:W-:Y:S01]  /*0b40*/  IMAD.MOV.U32 R6, RZ, RZ, R4 ;  /* 0x000000ffff067224 */ /* 0x000fe200078e0004 */
[----:B------:R-:W-:Y:S01]  /*0b50*/  UIMAD UR9, UR15, UR6, URZ ;  /* 0x000000060f0972a4 */ /* 0x000fe2000f8e023f */
[----:B------:R-:W-:Y:S01]  /*0b60*/  IMAD.MOV.U32 R4, RZ, RZ, R10 ;  /* 0x000000ffff047224 */ /* 0x000fe200078e000a */
[----:B------:R-:W-:Y:S01]  /*0b70*/  UIMAD UR6, UR20, UR5, UR4 ;  /* 0x00000005140672a4 */ /* 0x000fe2000f8e0204 */
[----:B------:R-:W-:Y:S01]  /*0b80*/  IMAD.IADD R15, R13, 0x1, R0 ;  /* 0x000000010d0f7824 */ /* 0x000fe200078e0200 */
[----:B------:R-:W-:Y:S01]  /*0b90*/  UIMAD UR7, UR19, UR7, UR9 ;  /* 0x00000007130772a4 */ /* 0x000fe2000f8e0209 */
[----:B------:R-:W-:Y:S01]  /*0ba0*/  IMAD.U32 R10, RZ, RZ, UR20 ;  /* 0x00000014ff0a7e24 */ /* 0x000fe2000f8e00ff */
[----:B------:R-:W-:Y:S01]  /*0bb0*/  ULDC.64 UR4, c[0x0][0x210] ;  /* 0x0000840000047ab9 */ /* 0x000fe20000000a00 */
[----:B------:R-:W-:Y:S01]  /*0bc0*/  IMAD R3, R249, c[0x0][0x178], RZ ;  /* 0x00005e00f9037a24 */ /* 0x000fe200078e02ff */
[----:B------:R-:W-:Y:S01]  /*0bd0*/  UIMAD UR4, UR15, UR4, URZ ;  /* 0x000000040f0472a4 */ /* 0x000fe2000f8e023f */
[----:B------:R-:W-:Y:S01]  /*0be0*/  IMAD.U32 R0, RZ, RZ, UR20 ;  /* 0x00000014ff007e24 */ /* 0x000fe2000f8e00ff */
[----:B------:R-:W-:Y:S01]  /*0bf0*/  CS2R R146, SRZ ;  /* 0x0000000000927805 */ /* 0x000fe2000001ff00 */
[----:B------:R-:W-:Y:S01]  /*0c00*/  IMAD.WIDE.U32 R10, R10, c[0x0][0x1e8], R6 ;  /* 0x00007a000a0a7a25 */ /* 0x000fe200078e0006 */
[----:B------:R-:W-:Y:S01]  /*0c10*/  UIMAD UR4, UR19, UR5, UR4 ;  /* 0x00000005130472a4 */ /* 0x000fe2000f8e0204 */
[----:B------:R-:W-:Y:S01]  /*0c20*/  CS2R R144, SRZ ;  /* 0x0000000000907805 */ /* 0x000fe2000001ff00 */
[----:B------:R-:W-:Y:S01]  /*0c30*/  CS2R R142, SRZ ;  /* 0x00000000008e7805 */ /* 0x000fe2000001ff00 */
[C---:B------:R-:W-:Y:S01]  /*0c40*/  IMAD R3, R248.reuse, c[0x0][0x17c], R3 ;  /* 0x00005f00f8037a24 */ /* 0x040fe200078e0203 */
[----:B------:R-:W-:Y:S01]  /*0c50*/  CS2R R140, SRZ ;  /* 0x00000000008c7805 */ /* 0x000fe2000001ff00 */
[----:B------:R-:W-:Y:S01]  /*0c60*/  IMAD.WIDE.U32 R8, R248, c[0x0][0x178], R18 ;  /* 0x00005e00f8087a25 */ /* 0x000fe200078e0012 */
[----:B------:R-:W-:Y:S01]  /*0c70*/  IADD3 R19, R18, 0x40, RZ ;  /* 0x0000004012137810 */ /* 0x000fe20007ffe0ff */
[----:B------:R-:W-:Y:S01]  /*0c80*/  CS2R R138, SRZ ;  /* 0x00000000008a7805 */ /* 0x000fe2000001ff00 */
[----:B------:R-:W-:Y:S01]  /*0c90*/  CS2R R136, SRZ ;  /* 0x0000000000887805 */ /* 0x000fe2000001ff00 */
[----:B------:R-:W-:Y:S01]  /*0ca0*/  IMAD.WIDE.U32 R6, R0, c[0x0][0x1b8], R4 ;  /* 0x00006e0000067a25 */ /* 0x000fe200078e0004 */
[----:B------:R-:W-:Y:S01]  /*0cb0*/  IADD3 R5, R11, UR8, RZ ;  /* 0x000000080b057c10 */ /* 0x000fe2000fffe0ff */
[----:B------:R-:W-:Y:S01]  /*0cc0*/  ULDC.64 UR8, c[0x0][0x208] ;  /* 0x0000820000087ab9 */ /* 0x000fe20000000a00 */
[----:B------:R-:W-:Y:S01]  /*0cd0*/  ISETP.GE.AND P5, PT, R19, c[0x0][0x1cc], PT ;  /* 0x0000730013007a0c */ /* 0x000fe20003fa6270 */
[----:B------:R-:W-:Y:S01]  /*0ce0*/  IMAD.MOV.U32 R14, RZ, RZ, R12 ;  /* 0x000000ffff0e7224 */ /* 0x000fe200078e000c */
[----:B------:R-:W-:Y:S01]  /*0cf0*/  CS2R R134, SRZ ;  /* 0x0000000000867805 */ /* 0x000fe2000001ff00 */
[----:B------:R-:W-:Y:S01]  /*0d00*/  IMAD.U32 R0, RZ, RZ, UR19 ;  /* 0x00000013ff007e24 */ /* 0x000fe2000f8e00ff */
[----:B------:R-:W-:Y:S01]  /*0d10*/  CS2R R132, SRZ ;  /* 0x0000000000847805 */ /* 0x000fe2000001ff00 */
[----:B-1----:R-:W-:Y:S01]  /*0d20*/  IMAD.WIDE R20, R20, 0x60, R248 ;  /* 0x0000006014147825 */ /* 0x002fe200078e02f8 */
[----:B------:R-:W-:Y:S01]  /*0d30*/  CS2R R130, SRZ ;  /* 0x0000000000827805 */ /* 0x000fe2000001ff00 */
[----:B------:R-:W-:Y:S01]  /*0d40*/  CS2R R128, SRZ ;  /* 0x0000000000807805 */ /* 0x000fe2000001ff00 */
[----:B------:R-:W-:Y:S01]  /*0d50*/  CS2R R126, SRZ ;  /* 0x00000000007e7805 */ /* 0x000fe2000001ff00 */
[----:B------:R-:W-:Y:S01]  /*0d60*/  IMAD.IADD R9, R9, 0x1, R3 ;  /* 0x0000000109097824 */ /* 0x000fe200078e0203 */
[----:B------:R-:W-:Y:S01]  /*0d70*/  CS2R R124, SRZ ;  /* 0x00000000007c7805 */ /* 0x000fe2000001ff00 */
[----:B------:R-:W-:Y:S01]  /*0d80*/  IMAD.U32 R12, RZ, RZ, UR19 ;  /* 0x00000013ff0c7e24 */ /* 0x000fe2000f8e00ff */
[----:B------:R-:W-:Y:S01]  /*0d90*/  CS2R R122, SRZ ;  /* 0x00000000007a7805 */ /* 0x000fe2000001ff00 */
[----:B------:R-:W-:Y:S01]  /*0da0*/  IMAD.WIDE.U32 R14, R0, c[0x0][0x210], R14 ;  /* 0x00008400000e7a25 */ /* 0x000fe200078e000e */
[----:B------:R-:W-:Y:S01]  /*0db0*/  CS2R R120, SRZ ;  /* 0x0000000000787805 */ /* 0x000fe2000001ff00 */
[----:B------:R-:W-:Y:S01]  /*0dc0*/  CS2R R118, SRZ ;  /* 0x0000000000767805 */ /* 0x000fe2000001ff00 */
[----:B------:R-:W-:Y:S01]  /*0dd0*/  CS2R R116, SRZ ;  /* 0x0000000000747805 */ /* 0x000fe2000001ff00 */
[----:B------:R-:W-:Y:S01]  /*0de0*/  IMAD.MOV.U32 R4, RZ, RZ, R10 ;  /* 0x000000ffff047224 */ /* 0x000fe200078e000a */
[----:B------:R-:W-:Y:S01]  /*0df0*/  IADD3 R11, R15, UR4, RZ ;  /* 0x000000040f0b7c10 */ /* 0x000fe2000fffe0ff */
[----:B------:R-:W-:Y:S01]  /*0e00*/  IMAD R0, R21, c[0x0][0x1d8], RZ ;  /* 0x0000760015007a24 */ /* 0x000fe200078e02ff */
[----:B------:R-:W-:Y:S01]  /*0e10*/  ULDC.64 UR4, c[0x0][0x1d8] ;  /* 0x0000760000047ab9 */ /* 0x000fe20000000a00 */
[----:B------:R-:W-:Y:S01]  /*0e20*/  IMAD.WIDE.U32 R12, R12, c[0x0][0x180], R8 ;  /* 0x000060000c0c7a25 */ /* 0x000fe200078e0008 */
[----:B------:R-:W-:Y:S01]  /*0e30*/  IADD3 R9, R7, UR6, RZ ;  /* 0x0000000607097c10 */ /* 0x000fe2000fffe0ff */
[----:B------:R-:W-:Y:S01]  /*0e40*/  USHF.L.U32 UR27, UR4, 0x6, URZ ;  /* 0x00000006041b7899 */ /* 0x000fe2000800063f */
[----:B------:R-:W-:Y:S01]  /*0e50*/  CS2R R114, SRZ ;  /* 0x0000000000727805 */ /* 0x000fe2000001ff00 */
[----:B------:R-:W-:Y:S01]  /*0e60*/  IMAD.MOV.U32 R8, RZ, RZ, R6 ;  /* 0x000000ffff087224 */ /* 0x000fe200078e0006 */
[----:B------:R-:W-:Y:S01]  /*0e70*/  IADD3 R17, R13, UR7, RZ ;  /* 0x000000070d117c10 */ /* 0x000fe2000fffe0ff */
[C---:B------:R-:W-:Y:S01]  /*0e80*/  IMAD R0, R20.reuse, c[0x0][0x1dc], R0 ;  /* 0x0000770014007a24 */ /* 0x040fe200078e0200 */
[----:B------:R-:W-:Y:S01]  /*0e90*/  USHF.L.U64.HI UR28, UR4, UR26, UR5 ;  /* 0x0000001a041c7299 */ /* 0x000fe20008010205 */
[----:B------:R-:W-:Y:S01]  /*0ea0*/  IMAD.WIDE.U32 R6, R20, c[0x0][0x1d8], R4 ;  /* 0x0000760014067a25 */ /* 0x000fe200078e0004 */
[----:B------:R-:W-:Y:S01]  /*0eb0*/  ULDC.64 UR6, c[0x0][0x1a8] ;  /* 0x00006a0000067ab9 */ /* 0x000fe20000000a00 */
[----:B------:R-:W-:Y:S01]  /*0ec0*/  CS2R R112, SRZ ;  /* 0x0000000000707805 */ /* 0x000fe2000001ff00 */
[----:B------:R-:W-:Y:S01]  /*0ed0*/  USHF.L.U32 UR30, UR6, 0x6, URZ ;  /* 0x00000006061e7899 */ /* 0x000fe2000800063f */
[----:B------:R-:W-:Y:S01]  /*0ee0*/  IMAD.MOV.U32 R10, RZ, RZ, R14 ;  /* 0x000000ffff0a7224 */ /* 0x000fe200078e000e */
[----:B------:R-:W-:Y:S01]  /*0ef0*/  LEA R4, P0, R6, c[0x0][0x1c0], 0x1 ;  /* 0x0000700006047a11 */ /* 0x000fe200078008ff */
[----:B------:R-:W-:Y:S01]  /*0f00*/  IMAD.U32 R14, RZ, RZ, UR21 ;  /* 0x00000015ff0e7e24 */ /* 0x000fe2000f8e00ff */
[----:B------:R-:W-:Y:S01]  /*0f10*/  USHF.L.U64.HI UR29, UR6, UR26, UR7 ;  /* 0x0000001a061d7299 */ /* 0x000fe20008010207 */
[----:B------:R-:W-:Y:S01]  /*0f20*/  IMAD.IADD R0, R7, 0x1, R0 ;  /* 0x0000000107007824 */ /* 0x000fe200078e0200 */
[----:B------:R-:W-:Y:S01]  /*0f30*/  ULDC.64 UR4, c[0x0][0x218] ;  /* 0x0000860000047ab9 */ /* 0x000fe20000000a00 */
[----:B------:R-:W-:Y:S01]  /*0f40*/  IMAD.MOV.U32 R16, RZ, RZ, R12 ;  /* 0x000000ffff107224 */ /* 0x000fe200078e000c */
[----:B------:R-:W-:Y:S01]  /*0f50*/  IADD3 R14, R14, c[0x0][0x198], -R248 ;  /* 0x000066000e0e7a10 */ /* 0x000fe20007ffe8f8 */
[----:B------:R-:W-:Y:S01]  /*0f60*/  IMAD.WIDE.U32 R12, R20, c[0x0][0x1a8], R8 ;  /* 0x00006a00140c7a25 */ /* 0x000fe200078e0008 */
[----:B------:R-:W-:Y:S01]  /*0f70*/  LEA.HI.X R5, R6, c[0x0][0x1c4], R0, 0x1, P0 ;  /* 0x0000710006057a11 */ /* 0x000fe200000f0c00 */
[----:B------:R-:W-:Y:S01]  /*0f80*/  UIMAD UR4, UR18, UR4, URZ ;  /* 0x00000004120472a4 */ /* 0x000fe2000f8e023f */
[C---:B------:R-:W-:Y:S01]  /*0f90*/  ISETP.LT.OR P0, PT, R14.reuse, 0x1, P6 ;  /* 0x000000010e00780c */ /* 0x040fe20003701670 */
[----:B------:R-:W-:Y:S01]  /*0fa0*/  IMAD.U32 R8, RZ, RZ, UR27 ;  /* 0x0000001bff087e24 */ /* 0x000fe2000f8e00ff */
[----:B------:R-:W-:Y:S01]  /*0fb0*/  ISETP.LT.OR P4, PT, R14, 0x1, P5 ;  /* 0x000000010e00780c */ /* 0x000fe20002f81670 */
[----:B------:R-:W-:Y:S01]  /*0fc0*/  IMAD.SHL.U32 R240, R240, 0x2, RZ ;  /* 0x00000002f0f07824 */ /* 0x000fe200078e00ff */
[----:B------:R-:W-:Y:S01]  /*0fd0*/  UIMAD UR31, UR20, UR5, UR4 ;  /* 0x00000005141f72a4 */ /* 0x000fe2000f8e0204 */
[----:B------:R-:W-:Y:S01]  /*0fe0*/  IMAD.U32 R7, RZ, RZ, UR20 ;  /* 0x00000014ff077e24 */ /* 0x000fe2000f8e00ff */
[----:B------:R-:W-:Y:S01]  /*0ff0*/  IADD3 R8, P3, P1, R8, 0x80, R4 ;  /* 0x0000008008087810 */ /* 0x000fe2000797e004 */
[----:B------:R-:W-:Y:S01]  /*1000*/  IMAD R3, R21, c[0x0][0x1a8], RZ ;  /* 0x00006a0015037a24 */ /* 0x000fe200078e02ff */
[----:B------:R-:W-:Y:S01]  /*1010*/  USHF.L.U64.HI UR26, UR8, UR26, UR9 ;  /* 0x0000001a081a7299 */ /* 0x000fe20008010209 */
[----:B------:R-:W-:Y:S01]  /*1020*/  IMAD.WIDE.U32 R32, R7, c[0x0][0x188], R16 ;  /* 0x0000620007207a25 */ /* 0x000fe200078e0010 */
[----:B------:R-:W-:Y:S01]  /*1030*/  IADD3.X R9, RZ, UR28, R5, P3, P1 ;  /* 0x0000001cff097c10 */ /* 0x000fe20009fe2405 */
[----:B------:R-:W-:Y:S01]  /*1040*/  USHF.R.S32.HI UR9, URZ, 0x1f, UR12 ;  /* 0x0000001f3f097899 */ /* 0x000fe2000801140c */
[----:B------:R-:W-:Y:S01]  /*1050*/  ISETP.LT.OR P3, PT, R14, 0x21, P6 ;  /* 0x000000210e00780c */ /* 0x000fe20003761670 */
[----:B------:R-:W-:Y:S01]  /*1060*/  @!PT LDS RZ, [RZ] ;  /* 0x00000000fffff984 */ /* 0x000fe20000000800 */
[----:B------:R-:W-:Y:S01]  /*1070*/  @!PT LDS RZ, [RZ] ;  /* 0x00000000fffff984 */ /* 0x000fe20000000800 */
[----:B------:R-:W-:Y:S01]  /*1080*/  @!PT LDS RZ, [RZ] ;  /* 0x00000000fffff984 */ /* 0x000fe20000000800 */
[----:B------:R1:W-:Y:S01]  /*1090*/  LDGSTS.E.BYPASS.LTC128B.128 [R240+0x6080], [R4.64], !P0 ;  /* 0x0608000004f07fae */ /* 0x0003e2000c101d58 */
[----:B------:R-:W-:Y:S01]  /*10a0*/  IADD3 R6, P1, R4, UR27, RZ ;  /* 0x0000001b04067c10 */ /* 0x000fe2000ff3e0ff */
[----:B------:R-:W-:Y:S01]  /*10b0*/  IMAD.U32 R0, RZ, RZ, UR20 ;  /* 0x00000014ff007e24 */ /* 0x000fe2000f8e00ff */
[----:B------:R-:W-:Y:S01]  /*10c0*/  ISETP.LT.OR P0, PT, R14, 0x21, P5 ;  /* 0x000000210e00780c */ /* 0x000fe20002f01670 */
[----:B------:R1:W-:Y:S01]  /*10d0*/  LDGSTS.E.BYPASS.LTC128B.128 [R240+0x9080], [R4.64+0x80], !P4 ;  /* 0x0908008004f07fae */ /* 0x0003e2000e101d58 */
[----:B------:R-:W-:Y:S01]  /*10e0*/  IADD3.X R7, R5, UR28, RZ, P1, !PT ;  /* 0x0000001c05077c10 */ /* 0x000fe20008ffe4ff */
[----:B------:R-:W-:Y:S01]  /*10f0*/  IMAD R3, R20, c[0x0][0x1ac], R3 ;  /* 0x00006b0014037a24 */ /* 0x000fe200078e0203 */
[----:B------:R-:W-:Y:S01]  /*1100*/  ISETP.LT.OR P1, PT, R14, 0x41, P6 ;  /* 0x000000410e00780c */ /* 0x000fe20003721670 */
[----:B------:R-:W-:Y:S01]  /*1110*/  IMAD.WIDE.U32 R36, R0, c[0x0][0x218], R10 ;  /* 0x0000860000247a25 */ /* 0x000fe200078e000a */
[----:B------:R-:W-:Y:S01]  /*1120*/  ISETP.LT.OR P5, PT, R14, 0x41, P5 ;  /* 0x000000410e00780c */ /* 0x000fe20002fa1670 */
[----:B------:R-:W-:Y:S01]  /*1130*/  UIMAD UR26, UR26, UR12, URZ ;  /* 0x0000000c1a1a72a4 */ /* 0x000fe2000f8e023f */
[----:B------:R-:W-:Y:S01]  /*1140*/  ISETP.GE.AND P6, PT, R19, c[0x0][0x19c], PT ;  /* 0x0000670013007a0c */ /* 0x000fe20003fc6270 */
[----:B------:R2:W-:Y:S01]  /*1150*/  LDGSTS.E.BYPASS.LTC128B.128 [R240+0x7080], [R6.64], !P3 ;  /* 0x0708000006f07fae */ /* 0x0005e2000d901d58 */
[----:B------:R-:W-:Y:S01]  /*1160*/  IMAD.IADD R0, R13, 0x1, R3 ;  /* 0x000000010d007824 */ /* 0x000fe200078e0203 */
[----:B------:R-:W-:Y:S01]  /*1170*/  IADD3 R35, R37, UR31, RZ ;  /* 0x0000001f25237c10 */ /* 0x000fe2000fffe0ff */
[----:B------:R-:W-:Y:S01]  /*1180*/  IMAD.U32 R10, RZ, RZ, UR30 ;  /* 0x0000001eff0a7e24 */ /* 0x000fe2000f8e00ff */
[----:B------:R3:W-:Y:S01]  /*1190*/  LDGSTS.E.BYPASS.LTC128B.128 [R240+0xa080], [R8.64], !P0 ;  /* 0x0a08000008f07fae */ /* 0x0007e2000c101d58 */
[----:B------:R-:W-:Y:S01]  /*11a0*/  ISETP.GE.AND P0, PT, R18, c[0x0][0x19c], PT ;  /* 0x0000670012007a0c */ /* 0x000fe20003f06270 */
[----:B------:R-:W-:Y:S01]  /*11b0*/  IMAD.MOV.U32 R34, RZ, RZ, R36 ;  /* 0x000000ffff227224 */ /* 0x000fe200078e0024 */
[----:B------:R-:W-:Y:S01]  /*11c0*/  ULDC.64 UR4, c[0x0][0x178] ;  /* 0x00005e0000047ab9 */ /* 0x000fe20000000a00 */
[----:B------:R-:W-:Y:S01]  /*11d0*/  IMAD.MOV.U32 R226, RZ, RZ, 0x20 ;  /* 0x00000020ffe27424 */ /* 0x000fe200078e00ff */
[----:B------:R-:W-:Y:S01]  /*11e0*/  ISETP.LT.OR P4, PT, R14, 0x1, P0 ;  /* 0x000000010e00780c */ /* 0x000fe20000781670 */
[----:B------:R-:W-:Y:S01]  /*11f0*/  ULDC.64 UR6, c[0x0][0x188] ;  /* 0x0000620000067ab9 */ /* 0x000fe20000000a00 */
[----:B------:R-:W-:Y:S01]  /*1200*/  IMAD.SHL.U32 R218, R2, 0x2, RZ ;  /* 0x0000000202da7824 */ /* 0x000fe200078e00ff */
[----:B------:R-:W-:Y:S01]  /*1210*/  UIMAD.WIDE.U32 UR32, UR12, UR4, URZ ;  /* 0x000000040c2072a5 */ /* 0x000fe2000f8e003f */
[----:B------:R4:W-:Y:S01]  /*1220*/  STL.64 [R1+0x10], R32 ;  /* 0x0000102001007387 */ /* 0x0009e20000100a00 */
[----:B------:R-:W-:Y:S01]  /*1230*/  UIMAD UR6, UR18, UR6, URZ ;  /* 0x00000006120672a4 */ /* 0x000fe2000f8e023f */
[----:B------:R-:W-:Y:S01]  /*1240*/  IMAD.MOV.U32 R228, RZ, RZ, 0x10 ;  /* 0x00000010ffe47424 */ /* 0x000fe200078e00ff */
[----:B------:R-:W-:Y:S01]  /*1250*/  CS2R R110, SRZ ;  /* 0x00000000006e7805 */ /* 0x000fe2000001ff00 */
[----:B------:R-:W-:Y:S01]  /*1260*/  STL.64 [R1+0x8], R36 ;  /* 0x0000082401007387 */ /* 0x000fe20000100a00 */
[----:B------:R-:W-:Y:S01]  /*1270*/  UIMAD UR6, UR20, UR7, UR6 ;  /* 0x00000007140672a4 */ /* 0x000fe2000f8e0206 */
[----:B------:R-:W-:Y:S01]  /*1280*/  CS2R R108, SRZ ;  /* 0x00000000006c7805 */ /* 0x000fe2000001ff00 */
[----:B------:R-:W-:Y:S01]  /*1290*/  CS2R R106, SRZ ;  /* 0x00000000006a7805 */ /* 0x000fe2000001ff00 */
[----:B------:R-:W-:Y:S01]  /*12a0*/  STL.64 [R1], R34 ;  /* 0x0000002201007387 */ /* 0x000fe20000100a00 */
[----:B------:R-:W-:Y:S01]  /*12b0*/  CS2R R104, SRZ ;  /* 0x0000000000687805 */ /* 0x000fe2000001ff00 */
[----:B------:R-:W-:Y:S01]  /*12c0*/  CS2R R102, SRZ ;  /* 0x0000000000667805 */ /* 0x000fe2000001ff00 */
[----:B------:R-:W-:Y:S01]  /*12d0*/  IADD3 R252, R33, UR6, RZ ;  /* 0x0000000621fc7c10 */ /* 0x000fe2000fffe0ff */
[----:B------:R-:W-:Y:S01]  /*12e0*/  ULDC.64 UR6, c[0x0][0x238] ;  /* 0x00008e0000067ab9 */ /* 0x000fe20000000a00 */
[----:B------:R-:W-:Y:S01]  /*12f0*/  CS2R R100, SRZ ;  /* 0x0000000000647805 */ /* 0x000fe2000001ff00 */
[----:B--2---:R-:W-:Y:S01]  /*1300*/  IADD3 R6, P3, R6, UR27, RZ ;  /* 0x0000001b06067c10 */ /* 0x004fe2000ff7e0ff */
[----:B------:R-:W-:Y:S01]  /*1310*/  USHF.L.U32 UR27, UR8, 0x6, URZ ;  /* 0x00000006081b7899 */ /* 0x000fe2000800063f */
[----:B------:R-:W-:Y:S01]  /*1320*/  CS2R R98, SRZ ;  /* 0x0000000000627805 */ /* 0x000fe2000001ff00 */
[----:B------:R-:W-:Y:S01]  /*1330*/  UIMAD UR6, UR15, UR6, URZ ;  /* 0x000000060f0672a4 */ /* 0x000fe2000f8e023f */
[----:B------:R-:W-:Y:S01]  /*1340*/  IADD3.X R7, R7, UR28, RZ, P3, !PT ;  /* 0x0000001c07077c10 */ /* 0x000fe20009ffe4ff */
[----:B------:R-:W-:Y:S01]  /*1350*/  UIMAD UR26, UR9, UR27, UR26 ;  /* 0x0000001b091a72a4 */ /* 0x000fe2000f8e021a */
[----:B------:R-:W-:Y:S01]  /*1360*/  ISETP.LT.OR P3, PT, R14, 0x1, P6 ;  /* 0x000000010e00780c */ /* 0x000fe20003761670 */
[----:B---3--:R-:W-:Y:S01]  /*1370*/  IMAD.U32 R8, RZ, RZ, UR27 ;  /* 0x0000001bff087e24 */ /* 0x008fe2000f8e00ff */
[----:B------:R-:W-:Y:S01]  /*1380*/  UIMAD UR28, UR9, UR4, URZ ;  /* 0x00000004091c72a4 */ /* 0x000fe2000f8e023f */
[----:B------:R2:W-:Y:S01]  /*1390*/  LDGSTS.E.BYPASS.LTC128B.128 [R240+0x8080], [R6.64], !P1 ;  /* 0x0808000006f07fae */ /* 0x0005e2000c901d58 */
[----:B-1----:R-:W-:Y:S01]  /*13a0*/  LEA R4, P1, R12, c[0x0][0x190], 0x1 ;  /* 0x000064000c047a11 */ /* 0x002fe200078208ff */
[----:B------:R-:W-:Y:S01]  /*13b0*/  IMAD.WIDE.U32 R8, R8, UR12, R34 ;  /* 0x0000000c08087c25 */ /* 0x000fe2000f8e0022 */
[----:B------:R-:W-:Y:S01]  /*13c0*/  UIMAD UR28, UR12, UR5, UR28 ;  /* 0x000000050c1c72a4 */ /* 0x000fe2000f8e021c */
[----:B------:R2:W-:Y:S01]  /*13d0*/  LDGSTS.E.BYPASS.LTC128B.128 [R240+0xb080], [R6.64+0x80], !P5 ;  /* 0x0b08008006f07fae */ /* 0x0005e2000e901d58 */
[----:B------:R-:W-:Y:S01]  /*13e0*/  ISETP.LT.OR P5, PT, R14, 0x21, P0 ;  /* 0x000000210e00780c */ /* 0x000fe200007a1670 */
[----:B------:R-:W-:Y:S01]  /*13f0*/  ULDC UR9, c[0x0][0x20c] ;  /* 0x0000830000097ab9 */ /* 0x000fe20000000800 */
[----:B------:R-:W-:Y:S01]  /*1400*/  LEA.HI.X R5, R12, c[0x0][0x194], R0, 0x1, P1 ;  /* 0x000065000c057a11 */ /* 0x000fe200008f0c00 */
[----:B------:R-:W0:Y:S01]  /*1410*/  LDGDEPBAR ;  /* 0x00000000000079af */ /* 0x000e220000000000 */
[----:B------:R-:W-:Y:S01]  /*1420*/  ISETP.LT.OR P0, PT, R14, 0x41, P0 ;  /* 0x000000410e00780c */ /* 0x000fe20000701670 */
[----:B------:R-:W-:Y:S01]  /*1430*/  UIADD3 UR28, UR33, UR28, URZ ;  /* 0x0000001c211c7290 */ /* 0x000fe2000fffe03f */
[----:B------:R-:W-:Y:S01]  /*1440*/  IADD3 R0, R9, UR26, RZ ;  /* 0x0000001a09007c10 */ /* 0x000fe2000fffe0ff */
[----:B------:R1:W-:Y:S01]  /*1450*/  LDGSTS.E.BYPASS.LTC128B.128 [R240+0x80], [R4.64], !P4 ;  /* 0x0008000004f07fae */ /* 0x0003e2000e101d58 */
[C---:B------:R-:W-:Y:S01]  /*1460*/  LEA R16, P4, R8.reuse, c[0x0][0x1f0], 0x1 ;  /* 0x00007c0008107a11 */ /* 0x040fe200078808ff */
[----:B------:R-:W-:Y:S01]  /*1470*/  IMAD.U32 R9, RZ, RZ, UR33 ;  /* 0x00000021ff097e24 */ /* 0x000fe2000f8e00ff */
[----:B------:R-:W-:Y:S01]  /*1480*/  UMOV UR26, 0x5 ;  /* 0x00000005001a7882 */ /* 0x000fe20000000000 */
[----:B------:R1:W-:Y:S01]  /*1490*/  LDGSTS.E.BYPASS.LTC128B.128 [R240+0x3080], [R4.64+0x80], !P3 ;  /* 0x0308008004f07fae */ /* 0x0003e2000d901d58 */
[----:B------:R-:W-:Y:S01]  /*14a0*/  LEA.HI.X R17, R8, c[0x0][0x1f4], R0, 0x1, P4 ;  /* 0x00007d0008117a11 */ /* 0x000fe200020f0c00 */
[----:B------:R-:W-:Y:S01]  /*14b0*/  IMAD.U32 R8, RZ, RZ, UR32 ;  /* 0x00000020ff087e24 */ /* 0x000fe2000f8e00ff */
[----:B------:R-:W-:Y:S01]  /*14c0*/  ISETP.GE.AND P4, PT, R18, c[0x0][0x16c], PT ;  /* 0x00005b0012007a0c */ /* 0x000fe20003f86270 */
[----:B------:R-:W-:Y:S01]  /*14d0*/  IMAD.U32 R9, RZ, RZ, UR28 ;  /* 0x0000001cff097e24 */ /* 0x000fe2000f8e00ff */
[----:B------:R-:W-:Y:S01]  /*14e0*/  USHF.L.U64.HI UR9, UR8, UR26, UR9 ;  /* 0x0000001a08097299 */ /* 0x000fe20008010209 */
[----:B------:R-:W-:Y:S01]  /*14f0*/  CS2R R96, SRZ ;  /* 0x0000000000607805 */ /* 0x000fe2000001ff00 */
[----:B------:R-:W-:Y:S01]  /*1500*/  SEL R0, RZ, 0x1, P4 ;  /* 0x00000001ff007807 */ /* 0x000fe20002000000 */
[----:B------:R-:W-:Y:S01]  /*1510*/  USHF.L.U32 UR8, UR8, 0x5, URZ ;  /* 0x0000000508087899 */ /* 0x000fe2000800063f */
[----:B------:R-:W-:Y:S01]  /*1520*/  CS2R R94, SRZ ;  /* 0x00000000005e7805 */ /* 0x000fe2000001ff00 */
[----:B------:R-:W-:Y:S01]  /*1530*/  UIMAD UR6, UR19, UR7, UR6 ;  /* 0x00000007130672a4 */ /* 0x000fe2000f8e0206 */
[----:B------:R-:W-:Y:S01]  /*1540*/  CS2R R92, SRZ ;  /* 0x00000000005c7805 */ /* 0x000fe2000001ff00 */
[----:B------:R-:W-:Y:S01]  /*1550*/  ULDC UR26, c[0x0][0x198] ;  /* 0x00006600001a7ab9 */ /* 0x000fe20000000800 */
[----:B------:R-:W-:Y:S01]  /*1560*/  CS2R R90, SRZ ;  /* 0x00000000005a7805 */ /* 0x000fe2000001ff00 */
[----:B------:R-:W-:Y:S01]  /*1570*/  UIADD3 UR26, UR21, UR26, URZ ;  /* 0x0000001a151a7290 */ /* 0x000fe2000fffe03f */
[----:B--2---:R-:W-:Y:S01]  /*1580*/  IADD3 R6, P1, R4, UR30, RZ ;  /* 0x0000001e04067c10 */ /* 0x004fe2000ff3e0ff */
[----:B------:R-:W-:Y:S01]  /*1590*/  ULDC UR19, c[0x0][0x2a0] ;  /* 0x0000a80000137ab9 */ /* 0x000fe20000000800 */
[----:B------:R-:W-:Y:S01]  /*15a0*/  CS2R R88, SRZ ;  /* 0x0000000000587805 */ /* 0x000fe2000001ff00 */
[----:B------:R-:W-:Y:S01]  /*15b0*/  ULOP3.LUT UR19, URZ, UR19, URZ, 0x33, !UPT ;  /* 0x000000133f137292 */ /* 0x000fe2000f8e333f */
[----:B------:R-:W-:Y:S01]  /*15c0*/  IADD3.X R7, R5, UR29, RZ, P1, !PT ;  /* 0x0000001d05077c10 */ /* 0x000fe20008ffe4ff */
[----:B------:R-:W-:Y:S01]  /*15d0*/  CS2R R86, SRZ ;  /* 0x0000000000567805 */ /* 0x000fe2000001ff00 */
[----:B------:R-:W-:Y:S01]  /*15e0*/  IADD3 R10, P3, P1, R10, 0x80, R4 ;  /* 0x000000800a0a7810 */ /* 0x000fe2000797e004 */
[----:B------:R-:W-:Y:S01]  /*15f0*/  CS2R R84, SRZ ;  /* 0x0000000000547805 */ /* 0x000fe2000001ff00 */
[----:B------:R-:W-:Y:S01]  /*1600*/  CS2R R82, SRZ ;  /* 0x0000000000527805 */ /* 0x000fe2000001ff00 */
[----:B------:R2:W-:Y:S01]  /*1610*/  LDGSTS.E.BYPASS.LTC128B.128 [R240+0x1080], [R6.64], !P5 ;  /* 0x0108000006f07fae */ /* 0x0005e2000e901d58 */
[C---:B------:R-:W-:Y:S01]  /*1620*/  ISETP.LT.OR P5, PT, R14.reuse, 0x21, P6 ;  /* 0x000000210e00780c */ /* 0x040fe200037a1670 */
[----:B------:R-:W-:Y:S01]  /*1630*/  CS2R R80, SRZ ;  /* 0x0000000000507805 */ /* 0x000fe2000001ff00 */
[----:B------:R-:W-:Y:S01]  /*1640*/  ISETP.LT.OR P6, PT, R14, 0x41, P6 ;  /* 0x000000410e00780c */ /* 0x000fe200037c1670 */
[----:B------:R-:W-:Y:S01]  /*1650*/  IMAD.U32 R14, RZ, RZ, UR14 ;  /* 0x0000000eff0e7e24 */ /* 0x000fe2000f8e00ff */
[----:B------:R-:W-:Y:S01]  /*1660*/  IADD3.X R11, RZ, UR29, R5, P3, P1 ;  /* 0x0000001dff0b7c10 */ /* 0x000fe20009fe2405 */
[----:B------:R-:W-:Y:S01]  /*1670*/  CS2R R78, SRZ ;  /* 0x00000000004e7805 */ /* 0x000fe2000001ff00 */
[----:B-1----:R-:W-:Y:S01]  /*1680*/  IADD3 R4, P1, R6, UR30, RZ ;  /* 0x0000001e06047c10 */ /* 0x002fe2000ff3e0ff */
[----:B------:R-:W-:Y:S01]  /*1690*/  CS2R R76, SRZ ;  /* 0x00000000004c7805 */ /* 0x000fe2000001ff00 */
[----:B------:R-:W-:Y:S01]  /*16a0*/  ISETP.GE.AND P3, PT, R19, c[0x0][0x16c], PT ;  /* 0x00005b0013007a0c */ /* 0x000fe20003f66270 */
[----:B------:R-:W-:Y:S01]  /*16b0*/  CS2R R74, SRZ ;  /* 0x00000000004a7805 */ /* 0x000fe2000001ff00 */
[----:B------:R-:W-:Y:S01]  /*16c0*/  IADD3.X R5, R7, UR29, RZ, P1, !PT ;  /* 0x0000001d07057c10 */ /* 0x000fe20008ffe4ff */
[----:B------:R-:W-:Y:S01]  /*16d0*/  CS2R R72, SRZ ;  /* 0x0000000000487805 */ /* 0x000fe2000001ff00 */
[----:B------:R-:W-:Y:S01]  /*16e0*/  LEA R3, P1, R8, R32, 0x6 ;  /* 0x0000002008037211 */ /* 0x000fe200078230ff */
[----:B------:R1:W-:Y:S01]  /*16f0*/  LDGSTS.E.BYPASS.LTC128B.128 [R240+0x4080], [R10.64], !P5 ;  /* 0x040800000af07fae */ /* 0x0003e2000e901d58 */
[----:B------:R-:W-:Y:S01]  /*1700*/  IADD3 R2, -R248, c[0x0][0x168], -R14 ;  /* 0x00005a00f8027a10 */ /* 0x000fe20007ffe90e */
[----:B------:R-:W-:Y:S01]  /*1710*/  CS2R R70, SRZ ;  /* 0x0000000000467805 */ /* 0x000fe2000001ff00 */
[----:B------:R-:W-:Y:S01]  /*1720*/  LEA.HI.X R8, R8, R252, R9, 0x6, P1 ;  /* 0x000000fc08087211 */ /* 0x000fe200008f3409 */
[----:B------:R3:W-:Y:S01]  /*1730*/  LDGSTS.E.BYPASS.LTC128B.128 [R240+0x2080], [R4.64], !P0 ;  /* 0x0208000004f07fae */ /* 0x0007e2000c101d58 */
[C---:B------:R-:W-:Y:S01]  /*1740*/  LEA R12, P1, R3.reuse, c[0x0][0x160], 0x1 ;  /* 0x00005800030c7a11 */ /* 0x040fe200078208ff */
[----:B------:R-:W-:Y:S01]  /*1750*/  CS2R R68, SRZ ;  /* 0x0000000000447805 */ /* 0x000fe2000001ff00 */
[----:B------:R-:W-:Y:S01]  /*1760*/  CS2R R66, SRZ ;  /* 0x0000000000427805 */ /* 0x000fe2000001ff00 */
[----:B------:R3:W-:Y:S01]  /*1770*/  LDGSTS.E.BYPASS.LTC128B.128 [R240+0x5080], [R4.64+0x80], !P6 ;  /* 0x0508008004f07fae */ /* 0x0007e2000f101d58 */
[----:B------:R-:W-:Y:S01]  /*1780*/  LEA.HI.X R13, R3, c[0x0][0x164], R8, 0x1, P1 ;  /* 0x00005900030d7a11 */ /* 0x000fe200008f0c08 */
[----:B------:R-:W-:Y:S01]  /*1790*/  IMAD.U32 R3, RZ, RZ, UR5 ;  /* 0x00000005ff037e24 */ /* 0x000fe2000f8e00ff */
[C---:B------:R-:W-:Y:S01]  /*17a0*/  LOP3.LUT P6, RZ, R23.reuse, 0x2, RZ, 0xc0, !PT ;  /* 0x0000000217ff7812 */ /* 0x040fe200078cc0ff */
[----:B------:R-:W0:Y:S01]  /*17b0*/  LDGDEPBAR ;  /* 0x00000000000079af */ /* 0x000e220000000000 */
[----:B--2---:R-:W-:Y:S01]  /*17c0*/  SEL R6, RZ, 0x2, P3 ;  /* 0x00000002ff067807 */ /* 0x004fe20001800000 */
[----:B------:R-:W-:Y:S01]  /*17d0*/  IMAD.U32 R7, RZ, RZ, UR20 ;  /* 0x00000014ff077e24 */ /* 0x000fe2000f8e00ff */
[----:B------:R-:W-:Y:S01]  /*17e0*/  CS2R R64, SRZ ;  /* 0x0000000000407805 */ /* 0x000fe2000001ff00 */
[----:B------:R-:W-:Y:S01]  /*17f0*/  CS2R R62, SRZ ;  /* 0x00000000003e7805 */ /* 0x000fe2000001ff00 */
[----:B------:R-:W-:Y:S01]  /*1800*/  CS2R R60, SRZ ;  /* 0x00000000003c7805 */ /* 0x000fe2000001ff00 */
[----:B------:R-:W-:Y:S01]  /*1810*/  IMAD.IADD R0, R6, 0x1, R0 ;  /* 0x0000000106007824 */ /* 0x000fe200078e0200 */
[----:B------:R-:W-:Y:S01]  /*1820*/  CS2R R58, SRZ ;  /* 0x00000000003a7805 */ /* 0x000fe2000001ff00 */
[----:B------:R-:W-:Y:S01]  /*1830*/  IMAD.U32 R6, RZ, RZ, UR4 ;  /* 0x00000004ff067e24 */ /* 0x000fe2000f8e00ff */
[----:B------:R-:W-:Y:S01]  /*1840*/  CS2R R56, SRZ ;  /* 0x0000000000387805 */ /* 0x000fe2000001ff00 */
[----:B------:R-:W-:Y:S01]  /*1850*/  CS2R R54, SRZ ;  /* 0x0000000000367805 */ /* 0x000fe2000001ff00 */
[----:B------:R-:W-:Y:S01]  /*1860*/  LOP3.LUT P0, RZ, R0, 0x1, RZ, 0xc0, !PT ;  /* 0x0000000100ff7812 */ /* 0x000fe2000780c0ff */
[----:B------:R-:W-:Y:S01]  /*1870*/  CS2R R52, SRZ ;  /* 0x0000000000347805 */ /* 0x000fe2000001ff00 */
[----:B------:R-:W-:Y:S01]  /*1880*/  LEA R8, P1, R6, R12, 0x6 ;  /* 0x0000000c06087211 */ /* 0x000fe200078230ff */
[----:B------:R-:W-:Y:S01]  /*1890*/  USHF.L.U64.HI UR5, UR4, 0x5, UR5 ;  /* 0x0000000504057899 */ /* 0x000fe20008010205 */
[----:B------:R-:W-:Y:S01]  /*18a0*/  LOP3.LUT P5, RZ, R0, 0x2, RZ, 0xc0, !PT ;  /* 0x0000000200ff7812 */ /* 0x000fe200078ac0ff */
[----:B------:R-:W-:Y:S01]  /*18b0*/  USHF.L.U32 UR14, UR4, 0x5, URZ ;  /* 0x00000005040e7899 */ /* 0x000fe2000800063f */
[----:B------:R-:W-:Y:S01]  /*18c0*/  LEA.HI.X R9, R6, R13, R3, 0x6, P1 ;  /* 0x0000000d06097211 */ /* 0x000fe200008f3403 */
[----:B------:R-:W-:Y:S01]  /*18d0*/  IMAD.U32 R6, RZ, RZ, UR8 ;  /* 0x00000008ff067e24 */ /* 0x000fe2000f8e00ff */
[C---:B------:R-:W-:Y:S01]  /*18e0*/  LOP3.LUT P1, RZ, R23.reuse, 0x4, RZ, 0xc0, !PT ;  /* 0x0000000417ff7812 */ /* 0x040fe2000782c0ff */
[----:B------:R-:W-:Y:S01]  /*18f0*/  IMAD.SHL.U32 R23, R23, 0x20, RZ ;  /* 0x0000002017177824 */ /* 0x000fe200078e00ff */
[----:B------:R-:W-:Y:S01]  /*1900*/  SEL R0, R226, 0xffffffe0, !P6 ;  /* 0xffffffe0e2007807 */ /* 0x000fe20007000000 */
[----:B------:R-:W-:Y:S01]  /*1910*/  UMOV UR4, URZ ;  /* 0x0000003f00047c82 */ /* 0x000fe20008000000 */
[----:B------:R-:W-:Y:S01]  /*1920*/  SEL R222, R222, 0xffffffc0, !P1 ;  /* 0xffffffc0dede7807 */ /* 0x000fe20004800000 */
[----:B------:R-:W-:-:S04]  /*1930*/  DEPBAR.LE SB0, 0x1 ;  /* 0x000080400000791a */ /* 0x000fc80000000000 */
[----:B------:R-:W-:Y:S01]  /*1940*/  BAR.SYNC.DEFER_BLOCKING 0x0 ;  /* 0x0000000000007b1d */ /* 0x000fe20000010000 */
[----:B------:R-:W-:Y:S01]  /*1950*/  IMAD.IADD R219, R218, 0x1, R222 ;  /* 0x00000001dadb7824 */ /* 0x000fe200078e02de */
[----:B------:R-:W-:Y:S01]  /*1960*/  ISETP.LT.OR P1, PT, R2, 0x1, !P0 ;  /* 0x000000010200780c */ /* 0x000fe20004721670 */
[----:B------:R-:W-:Y:S01]  /*1970*/  IMAD.IADD R220, R218, 0x1, R0 ;  /* 0x00000001dadc7824 */ /* 0x000fe200078e0200 */
[----:B------:R-:W-:Y:S01]  /*1980*/  ISETP.LT.OR P6, PT, R2, 0x1, !P5 ;  /* 0x000000010200780c */ /* 0x000fe20006fc1670 */
[----:B------:R-:W-:Y:S01]  /*1990*/  IMAD.IADD R0, R0, 0x1, R219 ;  /* 0x0000000100007824 */ /* 0x000fe200078e02db */
[C---:B------:R-:W-:Y:S01]  /*19a0*/  ISETP.LT.OR P0, PT, R2.reuse, 0x21, !P0 ;  /* 0x000000210200780c */ /* 0x040fe20004701670 */
[----:B---3--:R-:W-:Y:S01]  /*19b0*/  IMAD.U32 R4, RZ, RZ, UR8 ;  /* 0x00000008ff047e24 */ /* 0x008fe2000f8e00ff */
[----:B------:R-:W-:Y:S01]  /*19c0*/  ISETP.LT.OR P5, PT, R2, 0x21, !P5 ;  /* 0x000000210200780c */ /* 0x000fe20006fa1670 */
[----:B------:R-:W-:Y:S01]  /*19d0*/  IMAD.U32 R5, RZ, RZ, UR9 ;  /* 0x00000009ff057e24 */ /* 0x000fe2000f8e00ff */
[----:B------:R-:W-:Y:S01]  /*19e0*/  IADD3 R3, R25, UR6, RZ ;  /* 0x0000000619037c10 */ /* 0x000fe2000fffe0ff */
[----:B------:R-:W-:Y:S01]  /*19f0*/  IMAD.MOV.U32 R2, RZ, RZ, R24 ;  /* 0x000000ffff027224 */ /* 0x000fe200078e0018 */
[----:B------:R-:W-:Y:S01]  /*1a00*/  ULDC.64 UR6, c[0x0][0x240] ;  /* 0x0000900000067ab9 */ /* 0x000fe20000000a00 */
[----:B------:R-:W-:Y:S01]  /*1a10*/  IMAD.IADD R222, R222, 0x1, R220 ;  /* 0x00000001dede7824 */ /* 0x000fe200078e02dc */
[----:B------:R-:W-:Y:S01]  /*1a20*/  UIMAD UR6, UR18, UR6, URZ ;  /* 0x00000006120672a4 */ /* 0x000fe2000f8e023f */
[----:B----4-:R-:W-:Y:S01]  /*1a30*/  IMAD.WIDE.U32 R32, R7, c[0x0][0x240], R2 ;  /* 0x0000900007207a25 */ /* 0x010fe200078e0002 */
[----:B------:R-:W-:Y:S01]  /*1a40*/  LEA.HI R2, R29, R246, RZ, 0x5 ;  /* 0x000000f61d027211 */ /* 0x000fe200078f28ff */
[----:B------:R-:W-:-:S02]  /*1a50*/  ULDC UR18, c[0x0][0x2a8] ;  /* 0x0000aa0000127ab9 */ /* 0x000fc40000000800 */
[----:B------:R-:W-:Y:S01]  /*1a60*/  UIMAD UR20, UR20, UR7, UR6 ;  /* 0x00000007141472a4 */ /* 0x000fe2000f8e0206 */
[----:B------:R-:W-:Y:S01]  /*1a70*/  SHF.R.S32.HI R7, RZ, 0x5, R2 ;  /* 0x00000005ff077819 */ /* 0x000fe20000011402 */
[----:B------:R-:W-:Y:S01]  /*1a80*/  STL.64 [R1+0x18], R32 ;  /* 0x0000182001007387 */ /* 0x000fe20000100a00 */
[----:B------:R-:W-:Y:S02]  /*1a90*/  UMOV UR7, 0x1 ;  /* 0x0000000100077882 */ /* 0x000fe40000000000 */
[----:B------:R-:W-:Y:S01]  /*1aa0*/  ULDC UR6, c[0x0][0x168] ;  /* 0x00005a0000067ab9 */ /* 0x000fe20000000800 */
[----:B------:R-:W2:Y:S01]  /*1ab0*/  LDSM.16.M88.2 R174, [R0+0x6080] ;  /* 0x0060800000ae783b */ /* 0x000ea20000000100 */
[----:B------:R-:W-:Y:S02]  /*1ac0*/  UIADD3 UR6, UR26, -UR6, UR7 ;  /* 0x800000061a067290 */ /* 0x000fe4000fffe007 */
[----:B------:R-:W-:Y:S01]  /*1ad0*/  UISETP.LE.AND UP0, UPT, UR7, UR18, UPT ;  /* 0x000000120700728c */ /* 0x000fe2000bf03270 */
[----:B------:R-:W3:Y:S01]  /*1ae0*/  LDSM.16.M88.2 R176, [R0+0x7080] ;  /* 0x0070800000b0783b */ /* 0x000ee20000000100 */
[----:B------:R-:W-:-:S02]  /*1af0*/  UMOV UR15, 0x1 ;  /* 0x00000001000f7882 */ /* 0x000fc40000000000 */
[----:B------:R-:W-:Y:S01]  /*1b00*/  UISETP.GE.AND UP6, UPT, UR21, 0x1, UPT ;  /* 0x000000011500788c */ /* 0x000fe2000bfc6270 */
[----:B------:R-:W4:Y:S01]  /*1b10*/  LDSM.16.M88.2 R178, [R0+0x8080] ;  /* 0x0080800000b2783b */ /* 0x000f220000000100 */
[----:B------:R-:W-:Y:S02]  /*1b20*/  UP2UR UR18, UPR, URZ, 0x1 ;  /* 0x000000013f127883 */ /* 0x000fe40008000000 */
[----:B------:R-:W-:Y:S01]  /*1b30*/  UISETP.GE.AND UP5, UPT, UR21, 0x2, UPT ;  /* 0x000000021500788c */ /* 0x000fe2000bfa6270 */
[----:B------:R-:W1:Y:S01]  /*1b40*/  LDSM.16.M88.2 R198, [R0+0x9080] ;  /* 0x0090800000c6783b */ /* 0x000e620000000100 */
[----:B------:R-:W-:Y:S02]  /*1b50*/  UISETP.GE.AND UP4, UPT, UR21, 0x21, UPT ;  /* 0x000000211500788c */ /* 0x000fe4000bf86270 */
[----:B------:R-:W-:Y:S01]  /*1b60*/  UISETP.GE.AND UP3, UPT, UR21, 0x22, UPT ;  /* 0x000000221500788c */ /* 0x000fe2000bf66270 */
[----:B------:R-:W1:Y:S01]  /*1b70*/  LDSM.16.M88.2 R200, [R0+0xa080] ;  /* 0x00a0800000c8783b */ /* 0x000e620000000100 */
[----:B------:R-:W-:-:S02]  /*1b80*/  UISETP.GE.AND UP2, UPT, UR21, 0x41, UPT ;  /* 0x000000411500788c */ /* 0x000fc4000bf46270 */
[----:B------:R-:W-:Y:S01]  /*1b90*/  UISETP.GE.AND UP1, UPT, UR21, 0x42, UPT ;  /* 0x000000421500788c */ /* 0x000fe2000bf26270 */
[----:B------:R5:W1:Y:S04]  /*1ba0*/  LDSM.16.M88.2 R202, [R0+0xb080] ;  /* 0x00b0800000ca783b */ /* 0x000a680000000100 */
[----:B------:R1:W1:Y:S04]  /*1bb0*/  LDSM.16.M88.2 R152, [R218+0x6080] ;  /* 0x00608000da98783b */ /* 0x0002680000000100 */
[----:B------:R1:W1:Y:S04]  /*1bc0*/  LDSM.16.M88.2 R154, [R218+0x7080] ;  /* 0x00708000da9a783b */ /* 0x0002680000000100 */
[----:B------:R1:W1:Y:S04]  /*1bd0*/  LDSM.16.M88.2 R156, [R218+0x8080] ;  /* 0x00808000da9c783b */ /* 0x0002680000000100 */
[----:B------:R1:W1:Y:S04]  /*1be0*/  LDSM.16.M88.2 R158, [R220+0x6080] ;  /* 0x00608000dc9e783b */ /* 0x0002680000000100 */
[----:B------:R1:W1:Y:S01]  /*1bf0*/  LDSM.16.M88.2 R164, [R220+0x7080] ;  /* 0x00708000dca4783b */ /* 0x0002620000000100 */
[----:B-----5:R-:W-:-:S03]  /*1c00*/  IADD3 R0, -R14, c[0x0][0x168], -R248 ;  /* 0x00005a000e007a10 */ /* 0x020fc60007ffe9f8 */
        /* <DEDUP_REMOVED lines=13> */
[----:B------:R-:W-:Y:S06]  /*1ce0*/  BAR.SYNC.DEFER_BLOCKING 0x0 ;  /* 0x0000000000007b1d */ /* 0x000fec0000010000 */
[----:B------:R-:W-:Y:S01]  /*1cf0*/  @!PT LDS RZ, [RZ] ;  /* 0x00000000fffff984 */ /* 0x000fe20000000800 */
[----:B------:R-:W-:Y:S01]  /*1d00*/  @!PT LDS RZ, [RZ] ;  /* 0x00000000fffff984 */ /* 0x000fe20000000800 */
[----:B------:R-:W-:Y:S01]  /*1d10*/  @!PT LDS RZ, [RZ] ;  /* 0x00000000fffff984 */ /* 0x000fe20000000800 */
[----:B------:R5:W-:Y:S01]  /*1d20*/  LDGSTS.E.BYPASS.LTC128B.128 [R240+0x6080], [R12.64], !P1 ;  /* 0x060800000cf07fae */ /* 0x000be2000c901d58 */
[----:B------:R-:W-:-:S03]  /*1d30*/  LEA R4, P1, R4, R16, 0x1 ;  /* 0x0000001004047211 */ /* 0x000fc600078208ff */
[----:B------:R5:W-:Y:S01]  /*1d40*/  LDGSTS.E.BYPASS.LTC128B.128 [R240+0x8080], [R12.64+0x80], !P6 ;  /* 0x080800800cf07fae */ /* 0x000be2000f101d58 */
[----:B------:R-:W-:Y:S02]  /*1d50*/  LEA.HI.X R5, R6, R17, R5, 0x1, P1 ;  /* 0x0000001106057211 */ /* 0x000fe400008f0c05 */
[----:B-1----:R-:W-:Y:S01]  /*1d60*/  @!P2 LEA R10, P1, R26, c[0x0][0x258], 0x2 ;  /* 0x000096001a0aaa11 */ /* 0x002fe200078210ff */
[----:B------:R1:W-:Y:S01]  /*1d70*/  LDGSTS.E.BYPASS.LTC128B.128 [R240+0x7080], [R8.64], !P0 ;  /* 0x0708000008f07fae */ /* 0x0003e2000c101d58 */
[C---:B------:R-:W-:Y:S02]  /*1d80*/  ISETP.GE.AND P0, PT, R18.reuse, c[0x0][0x1fc], PT ;  /* 0x00007f0012007a0c */ /* 0x040fe40003f06270 */
[----:B------:R-:W-:Y:S01]  /*1d90*/  ISETP.GE.AND P6, PT, R18, c[0x0][0x1fc], PT ;  /* 0x00007f0012007a0c */ /* 0x000fe20003fc6270 */
[----:B------:R1:W-:Y:S01]  /*1da0*/  LDGSTS.E.BYPASS.LTC128B.128 [R240+0x9080], [R8.64+0x80], !P5 ;  /* 0x0908008008f07fae */ /* 0x0003e2000e901d58 */
[----:B------:R-:W-:Y:S01]  /*1db0*/  @!P2 LEA.HI.X R11, R26, c[0x0][0x25c], R30, 0x2, P1 ;  /* 0x000097001a0baa11 */ /* 0x000fe200008f141e */
[----:B------:R-:W-:Y:S01]  /*1dc0*/  @!P2 IMAD.SHL.U32 R18, R246, 0x10, RZ ;  /* 0x00000010f612a824 */ /* 0x000fe200078e00ff */
[----:B------:R-:W-:-:S02]  /*1dd0*/  ISETP.GE.AND P5, PT, R19, c[0x0][0x1fc], PT ;  /* 0x00007f0013007a0c */ /* 0x000fc40003fa6270 */
[C---:B------:R-:W-:Y:S02]  /*1de0*/  ISETP.LT.OR P1, PT, R0.reuse, 0x1, P6 ;  /* 0x000000010000780c */ /* 0x040fe40003721670 */
[----:B------:R-:W-:Y:S01]  /*1df0*/  SEL R20, RZ, 0x1, P0 ;  /* 0x00000001ff147807 */ /* 0x000fe20000000000 */
[----:B------:R2:W-:Y:S01]  /*1e00*/  @!P2 LDGSTS.E.BYPASS.LTC128B.128 [R18+0x12080], [R10.64] ;  /* 0x120800000a12afae */ /* 0x0005e2000b901d58 */
[C---:B------:R-:W-:Y:S02]  /*1e10*/  ISETP.LT.OR P0, PT, R0.reuse, 0x1, P5 ;  /* 0x000000010000780c */ /* 0x040fe40002f01670 */
[----:B------:R-:W-:Y:S01]  /*1e20*/  ISETP.LT.OR P6, PT, R0, 0x21, P6 ;  /* 0x000000210000780c */ /* 0x000fe200037c1670 */
[----:B------:R-:W0:Y:S06]  /*1e30*/  LDGDEPBAR ;  /* 0x00000000000079af */ /* 0x000e2c0000000000 */
[----:B------:R3:W-:Y:S01]  /*1e40*/  LDGSTS.E.BYPASS.LTC128B.128 [R240+0xe080], [R16.64], !P1 ;  /* 0x0e08000010f07fae */ /* 0x0007e2000c901d58 */
[----:B-----5:R-:W-:-:S02]  /*1e50*/  LEA.HI R12, R29, R246, RZ, 0x2 ;  /* 0x000000f61d0c7211 */ /* 0x020fc400078f10ff */
[----:B------:R-:W-:Y:S01]  /*1e60*/  LEA.HI R13, R2, R7, RZ, 0x1 ;  /* 0x00000007020d7211 */ /* 0x000fe200078f08ff */
[----:B------:R3:W-:Y:S01]  /*1e70*/  LDGSTS.E.BYPASS.LTC128B.128 [R240+0x10080], [R16.64+0x80], !P0 ;  /* 0x1008008010f07fae */ /* 0x0007e2000c101d58 */
[--C-:B------:R-:W-:Y:S02]  /*1e80*/  SHF.R.S32.HI R3, RZ, 0x2, R12.reuse ;  /* 0x00000002ff037819 */ /* 0x100fe4000001140c */
[----:B------:R-:W-:Y:S01]  /*1e90*/  LOP3.LUT R15, R13, 0xfffffffe, RZ, 0xc0, !PT ;  /* 0xfffffffe0d0f7812 */ /* 0x000fe200078ec0ff */
[----:B------:R5:W-:Y:S01]  /*1ea0*/  LDGSTS.E.BYPASS.LTC128B.128 [R240+0xf080], [R4.64], !P6 ;  /* 0x0f08000004f07fae */ /* 0x000be2000f101d58 */
[----:B-1----:R-:W-:Y:S02]  /*1eb0*/  SHF.R.S32.HI R9, RZ, 0x1f, R12 ;  /* 0x0000001fff097819 */ /* 0x002fe4000001140c */
[----:B------:R-:W-:Y:S01]  /*1ec0*/  LEA.HI R8, R29, R246, RZ, 0x4 ;  /* 0x000000f61d087211 */ /* 0x000fe200078f20ff */
[----:B------:R-:W-:Y:S01]  /*1ed0*/  IMAD.IADD R7, R7, 0x1, -R15 ;  /* 0x0000000107077824 */ /* 0x000fe200078e0a0f */
[----:B------:R-:W-:-:S02]  /*1ee0*/  LEA.HI R9, R9, R3, RZ, 0x3 ;  /* 0x0000000309097211 */ /* 0x000fc400078f18ff */
[----:B------:R-:W-:Y:S01]  /*1ef0*/  SHF.R.S32.HI R6, RZ, 0x4, R8 ;  /* 0x00000004ff067819 */ /* 0x000fe20000011408 */
[----:B------:R-:W-:Y:S01]  /*1f00*/  IMAD.SHL.U32 R221, R7, 0x200, RZ ;  /* 0x0000020007dd7824 */ /* 0x000fe200078e00ff */
[----:B------:R-:W-:Y:S02]  /*1f10*/  LOP3.LUT R9, R9, 0xfffffff8, RZ, 0xc0, !PT ;  /* 0xfffffff809097812 */ /* 0x000fe400078ec0ff */
[----:B--2---:R-:W-:Y:S02]  /*1f20*/  LOP3.LUT R10, R2, 0xffffffe0, RZ, 0xc0, !PT ;  /* 0xffffffe0020a7812 */ /* 0x004fe400078ec0ff */
[----:B------:R-:W-:Y:S01]  /*1f30*/  SHF.R.S32.HI R2, RZ, 0x1f, R22 ;  /* 0x0000001fff027819 */ /* 0x000fe20000011416 */
[----:B------:R-:W-:Y:S01]  /*1f40*/  IMAD.IADD R3, R3, 0x1, -R9 ;  /* 0x0000000103037824 */ /* 0x000fe200078e0a09 */
[----:B------:R-:W-:Y:S02]  /*1f50*/  LEA.HI R14, R8, R6, RZ, 0x1 ;  /* 0x00000006080e7211 */ /* 0x000fe400078f08ff */
[----:B------:R-:W-:Y:S01]  /*1f60*/  LEA.HI R9, R2, R22, RZ, 0x2 ;  /* 0x0000001602097211 */ /* 0x000fe200078f10ff */
[----:B------:R-:W-:Y:S01]  /*1f70*/  IMAD.IADD R2, R246, 0x1, -R10 ;  /* 0x00000001f6027824 */ /* 0x000fe200078e0a0a */
[----:B------:R-:W-:Y:S01]  /*1f80*/  LOP3.LUT R13, R14, 0xfffffffe, RZ, 0xc0, !PT ;  /* 0xfffffffe0e0d7812 */ /* 0x000fe200078ec0ff */
[----:B------:R-:W-:Y:S01]  /*1f90*/  IMAD.SHL.U32 R14, R3, 0x20, RZ ;  /* 0x00000020030e7824 */ /* 0x000fe200078e00ff */
[----:B------:R-:W-:-:S02]  /*1fa0*/  LOP3.LUT R9, R9, 0x1ffffffc, RZ, 0xc0, !PT ;  /* 0x1ffffffc09097812 */ /* 0x000fc400078ec0ff */
[----:B------:R-:W-:Y:S01]  /*1fb0*/  SHF.R.S32.HI R239, RZ, 0x1f, R2 ;  /* 0x0000001fffef7819 */ /* 0x000fe20000011402 */
[----:B------:R-:W-:Y:S01]  /*1fc0*/  IMAD.IADD R6, R6, 0x1, -R13 ;  /* 0x0000000106067824 */ /* 0x000fe200078e0a0d */
[----:B------:R-:W-:Y:S01]  /*1fd0*/  LEA R10, P0, R28, c[0x0][0x280], 0x2 ;  /* 0x0000a0001c0a7a11 */ /* 0x000fe200078010ff */
[C---:B------:R-:W-:Y:S01]  /*1fe0*/  IMAD.SHL.U32 R13, R22.reuse, 0x8, RZ ;  /* 0x00000008160d7824 */ /* 0x040fe200078e00ff */
[----:B------:R-:W-:Y:S01]  /*1ff0*/  LEA.HI R239, R239, R2, RZ, 0x2 ;  /* 0x00000002efef7211 */ /* 0x000fe200078f10ff */
[----:B------:R-:W-:Y:S01]  /*2000*/  IMAD.IADD R22, R22, 0x1, -R9 ;  /* 0x0000000116167824 */ /* 0x000fe200078e0a09 */
[----:B------:R-:W-:Y:S01]  /*2010*/  LEA.HI.X R11, R28, c[0x0][0x284], R31, 0x2, P0 ;  /* 0x0000a1001c0b7a11 */ /* 0x000fe200000f141f */
[C---:B------:R-:W-:Y:S01]  /*2020*/  IMAD.SHL.U32 R224, R6.reuse, 0x8, RZ ;  /* 0x0000000806e07824 */ /* 0x040fe200078e00ff */
[----:B------:R-:W-:Y:S01]  /*2030*/  LOP3.LUT R9, R13, 0x18, RZ, 0xc0, !PT ;  /* 0x000000180d097812 */ /* 0x000fe200078ec0ff */
[----:B------:R-:W-:Y:S01]  /*2040*/  IMAD.SHL.U32 R13, R6, 0x20, RZ ;  /* 0x00000020060d7824 */ /* 0x000fe200078e00ff */
[----:B------:R-:W-:-:S02]  /*2050*/  ISETP.LT.OR P0, PT, R0, 0x21, P5 ;  /* 0x000000210000780c */ /* 0x000fc40002f01670 */
[----:B------:R-:W-:Y:S02]  /*2060*/  LOP3.LUT R0, R239, 0x7ffffffc, RZ, 0xc0, !PT ;  /* 0x7ffffffcef007812 */ /* 0x000fe400078ec0ff */
[----:B------:R-:W-:Y:S02]  /*2070*/  LOP3.LUT R8, R8, 0xfffffff0, RZ, 0xc0, !PT ;  /* 0xfffffff008087812 */ /* 0x000fe400078ec0ff */
[----:B------:R-:W-:Y:S02]  /*2080*/  ISETP.GE.AND P1, PT, R19, c[0x0][0x1fc], PT ;  /* 0x00007f0013007a0c */ /* 0x000fe40003f26270 */
[C---:B------:R-:W-:Y:S02]  /*2090*/  LOP3.LUT R14, R9.reuse, 0xe0, R14, 0xf8, !PT ;  /* 0x000000e0090e7812 */ /* 0x040fe400078ef80e */
[----:B------:R-:W-:Y:S01]  /*20a0*/  LOP3.LUT R13, R9, 0x20, R13, 0xf8, !PT ;  /* 0x00000020090d7812 */ /* 0x000fe200078ef80d */
[----:B------:R-:W-:Y:S01]  /*20b0*/  IMAD.IADD R9, R2, 0x1, -R0 ;  /* 0x0000000102097824 */ /* 0x000fe200078e0a00 */
[----:B------:R-:W-:Y:S01]  /*20c0*/  SEL R245, RZ, 0xffffffff, P1 ;  /* 0xfffffffffff57807 */ /* 0x000fe20000800000 */
[C---:B------:R-:W-:Y:S01]  /*20d0*/  IMAD.IADD R2, R246.reuse, 0x1, -R8 ;  /* 0x00000001f6027824 */ /* 0x040fe200078e0a08 */
[----:B------:R-:W-:Y:S01]  /*20e0*/  ISETP.GE.AND P1, PT, R246, 0x10, PT ;  /* 0x00000010f600780c */ /* 0x000fe20003f26270 */
[----:B------:R-:W-:Y:S01]  /*20f0*/  IMAD.SHL.U32 R0, R7, 0x10, RZ ;  /* 0x0000001007007824 */ /* 0x000fe200078e00ff */
[C---:B------:R-:W-:Y:S01]  /*2100*/  LOP3.LUT P5, RZ, R3.reuse, 0x1, RZ, 0xc0, !PT ;  /* 0x0000000103ff7812 */ /* 0x040fe200078ac0ff */
[----:B------:R-:W-:Y:S01]  /*2110*/  IMAD.SHL.U32 R3, R3, 0x4, RZ ;  /* 0x0000000403037824 */ /* 0x000fe200078e00ff */
[----:B------:R-:W-:Y:S01]  /*2120*/  SHF.R.S32.HI R8, RZ, 0x1f, R2 ;  /* 0x0000001fff087819 */ /* 0x000fe20000011402 */
[----:B------:R5:W-:Y:S01]  /*2130*/  LDGSTS.E.BYPASS.LTC128B.128 [R240+0x11080], [R4.64+0x80], !P0 ;  /* 0x1108008004f07fae */ /* 0x000be2000c101d58 */
[----:B------:R-:W-:Y:S01]  /*2140*/  LEA.HI.SX32 R239, R239, R0, 0x1e ;  /* 0x00000000efef7211 */ /* 0x000fe200078ff2ff */
[----:B------:R-:W-:Y:S01]  /*2150*/  IMAD R22, R22, 0x4, R9 ;  /* 0x0000000416167824 */ /* 0x000fe200078e0209 */
[----:B------:R-:W-:Y:S01]  /*2160*/  LOP3.LUT R0, R0, 0x10, RZ, 0xc0, !PT ;  /* 0x0000001000007812 */ /* 0x000fe200078ec0ff */
[----:B------:R-:W-:Y:S01]  /*2170*/  IMAD.SHL.U32 R245, R245, 0x2, RZ ;  /* 0x00000002f5f57824 */ /* 0x000fe200078e00ff */
[----:B------:R-:W-:Y:S01]  /*2180*/  LEA.HI R8, R8, R2, RZ, 0x3 ;  /* 0x0000000208087211 */ /* 0x000fe200078f18ff */
[----:B------:R-:W-:Y:S01]  /*2190*/  IMAD.SHL.U32 R243, R22, 0x2, RZ ;  /* 0x0000000216f37824 */ /* 0x000fe200078e00ff */
[----:B------:R-:W-:-:S02]  /*21a0*/  LOP3.LUT R23, R0, 0xe0, R23, 0xf8, !PT ;  /* 0x000000e000177812 */ /* 0x000fc400078ef817 */
[----:B------:R-:W-:Y:S02]  /*21b0*/  LOP3.LUT R0, R8, 0xfffffff8, RZ, 0xc0, !PT ;  /* 0xfffffff808007812 */ /* 0x000fe400078ec0ff */
[----:B------:R-:W-:Y:S01]  /*21c0*/  LOP3.LUT R14, R14, 0x18, R3, 0x78, !PT ;  /* 0x000000180e0e7812 */ /* 0x000fe200078e7803 */
[----:B------:R-:W-:Y:S01]  /*21d0*/  @!P1 IMAD.SHL.U32 R3, R246, 0x10, RZ ;  /* 0x00000010f6039824 */ /* 0x000fe200078e00ff */
[----:B------:R-:W-:Y:S01]  /*21e0*/  LOP3.LUT R224, R224, 0x8, RZ, 0xc0, !PT ;  /* 0x00000008e0e07812 */ /* 0x000fe200078ec0ff */
[----:B------:R-:W-:Y:S01]  /*21f0*/  IMAD.IADD R0, R2, 0x1, -R0 ;  /* 0x0000000102007824 */ /* 0x000fe200078e0a00 */
[----:B------:R-:W-:Y:S02]  /*2200*/  LOP3.LUT R12, R12, 0x3ffffffc, RZ, 0xc0, !PT ;  /* 0x3ffffffc0c0c7812 */ /* 0x000fe400078ec0ff */
[----:B------:R1:W-:Y:S01]  /*2210*/  @!P1 LDGSTS.E.BYPASS.LTC128B.128 [R3+0x12280], [R10.64] ;  /* 0x122800000a039fae */ /* 0x0003e2000b901d58 */
[----:B------:R-:W-:Y:S02]  /*2220*/  LOP3.LUT P6, RZ, R2, 0x4, RZ, 0xc0, !PT ;  /* 0x0000000402ff7812 */ /* 0x000fe400078cc0ff */
[----:B------:R-:W-:Y:S01]  /*2230*/  LOP3.LUT P1, RZ, R0, 0x2, RZ, 0xc0, !PT ;  /* 0x0000000200ff7812 */ /* 0x000fe2000782c0ff */
[----:B------:R-:W-:Y:S01]  /*2240*/  IMAD.IADD R9, R246, 0x1, -R12 ;  /* 0x00000001f6097824 */ /* 0x000fe200078e0a0c */
[----:B------:R-:W-:Y:S01]  /*2250*/  LOP3.LUT P0, RZ, R0, 0x4, RZ, 0xc0, !PT ;  /* 0x0000000400ff7812 */ /* 0x000fe2000780c0ff */
[----:B------:R-:W0:Y:S01]  /*2260*/  LDGDEPBAR ;  /* 0x00000000000079af */ /* 0x000e220000000000 */
[----:B------:R-:W-:Y:S01]  /*2270*/  SEL R223, R228, 0xfffffff0, !P6 ;  /* 0xfffffff0e4df7807 */ /* 0x000fe20007000000 */
[----:B------:R-:W-:Y:S01]  /*2280*/  IMAD R9, R9, 0x2, R221 ;  /* 0x0000000209097824 */ /* 0x000fe200078e02dd */
[----:B------:R-:W-:Y:S01]  /*2290*/  SEL R227, R226, 0xffffffe0, !P0 ;  /* 0xffffffe0e2e37807 */ /* 0x000fe20004000000 */
[C---:B-----5:R-:W-:Y:S01]  /*22a0*/  IMAD.SHL.U32 R4, R2.reuse, 0x20, RZ ;  /* 0x0000002002047824 */ /* 0x060fe200078e00ff */
[----:B------:R-:W0:Y:S01]  /*22b0*/  LDGDEPBAR ;  /* 0x00000000000079af */ /* 0x000e220000000000 */
[----:B------:R-:W-:Y:S01]  /*22c0*/  IMAD.SHL.U32 R5, R2, 0x4, RZ ;  /* 0x0000000402057824 */ /* 0x000fe200078e00ff */
[----:B------:R-:W-:Y:S01]  /*22d0*/  SEL R228, R228, 0xfffffff0, !P1 ;  /* 0xfffffff0e4e47807 */ /* 0x000fe20004800000 */
[----:B------:R-:W-:Y:S01]  /*22e0*/  IMAD.SHL.U32 R2, R6, 0x100, RZ ;  /* 0x0000010006027824 */ /* 0x000fe200078e00ff */
[----:B------:R-:W-:Y:S01]  /*22f0*/  SEL R226, R226, 0xffffffe0, !P1 ;  /* 0xffffffe0e2e27807 */ /* 0x000fe20004800000 */
[----:B------:R-:W-:Y:S01]  /*2300*/  IMAD.IADD R9, R9, 0x1, R14 ;  /* 0x0000000109097824 */ /* 0x000fe200078e020e */
[----:B------:R-:W-:Y:S01]  /*2310*/  IADD3 R242, -R243, UR6, RZ ;  /* 0x00000006f3f27c10 */ /* 0x000fe2000fffe1ff */
[----:B------:R-:W-:Y:S01]  /*2320*/  IMAD.IADD R233, R228, 0x1, R227 ;  /* 0x00000001e4e97824 */ /* 0x000fe200078e02e3 */
[----:B------:R-:W-:Y:S01]  /*2330*/  LOP3.LUT R2, R23, 0x100, R2, 0xf8, !PT ;  /* 0x0000010017027812 */ /* 0x000fe200078ef802 */
[----:B------:R-:W-:Y:S01]  /*2340*/  IMAD.SHL.U32 R234, R9, 0x2, RZ ;  /* 0x0000000209ea7824 */ /* 0x000fe200078e00ff */
[----:B------:R-:W-:-:S02]  /*2350*/  IADD3 R244, -R243, UR26, RZ ;  /* 0x0000001af3f47c10 */ /* 0x000fc4000fffe1ff */
[----:B------:R-:W-:Y:S02]  /*2360*/  LOP3.LUT R216, R2, 0x1c0, RZ, 0xc0, !PT ;  /* 0x000001c002d87812 */ /* 0x000fe400078ec0ff */
[----:B------:R-:W-:Y:S01]  /*2370*/  IADD3 R235, R234, 0x126c0, RZ ;  /* 0x000126c0eaeb7810 */ /* 0x000fe20007ffe0ff */
[----:B-1----:R-:W-:Y:S01]  /*2380*/  IMAD.SHL.U32 R3, R0, 0x40, RZ ;  /* 0x0000004000037824 */ /* 0x002fe200078e00ff */
[----:B------:R-:W-:Y:S02]  /*2390*/  LOP3.LUT R0, R224, 0x1e0, R4, 0xf8, !PT ;  /* 0x000001e0e0007812 */ /* 0x000fe400078ef804 */
[----:B------:R-:W-:Y:S02]  /*23a0*/  SHF.R.U32.HI R216, RZ, 0x3, R216 ;  /* 0x00000003ffd87819 */ /* 0x000fe400000116d8 */
[----:B------:R-:W-:Y:S02]  /*23b0*/  LOP3.LUT R3, R3, 0x1c0, RZ, 0xc0, !PT ;  /* 0x000001c003037812 */ /* 0x000fe400078ec0ff */
[----:B------:R-:W-:-:S02]  /*23c0*/  LOP3.LUT R4, R0, 0x38, R5, 0x78, !PT ;  /* 0x0000003800047812 */ /* 0x000fc400078e7805 */
[--C-:B------:R-:W-:Y:S02]  /*23d0*/  SHF.R.U32.HI R0, RZ, 0x3, R3.reuse ;  /* 0x00000003ff007819 */ /* 0x100fe40000011603 */
[----:B------:R-:W-:Y:S02]  /*23e0*/  LOP3.LUT R221, R4, R221, RZ, 0xfc, !PT ;  /* 0x000000dd04dd7212 */ /* 0x000fe400078efcff */
[C---:B------:R-:W-:Y:S02]  /*23f0*/  LOP3.LUT R224, R0.reuse, R3, R224, 0x1e, !PT ;  /* 0x0000000300e07212 */ /* 0x040fe400078e1ee0 */
[----:B------:R-:W-:Y:S01]  /*2400*/  LOP3.LUT R3, R0, R13, R3, 0x1e, !PT ;  /* 0x0000000d00037212 */ /* 0x000fe200078e1e03 */
[----:B------:R-:W-:Y:S01]  /*2410*/  IMAD.SHL.U32 R0, R8, 0x40, RZ ;  /* 0x0000004008007824 */ /* 0x000fe200078e00ff */
[----:B------:R-:W-:Y:S02]  /*2420*/  LOP3.LUT R4, R2, 0x8, R27, 0xf8, !PT ;  /* 0x0000000802047812 */ /* 0x000fe400078ef81b */
[----:B------:R-:W-:-:S02]  /*2430*/  LEA R221, R221, 0x15480, 0x1 ;  /* 0x00015480dddd7811 */ /* 0x000fc400078e08ff */
[----:B------:R-:W-:Y:S02]  /*2440*/  LOP3.LUT R0, R0, 0xfffffe00, RZ, 0xc0, !PT ;  /* 0xfffffe0000007812 */ /* 0x000fe400078ec0ff */
[----:B------:R-:W-:Y:S01]  /*2450*/  LOP3.LUT R216, R216, R4, RZ, 0x3c, !PT ;  /* 0x00000004d8d87212 */ /* 0x000fe200078e3cff */
[----:B------:R-:W-:Y:S01]  /*2460*/  IMAD R223, R223, 0x2, R221 ;  /* 0x00000002dfdf7824 */ /* 0x000fe200078e02dd */
[----:B------:R-:W-:Y:S01]  /*2470*/  LOP3.LUT R230, R3, R0, RZ, 0xfc, !PT ;  /* 0x0000000003e67212 */ /* 0x000fe200078efcff */
[----:B------:R-:W-:Y:S01]  /*2480*/  IMAD R2, R7, 0x400, R0 ;  /* 0x0000040007027824 */ /* 0x000fe200078e0200 */
[----:B------:R-:W-:Y:S01]  /*2490*/  IADD3 R0, R240, 0x6080, RZ ;  /* 0x00006080f0007810 */ /* 0x000fe20007ffe0ff */
[----:B------:R-:W-:Y:S01]  /*24a0*/  IMAD.SHL.U32 R216, R216, 0x2, RZ ;  /* 0x00000002d8d87824 */ /* 0x000fe200078e00ff */
[----:B------:R-:W-:Y:S01]  /*24b0*/  LOP3.LUT R245, R245, 0x2, R20, 0xe2, !PT ;  /* 0x00000002f5f57812 */ /* 0x000fe200078ee214 */
[----:B------:R-:W-:Y:S01]  /*24c0*/  IMAD.IADD R224, R2, 0x1, R224 ;  /* 0x0000000102e07824 */ /* 0x000fe200078e02e0 */
[----:B------:R-:W-:Y:S01]  /*24d0*/  IADD3 R2, R234, 0x12480, RZ ;  /* 0x00012480ea027810 */ /* 0x000fe20007ffe0ff */
[----:B------:R-:W-:Y:S01]  /*24e0*/  IMAD.SHL.U32 R217, R230, 0x2, RZ ;  /* 0x00000002e6d97824 */ /* 0x000fe200078e00ff */
[----:B------:R-:W-:Y:S01]  /*24f0*/  IADD3 R243, -R243, UR21, RZ ;  /* 0x00000015f3f37c10 */ /* 0x000fe2000fffe1ff */
[----:B------:R-:W-:Y:S01]  /*2500*/  IMAD.IADD R229, R224, 0x1, R227 ;  /* 0x00000001e0e57824 */ /* 0x000fe200078e02e3 */
[----:B------:R-:W-:Y:S01]  /*2510*/  @P5 IADD3 R235, R2, 0x1c0, RZ ;  /* 0x000001c002eb5810 */ /* 0x000fe20007ffe0ff */
[C---:B------:R-:W-:Y:S01]  /*2520*/  IMAD.SHL.U32 R225, R224.reuse, 0x2, RZ ;  /* 0x00000002e0e17824 */ /* 0x040fe200078e00ff */
[----:B------:R-:W-:Y:S01]  /*2530*/  IADD3 R2, R33, UR20, RZ ;  /* 0x0000001421027c10 */ /* 0x000fe2000fffe0ff */
[----:B------:R-:W-:Y:S01]  /*2540*/  IMAD.IADD R232, R224, 0x1, R228 ;  /* 0x00000001e0e87824 */ /* 0x000fe200078e02e4 */
[----:B------:R-:W-:Y:S01]  /*2550*/  IADD3 R241, R242, c[0x0][0x2a4], RZ ;  /* 0x0000a900f2f17a10 */ /* 0x000fe20007ffe0ff */
[----:B------:R-:W-:Y:S01]  /*2560*/  IMAD.IADD R231, R228, 0x1, R229 ;  /* 0x00000001e4e77824 */ /* 0x000fe200078e02e5 */
[----:B------:R-:W-:Y:S01]  /*2570*/  IADD3 R242, R242, UR19, RZ ;  /* 0x00000013f2f27c10 */ /* 0x000fe2000fffe0ff */
[----:B------:R1:W-:Y:S01]  /*2580*/  STL [R1+0x20], R2 ;  /* 0x0000200201007387 */ /* 0x0003e20000100800 */
[----:B------:R-:W-:Y:S01]  /*2590*/  IMAD.IADD R226, R225, 0x1, R226 ;  /* 0x00000001e1e27824 */ /* 0x000fe200078e02e2 */
[----:B------:R-:W-:-:S02]  /*25a0*/  ULDC UR19, c[0x0][0x168] ;  /* 0x00005a0000137ab9 */ /* 0x000fc40000000800 */
[----:B---34-:R1:W-:Y:S04]  /*25b0*/  STL [R1+0x24], R0 ;  /* 0x0000240001007387 */ /* 0x0183e80000100800 */
.L_x_400:
        /* <DEDUP_REMOVED lines=113> */
[----:B------:R1:W4:Y:S04]  /*2cd0*/  LDS R210, [R0.X4+0x12080] ;  /* 0x0120800000d27984 */ /* 0x0003280000004800 */
[----:B------:R1:W1:Y:S02]  /*2ce0*/  LDS R204, [R0.X4+0x120a0] ;  /* 0x0120a00000cc7984 */ /* 0x0002640000004800 */
[----:B------:R-:W-:Y:S01]  /*2cf0*/  IMAD.U32 R28, RZ, RZ, UR12 ;  /* 0x0000000cff1c7e24 */ /* 0x000fe2000f8e00ff */
[----:B------:R-:W-:Y:S01]  /*2d00*/  HMMA.16816.F32.BF16 R24, R44, R148, R24 ;  /* 0x000000942c18723c */ /* 0x000fe20000041818 */
[----:B------:R1:W1:Y:S03]  /*2d10*/  LDS R205, [R0.X4+0x12100] ;  /* 0x0121000000cd7984 */ /* 0x0002660000004800 */
[----:B------:R-:W-:Y:S01]  /*2d20*/  LEA R28, R28, R239, 0x6 ;  /* 0x000000ef1c1c7211 */ /* 0x000fe200078e30ff */
[----:B------:R1:W1:Y:S03]  /*2d30*/  LDS R211, [R0.X4+0x12120] ;  /* 0x0121200000d37984 */ /* 0x0002660000004800 */
[-C--:B--2---:R-:W-:Y:S05]  /*2d40*/  HMMA.16816.F32.BF16 R4, R36, R32.reuse, R4 ;  /* 0x000000202404723c */ /* 0x084fea0000041804 */
[C---:B------:R-:W-:Y:S01]  /*2d50*/  IMAD.IADD R207, R28.reuse, 0x1, R241 ;  /* 0x000000011ccf7824 */ /* 0x040fe200078e02f1 */
[----:B------:R-:W-:Y:S02]  /*2d60*/  IADD3 R206, R28, R242, RZ ;  /* 0x000000f21cce7210 */ /* 0x000fe40007ffe0ff */
[C---:B------:R-:W-:Y:S04]  /*2d70*/  HMMA.16816.F32.BF16 R8, R40.reuse, R32, R8 ;  /* 0x000000202808723c */ /* 0x040fe80000041808 */
[----:B------:R-:W-:Y:S04]  /*2d80*/  IMNMX R207, R244, R207, PT ;  /* 0x000000cff4cf7217 */ /* 0x000fe80003800200 */
[-C--:B---3--:R-:W-:Y:S08]  /*2d90*/  HMMA.16816.F32.BF16 R12, R40, R48.reuse, R12 ;  /* 0x00000030280c723c */ /* 0x088ff0000004180c */
[C---:B------:R-:W-:Y:S08]  /*2da0*/  HMMA.16816.F32.BF16 R16, R36.reuse, R48, R16 ;  /* 0x000000302410723c */ /* 0x040ff00000041810 */
[-C--:B-----5:R-:W-:Y:S08]  /*2db0*/  HMMA.16816.F32.BF16 R20, R36, R50.reuse, R20 ;  /* 0x000000322414723c */ /* 0x0a0ff00000041814 */
[----:B------:R-:W-:Y:S01]  /*2dc0*/  HMMA.16816.F32.BF16 R24, R40, R50, R24 ;  /* 0x000000322818723c */ /* 0x000fe20000041818 */
[----:B------:R-:W-:-:S07]  /*2dd0*/  @P1 BRA `(.L_x_382) ;  /* 0x0000018000001947 */ /* 0x000fce0003800000 */
        /* <DEDUP_REMOVED lines=14> */
.L_x_384:
[----:B------:R-:W-:Y:S04]  /*2ec0*/  MOV R2, 0x1 ;  /* 0x0000000100027802 */ /* 0x000fe80000000f00 */
[----:B------:R-:W-:Y:S11]  /*2ed0*/  ISETP.NE.AND P1, PT, R2, c[0x0][0x2a8], PT ;  /* 0x0000aa0002007a0c */ /* 0x000ff60003f25270 */
[----:B------:R-:W-:Y:S02]  /*2ee0*/  @!UPT UIADD3 URZ, URZ, URZ, URZ ;  /* 0x0000003f3f3ff290 */ /* 0x000fe4000fffe03f */
[----:B------:R-:W-:Y:S05]  /*2ef0*/  @P1 IMAD.HI.U32 R2, R0, c[0x0][0x2ac], RZ ;  /* 0x0000ab0000021a27 */ /* 0x000fea00078e00ff */
[----:B------:R-:W-:Y:S02]  /*2f00*/  @P1 SHF.R.U32.HI R0, RZ, c[0x0][0x2b0], R2 ;  /* 0x0000ac00ff001a19 */ /* 0x000fe40000011602 */
.L_x_385:
[----:B------:R-:W-:Y:S05]  /*2f10*/  BSYNC B0 ;  /* 0x0000000000007941 */ /* 0x000fea0003800000 */
.L_x_383:
[----:B------:R-:W-:Y:S05]  /*2f20*/  IMAD R0, R0, c[0x0][0x2a8], R243 ;  /* 0x0000aa0000007a24 */ /* 0x000fea00078e02f3 */
[----:B------:R-:W-:Y:S02]  /*2f30*/  IADD3 R2, R0, c[0x0][0x2a8], RZ ;  /* 0x0000aa0000027a10 */ /* 0x000fe40007ffe0ff */
[----:B------:R-:W-:Y:S02]  /*2f40*/  IMNMX R206, R206, R0, !PT ;  /* 0x00000000cece7217 */ /* 0x000fe40007800200 */
[----:B------:R-:W-:Y:S02]  /*2f50*/  IMNMX R207, R207, R2, PT ;  /* 0x00000002cfcf7217 */ /* 0x000fe40003800200 */
.L_x_382:
[----:B-1--4-:R-:W-:Y:S01]  /*2f60*/  IADD3 R3, R28, 0x8, RZ ;  /* 0x000000081c037810 */ /* 0x012fe20007ffe0ff */
[----:B------:R-:W-:Y:S04]  /*2f70*/  UISETP.NE.AND UP0, UPT, UR18, URZ, UPT ;  /* 0x0000003f1200728c */ /* 0x000fe8000bf05270 */
[--C-:B------:R-:W-:Y:S02]  /*2f80*/  IMAD.IADD R2, R241, 0x1, R3.reuse ;  /* 0x00000001f1027824 */ /* 0x100fe400078e0203 */
[----:B------:R-:W-:Y:S01]  /*2f90*/  PLOP3.LUT P1, PT, PT, PT, UP0, 0x40, 0x0 ;  /* 0x000000000000781c */ /* 0x000fe20003f2e808 */
[----:B------:R-:W-:Y:S02]  /*2fa0*/  IMAD.IADD R0, R242, 0x1, R3 ;  /* 0x00000001f2007824 */ /* 0x000fe400078e0203 */
[----:B------:R-:W-:Y:S10]  /*2fb0*/  IMNMX R2, R244, R2, PT ;  /* 0x00000002f4027217 */ /* 0x000ff40003800200 */
        /* <DEDUP_REMOVED lines=15> */
.L_x_388:
[----:B------:R-:W-:Y:S04]  /*30b0*/  MOV R29, 0x1 ;  /* 0x00000001001d7802 */ /* 0x000fe80000000f00 */
[----:B------:R-:W-:Y:S11]  /*30c0*/  ISETP.NE.AND P1, PT, R29, c[0x0][0x2a8], PT ;  /* 0x0000aa001d007a0c */ /* 0x000ff60003f25270 */
[----:B------:R-:W-:Y:S02]  /*30d0*/  @!UPT UIADD3 URZ, URZ, URZ, URZ ;  /* 0x0000003f3f3ff290 */ /* 0x000fe4000fffe03f */
[----:B------:R-:W-:Y:S05]  /*30e0*/  @P1 IMAD.HI.U32 R29, R3, c[0x0][0x2ac], RZ ;  /* 0x0000ab00031d1a27 */ /* 0x000fea00078e00ff */
[----:B------:R-:W-:Y:S02]  /*30f0*/  @P1 SHF.R.U32.HI R3, RZ, c[0x0][0x2b0], R29 ;  /* 0x0000ac00ff031a19 */ /* 0x000fe4000001161d */
.L_x_389:
[----:B------:R-:W-:Y:S05]  /*3100*/  BSYNC B0 ;  /* 0x0000000000007941 */ /* 0x000fea0003800000 */
.L_x_387:
[----:B------:R-:W-:Y:S05]  /*3110*/  IMAD R3, R3, c[0x0][0x2a8], R243 ;  /* 0x0000aa0003037a24 */ /* 0x000fea00078e02f3 */
[----:B------:R-:W-:Y:S02]  /*3120*/  IADD3 R29, R3, c[0x0][0x2a8], RZ ;  /* 0x0000aa00031d7a10 */ /* 0x000fe40007ffe0ff */
[----:B------:R-:W-:Y:S02]  /*3130*/  IMNMX R0, R0, R3, !PT ;  /* 0x0000000300007217 */ /* 0x000fe40007800200 */
[----:B------:R-:W-:Y:S02]  /*3140*/  IMNMX R2, R2, R29, PT ;  /* 0x0000001d02027217 */ /* 0x000fe40003800200 */
.L_x_386:
[----:B------:R-:W-:Y:S01]  /*3150*/  IADD3 R29, R28, 0x20, RZ ;  /* 0x000000201c1d7810 */ /* 0x000fe20007ffe0ff */
        /* <DEDUP_REMOVED lines=20> */
.L_x_392:
[----:B------:R-:W-:Y:S04]  /*32a0*/  MOV R30, 0x1 ;  /* 0x00000001001e7802 */ /* 0x000fe80000000f00 */
[----:B------:R-:W-:Y:S11]  /*32b0*/  ISETP.NE.AND P1, PT, R30, c[0x0][0x2a8], PT ;  /* 0x0000aa001e007a0c */ /* 0x000ff60003f25270 */
[----:B------:R-:W-:Y:S02]  /*32c0*/  @!UPT UIADD3 URZ, URZ, URZ, URZ ;  /* 0x0000003f3f3ff290 */ /* 0x000fe4000fffe03f */
[----:B------:R-:W-:Y:S05]  /*32d0*/  @P1 IMAD.HI.U32 R30, R29, c[0x0][0x2ac], RZ ;  /* 0x0000ab001d1e1a27 */ /* 0x000fea00078e00ff */
[----:B------:R-:W-:Y:S02]  /*32e0*/  @P1 SHF.R.U32.HI R29, RZ, c[0x0][0x2b0], R30 ;  /* 0x0000ac00ff1d1a19 */ /* 0x000fe4000001161e */
.L_x_393:
[----:B------:R-:W-:Y:S05]  /*32f0*/  BSYNC B0 ;  /* 0x0000000000007941 */ /* 0x000fea0003800000 */
.L_x_391:
[----:B------:R-:W-:Y:S05]  /*3300*/  IMAD R29, R29, c[0x0][0x2a8], R243 ;  /* 0x0000aa001d1d7a24 */ /* 0x000fea00078e02f3 */
[----:B------:R-:W-:Y:S02]  /*3310*/  IADD3 R30, R29, c[0x0][0x2a8], RZ ;  /* 0x0000aa001d1e7a10 */ /* 0x000fe40007ffe0ff */
[----:B------:R-:W-:Y:S02]  /*3320*/  IMNMX R3, R3, R29, !PT ;  /* 0x0000001d03037217 */ /* 0x000fe40007800200 */
[----:B------:R-:W-:Y:S02]  /*3330*/  IMNMX R40, R40, R30, PT ;  /* 0x0000001e28287217 */ /* 0x000fe40003800200 */
.L_x_390:
        /* <DEDUP_REMOVED lines=21> */
.L_x_396:
[----:B------:R-:W-:Y:S04]  /*3490*/  MOV R29, 0x1 ;  /* 0x00000001001d7802 */ /* 0x000fe80000000f00 */
[----:B------:R-:W-:Y:S11]  /*34a0*/  ISETP.NE.AND P1, PT, R29, c[0x0][0x2a8], PT ;  /* 0x0000aa001d007a0c */ /* 0x000ff60003f25270 */
[----:B------:R-:W-:Y:S02]  /*34b0*/  @!UPT UIADD3 URZ, URZ, URZ, URZ ;  /* 0x0000003f3f3ff290 */ /* 0x000fe4000fffe03f */
[----:B------:R-:W-:Y:S05]  /*34c0*/  @P1 IMAD.HI.U32 R29, R28, c[0x0][0x2ac], RZ ;  /* 0x0000ab001c1d1a27 */ /* 0x000fea00078e00ff */
[----:B------:R-:W-:Y:S02]  /*34d0*/  @P1 SHF.R.U32.HI R28, RZ, c[0x0][0x2b0], R29 ;  /* 0x0000ac00ff1c1a19 */ /* 0x000fe4000001161d */
.L_x_397:
[----:B------:R-:W-:Y:S05]  /*34e0*/  BSYNC B0 ;  /* 0x0000000000007941 */ /* 0x000fea0003800000 */
.L_x_395:
[----:B------:R-:W-:Y:S05]  /*34f0*/  IMAD R28, R28, c[0x0][0x2a8], R243 ;  /* 0x0000aa001c1c7a24 */ /* 0x000fea00078e02f3 */
[----:B------:R-:W-:Y:S02]  /*3500*/  IADD3 R29, R28, c[0x0][0x2a8], RZ ;  /* 0x0000aa001c1d7a10 */ /* 0x000fe40007ffe0ff */
[----:B------:R-:W-:Y:S02]  /*3510*/  IMNMX R208, R208, R28, !PT ;  /* 0x0000001cd0d07217 */ /* 0x000fe40007800200 */
[----:B------:R-:W-:Y:S02]  /*3520*/  IMNMX R209, R209, R29, PT ;  /* 0x0000001dd1d17217 */ /* 0x000fe40003800200 */
.L_x_394:
[----:B------:R-:W-:Y:S04]  /*3530*/  DEPBAR.LE SB0, 0x0 ;  /* 0x000080000000791a */ /* 0x000fe80000000000 */
[----:B------:R-:W-:Y:S01]  /*3540*/  BAR.SYNC.DEFER_BLOCKING 0x0 ;  /* 0x0000000000007b1d */ /* 0x000fe20000010000 */
[----:B------:R-:W-:Y:S04]  /*3550*/  UIADD3 UR20, UR12, 0x1, URZ ;  /* 0x000000010c147890 */ /* 0x000fe8000fffe03f */
[----:B------:R-:W-:Y:S06]  /*3560*/  UISETP.GE.AND UP0, UPT, UR20, UR13, UPT ;  /* 0x0000000d1400728c */ /* 0x000fec000bf06270 */
[----:B------:R-:W-:Y:S01]  /*3570*/  PLOP3.LUT P1, PT, PT, PT, UP0, 0x80, 0x0 ;  /* 0x000000000000781c */ /* 0x000fe20003f2f008 */
[----:B------:R1:W2:Y:S04]  /*3580*/  LDSM.16.M88.4 R44, [R225+0xe080] ;  /* 0x00e08000e12c783b */ /* 0x0002a80000000200 */
[----:B------:R1:W3:Y:S04]  /*3590*/  LDSM.16.M88.4 R48, [R225+0xf080] ;  /* 0x00f08000e130783b */ /* 0x0002e80000000200 */
[----:B------:R1:W4:Y:S04]  /*35a0*/  LDSM.16.M88.4 R148, [R226+0xe080] ;  /* 0x00e08000e294783b */ /* 0x0003280000000200 */
[----:B------:R1:W1:Y:S01]  /*35b0*/  LDSM.16.M88.4 R160, [R226+0xf080] ;  /* 0x00f08000e2a0783b */ /* 0x0002620000000200 */
[----:B------:R-:W-:-:S05]  /*35c0*/  @P1 BRA `(.L_x_398) ;  /* 0x0000037000001947 */ /* 0x000fca0003800000 */
[----:B------:R-:W5:Y:S01]  /*35d0*/  LDL.64 R42, [R1+0x10] ;  /* 0x00001000012a7983 */ /* 0x000f620000100a00 */
[----:B------:R-:W-:Y:S01]  /*35e0*/  USHF.R.S32.HI UR21, URZ, 0x1f, UR20 ;  /* 0x0000001f3f157899 */ /* 0x000fe20008011414 */
[----:B------:R-:W-:Y:S01]  /*35f0*/  IMAD.U32 R30, RZ, RZ, UR12 ;  /* 0x0000000cff1e7e24 */ /* 0x000fe2000f8e00ff */
[----:B------:R-:W-:Y:S01]  /*3600*/  ULDC.64 UR6, c[0x0][0x178] ;  /* 0x00005e0000067ab9 */ /* 0x000fe20000000a00 */
[----:B----4-:R-:W4:Y:S01]  /*3610*/  LDL R38, [R1+0x24] ;  /* 0x0000240001267983 */ /* 0x010f220000100800 */
[----:B------:R-:W-:Y:S01]  /*3620*/  UIMAD UR21, UR21, UR6, URZ ;  /* 0x00000006151572a4 */ /* 0x000fe2000f8e023f */
[----:B------:R-:W-:Y:S01]  /*3630*/  @!P2 IMAD.MOV.U32 R29, RZ, RZ, R251 ;  /* 0x000000ffff1da224 */ /* 0x000fe200078e00fb */
[----:B------:R-:W-:Y:S01]  /*3640*/  @!P2 LEA R30, R30, 0x40, 0x6 ;  /* 0x000000401e1ea811 */ /* 0x000fe200078e30ff */
[----:B------:R-:W3:Y:S01]  /*3650*/  @!P2 S2R R31, SR_CTAID.Y ;  /* 0x00000000001fa919 */ /* 0x000ee20000002600 */
[----:B------:R-:W-:Y:S01]  /*3660*/  IMAD.U32 R36, RZ, RZ, UR5 ;  /* 0x00000005ff247e24 */ /* 0x000fe2000f8e00ff */
[----:B------:R-:W-:Y:S02]  /*3670*/  UIMAD.WIDE.U32 UR26, UR20, UR6, URZ ;  /* 0x00000006141a72a5 */ /* 0x000fe4000f8e003f */
[----:B------:R-:W-:Y:S02]  /*3680*/  UIMAD UR21, UR20, UR7, UR21 ;  /* 0x00000007141572a4 */ /* 0x000fe4000f8e0215 */
[----:B------:R-:W-:Y:S02]  /*3690*/  USHF.L.U32 UR6, UR26, 0x6, URZ ;  /* 0x000000061a067899 */ /* 0x000fe4000800063f */
[----:B------:R-:W-:Y:S02]  /*36a0*/  UIMAD UR7, UR20, -0x40, UR19 ;  /* 0xffffffc0140778a4 */ /* 0x000fe4000f8e0213 */
[----:B------:R-:W-:Y:S04]  /*36b0*/  UIADD3 UR21, UR27, UR21, URZ ;  /* 0x000000151b157290 */ /* 0x000fe8000fffe03f */
[----:B------:R-:W-:Y:S01]  /*36c0*/  USHF.L.U64.HI UR21, UR26, 0x6, UR21 ;  /* 0x000000061a157899 */ /* 0x000fe20008010215 */
[----:B---3--:R-:W-:Y:S05]  /*36d0*/  @!P2 SHF.R.S32.HI R28, RZ, 0x1f, R31 ;  /* 0x0000001fff1ca819 */ /* 0x008fea000001141f */
[----:B------:R-:W-:Y:S02]  /*36e0*/  @!P2 IMAD R32, R28, c[0x0][0x270], RZ ;  /* 0x00009c001c20aa24 */ /* 0x000fe400078e02ff */
[----:B------:R-:W-:Y:S04]  /*36f0*/  @!P2 IMAD.MOV.U32 R28, RZ, RZ, R250 ;  /* 0x000000ffff1ca224 */ /* 0x000fe800078e00fa */
[C---:B------:R-:W-:Y:S04]  /*3700*/  @!P2 IMAD.WIDE.U32 R28, R31.reuse, c[0x0][0x270], R28 ;  /* 0x00009c001f1caa25 */ /* 0x040fe800078e001c */
[----:B------:R-:W-:Y:S01]  /*3710*/  @!P2 IMAD R31, R31, c[0x0][0x274], R32 ;  /* 0x00009d001f1faa24 */ /* 0x000fe200078e0220 */
[----:B------:R-:W-:Y:S02]  /*3720*/  @!P2 IADD3 R35, P5, P1, R30, UR22, R28 ;  /* 0x000000161e23ac10 */ /* 0x000fe4000f9be01c */
[----:B------:R-:W-:Y:S01]  /*3730*/  @!P2 SHF.R.S32.HI R30, RZ, 0x1f, R30 ;  /* 0x0000001fff1ea819 */ /* 0x000fe2000001141e */
[----:B------:R-:W-:Y:S02]  /*3740*/  @!P2 IMAD.IADD R29, R29, 0x1, R31 ;  /* 0x000000011d1da824 */ /* 0x000fe400078e021f */
[----:B------:R-:W-:Y:S03]  /*3750*/  IMAD.U32 R31, RZ, RZ, UR14 ;  /* 0x0000000eff1f7e24 */ /* 0x000fe6000f8e00ff */
[----:B------:R-:W-:Y:S02]  /*3760*/  @!P2 IADD3.X R37, R30, UR10, R29, P5, P1 ;  /* 0x0000000a1e25ac10 */ /* 0x000fe4000afe241d */
[----:B------:R-:W-:Y:S02]  /*3770*/  IADD3 R29, -R248, UR7, RZ ;  /* 0x00000007f81d7c10 */ /* 0x000fe4000fffe1ff */
[----:B-----5:R-:W-:Y:S04]  /*3780*/  IADD3 R28, P6, R42, UR6, RZ ;  /* 0x000000062a1c7c10 */ /* 0x020fe8000ffde0ff */
[----:B------:R-:W-:Y:S02]  /*3790*/  LEA R32, P1, R28, c[0x0][0x160], 0x1 ;  /* 0x000058001c207a11 */ /* 0x000fe400078208ff */
[----:B------:R-:W-:Y:S02]  /*37a0*/  IADD3.X R30, R252, UR21, RZ, P6, !PT ;  /* 0x00000015fc1e7c10 */ /* 0x000fe4000b7fe4ff */
[----:B------:R-:W-:Y:S02]  /*37b0*/  IADD3 R31, P6, P5, R42, UR6, R31 ;  /* 0x000000062a1f7c10 */ /* 0x000fe4000fdde01f */
[----:B------:R-:W-:Y:S01]  /*37c0*/  LEA.HI.X R33, R28, c[0x0][0x164], R30, 0x1, P1 ;  /* 0x000059001c217a11 */ /* 0x000fe200008f0c1e */
[----:B------:R-:W-:Y:S01]  /*37d0*/  IMAD.U32 R28, RZ, RZ, UR15 ;  /* 0x0000000fff1c7e24 */ /* 0x000fe2000f8e00ff */
[----:B------:R-:W-:Y:S02]  /*37e0*/  ISETP.LT.OR P1, PT, R29, 0x1, P4 ;  /* 0x000000011d00780c */ /* 0x000fe40002721670 */
[----:B------:R-:W-:Y:S01]  /*37f0*/  IADD3.X R36, R252, UR21, R36, P6, P5 ;  /* 0x00000015fc247c10 */ /* 0x000fe2000b7ea424 */
[----:B----4-:R-:W-:Y:S01]  /*3800*/  IMAD R28, R28, 0x4000, R38 ;  /* 0x000040001c1c7824 */ /* 0x010fe200078e0226 */
[----:B------:R-:W-:Y:S02]  /*3810*/  LEA R30, P6, R31, c[0x0][0x160], 0x1 ;  /* 0x000058001f1e7a11 */ /* 0x000fe400078c08ff */
[----:B------:R-:W-:Y:S02]  /*3820*/  @!P2 LEA R34, P5, R35, c[0x0][0x258], 0x2 ;  /* 0x000096002322aa11 */ /* 0x000fe400078a10ff */
[----:B------:R-:W-:Y:S01]  /*3830*/  LEA.HI.X R31, R31, c[0x0][0x164], R36, 0x1, P6 ;  /* 0x000059001f1f7a11 */ /* 0x000fe200030f0c24 */
[----:B------:R-:W-:Y:S01]  /*3840*/  IMAD.U32 R36, RZ, RZ, UR15 ;  /* 0x0000000fff247e24 */ /* 0x000fe2000f8e00ff */
[----:B------:R-:W-:Y:S02]  /*3850*/  ISETP.LT.OR P6, PT, R29, 0x1, P3 ;  /* 0x000000011d00780c */ /* 0x000fe40001fc1670 */
[----:B------:R-:W-:Y:S01]  /*3860*/  @!P2 LEA.HI.X R35, R35, c[0x0][0x25c], R37, 0x2, P5 ;  /* 0x000097002323aa11 */ /* 0x000fe200028f1425 */
[----:B------:R-:W-:Y:S01]  /*3870*/  @!PT LDS RZ, [RZ] ;  /* 0x00000000fffff984 */ /* 0x000fe20000000800 */
[----:B------:R-:W-:Y:S01]  /*3880*/  @!PT LDS RZ, [RZ] ;  /* 0x00000000fffff984 */ /* 0x000fe20000000800 */
[----:B------:R-:W-:Y:S01]  /*3890*/  @!PT LDS RZ, [RZ] ;  /* 0x00000000fffff984 */ /* 0x000fe20000000800 */
[----:B------:R3:W-:Y:S01]  /*38a0*/  LDGSTS.E.BYPASS.LTC128B.128 [R28], [R32.64], !P1 ;  /* 0x00000000201c7fae */ /* 0x0007e2000c901d58 */
[C---:B------:R-:W-:Y:S02]  /*38b0*/  ISETP.LT.OR P5, PT, R29.reuse, 0x21, P4 ;  /* 0x000000211d00780c */ /* 0x040fe400027a1670 */
[----:B------:R-:W-:Y:S01]  /*38c0*/  ISETP.LT.OR P1, PT, R29, 0x21, P3 ;  /* 0x000000211d00780c */ /* 0x000fe20001f21670 */
[----:B------:R-:W-:Y:S04]  /*38d0*/  @!P2 IMAD R29, R36, 0x10, R246 ;  /* 0x00000010241da824 */ /* 0x000fe800078e02f6 */
[----:B------:R-:W-:Y:S02]  /*38e0*/  @!P2 IMAD.SHL.U32 R29, R29, 0x4, RZ ;  /* 0x000000041d1da824 */ /* 0x000fe400078e00ff */
[----:B------:R3:W-:Y:S02]  /*38f0*/  LDGSTS.E.BYPASS.LTC128B.128 [R28+0x2000], [R32.64+0x80], !P6 ;  /* 0x02000080201c7fae */ /* 0x0007e4000f101d58 */
[----:B------:R-:W-:Y:S02]  /*3900*/  @!P2 IMAD.SHL.U32 R29, R29, 0x4, RZ ;  /* 0x000000041d1da824 */ /* 0x000fe400078e00ff */
[----:B------:R3:W-:Y:S04]  /*3910*/  LDGSTS.E.BYPASS.LTC128B.128 [R28+0x1000], [R30.64], !P5 ;  /* 0x010000001e1c7fae */ /* 0x0007e8000e901d58 */
[----:B------:R3:W-:Y:S04]  /*3920*/  LDGSTS.E.BYPASS.LTC128B.128 [R28+0x3000], [R30.64+0x80], !P1 ;  /* 0x030000801e1c7fae */ /* 0x0007e8000c901d58 */
[----:B------:R3:W-:Y:S02]  /*3930*/  @!P2 LDGSTS.E.BYPASS.LTC128B.128 [R29+0x12080], [R34.64] ;  /* 0x12080000221dafae */ /* 0x0007e4000b901d58 */
.L_x_398:
[-C--:B--23--:R-:W-:Y:S01]  /*3940*/  HMMA.16816.F32.BF16 R28, R44, R152.reuse, RZ ;  /* 0x000000982c1c723c */ /* 0x08cfe200000418ff */
[----:B------:R-:W-:Y:S01]  /*3950*/  PLOP3.LUT P6, PT, PT, PT, UP6, 0x40, 0x0 ;  /* 0x000000000000781c */ /* 0x000fe20003fce868 */
[----:B------:R-:W0:Y:S01]  /*3960*/  LDGDEPBAR ;  /* 0x00000000000079af */ /* 0x000e220000000000 */
[----:B------:R-:W-:Y:S02]  /*3970*/  PLOP3.LUT P5, PT, PT, PT, UP5, 0x40, 0x0 ;  /* 0x000000000000781c */ /* 0x000fe40003fae858 */
[C---:B------:R-:W-:Y:S02]  /*3980*/  ISETP.GT.AND P6, PT, R0.reuse, RZ, P6 ;  /* 0x000000ff0000720c */ /* 0x040fe400037c4270 */
[----:B------:R-:W-:Y:S01]  /*3990*/  ISETP.GT.AND P5, PT, R0, 0x1, P5 ;  /* 0x000000010000780c */ /* 0x000fe20002fa4270 */
[C---:B------:R-:W-:Y:S01]  /*39a0*/  HMMA.16816.F32.BF16 R32, R48.reuse, R152, RZ ;  /* 0x000000983020723c */ /* 0x040fe200000418ff */
[----:B------:R-:W-:Y:S02]  /*39b0*/  PLOP3.LUT P1, PT, PT, PT, UP0, 0x80, 0x0 ;  /* 0x000000000000781c */ /* 0x000fe40003f2f008 */
[C---:B------:R-:W-:Y:S02]  /*39c0*/  ISETP.LT.OR P6, PT, R2.reuse, 0x1, P6 ;  /* 0x000000010200780c */ /* 0x040fe400037c1670 */
[----:B------:R-:W-:Y:S02]  /*39d0*/  ISETP.LT.OR P5, PT, R2, 0x2, P5 ;  /* 0x000000020200780c */ /* 0x000fe40002fa1670 */
[----:B------:R-:W-:Y:S01]  /*39e0*/  FSEL R6, R6, -INF , !P6 ;  /* 0xff80000006067808 */ /* 0x000fe20007000000 */
[-C--:B------:R-:W-:Y:S01]  /*39f0*/  HMMA.16816.F32.BF16 R36, R48, R154.reuse, RZ ;  /* 0x0000009a3024723c */ /* 0x080fe200000418ff */
[----:B------:R-:W-:Y:S02]  /*3a00*/  FSEL R7, R7, -INF , !P5 ;  /* 0xff80000007077808 */ /* 0x000fe40006800000 */
[----:B------:R-:W-:Y:S01]  /*3a10*/  PLOP3.LUT P6, PT, PT, PT, UP4, 0x40, 0x0 ;  /* 0x000000000000781c */ /* 0x000fe20003fce848 */
[--C-:B------:R-:W-:Y:S01]  /*3a20*/  FFMA.FTZ R238, R6, c[0x0][0x29c], -R204.reuse ;  /* 0x0000a70006ee7a23 */ /* 0x100fe200000108cc */
[----:B------:R-:W-:Y:S01]  /*3a30*/  PLOP3.LUT P5, PT, PT, PT, UP3, 0x40, 0x0 ;  /* 0x000000000000781c */ /* 0x000fe20003fae838 */
[--C-:B------:R-:W-:Y:S01]  /*3a40*/  FFMA.FTZ R237, R7, c[0x0][0x29c], -R204.reuse ;  /* 0x0000a70007ed7a23 */ /* 0x100fe200000108cc */
[C---:B------:R-:W-:Y:S02]  /*3a50*/  ISETP.GT.AND P6, PT, R0.reuse, 0x20, P6 ;  /* 0x000000200000780c */ /* 0x040fe400037c4270 */
[----:B------:R-:W-:Y:S02]  /*3a60*/  ISETP.GT.AND P5, PT, R0, 0x21, P5 ;  /* 0x000000210000780c */ /* 0x000fe40002fa4270 */
[C---:B------:R-:W-:Y:S02]  /*3a70*/  ISETP.LT.OR P6, PT, R2.reuse, 0x21, P6 ;  /* 0x000000210200780c */ /* 0x040fe400037c1670 */
[----:B------:R-:W-:Y:S02]  /*3a80*/  ISETP.LT.OR P5, PT, R2, 0x22, P5 ;  /* 0x000000220200780c */ /* 0x000fe40002fa1670 */
[----:B------:R-:W-:Y:S02]  /*3a90*/  FSEL R18, R18, -INF , !P6 ;  /* 0xff80000012127808 */ /* 0x000fe40007000000 */
[----:B------:R-:W-:Y:S02]  /*3aa0*/  FSEL R19, R19, -INF , !P5 ;  /* 0xff80000013137808 */ /* 0x000fe40006800000 */
[----:B------:R-:W-:Y:S01]  /*3ab0*/  PLOP3.LUT P6, PT, PT, PT, UP2, 0x40, 0x0 ;  /* 0x000000000000781c */ /* 0x000fe20003fce828 */
[--C-:B------:R-:W-:Y:S01]  /*3ac0*/  FFMA.FTZ R236, R18, c[0x0][0x29c], -R204.reuse ;  /* 0x0000a70012ec7a23 */ /* 0x100fe200000108cc */
[----:B------:R-:W-:Y:S01]  /*3ad0*/  PLOP3.LUT P5, PT, PT, PT, UP1, 0x40, 0x0 ;  /* 0x000000000000781c */ /* 0x000fe20003fae818 */
[----:B------:R-:W-:Y:S01]  /*3ae0*/  IMAD.MOV.U32 R18, RZ, RZ, 0x40 ;  /* 0x00000040ff127424 */ /* 0x000fe200078e00ff */
[C---:B------:R-:W-:Y:S01]  /*3af0*/  ISETP.GT.AND P6, PT, R0.reuse, 0x40, P6 ;  /* 0x000000400000780c */ /* 0x040fe200037c4270 */
[--C-:B------:R-:W-:Y:S01]  /*3b00*/  FFMA.FTZ R215, R19, c[0x0][0x29c], -R204.reuse ;  /* 0x0000a70013d77a23 */ /* 0x100fe200000108cc */
[----:B------:R-:W-:Y:S02]  /*3b10*/  ISETP.GT.AND P5, PT, R0, 0x41, P5 ;  /* 0x000000410000780c */ /* 0x000fe40002fa4270 */
[C---:B------:R-:W-:Y:S02]  /*3b20*/  ISETP.LT.OR P6, PT, R2.reuse, 0x41, P6 ;  /* 0x000000410200780c */ /* 0x040fe400037c1670 */
[----:B------:R-:W-:Y:S02]  /*3b30*/  ISETP.LT.OR P5, PT, R2, 0x42, P5 ;  /* 0x000000420200780c */ /* 0x000fe40002fa1670 */
[----:B------:R-:W-:Y:S02]  /*3b40*/  FSEL R22, R22, -INF , !P6 ;  /* 0xff80000016167808 */ /* 0x000fe40007000000 */
[----:B------:R-:W-:Y:S02]  /*3b50*/  PLOP3.LUT P6, PT, PT, PT, UP6, 0x40, 0x0 ;  /* 0x000000000000781c */ /* 0x000fe40003fce868 */
[----:B------:R-:W-:Y:S01]  /*3b60*/  FSEL R23, R23, -INF , !P5 ;  /* 0xff80000017177808 */ /* 0x000fe20006800000 */
[--C-:B------:R-:W-:Y:S01]  /*3b70*/  FFMA.FTZ R214, R22, c[0x0][0x29c], -R204.reuse ;  /* 0x0000a70016d67a23 */ /* 0x100fe200000108cc */
[----:B------:R-:W-:Y:S02]  /*3b80*/  PLOP3.LUT P5, PT, PT, PT, UP5, 0x40, 0x0 ;  /* 0x000000000000781c */ /* 0x000fe40003fae858 */
[----:B------:R-:W-:Y:S01]  /*3b90*/  ISETP.GT.AND P6, PT, R3, RZ, P6 ;  /* 0x000000ff0300720c */ /* 0x000fe200037c4270 */
[----:B------:R-:W-:Y:S01]  /*3ba0*/  FFMA.FTZ R204, R23, c[0x0][0x29c], -R204 ;  /* 0x0000a70017cc7a23 */ /* 0x000fe200000108cc */
[----:B------:R-:W-:Y:S02]  /*3bb0*/  ISETP.GT.AND P5, PT, R3, 0x1, P5 ;  /* 0x000000010300780c */ /* 0x000fe40002fa4270 */
[C---:B------:R-:W-:Y:S02]  /*3bc0*/  ISETP.LT.OR P6, PT, R40.reuse, 0x1, P6 ;  /* 0x000000012800780c */ /* 0x040fe400037c1670 */
[----:B------:R-:W-:Y:S01]  /*3bd0*/  ISETP.LT.OR P5, PT, R40, 0x2, P5 ;  /* 0x000000022800780c */ /* 0x000fe20002fa1670 */
[----:B------:R-:W-:Y:S01]  /*3be0*/  MUFU.EX2 R204, R204 ;  /* 0x000000cc00cc7308 */ /* 0x000fe20000000800 */
[----:B------:R-:W-:Y:S02]  /*3bf0*/  FSEL R8, R8, -INF , !P6 ;  /* 0xff80000008087808 */ /* 0x000fe40007000000 */
[----:B------:R-:W-:Y:S02]  /*3c00*/  FSEL R9, R9, -INF , !P5 ;  /* 0xff80000009097808 */ /* 0x000fe40006800000 */
[----:B------:R-:W-:Y:S02]  /*3c10*/  PLOP3.LUT P6, PT, PT, PT, UP4, 0x40, 0x0 ;  /* 0x000000000000781c */ /* 0x000fe40003fce848 */
[----:B------:R-:W-:Y:S01]  /*3c20*/  PLOP3.LUT P5, PT, PT, PT, UP3, 0x40, 0x0 ;  /* 0x000000000000781c */ /* 0x000fe20003fae838 */
[--C-:B------:R-:W-:Y:S01]  /*3c30*/  FFMA.FTZ R2, R9, c[0x0][0x29c], -R205.reuse ;  /* 0x0000a70009027a23 */ /* 0x100fe200000108cd */
[C---:B------:R-:W-:Y:S01]  /*3c40*/  ISETP.GT.AND P6, PT, R3.reuse, 0x20, P6 ;  /* 0x000000200300780c */ /* 0x040fe200037c4270 */
[----:B------:R-:W-:Y:S01]  /*3c50*/  MUFU.EX2 R9, R237 ;  /* 0x000000ed00097308 */ /* 0x000fe20000000800 */
        /* <DEDUP_REMOVED lines=8> */
[--C-:B------:R-:W-:Y:S01]  /*3ce0*/  FFMA.FTZ R213, R13, c[0x0][0x29c], -R205.reuse ;  /* 0x0000a7000dd57a23 */ /* 0x100fe200000108cd */
[C---:B------:R-:W-:Y:S02]  /*3cf0*/  ISETP.GT.AND P6, PT, R3.reuse, 0x40, P6 ;  /* 0x000000400300780c */ /* 0x040fe400037c4270 */
[----:B------:R-:W-:Y:S01]  /*3d00*/  ISETP.GT.AND P5, PT, R3, 0x41, P5 ;  /* 0x000000410300780c */ /* 0x000fe20002fa4270 */
[--C-:B------:R-:W-:Y:S01]  /*3d10*/  FFMA.FTZ R3, R8, c[0x0][0x29c], -R205.reuse ;  /* 0x0000a70008037a23 */ /* 0x100fe200000108cd */
[C---:B------:R-:W-:Y:S02]  /*3d20*/  ISETP.LT.OR P6, PT, R40.reuse, 0x41, P6 ;  /* 0x000000412800780c */ /* 0x040fe400037c1670 */
[----:B------:R-:W-:Y:S02]  /*3d30*/  ISETP.LT.OR P5, PT, R40, 0x42, P5 ;  /* 0x000000422800780c */ /* 0x000fe40002fa1670 */
[C---:B------:R-:W-:Y:S02]  /*3d40*/  HMMA.16816.F32.BF16 R40, R44.reuse, R154, RZ ;  /* 0x0000009a2c28723c */ /* 0x040fe400000418ff */
[----:B------:R-:W-:Y:S02]  /*3d50*/  SEL R18, R18, 0xffffffc0, !P0 ;  /* 0xffffffc012127807 */ /* 0x000fe40004000000 */
[----:B------:R-:W-:Y:S02]  /*3d60*/  FSEL R25, R25, -INF , !P5 ;  /* 0xff80000019197808 */ /* 0x000fe40006800000 */
[----:B------:R-:W-:Y:S01]  /*3d70*/  FSEL R24, R24, -INF , !P6 ;  /* 0xff80000018187808 */ /* 0x000fe20007000000 */
[----:B------:R-:W-:Y:S01]  /*3d80*/  IMAD.IADD R0, R225, 0x1, R18 ;  /* 0x00000001e1007824 */ /* 0x000fe200078e0212 */
[-C--:B------:R-:W-:Y:S01]  /*3d90*/  HMMA.16816.F32.BF16 R44, R44, R156.reuse, RZ ;  /* 0x0000009c2c2c723c */ /* 0x080fe200000418ff */
[----:B------:R-:W-:Y:S01]  /*3da0*/  IMAD.IADD R18, R18, 0x1, R226 ;  /* 0x0000000112127824 */ /* 0x000fe200078e02e2 */
[----:B------:R-:W-:Y:S02]  /*3db0*/  PLOP3.LUT P5, PT, PT, PT, UP6, 0x40, 0x0 ;  /* 0x000000000000781c */ /* 0x000fe40003fae868 */
[--C-:B------:R-:W-:Y:S02]  /*3dc0*/  FFMA.FTZ R24, R24, c[0x0][0x29c], -R205.reuse ;  /* 0x0000a70018187a23 */ /* 0x100fe400000108cd */
[C---:B------:R-:W-:Y:S01]  /*3dd0*/  ISETP.GT.AND P5, PT, R206.reuse, RZ, P5 ;  /* 0x000000ffce00720c */ /* 0x040fe20002fa4270 */
[----:B------:R-:W-:Y:S01]  /*3de0*/  FFMA.FTZ R205, R25, c[0x0][0x29c], -R205 ;  /* 0x0000a70019cd7a23 */ /* 0x000fe200000108cd */
[----:B------:R-:W-:Y:S02]  /*3df0*/  HMMA.16816.F32.BF16 R48, R48, R156, RZ ;  /* 0x0000009c3030723c */ /* 0x000fe400000418ff */
[C---:B------:R-:W-:Y:S02]  /*3e00*/  ISETP.LT.OR P6, PT, R207.reuse, 0x1, P5 ;  /* 0x00000001cf00780c */ /* 0x040fe40002fc1670 */
[----:B------:R-:W-:Y:S01]  /*3e10*/  PLOP3.LUT P5, PT, PT, PT, UP5, 0x40, 0x0 ;  /* 0x000000000000781c */ /* 0x000fe20003fae858 */
[----:B------:R-:W-:Y:S03]  /*3e20*/  MUFU.EX2 R205, R205 ;  /* 0x000000cd00cd7308 */ /* 0x000fe60000000800 */
[-C--:B----4-:R-:W-:Y:S05]  /*3e30*/  HMMA.16816.F32.BF16 R28, R148, R158.reuse, R28 ;  /* 0x0000009e941c723c */ /* 0x090fea000004181c */
[----:B------:R-:W-:Y:S03]  /*3e40*/  ISETP.GT.AND P5, PT, R206, 0x1, P5 ;  /* 0x00000001ce00780c */ /* 0x000fe60002fa4270 */
[C---:B-1----:R-:W-:Y:S08]  /*3e50*/  HMMA.16816.F32.BF16 R32, R160.reuse, R158, R32 ;  /* 0x0000009ea020723c */ /* 0x042ff00000041820 */
        /* <DEDUP_REMOVED lines=38> */
[----:B--2---:R-:W-:Y:S02]  /*40c0*/  FSEL R0, R4, -INF , !P6 ;  /* 0xff80000004007808 */ /* 0x004fe40007000000 */
[----:B------:R-:W-:Y:S02]  /*40d0*/  ISETP.LT.OR P6, PT, R207, 0x2, P5 ;  /* 0x00000002cf00780c */ /* 0x000fe40002fc1670 */
[----:B------:R-:W-:Y:S01]  /*40e0*/  PLOP3.LUT P5, PT, PT, PT, UP4, 0x40, 0x0 ;  /* 0x000000000000781c */ /* 0x000fe20003fae848 */
[--C-:B------:R-:W-:Y:S03]  /*40f0*/  FFMA.FTZ R0, R0, c[0x0][0x29c], -R210.reuse ;  /* 0x0000a70000007a23 */ /* 0x100fe600000108d2 */
[----:B------:R-:W-:Y:S02]  /*4100*/  FSEL R5, R5, -INF , !P6 ;  /* 0xff80000005057808 */ /* 0x000fe40007000000 */
[C---:B------:R-:W-:Y:S01]  /*4110*/  ISETP.GT.AND P5, PT, R206.reuse, 0x20, P5 ;  /* 0x00000020ce00780c */ /* 0x040fe20002fa4270 */
[-C--:B-1----:R-:W-:Y:S01]  /*4120*/  HMMA.16816.F32.BF16 R28, R148, R192.reuse, R28 ;  /* 0x000000c0941c723c */ /* 0x082fe2000004181c */
[----:B------:R1:W2:Y:S04]  /*4130*/  MUFU.EX2 R23, R0 ;  /* 0x0000000000177308 */ /* 0x0002a80000000800 */
[----:B------:R-:W-:Y:S01]  /*4140*/  ISETP.LT.OR P6, PT, R207, 0x21, P5 ;  /* 0x00000021cf00780c */ /* 0x000fe20002fc1670 */
[--C-:B------:R-:W-:Y:S01]  /*4150*/  FFMA.FTZ R5, R5, c[0x0][0x29c], -R210.reuse ;  /* 0x0000a70005057a23 */ /* 0x100fe200000108d2 */
[----:B------:R-:W-:Y:S01]  /*4160*/  PLOP3.LUT P5, PT, PT, PT, UP3, 0x40, 0x0 ;  /* 0x000000000000781c */ /* 0x000fe20003fae838 */
[C---:B---3--:R-:W-:Y:S03]  /*4170*/  HMMA.16816.F32.BF16 R32, R160.reuse, R192, R32 ;  /* 0x000000c0a020723c */ /* 0x048fe60000041820 */
[----:B------:R3:W4:Y:S01]  /*4180*/  MUFU.EX2 R13, R5 ;  /* 0x00000005000d7308 */ /* 0x0007220000000800 */
[----:B------:R-:W-:Y:S04]  /*4190*/  ISETP.GT.AND P5, PT, R206, 0x21, P5 ;  /* 0x00000021ce00780c */ /* 0x000fe80002fa4270 */
[-C--:B------:R-:W-:Y:S08]  /*41a0*/  HMMA.16816.F32.BF16 R36, R160, R194.reuse, R36 ;  /* 0x000000c2a024723c */ /* 0x080ff00000041824 */
[C---:B------:R-:W-:Y:S04]  /*41b0*/  HMMA.16816.F32.BF16 R40, R148.reuse, R194, R40 ;  /* 0x000000c29428723c */ /* 0x040fe80000041828 */
[----:B-1----:R-:W-:Y:S02]  /*41c0*/  FSEL R0, R16, -INF , !P6 ;  /* 0xff80000010007808 */ /* 0x002fe40007000000 */
[----:B------:R-:W-:Y:S02]  /*41d0*/  ISETP.LT.OR P6, PT, R207, 0x22, P5 ;  /* 0x00000022cf00780c */ /* 0x000fe40002fc1670 */
[-C--:B------:R-:W-:Y:S01]  /*41e0*/  HMMA.16816.F32.BF16 R44, R148, R196.reuse, R44 ;  /* 0x000000c4942c723c */ /* 0x080fe2000004182c */
[----:B------:R-:W-:Y:S01]  /*41f0*/  PLOP3.LUT P5, PT, PT, PT, UP2, 0x40, 0x0 ;  /* 0x000000000000781c */ /* 0x000fe20003fae828 */
[----:B------:R-:W-:Y:S01]  /*4200*/  MUFU.EX2 R149, R236 ;  /* 0x000000ec00957308 */ /* 0x000fe20000000800 */
[----:B---3--:R-:W1:Y:S01]  /*4210*/  LDSM.16.M88.4 R4, [R18+0x10080] ;  /* 0x010080001204783b */ /* 0x008e620000000200 */
[--C-:B------:R-:W-:Y:S01]  /*4220*/  FFMA.FTZ R0, R0, c[0x0][0x29c], -R210.reuse ;  /* 0x0000a70000007a23 */ /* 0x100fe200000108d2 */
[----:B------:R-:W-:Y:S03]  /*4230*/  ISETP.GT.AND P5, PT, R206, 0x40, P5 ;  /* 0x00000040ce00780c */ /* 0x000fe60002fa4270 */
[----:B------:R-:W-:Y:S04]  /*4240*/  HMMA.16816.F32.BF16 R48, R160, R196, R48 ;  /* 0x000000c4a030723c */ /* 0x000fe80000041830 */
[----:B------:R3:W-:Y:S10]  /*4250*/  MUFU.EX2 R22, R0 ;  /* 0x0000000000167308 */ /* 0x0007f40000000800 */
[----:B------:R5:W-:Y:S10]  /*4260*/  MUFU.EX2 R163, R3 ;  /* 0x0000000300a37308 */ /* 0x000bf40000000800 */
[----:B------:R-:W-:Y:S01]  /*4270*/  MUFU.EX2 R150, R215 ;  /* 0x000000d700967308 */ /* 0x000fe20000000800 */
[----:B---3--:R-:W-:Y:S02]  /*4280*/  FSEL R0, R17, -INF , !P6 ;  /* 0xff80000011007808 */ /* 0x008fe40007000000 */
[----:B------:R-:W3:Y:S01]  /*4290*/  LDSM.16.M88.4 R16, [R18+0x11080] ;  /* 0x011080001210783b */ /* 0x000ee20000000200 */
[C---:B------:R-:W-:Y:S02]  /*42a0*/  ISETP.LT.OR P6, PT, R207.reuse, 0x41, P5 ;  /* 0x00000041cf00780c */ /* 0x040fe40002fc1670 */
[--C-:B------:R-:W-:Y:S04]  /*42b0*/  FFMA.FTZ R0, R0, c[0x0][0x29c], -R210.reuse ;  /* 0x0000a70000007a23 */ /* 0x100fe800000108d2 */
[----:B------:R-:W-:Y:S01]  /*42c0*/  MUFU.EX2 R162, R212 ;  /* 0x000000d400a27308 */ /* 0x000fe20000000800 */
[-C--:B-1----:R-:W-:Y:S01]  /*42d0*/  HMMA.16816.F32.BF16 R28, R4, R198.reuse, R28 ;  /* 0x000000c6041c723c */ /* 0x082fe2000004181c */
[----:B------:R-:W-:Y:S01]  /*42e0*/  PLOP3.LUT P5, PT, PT, PT, UP1, 0x40, 0x0 ;  /* 0x000000000000781c */ /* 0x000fe20003fae818 */
[----:B-----5:R-:W1:Y:S03]  /*42f0*/  LDS R3, [R239.X4+0x12280] ;  /* 0x01228000ef037984 */ /* 0x020e660000004800 */
[----:B------:R-:W-:Y:S04]  /*4300*/  ISETP.GT.AND P5, PT, R206, 0x41, P5 ;  /* 0x00000041ce00780c */ /* 0x000fe80002fa4270 */
[----:B------:R5:W-:Y:S01]  /*4310*/  MUFU.EX2 R12, R0 ;  /* 0x00000000000c7308 */ /* 0x000be20000000800 */
[----:B------:R-:W-:Y:S04]  /*4320*/  ISETP.LT.OR P5, PT, R207, 0x42, P5 ;  /* 0x00000042cf00780c */ /* 0x000fe80002fa1670 */
[----:B------:R-:W-:Y:S02]  /*4330*/  FSEL R21, R21, -INF , !P5 ;  /* 0xff80000015157808 */ /* 0x000fe40006800000 */
[----:B------:R-:W-:Y:S03]  /*4340*/  PLOP3.LUT P5, PT, PT, PT, UP5, 0x40, 0x0 ;  /* 0x000000000000781c */ /* 0x000fe60003fae858 */
[----:B------:R1:W1:Y:S01]  /*4350*/  MUFU.EX2 R206, R2 ;  /* 0x0000000200ce7308 */ /* 0x0002620000000800 */
[----:B------:R-:W-:Y:S04]  /*4360*/  ISETP.GT.AND P5, PT, R208, 0x1, P5 ;  /* 0x00000001d000780c */ /* 0x000fe80002fa4270 */
[----:B------:R-:W-:Y:S04]  /*4370*/  ISETP.LT.OR P5, PT, R209, 0x2, P5 ;  /* 0x00000002d100780c */ /* 0x000fe80002fa1670 */
[----:B------:R-:W-:Y:S01]  /*4380*/  FSEL R11, R11, -INF , !P5 ;  /* 0xff8000000b0b7808 */ /* 0x000fe20006800000 */
[----:B------:R-:W-:Y:S01]  /*4390*/  MUFU.EX2 R161, R213 ;  /* 0x000000d500a17308 */ /* 0x000fe20000000800 */
[----:B------:R-:W-:Y:S02]  /*43a0*/  PLOP3.LUT P5, PT, PT, PT, UP3, 0x40, 0x0 ;  /* 0x000000000000781c */ /* 0x000fe40003fae838 */
[----:B-----5:R-:W-:Y:S01]  /*43b0*/  FSEL R0, R20, -INF , !P6 ;  /* 0xff80000014007808 */ /* 0x020fe20007000000 */
[C---:B---3--:R-:W-:Y:S01]  /*43c0*/  HMMA.16816.F32.BF16 R32, R16.reuse, R198, R32 ;  /* 0x000000c61020723c */ /* 0x048fe20000041820 */
[----:B------:R-:W-:Y:S03]  /*43d0*/  PLOP3.LUT P6, PT, PT, PT, UP6, 0x40, 0x0 ;  /* 0x000000000000781c */ /* 0x000fe60003fce868 */
[--C-:B------:R-:W-:Y:S01]  /*43e0*/  FFMA.FTZ R0, R0, c[0x0][0x29c], -R210.reuse ;  /* 0x0000a70000007a23 */ /* 0x100fe200000108d2 */
[C---:B------:R-:W-:Y:S01]  /*43f0*/  ISETP.GT.AND P6, PT, R208.reuse, RZ, P6 ;  /* 0x000000ffd000720c */ /* 0x040fe200037c4270 */
[----:B------:R-:W-:Y:S01]  /*4400*/  MUFU.EX2 R160, R24 ;  /* 0x0000001800a07308 */ /* 0x000fe20000000800 */
[----:B------:R-:W-:Y:S01]  /*4410*/  ISETP.GT.AND P5, PT, R208, 0x21, P5 ;  /* 0x00000021d000780c */ /* 0x000fe20002fa4270 */
[-C--:B------:R-:W-:Y:S01]  /*4420*/  HMMA.16816.F32.BF16 R36, R16, R200.reuse, R36 ;  /* 0x000000c81024723c */ /* 0x080fe20000041824 */
[----:B-1----:R-:W1:Y:S02]  /*4430*/  LDS R2, [R239.X4+0x12300] ;  /* 0x01230000ef027984 */ /* 0x002e640000004800 */
[----:B------:R-:W-:Y:S01]  /*4440*/  ISETP.LT.OR P6, PT, R209, 0x1, P6 ;  /* 0x00000001d100780c */ /* 0x000fe200037c1670 */
[--C-:B------:R-:W-:Y:S01]  /*4450*/  FADD.FTZ R29, R29, -R3.reuse ;  /* 0x800000031d1d7221 */ /* 0x100fe20000010000 */
[----:B------:R-:W-:Y:S01]  /*4460*/  ISETP.LT.OR P5, PT, R209, 0x22, P5 ;  /* 0x00000022d100780c */ /* 0x000fe20002fa1670 */
[----:B------:R-:W-:Y:S01]  /*4470*/  FADD.FTZ R28, R28, -R3 ;  /* 0x800000031c1c7221 */ /* 0x000fe20000010000 */
[----:B------:R-:W-:Y:S01]  /*4480*/  FSEL R10, R10, -INF , !P6 ;  /* 0xff8000000a0a7808 */ /* 0x000fe20007000000 */
[C---:B------:R-:W-:Y:S01]  /*4490*/  HMMA.16816.F32.BF16 R40, R4.reuse, R200, R40 ;  /* 0x000000c80428723c */ /* 0x040fe20000041828 */
[----:B------:R3:W-:Y:S01]  /*44a0*/  MUFU.EX2 R8, R0 ;  /* 0x0000000000087308 */ /* 0x0007e20000000800 */
[----:B------:R-:W-:Y:S02]  /*44b0*/  PLOP3.LUT P6, PT, PT, PT, UP4, 0x40, 0x0 ;  /* 0x000000000000781c */ /* 0x000fe40003fce848 */
[----:B--2---:R-:W-:Y:S01]  /*44c0*/  FMUL.FTZ R28, R23, R28 ;  /* 0x0000001c171c7220 */ /* 0x004fe20000410000 */
[----:B----4-:R-:W-:Y:S01]  /*44d0*/  F2FP.BF16.PACK_AB R23, R13, R23 ;  /* 0x000000170d17723e */ /* 0x010fe200000010ff */
[----:B------:R-:W-:Y:S01]  /*44e0*/  FFMA.FTZ R210, R21, c[0x0][0x29c], -R210 ;  /* 0x0000a70015d27a23 */ /* 0x000fe200000108d2 */
[----:B------:R-:W-:Y:S01]  /*44f0*/  ISETP.GT.AND P6, PT, R208, 0x20, P6 ;  /* 0x00000020d000780c */ /* 0x000fe200037c4270 */
[-C--:B------:R-:W-:Y:S03]  /*4500*/  HMMA.16816.F32.BF16 R44, R4, R202.reuse, R44 ;  /* 0x000000ca042c723c */ /* 0x080fe6000004182c */
[----:B------:R-:W-:Y:S01]  /*4510*/  MUFU.EX2 R20, R238 ;  /* 0x000000ee00147308 */ /* 0x000fe20000000800 */
[----:B------:R-:W-:Y:S02]  /*4520*/  ISETP.LT.OR P6, PT, R209, 0x21, P6 ;  /* 0x00000021d100780c */ /* 0x000fe400037c1670 */
[----:B------:R-:W-:Y:S01]  /*4530*/  FSEL R15, R15, -INF , !P5 ;  /* 0xff8000000f0f7808 */ /* 0x000fe20006800000 */
[--C-:B------:R-:W-:Y:S01]  /*4540*/  FFMA.FTZ R4, R10, c[0x0][0x29c], -R211.reuse ;  /* 0x0000a7000a047a23 */ /* 0x100fe200000108d3 */
[----:B------:R-:W-:Y:S01]  /*4550*/  HMMA.16816.F32.BF16 R48, R16, R202, R48 ;  /* 0x000000ca1030723c */ /* 0x000fe20000041830 */
[----:B------:R-:W-:Y:S03]  /*4560*/  PLOP3.LUT P5, PT, PT, PT, UP1, 0x40, 0x0 ;  /* 0x000000000000781c */ /* 0x000fe60003fae818 */
[--C-:B------:R-:W-:Y:S01]  /*4570*/  FFMA.FTZ R5, R11, c[0x0][0x29c], -R211.reuse ;  /* 0x0000a7000b057a23 */ /* 0x100fe200000108d3 */
[----:B------:R2:W-:Y:S01]  /*4580*/  MUFU.EX2 R148, R4 ;  /* 0x0000000400947308 */ /* 0x0005e20000000800 */
[----:B------:R-:W-:Y:S01]  /*4590*/  FSEL R14, R14, -INF , !P6 ;  /* 0xff8000000e0e7808 */ /* 0x000fe20007000000 */
[----:B------:R-:W-:Y:S01]  /*45a0*/  FFMA.FTZ R6, R15, c[0x0][0x29c], -R211 ;  /* 0x0000a7000f067a23 */ /* 0x000fe200000108d3 */
[----:B------:R-:W-:Y:S01]  /*45b0*/  F2FP.BF16.PACK_AB R7, R206, R163 ;  /* 0x000000a3ce07723e */ /* 0x000fe200000010ff */
[----:B---3--:R-:W3:Y:S01]  /*45c0*/  LDS R0, [R239.X4+0x122a0] ;  /* 0x0122a000ef007984 */ /* 0x008ee20000004800 */
[----:B------:R-:W-:Y:S02]  /*45d0*/  PLOP3.LUT P6, PT, PT, PT, UP2, 0x40, 0x0 ;  /* 0x000000000000781c */ /* 0x000fe40003fce828 */
[--C-:B------:R-:W-:Y:S01]  /*45e0*/  FADD.FTZ R40, R40, -R3.reuse ;  /* 0x8000000328287221 */ /* 0x100fe20000010000 */
[----:B------:R-:W-:Y:S01]  /*45f0*/  ISETP.GT.AND P5, PT, R208, 0x41, P5 ;  /* 0x00000041d000780c */ /* 0x000fe20002fa4270 */
[--C-:B------:R-:W-:Y:S01]  /*4600*/  FADD.FTZ R41, R41, -R3.reuse ;  /* 0x8000000329297221 */ /* 0x100fe20000010000 */
[----:B------:R-:W4:Y:S01]  /*4610*/  MUFU.EX2 R25, R5 ;  /* 0x0000000500197308 */ /* 0x000f220000000800 */
[--C-:B------:R-:W-:Y:S01]  /*4620*/  FADD.FTZ R44, R44, -R3.reuse ;  /* 0x800000032c2c7221 */ /* 0x100fe20000010000 */
[----:B------:R-:W-:Y:S01]  /*4630*/  ISETP.GT.AND P6, PT, R208, 0x40, P6 ;  /* 0x00000040d000780c */ /* 0x000fe200037c4270 */
[----:B------:R-:W-:Y:S01]  /*4640*/  FADD.FTZ R45, R45, -R3 ;  /* 0x800000032d2d7221 */ /* 0x000fe20000010000 */
[----:B------:R-:W-:Y:S01]  /*4650*/  ISETP.LT.OR P5, PT, R209, 0x42, P5 ;  /* 0x00000042d100780c */ /* 0x000fe20002fa1670 */
[----:B------:R-:W-:Y:S01]  /*4660*/  FMUL.FTZ R40, R22, R40 ;  /* 0x0000002816287220 */ /* 0x000fe20000410000 */
[----:B------:R-:W-:Y:S01]  /*4670*/  F2FP.BF16.PACK_AB R22, R12, R22 ;  /* 0x000000160c16723e */ /* 0x000fe200000010ff */
[--C-:B-1----:R-:W-:Y:S01]  /*4680*/  FADD.FTZ R33, R33, -R2.reuse ;  /* 0x8000000221217221 */ /* 0x102fe20000010000 */
[----:B------:R-:W-:Y:S01]  /*4690*/  ISETP.LT.OR P6, PT, R209, 0x41, P6 ;  /* 0x00000041d100780c */ /* 0x000fe200037c1670 */
[--C-:B------:R-:W-:Y:S01]  /*46a0*/  FADD.FTZ R37, R37, -R2.reuse ;  /* 0x8000000225257221 */ /* 0x100fe20000010000 */
[----:B------:R1:W-:Y:S01]  /*46b0*/  MUFU.EX2 R18, R6 ;  /* 0x0000000600127308 */ /* 0x0003e20000000800 */
[----:B------:R-:W-:Y:S01]  /*46c0*/  FSEL R27, R27, -INF , !P5 ;  /* 0xff8000001b1b7808 */ /* 0x000fe20006800000 */
[--C-:B------:R-:W-:Y:S01]  /*46d0*/  FADD.FTZ R49, R49, -R2.reuse ;  /* 0x8000000231317221 */ /* 0x100fe20000010000 */
[----:B------:R-:W-:Y:S01]  /*46e0*/  FSEL R26, R26, -INF , !P6 ;  /* 0xff8000001a1a7808 */ /* 0x000fe20007000000 */
[--C-:B--2---:R-:W-:Y:S02]  /*46f0*/  FFMA.FTZ R4, R14, c[0x0][0x29c], -R211.reuse ;  /* 0x0000a7000e047a23 */ /* 0x104fe400000108d3 */
[----:B------:R-:W-:Y:S01]  /*4700*/  FMUL.FTZ R14, R13, R29 ;  /* 0x0000001d0d0e7220 */ /* 0x000fe20000410000 */
[----:B------:R-:W-:Y:S01]  /*4710*/  F2FP.BF16.PACK_AB R13, R150, R149 ;  /* 0x00000095960d723e */ /* 0x000fe200000010ff */
[--C-:B------:R-:W-:Y:S02]  /*4720*/  FFMA.FTZ R26, R26, c[0x0][0x29c], -R211.reuse ;  /* 0x0000a7001a1a7a23 */ /* 0x100fe400000108d3 */
[----:B------:R-:W2:Y:S01]  /*4730*/  MUFU.EX2 R24, R4 ;  /* 0x0000000400187308 */ /* 0x000ea20000000800 */
[----:B------:R-:W-:Y:S01]  /*4740*/  FFMA.FTZ R211, R27, c[0x0][0x29c], -R211 ;  /* 0x0000a7001bd37a23 */ /* 0x000fe200000108d3 */
[----:B------:R-:W-:Y:S01]  /*4750*/  F2FP.BF16.PACK_AB R14, R14, R28 ;  /* 0x0000001c0e0e723e */ /* 0x000fe200000010ff */
[--C-:B------:R-:W-:Y:S01]  /*4760*/  FADD.FTZ R32, R32, -R2.reuse ;  /* 0x8000000220207221 */ /* 0x100fe20000010000 */
[----:B----4-:R-:W-:Y:S01]  /*4770*/  F2FP.BF16.PACK_AB R3, R25, R148 ;  /* 0x000000941903723e */ /* 0x010fe200000010ff */
[--C-:B------:R-:W-:Y:S02]  /*4780*/  FADD.FTZ R36, R36, -R2.reuse ;  /* 0x8000000224247221 */ /* 0x100fe40000010000 */
[----:B------:R-:W-:Y:S02]  /*4790*/  FADD.FTZ R48, R48, -R2 ;  /* 0x8000000230307221 */ /* 0x000fe40000010000 */
[----:B------:R-:W-:Y:S01]  /*47a0*/  FMUL.FTZ R41, R12, R41 ;  /* 0x000000290c297220 */ /* 0x000fe20000410000 */
[----:B------:R-:W4:Y:S01]  /*47b0*/  MUFU.EX2 R210, R210 ;  /* 0x000000d200d27308 */ /* 0x000f220000000800 */
[----:B------:R-:W-:Y:S02]  /*47c0*/  FMUL.FTZ R32, R163, R32 ;  /* 0x00000020a3207220 */ /* 0x000fe40000410000 */
[----:B------:R-:W-:Y:S01]  /*47d0*/  FMUL.FTZ R5, R206, R33 ;  /* 0x00000021ce057220 */ /* 0x000fe20000410000 */
[----:B-1----:R-:W-:Y:S01]  /*47e0*/  F2FP.BF16.PACK_AB R6, R161, R162 ;  /* 0x000000a2a106723e */ /* 0x002fe200000010ff */
[--C-:B---3--:R-:W-:Y:S01]  /*47f0*/  FADD.FTZ R30, R30, -R0.reuse ;  /* 0x800000001e1e7221 */ /* 0x108fe20000010000 */
[----:B------:R-:W-:Y:S01]  /*4800*/  F2FP.BF16.PACK_AB R17, R41, R40 ;  /* 0x000000282911723e */ /* 0x000fe200000010ff */
[--C-:B------:R-:W-:Y:S01]  /*4810*/  FADD.FTZ R31, R31, -R0.reuse ;  /* 0x800000001f1f7221 */ /* 0x100fe20000010000 */
[----:B------:R-:W-:Y:S01]  /*4820*/  F2FP.BF16.PACK_AB R5, R5, R32 ;  /* 0x000000200505723e */ /* 0x000fe200000010ff */
[--C-:B------:R-:W-:Y:S01]  /*4830*/  FADD.FTZ R42, R42, -R0.reuse ;  /* 0x800000002a2a7221 */ /* 0x100fe20000010000 */
[----:B------:R-:W1:Y:S01]  /*4840*/  MUFU.EX2 R151, R214 ;  /* 0x000000d600977308 */ /* 0x000e620000000800 */
[--C-:B------:R-:W-:Y:S02]  /*4850*/  FADD.FTZ R43, R43, -R0.reuse ;  /* 0x800000002b2b7221 */ /* 0x100fe40000010000 */
[--C-:B------:R-:W-:Y:S01]  /*4860*/  FADD.FTZ R46, R46, -R0.reuse ;  /* 0x800000002e2e7221 */ /* 0x100fe20000010000 */
[----:B--2---:R-:W-:Y:S01]  /*4870*/  F2FP.BF16.PACK_AB R2, R18, R24 ;  /* 0x000000181202723e */ /* 0x004fe200000010ff */
[----:B------:R-:W-:Y:S01]  /*4880*/  FADD.FTZ R47, R47, -R0 ;  /* 0x800000002f2f7221 */ /* 0x000fe20000010000 */
[----:B------:R-:W-:Y:S01]  /*4890*/  F2FP.BF16.PACK_AB R4, R205, R160 ;  /* 0x000000a0cd04723e */ /* 0x000fe200000010ff */
[----:B------:R-:W2:Y:S01]  /*48a0*/  LDS R0, [R239.X4+0x12320] ;  /* 0x01232000ef007984 */ /* 0x000ea20000004800 */
[----:B------:R-:W-:Y:S01]  /*48b0*/  FMUL.FTZ R30, R20, R30 ;  /* 0x0000001e141e7220 */ /* 0x000fe20000410000 */
[C---:B------:R-:W-:Y:S01]  /*48c0*/  F2FP.BF16.PACK_AB R20, R9.reuse, R20 ;  /* 0x000000140914723e */ /* 0x040fe200000010ff */
[----:B------:R-:W-:Y:S01]  /*48d0*/  MUFU.EX2 R26, R26 ;  /* 0x0000001a001a7308 */ /* 0x000fe20000000800 */
[----:B------:R-:W-:Y:S01]  /*48e0*/  STS [R234+0x12480], R23 ;  /* 0x01248017ea007388 */ /* 0x000fe20000000800 */
[----:B------:R-:W-:Y:S01]  /*48f0*/  FMUL.FTZ R15, R9, R31 ;  /* 0x0000001f090f7220 */ /* 0x000fe20000410000 */
[----:B----4-:R-:W-:Y:S02]  /*4900*/  F2FP.BF16.PACK_AB R21, R210, R8 ;  /* 0x00000008d215723e */ /* 0x010fe400000010ff */
[----:B------:R-:W-:Y:S01]  /*4910*/  STS [R235], R20 ;  /* 0x00000014eb007388 */ /* 0x000fe20000000800 */
[----:B------:R-:W-:Y:S01]  /*4920*/  FMUL.FTZ R42, R149, R42 ;  /* 0x0000002a952a7220 */ /* 0x000fe20000410000 */
[----:B------:R-:W-:Y:S01]  /*4930*/  F2FP.BF16.PACK_AB R15, R15, R30 ;  /* 0x0000001e0f0f723e */ /* 0x000fe200000010ff */
[----:B------:R-:W-:Y:S01]  /*4940*/  FMUL.FTZ R11, R150, R43 ;  /* 0x0000002b960b7220 */ /* 0x000fe20000410000 */
[----:B------:R-:W-:Y:S01]  /*4950*/  STS [R234+0x12c80], R7 ;  /* 0x012c8007ea007388 */ /* 0x000fe20000000800 */
[----:B------:R-:W3:Y:S01]  /*4960*/  MUFU.EX2 R211, R211 ;  /* 0x000000d300d37308 */ /* 0x000ee20000000800 */
[----:B------:R-:W-:Y:S02]  /*4970*/  FMUL.FTZ R36, R162, R36 ;  /* 0x00000024a2247220 */ /* 0x000fe40000410000 */
[----:B------:R4:W-:Y:S01]  /*4980*/  STS [R235+0x800], R3 ;  /* 0x00080003eb007388 */ /* 0x0009e20000000800 */
[----:B-1----:R-:W-:Y:S01]  /*4990*/  F2FP.BF16.PACK_AB R12, R204, R151 ;  /* 0x00000097cc0c723e */ /* 0x002fe200000010ff */
[----:B------:R-:W-:Y:S01]  /*49a0*/  FMUL.FTZ R10, R161, R37 ;  /* 0x00000025a10a7220 */ /* 0x000fe20000410000 */
[----:B------:R-:W-:Y:S01]  /*49b0*/  F2FP.BF16.PACK_AB R11, R11, R42 ;  /* 0x0000002a0b0b723e */ /* 0x000fe200000010ff */
[----:B------:R-:W-:Y:S01]  /*49c0*/  STS [R234+0x13480], R22 ;  /* 0x01348016ea007388 */ /* 0x000fe20000000800 */
[----:B------:R-:W-:Y:S02]  /*49d0*/  FMUL.FTZ R44, R8, R44 ;  /* 0x0000002c082c7220 */ /* 0x000fe40000410000 */
[----:B------:R-:W-:Y:S01]  /*49e0*/  F2FP.BF16.PACK_AB R10, R10, R36 ;  /* 0x000000240a0a723e */ /* 0x000fe200000010ff */
[----:B------:R-:W-:Y:S01]  /*49f0*/  STS [R235+0x1000], R13 ;  /* 0x0010000deb007388 */ /* 0x000fe20000000800 */
[----:B------:R-:W-:Y:S02]  /*4a00*/  FMUL.FTZ R45, R210, R45 ;  /* 0x0000002dd22d7220 */ /* 0x000fe40000410000 */
[----:B------:R-:W-:Y:S01]  /*4a10*/  FMUL.FTZ R46, R151, R46 ;  /* 0x0000002e972e7220 */ /* 0x000fe20000410000 */
[----:B------:R-:W-:Y:S01]  /*4a20*/  STS [R234+0x13c80], R6 ;  /* 0x013c8006ea007388 */ /* 0x000fe20000000800 */
[----:B------:R-:W-:Y:S01]  /*4a30*/  FMUL.FTZ R9, R204, R47 ;  /* 0x0000002fcc097220 */ /* 0x000fe20000410000 */
[----:B------:R-:W-:Y:S01]  /*4a40*/  F2FP.BF16.PACK_AB R16, R45, R44 ;  /* 0x0000002c2d10723e */ /* 0x000fe200000010ff */
[----:B------:R-:W-:Y:S01]  /*4a50*/  FMUL.FTZ R48, R160, R48 ;  /* 0x00000030a0307220 */ /* 0x000fe20000410000 */
[----:B------:R3:W-:Y:S01]  /*4a60*/  STS [R235+0x1800], R2 ;  /* 0x00180002eb007388 */ /* 0x0007e20000000800 */
[----:B------:R-:W-:Y:S01]  /*4a70*/  FMUL.FTZ R8, R205, R49 ;  /* 0x00000031cd087220 */ /* 0x000fe20000410000 */
[----:B------:R-:W-:Y:S02]  /*4a80*/  F2FP.BF16.PACK_AB R9, R9, R46 ;  /* 0x0000002e0909723e */ /* 0x000fe400000010ff */
[----:B------:R-:W-:Y:S02]  /*4a90*/  STS [R234+0x14480], R21 ;  /* 0x01448015ea007388 */ /* 0x000fe40000000800 */
[----:B------:R-:W-:Y:S02]  /*4aa0*/  F2FP.BF16.PACK_AB R8, R8, R48 ;  /* 0x000000300808723e */ /* 0x000fe400000010ff */
[----:B------:R-:W-:Y:S01]  /*4ab0*/  STS [R235+0x2000], R12 ;  /* 0x0020000ceb007388 */ /* 0x000fe20000000800 */
[--C-:B--2---:R-:W-:Y:S02]  /*4ac0*/  FADD.FTZ R35, R35, -R0.reuse ;  /* 0x8000000023237221 */ /* 0x104fe40000010000 */
[--C-:B------:R-:W-:Y:S01]  /*4ad0*/  FADD.FTZ R34, R34, -R0.reuse ;  /* 0x8000000022227221 */ /* 0x100fe20000010000 */
[----:B------:R-:W-:Y:S01]  /*4ae0*/  STS [R234+0x14c80], R4 ;  /* 0x014c8004ea007388 */ /* 0x000fe20000000800 */
[----:B----4-:R-:W-:Y:S02]  /*4af0*/  FMUL.FTZ R3, R25, R35 ;  /* 0x0000002319037220 */ /* 0x010fe40000410000 */
[----:B------:R-:W-:Y:S02]  /*4b00*/  FMUL.FTZ R34, R148, R34 ;  /* 0x0000002294227220 */ /* 0x000fe40000410000 */
[--C-:B------:R-:W-:Y:S02]  /*4b10*/  FADD.FTZ R39, R39, -R0.reuse ;  /* 0x8000000027277221 */ /* 0x100fe40000010000 */
[--C-:B------:R-:W-:Y:S01]  /*4b20*/  FADD.FTZ R38, R38, -R0.reuse ;  /* 0x8000000026267221 */ /* 0x100fe20000010000 */
[----:B------:R-:W-:Y:S01]  /*4b30*/  F2FP.BF16.PACK_AB R3, R3, R34 ;  /* 0x000000220303723e */ /* 0x000fe200000010ff */
[--C-:B------:R-:W-:Y:S02]  /*4b40*/  FADD.FTZ R51, R51, -R0.reuse ;  /* 0x8000000033337221 */ /* 0x100fe40000010000 */
[----:B------:R-:W-:Y:S01]  /*4b50*/  FMUL.FTZ R38, R24, R38 ;  /* 0x0000002618267220 */ /* 0x000fe20000410000 */
[C---:B---3--:R-:W-:Y:S01]  /*4b60*/  F2FP.BF16.PACK_AB R2, R211.reuse, R26 ;  /* 0x0000001ad302723e */ /* 0x048fe200000010ff */
        /* <DEDUP_REMOVED lines=33> */
[----:B------:R-:W-:Y:S01]  /*4d80*/  LDSM.16.MT88.4 R40, [R217+0xf080] ;  /* 0x00f08000d928783b */ /* 0x000fe20000004200 */
[-C--:B------:R-:W-:Y:S07]  /*4d90*/  HMMA.16816.F32.BF16 R68, R12, R10.reuse, R68 ;  /* 0x0000000a0c44723c */ /* 0x080fee0000041844 */
[----:B------:R-:W-:Y:S01]  /*4da0*/  LDSM.16.MT88.4 R44, [R216+0x13c80] ;  /* 0x013c8000d82c783b */ /* 0x000fe20000004200 */
[C---:B------:R-:W-:Y:S07]  /*4db0*/  HMMA.16816.F32.BF16 R72, R4.reuse, R10, R72 ;  /* 0x0000000a0448723c */ /* 0x040fee0000041848 */
[----:B------:R-:W5:Y:S01]  /*4dc0*/  LDSM.16.MT88.4 R8, [R217+0x10880] ;  /* 0x01088000d908783b */ /* 0x000f620000004200 */
[-C--:B----4-:R-:W-:Y:S07]  /*4dd0*/  HMMA.16816.F32.BF16 R76, R4, R20.reuse, R76 ;  /* 0x00000014044c723c */ /* 0x090fee000004184c */
[----:B------:R-:W-:Y:S01]  /*4de0*/  LDSM.16.MT88.4 R48, [R216+0x14080] ;  /* 0x01408000d830783b */ /* 0x000fe20000004200 */
[-C--:B------:R-:W-:Y:S07]  /*4df0*/  HMMA.16816.F32.BF16 R80, R12, R20.reuse, R80 ;  /* 0x000000140c50723c */ /* 0x080fee0000041850 */
[----:B------:R-:W-:Y:S01]  /*4e00*/  LDSM.16.MT88.4 R148, [R216+0x15080] ;  /* 0x01508000d894783b */ /* 0x000fe20000004200 */
[C---:B------:R-:W-:Y:S08]  /*4e10*/  HMMA.16816.F32.BF16 R84, R16.reuse, R20, R84 ;  /* 0x000000141054723c */ /* 0x040ff00000041854 */
[-C--:B------:R-:W-:Y:S01]  /*4e20*/  HMMA.16816.F32.BF16 R88, R16, R22.reuse, R88 ;  /* 0x000000161058723c */ /* 0x080fe20000041858 */
[----:B------:R-:W4:Y:S07]  /*4e30*/  LDSM.16.MT88.4 R16, [R216+0x12c80] ;  /* 0x012c8000d810783b */ /* 0x000f2e0000004200 */
[-C--:B------:R-:W-:Y:S01]  /*4e40*/  HMMA.16816.F32.BF16 R92, R12, R22.reuse, R92 ;  /* 0x000000160c5c723c */ /* 0x080fe2000004185c */
[----:B------:R-:W4:Y:S07]  /*4e50*/  LDSM.16.MT88.4 R12, [R216+0x14c80] ;  /* 0x014c8000d80c783b */ /* 0x000f2e0000004200 */
[----:B------:R-:W-:Y:S01]  /*4e60*/  HMMA.16816.F32.BF16 R96, R4, R22, R96 ;  /* 0x000000160460723c */ /* 0x000fe20000041860 */
[----:B------:R-:W4:Y:S07]  /*4e70*/  LDSM.16.MT88.4 R4, [R217+0x11080] ;  /* 0x01108000d904783b */ /* 0x000f2e0000004200 */
[-C--:B-1----:R-:W-:Y:S01]  /*4e80*/  HMMA.16816.F32.BF16 R52, R24, R28.reuse, R52 ;  /* 0x0000001c1834723c */ /* 0x082fe20000041834 */
[----:B------:R-:W-:Y:S07]  /*4e90*/  LDSM.16.MT88.4 R20, [R216+0x13080] ;  /* 0x01308000d814783b */ /* 0x000fee0000004200 */
[-C--:B--2---:R-:W-:Y:S08]  /*4ea0*/  HMMA.16816.F32.BF16 R56, R32, R28.reuse, R56 ;  /* 0x0000001c2038723c */ /* 0x084ff00000041838 */
[C---:B---3--:R-:W-:Y:S08]  /*4eb0*/  HMMA.16816.F32.BF16 R60, R36.reuse, R28, R60 ;  /* 0x0000001c243c723c */ /* 0x048ff0000004183c */
[-C--:B------:R-:W-:Y:S08]  /*4ec0*/  HMMA.16816.F32.BF16 R64, R36, R30.reuse, R64 ;  /* 0x0000001e2440723c */ /* 0x080ff00000041840 */
[-C--:B------:R-:W-:Y:S08]  /*4ed0*/  HMMA.16816.F32.BF16 R68, R32, R30.reuse, R68 ;  /* 0x0000001e2044723c */ /* 0x080ff00000041844 */
[C---:B------:R-:W-:Y:S01]  /*4ee0*/  HMMA.16816.F32.BF16 R72, R24.reuse, R30, R72 ;  /* 0x0000001e1848723c */ /* 0x040fe20000041848 */
[----:B------:R-:W1:Y:S07]  /*4ef0*/  LDSM.16.MT88.4 R28, [R217+0xf880] ;  /* 0x00f88000d91c783b */ /* 0x000e6e0000004200 */
[-C--:B-----5:R-:W-:Y:S08]  /*4f00*/  HMMA.16816.F32.BF16 R76, R24, R8.reuse, R76 ;  /* 0x00000008184c723c */ /* 0x0a0ff0000004184c */
[-C--:B------:R-:W-:Y:S08]  /*4f10*/  HMMA.16816.F32.BF16 R80, R32, R8.reuse, R80 ;  /* 0x000000082050723c */ /* 0x080ff00000041850 */
[C---:B------:R-:W-:Y:S08]  /*4f20*/  HMMA.16816.F32.BF16 R84, R36.reuse, R8, R84 ;  /* 0x000000082454723c */ /* 0x040ff00000041854 */
[-C--:B------:R-:W-:Y:S08]  /*4f30*/  HMMA.16816.F32.BF16 R88, R36, R10.reuse, R88 ;  /* 0x0000000a2458723c */ /* 0x080ff00000041858 */
[-C--:B------:R-:W-:Y:S08]  /*4f40*/  HMMA.16816.F32.BF16 R92, R32, R10.reuse, R92 ;  /* 0x0000000a205c723c */ /* 0x080ff0000004185c */
[----:B------:R-:W-:Y:S01]  /*4f50*/  HMMA.16816.F32.BF16 R96, R24, R10, R96 ;  /* 0x0000000a1860723c */ /* 0x000fe20000041860 */
[----:B------:R-:W2:Y:S07]  /*4f60*/  LDSM.16.MT88.4 R8, [R217+0x11880] ;  /* 0x01188000d908783b */ /* 0x000eae0000004200 */
[-C--:B----4-:R-:W-:Y:S01]  /*4f70*/  HMMA.16816.F32.BF16 R52, R16, R40.reuse, R52 ;  /* 0x000000281034723c */ /* 0x090fe20000041834 */
        /* <DEDUP_REMOVED lines=33> */
[----:B-1-34-:R-:W2:Y:S01]  /*5190*/  LDL.64 R214, [R1+0x8] ;  /* 0x0000080001d67983 */ /* 0x01aea20000100a00 */
[----:B------:R-:W-:Y:S01]  /*51a0*/  USHF.R.S32.HI UR21, URZ, 0x1f, UR20 ;  /* 0x0000001f3f157899 */ /* 0x000fe20008011414 */
[----:B------:R-:W-:Y:S01]  /*51b0*/  IMAD.MOV.U32 R2, RZ, RZ, R250 ;  /* 0x000000ffff027224 */ /* 0x000fe200078e00fa */
[----:B------:R-:W-:Y:S01]  /*51c0*/  ULDC.64 UR6, c[0x0][0x208] ;  /* 0x0000820000067ab9 */ /* 0x000fe20000000a00 */
[----:B------:R-:W3:Y:S01]  /*51d0*/  LDL.64 R236, [R1] ;  /* 0x0000000001ec7983 */ /* 0x000ee20000100a00 */
[----:B------:R-:W-:Y:S01]  /*51e0*/  UIMAD UR21, UR21, UR6, URZ ;  /* 0x00000006151572a4 */ /* 0x000fe2000f8e023f */
[----:B------:R-:W-:Y:S01]  /*51f0*/  IMAD.MOV.U32 R3, RZ, RZ, R251 ;  /* 0x000000ffff037224 */ /* 0x000fe200078e00fb */
[----:B------:R-:W-:Y:S01]  /*5200*/  UIMAD.WIDE.U32 UR28, UR20, UR6, URZ ;  /* 0x00000006141c72a5 */ /* 0x000fe2000f8e003f */
[----:B------:R-:W1:Y:S01]  /*5210*/  S2R R0, SR_CTAID.Y ;  /* 0x0000000000007919 */ /* 0x000e620000002600 */
[----:B------:R-:W-:Y:S01]  /*5220*/  IMAD.U32 R6, RZ, RZ, UR9 ;  /* 0x00000009ff067e24 */ /* 0x000fe2000f8e00ff */
[----:B------:R-:W-:Y:S02]  /*5230*/  UIMAD UR6, UR20, UR7, UR21 ;  /* 0x00000007140672a4 */ /* 0x000fe4000f8e0215 */
[----:B------:R-:W-:Y:S02]  /*5240*/  USHF.L.U32 UR7, UR28, 0x6, URZ ;  /* 0x000000061c077899 */ /* 0x000fe4000800063f */
[----:B------:R-:W-:Y:S02]  /*5250*/  USHF.L.U32 UR26, UR20, 0x6, URZ ;  /* 0x00000006141a7899 */ /* 0x000fe4000800063f */
[----:B------:R-:W-:Y:S02]  /*5260*/  UIADD3 UR6, UR29, UR6, URZ ;  /* 0x000000061d067290 */ /* 0x000fe4000fffe03f */
[----:B------:R-:W-:Y:S02]  /*5270*/  USHF.R.S32.HI UR21, URZ, 0x1f, UR26 ;  /* 0x0000001f3f157899 */ /* 0x000fe4000801141a */
[----:B------:R-:W-:Y:S01]  /*5280*/  IMAD.U32 R7, RZ, RZ, UR26 ;  /* 0x0000001aff077e24 */ /* 0x000fe2000f8e00ff */
[----:B------:R-:W-:Y:S03]  /*5290*/  USHF.L.U64.HI UR6, UR28, 0x6, UR6 ;  /* 0x000000061c067899 */ /* 0x000fe60008010206 */
[----:B------:R-:W-:Y:S01]  /*52a0*/  IMAD.U32 R8, RZ, RZ, UR21 ;  /* 0x00000015ff087e24 */ /* 0x000fe2000f8e00ff */
[----:B-1----:R-:W-:Y:S01]  /*52b0*/  SHF.R.S32.HI R4, RZ, 0x1f, R0 ;  /* 0x0000001fff047819 */ /* 0x002fe20000011400 */
[----:B------:R-:W-:Y:S04]  /*52c0*/  IMAD.WIDE.U32 R2, R0, c[0x0][0x288], R2 ;  /* 0x0000a20000027a25 */ /* 0x000fe800078e0002 */
[----:B------:R-:W-:Y:S01]  /*52d0*/  IMAD R4, R4, c[0x0][0x288], RZ ;  /* 0x0000a20004047a24 */ /* 0x000fe200078e02ff */
[----:B------:R-:W-:Y:S03]  /*52e0*/  IADD3 R7, P5, P1, R7, UR16, R2 ;  /* 0x0000001007077c10 */ /* 0x000fe6000f9be002 */
[----:B------:R-:W-:Y:S04]  /*52f0*/  IMAD R4, R0, c[0x0][0x28c], R4 ;  /* 0x0000a30000047a24 */ /* 0x000fe800078e0204 */
[----:B------:R-:W-:Y:S05]  /*5300*/  IMAD.IADD R2, R3, 0x1, R4 ;  /* 0x0000000103027824 */ /* 0x000fea00078e0204 */
[----:B------:R-:W-:Y:S01]  /*5310*/  IADD3.X R8, R8, UR11, R2, P5, P1 ;  /* 0x0000000b08087c10 */ /* 0x000fe2000afe2402 */
[----:B------:R-:W-:Y:S01]  /*5320*/  IMAD.U32 R2, RZ, RZ, UR8 ;  /* 0x00000008ff027e24 */ /* 0x000fe2000f8e00ff */
[----:B------:R-:W-:Y:S02]  /*5330*/  LOP3.LUT P5, RZ, R245, 0x1, RZ, 0xc0, !PT ;  /* 0x00000001f5ff7812 */ /* 0x000fe400078ac0ff */
[----:B--2---:R-:W-:Y:S04]  /*5340*/  IADD3 R0, P6, R214, UR7, RZ ;  /* 0x00000007d6007c10 */ /* 0x004fe8000ffde0ff */
[C---:B---3--:R-:W-:Y:S02]  /*5350*/  IADD3.X R3, R237.reuse, UR6, RZ, P6, !PT ;  /* 0x00000006ed037c10 */ /* 0x048fe4000b7fe4ff */
[C---:B------:R-:W-:Y:S04]  /*5360*/  LEA R4, P6, R0.reuse, c[0x0][0x1f0], 0x1 ;  /* 0x00007c0000047a11 */ /* 0x040fe800078c08ff */
[----:B------:R-:W-:Y:S01]  /*5370*/  LEA.HI.X R5, R0, c[0x0][0x1f4], R3, 0x1, P6 ;  /* 0x00007d0000057a11 */ /* 0x000fe200030f0c03 */
[----:B------:R-:W-:Y:S01]  /*5380*/  IMAD.U32 R0, RZ, RZ, UR26 ;  /* 0x0000001aff007e24 */ /* 0x000fe2000f8e00ff */
[----:B------:R-:W-:Y:S04]  /*5390*/  IADD3 R3, P6, P1, R214, UR7, R2 ;  /* 0x00000007d6037c10 */ /* 0x000fe8000f9de002 */
[----:B------:R-:W-:Y:S02]  /*53a0*/  IADD3 R0, -R248, c[0x0][0x168], -R0 ;  /* 0x00005a00f8007a10 */ /* 0x000fe40007ffe900 */
[----:B------:R-:W-:Y:S02]  /*53b0*/  IADD3.X R6, R237, UR6, R6, P6, P1 ;  /* 0x00000006ed067c10 */ /* 0x000fe4000b7e2406 */
[C---:B------:R-:W-:Y:S02]  /*53c0*/  ISETP.LT.OR P6, PT, R0.reuse, 0x1, !P5 ;  /* 0x000000010000780c */ /* 0x040fe40006fc1670 */
[C---:B------:R-:W-:Y:S02]  /*53d0*/  LEA R2, P1, R3.reuse, c[0x0][0x1f0], 0x1 ;  /* 0x00007c0003027a11 */ /* 0x040fe400078208ff */
[C---:B------:R-:W-:Y:S02]  /*53e0*/  ISETP.LT.OR P5, PT, R0.reuse, 0x21, !P5 ;  /* 0x000000210000780c */ /* 0x040fe40006fa1670 */
[----:B------:R-:W-:Y:S02]  /*53f0*/  LEA.HI.X R3, R3, c[0x0][0x1f4], R6, 0x1, P1 ;  /* 0x00007d0003037a11 */ /* 0x000fe400008f0c06 */
[C---:B------:R-:W-:Y:S04]  /*5400*/  LEA R6, P1, R7.reuse, c[0x0][0x280], 0x2 ;  /* 0x0000a00007067a11 */ /* 0x040fe800078210ff */
[----:B------:R-:W-:Y:S01]  /*5410*/  LEA.HI.X R7, R7, c[0x0][0x284], R8, 0x2, P1 ;  /* 0x0000a10007077a11 */ /* 0x000fe200008f1408 */
[----:B------:R-:W-:Y:S01]  /*5420*/  @!PT LDS RZ, [RZ] ;  /* 0x00000000fffff984 */ /* 0x000fe20000000800 */
[----:B------:R-:W-:Y:S01]  /*5430*/  @!PT LDS RZ, [RZ] ;  /* 0x00000000fffff984 */ /* 0x000fe20000000800 */
[----:B------:R-:W-:Y:S01]  /*5440*/  @!PT LDS RZ, [RZ] ;  /* 0x00000000fffff984 */ /* 0x000fe20000000800 */
[----:B------:R1:W-:Y:S01]  /*5450*/  LDGSTS.E.BYPASS.LTC128B.128 [R240+0xe080], [R4.64], !P6 ;  /* 0x0e08000004f07fae */ /* 0x0003e2000f101d58 */
[----:B------:R-:W-:Y:S04]  /*5460*/  LOP3.LUT P1, RZ, R245, 0x2, RZ, 0xc0, !PT ;  /* 0x00000002f5ff7812 */ /* 0x000fe8000782c0ff */
[C---:B------:R-:W-:Y:S02]  /*5470*/  ISETP.LT.OR P6, PT, R0.reuse, 0x1, !P1 ;  /* 0x000000010000780c */ /* 0x040fe40004fc1670 */
[----:B------:R-:W-:Y:S01]  /*5480*/  ISETP.LT.OR P1, PT, R0, 0x21, !P1 ;  /* 0x000000210000780c */ /* 0x000fe20004f21670 */
[----:B------:R-:W-:Y:S10]  /*5490*/  @!P2 IMAD.SHL.U32 R0, R246, 0x10, RZ ;  /* 0x00000010f600a824 */ /* 0x000ff400078e00ff */
[----:B------:R1:W-:Y:S04]  /*54a0*/  LDGSTS.E.BYPASS.LTC128B.128 [R240+0x10080], [R4.64+0x80], !P6 ;  /* 0x1008008004f07fae */ /* 0x0003e8000f101d58 */
[----:B------:R1:W-:Y:S04]  /*54b0*/  LDGSTS.E.BYPASS.LTC128B.128 [R240+0xf080], [R2.64], !P5 ;  /* 0x0f08000002f07fae */ /* 0x0003e8000e901d58 */
[----:B------:R1:W-:Y:S04]  /*54c0*/  LDGSTS.E.BYPASS.LTC128B.128 [R240+0x11080], [R2.64+0x80], !P1 ;  /* 0x1108008002f07fae */ /* 0x0003e8000c901d58 */
[----:B------:R1:W-:Y:S02]  /*54d0*/  @!P2 LDGSTS.E.BYPASS.LTC128B.128 [R0+0x12280], [R6.64] ;  /* 0x122800000600afae */ /* 0x0003e4000b901d58 */
.L_x_399:
[-C--:B-1-34-:R-:W-:Y:S01]  /*54e0*/  HMMA.16816.F32.BF16 R4, R32, R16.reuse, RZ ;  /* 0x000000102004723c */ /* 0x09afe200000418ff */
[----:B------:R-:W2:Y:S01]  /*54f0*/  LDL.64 R236, [R1+0x18] ;  /* 0x0000180001ec7983 */ /* 0x000ea20000100a00 */
[----:B------:R-:W-:Y:S02]  /*5500*/  USHF.L.U32 UR12, UR12, 0xd, URZ ;  /* 0x0000000d0c0c7899 */ /* 0x000fe4000800063f */
[----:B------:R-:W-:Y:S01]  /*5510*/  IMAD.U32 R0, RZ, RZ, UR4 ;  /* 0x00000004ff007e24 */ /* 0x000fe2000f8e00ff */
[----:B------:R-:W3:Y:S01]  /*5520*/  LDL R2, [R1+0x20] ;  /* 0x0000200001027983 */ /* 0x000ee20000100800 */
[----:B------:R-:W-:Y:S02]  /*5530*/  UIADD3 UR6, UR4, 0x1, URZ ;  /* 0x0000000104067890 */ /* 0x000fe4000fffe03f */
[C---:B------:R-:W-:Y:S01]  /*5540*/  HMMA.16816.F32.BF16 R8, R36.reuse, R16, RZ ;  /* 0x000000102408723c */ /* 0x040fe200000418ff */
[----:B------:R-:W-:Y:S01]  /*5550*/  LDSM.16.M88.4 R48, [R221+0x1000] ;  /* 0x00100000dd30783b */ /* 0x000fe20000000200 */
[----:B------:R-:W-:Y:S02]  /*5560*/  UISETP.GE.AND UP0, UPT, UR4, 0x1, UPT ;  /* 0x000000010400788c */ /* 0x000fe4000bf06270 */
[----:B------:R-:W-:Y:S01]  /*5570*/  IMAD R0, R0, 0x2000, R230 ;  /* 0x0000200000007824 */ /* 0x000fe200078e02e6 */
[----:B------:R-:W1:Y:S01]  /*5580*/  LDSM.16.MT88.4 R148, [R217+0x1080] ;  /* 0x00108000d994783b */ /* 0x000e620000004200 */
[----:B------:R-:W-:Y:S02]  /*5590*/  USEL UR4, UR6, URZ, !UP0 ;  /* 0x0000003f06047287 */ /* 0x000fe4000c000000 */
[-C--:B------:R-:W-:Y:S01]  /*55a0*/  HMMA.16816.F32.BF16 R12, R36, R18.reuse, RZ ;  /* 0x00000012240c723c */ /* 0x080fe200000418ff */
[----:B------:R-:W4:Y:S01]  /*55b0*/  LDSM.16.M88.4 R212, [R221+0x1800] ;  /* 0x00180000ddd4783b */ /* 0x000f220000000200 */
[----:B------:R-:W-:Y:S02]  /*55c0*/  UISETP.GE.AND UP0, UPT, UR20, UR13, UPT ;  /* 0x0000000d1400728c */ /* 0x000fe4000bf06270 */
[----:B------:R-:W-:Y:S01]  /*55d0*/  IMAD.SHL.U32 R0, R0, 0x2, RZ ;  /* 0x0000000200007824 */ /* 0x000fe200078e00ff */
[----:B------:R-:W0:Y:S01]  /*55e0*/  LDGDEPBAR ;  /* 0x00000000000079af */ /* 0x000e220000000000 */
[----:B------:R-:W-:Y:S02]  /*55f0*/  UIADD3 UR6, UR15, 0x1, URZ ;  /* 0x000000010f067890 */ /* 0x000fe4000fffe03f */
[C---:B------:R-:W-:Y:S01]  /*5600*/  HMMA.16816.F32.BF16 R16, R32.reuse, R18, RZ ;  /* 0x000000122010723c */ /* 0x040fe200000418ff */
[----:B------:R-:W-:Y:S01]  /*5610*/  PLOP3.LUT P1, PT, PT, PT, UP0, 0x80, 0x0 ;  /* 0x000000000000781c */ /* 0x000fe20003f2f008 */
[----:B------:R-:W-:Y:S04]  /*5620*/  UISETP.GE.AND UP0, UPT, UR15, 0x1, UPT ;  /* 0x000000010f00788c */ /* 0x000fe8000bf06270 */
[----:B------:R-:W-:Y:S02]  /*5630*/  USEL UR15, UR6, URZ, !UP0 ;  /* 0x0000003f060f7287 */ /* 0x000fe4000c000000 */
[-C--:B------:R-:W-:Y:S08]  /*5640*/  HMMA.16816.F32.BF16 R20, R32, R40.reuse, RZ ;  /* 0x000000282014723c */ /* 0x080ff000000418ff */
[C---:B------:R-:W-:Y:S08]  /*5650*/  HMMA.16816.F32.BF16 R24, R36.reuse, R40, RZ ;  /* 0x000000282418723c */ /* 0x040ff000000418ff */
[-C--:B------:R-:W-:Y:S01]  /*5660*/  HMMA.16816.F32.BF16 R28, R36, R42.reuse, RZ ;  /* 0x0000002a241c723c */ /* 0x080fe200000418ff */
[----:B------:R-:W5:Y:S07]  /*5670*/  LDSM.16.MT88.4 R36, [R217+0x4080] ;  /* 0x00408000d924783b */ /* 0x000f6e0000004200 */
[----:B------:R-:W-:Y:S01]  /*5680*/  HMMA.16816.F32.BF16 R32, R32, R42, RZ ;  /* 0x0000002a2020723c */ /* 0x000fe200000418ff */
[----:B------:R-:W-:Y:S07]  /*5690*/  LDSM.16.M88.4 R40, [R223+0x1000] ;  /* 0x00100000df28783b */ /* 0x000fee0000000200 */
[-C--:B------:R-:W-:Y:S08]  /*56a0*/  HMMA.16816.F32.BF16 R4, R44, R160.reuse, R4 ;  /* 0x000000a02c04723c */ /* 0x080ff00000041804 */
        /* <DEDUP_REMOVED lines=9> */
[----:B------:R-:W5:Y:S04]  /*5740*/  LDSM.16.MT88.4 R44, [R217+0x1880] ;  /* 0x00188000d92c783b */ /* 0x000f680000004200 */
[----:B------:R-:W-:Y:S03]  /*5750*/  LDSM.16.MT88.4 R208, [R217+0x2080] ;  /* 0x00208000d9d0783b */ /* 0x000fe60000004200 */
[-C--:B-1----:R-:W-:Y:S08]  /*5760*/  HMMA.16816.F32.BF16 R4, R48, R148.reuse, R4 ;  /* 0x000000943004723c */ /* 0x082ff00000041804 */
[C---:B----4-:R-:W-:Y:S08]  /*5770*/  HMMA.16816.F32.BF16 R8, R212.reuse, R148, R8 ;  /* 0x00000094d408723c */ /* 0x050ff00000041808 */
[-C--:B------:R-:W-:Y:S08]  /*5780*/  HMMA.16816.F32.BF16 R12, R212, R150.reuse, R12 ;  /* 0x00000096d40c723c */ /* 0x080ff0000004180c */
[C---:B------:R-:W-:Y:S01]  /*5790*/  HMMA.16816.F32.BF16 R16, R48.reuse, R150, R16 ;  /* 0x000000963010723c */ /* 0x040fe20000041810 */
[----:B------:R-:W1:Y:S07]  /*57a0*/  LDSM.16.M88.4 R148, [R223+0x1800] ;  /* 0x00180000df94783b */ /* 0x000e6e0000000200 */
[-C--:B-----5:R-:W-:Y:S08]  /*57b0*/  HMMA.16816.F32.BF16 R20, R48, R36.reuse, R20 ;  /* 0x000000243014723c */ /* 0x0a0ff00000041814 */
[C---:B------:R-:W-:Y:S08]  /*57c0*/  HMMA.16816.F32.BF16 R24, R212.reuse, R36, R24 ;  /* 0x00000024d418723c */ /* 0x040ff00000041818 */
[-C--:B------:R-:W-:Y:S08]  /*57d0*/  HMMA.16816.F32.BF16 R28, R212, R38.reuse, R28 ;  /* 0x00000026d41c723c */ /* 0x080ff0000004181c */
[----:B------:R-:W-:Y:S01]  /*57e0*/  HMMA.16816.F32.BF16 R32, R48, R38, R32 ;  /* 0x000000263020723c */ /* 0x000fe20000041820 */
[----:B------:R-:W4:Y:S04]  /*57f0*/  LDSM.16.M88.4 R36, [R221+0x2800] ;  /* 0x00280000dd24783b */ /* 0x000f280000000200 */
[----:B------:R-:W5:Y:S03]  /*5800*/  LDSM.16.MT88.4 R48, [R217+0x5080] ;  /* 0x00508000d930783b */ /* 0x000f660000004200 */
[-C--:B------:R-:W-:Y:S08]  /*5810*/  HMMA.16816.F32.BF16 R4, R40, R44.reuse, R4 ;  /* 0x0000002c2804723c */ /* 0x080ff00000041804 */
[C---:B-1----:R-:W-:Y:S08]  /*5820*/  HMMA.16816.F32.BF16 R8, R148.reuse, R44, R8 ;  /* 0x0000002c9408723c */ /* 0x042ff00000041808 */
        /* <DEDUP_REMOVED lines=8> */
[----:B------:R-:W1:Y:S04]  /*58b0*/  LDSM.16.M88.4 R40, [R223+0x2000] ;  /* 0x00200000df28783b */ /* 0x000e680000000200 */
[----:B------:R-:W1:Y:S03]  /*58c0*/  LDSM.16.MT88.4 R160, [R217+0x5880] ;  /* 0x00588000d9a0783b */ /* 0x000e660000004200 */
[-C--:B------:R-:W-:Y:S08]  /*58d0*/  HMMA.16816.F32.BF16 R4, R204, R208.reuse, R4 ;  /* 0x000000d0cc04723c */ /* 0x080ff00000041804 */
[C---:B----4-:R-:W-:Y:S08]  /*58e0*/  HMMA.16816.F32.BF16 R8, R36.reuse, R208, R8 ;  /* 0x000000d02408723c */ /* 0x050ff00000041808 */
[-C--:B------:R-:W-:Y:S08]  /*58f0*/  HMMA.16816.F32.BF16 R12, R36, R210.reuse, R12 ;  /* 0x000000d2240c723c */ /* 0x080ff0000004180c */
[C---:B------:R-:W-:Y:S08]  /*5900*/  HMMA.16816.F32.BF16 R16, R204.reuse, R210, R16 ;  /* 0x000000d2cc10723c */ /* 0x040ff00000041810 */
[-C--:B-----5:R-:W-:Y:S08]  /*5910*/  HMMA.16816.F32.BF16 R20, R204, R48.reuse, R20 ;  /* 0x00000030cc14723c */ /* 0x0a0ff00000041814 */
[C---:B------:R-:W-:Y:S04]  /*5920*/  HMMA.16816.F32.BF16 R24, R36.reuse, R48, R24 ;  /* 0x000000302418723c */ /* 0x040fe80000041818 */
[----:B--2---:R-:W-:Y:S04]  /*5930*/  IADD3 R3, P5, R236, UR12, RZ ;  /* 0x0000000cec037c10 */ /* 0x004fe8000ffbe0ff */
[-C--:B------:R-:W-:Y:S07]  /*5940*/  HMMA.16816.F32.BF16 R28, R36, R50.reuse, R28 ;  /* 0x00000032241c723c */ /* 0x080fee000004181c */
[----:B------:R-:W-:Y:S01]  /*5950*/  IMAD.U32 R36, RZ, RZ, UR12 ;  /* 0x0000000cff247e24 */ /* 0x000fe2000f8e00ff */
[----:B------:R-:W-:Y:S01]  /*5960*/  HMMA.16816.F32.BF16 R32, R204, R50, R32 ;  /* 0x00000032cc20723c */ /* 0x000fe20000041820 */
[----:B------:R-:W-:Y:S03]  /*5970*/  UMOV UR12, UR20 ;  /* 0x00000014000c7c82 */ /* 0x000fe60008000000 */
[----:B---3--:R-:W-:Y:S02]  /*5980*/  LEA.HI.X.SX32 R36, R36, R2, 0x1, P5 ;  /* 0x0000000224247211 */ /* 0x008fe400028f0eff */
[C---:B------:R-:W-:Y:S02]  /*5990*/  LEA R2, P5, R3.reuse, c[0x0][0x220], 0x2 ;  /* 0x0000880003027a11 */ /* 0x040fe400078a10ff */
[-C--:B-1----:R-:W-:Y:S05]  /*59a0*/  HMMA.16816.F32.BF16 R4, R40, R44.reuse, R4 ;  /* 0x0000002c2804723c */ /* 0x082fea0000041804 */
[----:B------:R-:W-:Y:S02]  /*59b0*/  LEA.HI.X R3, R3, c[0x0][0x224], R36, 0x2, P5 ;  /* 0x0000890003037a11 */ /* 0x000fe400028f1424 */
[----:B------:R-:W-:Y:S01]  /*59c0*/  LDSM.16.MT88.4 R36, [R216+0x17880] ;  /* 0x01788000d824783b */ /* 0x000fe20000004200 */
        /* <DEDUP_REMOVED lines=156> */
.L_x_381:
[----:B------:R-:W-:Y:S05]  /*6390*/  @P1 EXIT ;  /* 0x000000000000194d */ /* 0x000fea0003800000 */
[----:B------:R-:W1:Y:S01]  /*63a0*/  S2R R0, SR_CTAID.Y ;  /* 0x0000000000007919 */ /* 0x000e620000002600 */
[----:B------:R-:W2:Y:S01]  /*63b0*/  S2UR UR5, SR_CTAID.X ;  /* 0x00000000000579c3 */ /* 0x000ea20000002500 */
[----:B------:R-:W-:Y:S02]  /*63c0*/  MOV R2, 0x1 ;  /* 0x0000000100027802 */ /* 0x000fe40000000f00 */
[----:B------:R-:W3:Y:S04]  /*63d0*/  S2R R11, SR_CTAID.Z ;  /* 0x00000000000b7919 */ /* 0x000ee80000002700 */
[----:B------:R-:W-:Y:S01]  /*63e0*/  BAR.SYNC.DEFER_BLOCKING 0x1, 0x100 ;  /* 0x0044000000007b1d */ /* 0x000fe20000010000 */
[----:B------:R-:W-:-:S13]  /*63f0*/  ISETP.NE.AND P1, PT, R2, c[0x0][0x338], PT ;  /* 0x0000ce0002007a0c */ /* 0x000fda0003f25270 */
[----:B-1----:R-:W-:Y:S01]  /*6400*/  @P1 IMAD.HI.U32 R3, R0, c[0x0][0x33c], RZ ;  /* 0x0000cf0000031a27 */ /* 0x002fe200078e00ff */
[----:B--2---:R-:W-:-:S04]  /*6410*/  UIMAD UR5, UR5, 0x3000, URZ ;  /* 0x00003000050578a4 */ /* 0x004fc8000f8e023f */
[----:B------:R-:W-:Y:S01]  /*6420*/  @P1 SHF.R.U32.HI R0, RZ, c[0x0][0x340], R3 ;  /* 0x0000d000ff001a19 */ /* 0x000fe20000011603 */
[----:B------:R-:W-:Y:S01]  /*6430*/  USHF.R.S32.HI UR4, URZ, 0x1f, UR5 ;  /* 0x0000001f3f047899 */ /* 0x000fe20008011405 */
[----:B------:R-:W-:Y:S02]  /*6440*/  IADD3 R2, P0, R246, UR5, RZ ;  /* 0x00000005f6027c10 */ /* 0x000fe4000ff1e0ff */
[----:B------:R-:W-:-:S03]  /*6450*/  SHF.R.S32.HI R4, RZ, 0x1f, R0 ;  /* 0x0000001fff047819 */ /* 0x000fc60000011400 */
[----:B------:R-:W-:Y:S02]  /*6460*/  LEA.HI.X.SX32 R3, R246, UR4, 0x1, P0 ;  /* 0x00000004f6037c11 */ /* 0x000fe400080f0eff */
[C---:B------:R-:W-:Y:S02]  /*6470*/  IMAD R6, R4.reuse, c[0x0][0x328], RZ ;  /* 0x0000ca0004067a24 */ /* 0x040fe400078e02ff */
[----:B------:R-:W-:Y:S02]  /*6480*/  IMAD R7, R4, c[0x0][0x300], RZ ;  /* 0x0000c00004077a24 */ /* 0x000fe400078e02ff */
[----:B------:R-:W-:-:S04]  /*6490*/  IMAD.WIDE.U32 R4, R0, c[0x0][0x328], R2 ;  /* 0x0000ca0000047a25 */ /* 0x000fc800078e0002 */
[----:B------:R-:W-:-:S04]  /*64a0*/  IMAD.WIDE.U32 R2, R0, c[0x0][0x300], R2 ;  /* 0x0000c00000027a25 */ /* 0x000fc800078e0002 */
[C---:B------:R-:W-:Y:S02]  /*64b0*/  IMAD R6, R0.reuse, c[0x0][0x32c], R6 ;  /* 0x0000cb0000067a24 */ /* 0x040fe400078e0206 */
[----:B------:R-:W-:Y:S01]  /*64c0*/  IMAD R0, R0, c[0x0][0x304], R7 ;  /* 0x0000c10000007a24 */ /* 0x000fe200078e0207 */
[----:B---3--:R-:W-:Y:S02]  /*64d0*/  SHF.R.S32.HI R7, RZ, 0x1f, R11 ;  /* 0x0000001fff077819 */ /* 0x008fe4000001140b */
[----:B------:R-:W-:Y:S02]  /*64e0*/  IADD3 R5, R5, R6, RZ ;  /* 0x0000000605057210 */ /* 0x000fe40007ffe0ff */
[----:B------:R-:W-:Y:S01]  /*64f0*/  IADD3 R3, R3, R0, RZ ;  /* 0x0000000003037210 */ /* 0x000fe20007ffe0ff */
[----:B------:R-:W-:Y:S02]  /*6500*/  IMAD R10, R7, c[0x0][0x330], RZ ;  /* 0x0000cc00070a7a24 */ /* 0x000fe400078e02ff */
[----:B------:R-:W-:-:S04]  /*6510*/  IMAD.WIDE.U32 R8, R11, c[0x0][0x330], R4 ;  /* 0x0000cc000b087a25 */ /* 0x000fc800078e0004 */
[----:B------:R-:W-:Y:S01]  /*6520*/  IMAD R10, R11, c[0x0][0x334], R10 ;  /* 0x0000cd000b0a7a24 */ /* 0x000fe200078e020a */
[----:B------:R-:W-:Y:S01]  /*6530*/  LEA R4, P1, R8, c[0x0][0x310], 0x2 ;  /* 0x0000c40008047a11 */ /* 0x000fe200078210ff */
[----:B------:R-:W-:Y:S02]  /*6540*/  IMAD R0, R7, c[0x0][0x308], RZ ;  /* 0x0000c20007007a24 */ /* 0x000fe400078e02ff */
[----:B------:R-:W-:Y:S01]  /*6550*/  IMAD.WIDE.U32 R6, R11, c[0x0][0x308], R2 ;  /* 0x0000c2000b067a25 */ /* 0x000fe200078e0002 */
[----:B------:R-:W-:-:S03]  /*6560*/  IADD3 R10, R9, R10, RZ ;  /* 0x0000000a090a7210 */ /* 0x000fc60007ffe0ff */
[----:B------:R-:W-:Y:S01]  /*6570*/  IMAD R0, R11, c[0x0][0x30c], R0 ;  /* 0x0000c3000b007a24 */ /* 0x000fe200078e0200 */
[----:B------:R-:W-:Y:S02]  /*6580*/  LEA.HI.X R5, R8, c[0x0][0x314], R10, 0x2, P1 ;  /* 0x0000c50008057a11 */ /* 0x000fe400008f140a */
[C---:B------:R-:W-:Y:S02]  /*6590*/  LEA R2, P0, R6.reuse, c[0x0][0x2e8], 0x2 ;  /* 0x0000ba0006027a11 */ /* 0x040fe400078010ff */
[----:B------:R-:W-:Y:S01]  /*65a0*/  IADD3 R0, R7, R0, RZ ;  /* 0x0000000007007210 */ /* 0x000fe20007ffe0ff */
[----:B------:R-:W-:Y:S03]  /*65b0*/  RED.E.ADD.F32.FTZ.RN.STRONG.GPU [R4.64], R52 ;  /* 0x000000340400798e */ /* 0x000fe6000c10e798 */
[----:B------:R-:W-:Y:S01]  /*65c0*/  LEA.HI.X R3, R6, c[0x0][0x2ec], R0, 0x2, P0 ;  /* 0x0000bb0006037a11 */ /* 0x000fe200000f1400 */
        /* <DEDUP_REMOVED lines=96> */
.L_x_401:
        /* <DEDUP_REMOVED lines=11> */
.L_x_2297:


//--------------------- .text._ZN7cutlass13device_kernelIN5flash19enable_sm80_to_sm89INS1_16FlashAttnBwdSm80INS1_25CollectiveMainloopBwdSm80ILi2ELi1EN4cute5tupleIJNS5_1CILi64EEENS7_ILi96EEENS7_ILi128EEEEEENS_10bfloat16_tEfNS_4arch4Sm80ELb0ELb1ELb0ELb0ELb1ELb0ELb0ELb0ELi2ELi2ELi2ELi2ELb1EEENS1_24CollectiveEpilogueBwdGQAISB_fSE_Li256ELb0ELb1EEENS1_19SingleTileSchedulerILb0ELb0ELb0ELi96EEEEEEEEEvNT_6ParamsE --------------------------
	.section	.text._ZN7cutlass13device_kernelIN5flash19enable_sm80_to_sm89INS1_16FlashAttnBwdSm80INS1_25CollectiveMainloopBwdSm80ILi2ELi1EN4cute5tupleIJNS5_1CILi64EEENS7_ILi96EEENS7_ILi128EEEEEENS_10bfloat16_tEfNS_4arch4Sm80ELb0ELb1ELb0ELb0ELb1ELb0ELb0ELb0ELi2ELi2ELi2ELi2ELb1EEENS1_24CollectiveEpilogueBwdGQAISB_fSE_Li256ELb0ELb1EEENS1_19SingleTileSchedulerILb0ELb0ELb0ELi96EEEEEEEEEvNT_6ParamsE,"ax",@progbits
	.sectioninfo	@"SHI_REGISTERS=255"
	.align	128
.text._ZN7cutlass13device_kernelIN5flash19enable_sm80_to_sm89INS1_16FlashAttnBwdSm80INS1_25CollectiveMainloopBwdSm80ILi2ELi1EN4cute5tupleIJNS5_1CILi64EEENS7_ILi96EEENS7_ILi128EEEEEENS_10bfloat16_tEfNS_4arch4Sm80ELb0ELb1ELb0ELb0ELb1ELb0ELb0ELb0ELi2ELi2ELi2ELi2ELb1EEENS1_24CollectiveEpilogueBwdGQAISB_fSE_Li256ELb0ELb1EEENS1_19SingleTileSchedulerILb0ELb0ELb0ELi96EEEEEEEEEvNT_6ParamsE:
        .type           _ZN7cutlass13device_kernelIN5flash19enable_sm80_to_sm89INS1_16FlashAttnBwdSm80INS1_25CollectiveMainloopBwdSm80ILi2ELi1EN4cute5tupleIJNS5_1CILi64EEENS7_ILi96EEENS7_ILi128EEEEEENS_10bfloat16_tEfNS_4arch4Sm80ELb0ELb1ELb0ELb0ELb1ELb0ELb0ELb0ELi2ELi2ELi2ELi2ELb1EEENS1_24CollectiveEpilogueBwdGQAISB_fSE_Li256ELb0ELb1EEENS1_19SingleTileSchedulerILb0ELb0ELb0ELi96EEEEEEEEEvNT_6ParamsE,@function
        .size           _ZN7cutlass13device_kernelIN5flash19enable_sm80_to_sm89INS1_16FlashAttnBwdSm80INS1_25CollectiveMainloopBwdSm80ILi2ELi1EN4cute5tupleIJNS5_1CILi64EEENS7_ILi96EEENS7_ILi128EEEEEENS_10bfloat16_tEfNS_4arch4Sm80ELb0ELb1ELb0ELb0ELb1ELb0ELb0ELb0ELi2ELi2ELi2ELi2ELb1EEENS1_24CollectiveEpilogueBwdGQAISB_fSE_Li256ELb0ELb1EEENS1_19SingleTileSchedulerILb0ELb0ELb0ELi96EEEEEEEEEvNT_6ParamsE,(.L_x_2298 - _ZN7cutlass13device_kernelIN5flash19enable_sm80_to_sm89INS1_16FlashAttnBwdSm80INS1_25CollectiveMainloopBwdSm80ILi2ELi1EN4cute5tupleIJNS5_1CILi64EEENS7_ILi96EEENS7_ILi128EEEEEENS_10bfloat16_tEfNS_4arch4Sm80ELb0ELb1ELb0ELb0ELb1ELb0ELb0ELb0ELi2ELi2ELi2ELi2ELb1EEENS1_24CollectiveEpilogueBwdGQAISB_fSE_Li256ELb0ELb1EEENS1_19SingleTileSchedulerILb0ELb0ELb0ELi96EEEEEEEEEvNT_6ParamsE)
        .other          _ZN7cutlass13device_kernelIN5flash19enable_sm80_to_sm89INS1_16FlashAttnBwdSm80INS1_25CollectiveMainloopBwdSm80ILi2ELi1EN4cute5tupleIJNS5_1CILi64EEENS7_ILi96EEENS7_ILi128EEEEEENS_10bfloat16_tEfNS_4arch4Sm80ELb0ELb1ELb0ELb0ELb1ELb0ELb0ELb0ELi2ELi2ELi2ELi2ELb1EEENS1_24CollectiveEpilogueBwdGQAISB_fSE_Li256ELb0ELb1EEENS1_19SingleTileSchedulerILb0ELb0ELb0ELi96EEEEEEEEEvNT_6ParamsE,@"STO_CUDA_ENTRY STV_DEFAULT"
_ZN7cutlass13device_kernelIN5flash19enable_sm80_to_sm89INS1_16FlashAttnBwdSm80INS1_25CollectiveMainloopBwdSm80ILi2ELi1EN4cute5tupleIJNS5_1CILi64EEENS7_ILi96EEENS7_ILi128EEEEEENS_10bfloat16_tEfNS_4arch4Sm80ELb0ELb1ELb0ELb0ELb1ELb0ELb0ELb0ELi2ELi2ELi2ELi2ELb1EEENS1_24CollectiveEpilogueBwdGQAISB_fSE_Li256ELb0ELb1EEENS1_19SingleTileSchedulerILb0ELb0ELb0ELi96EEEEEEEEEvNT_6ParamsE:
        /* <DEDUP_REMOVED lines=26> */
.L_x_402:
        /* <DEDUP_REMOVED lines=204> */
[C---:B------:R-:W-:Y:S01]  /*0e60*/  ISETP.LT.OR P3, PT, R15.reuse, 0x21, P6 ;  /* 0x000000210f00780c */ /* 0x040fe20003761670 */
[C---:B------:R-:W-:Y:S01]  /*0e70*/  IMAD R7, R28.reuse, c[0x0][0x21c], R7 ;  /* 0x000087001c077a24 */ /* 0x040fe200078e0207 */
        /* <DEDUP_REMOVED lines=10> */
[----:B------:R-:W-:Y:S01]  /*0f20*/  IMAD.WIDE.U32 R246, R28, c[0x0][0x188], R12 ;  /* 0x000062001cf67a25 */ /* 0x000fe200078e000c */
        /* <DEDUP_REMOVED lines=340> */
.L_x_422:
        /* <DEDUP_REMOVED lines=144> */
.L_x_406:
[----:B------:R-:W-:Y:S04]  /*2d70*/  MOV R3, 0x1 ;  /* 0x0000000100037802 */ /* 0x000fe80000000f00 */
[----:B------:R-:W-:Y:S11]  /*2d80*/  ISETP.NE.AND P0, PT, R3, c[0x0][0x2a8], PT ;  /* 0x0000aa0003007a0c */ /* 0x000ff60003f05270 */
[----:B------:R-:W-:Y:S02]  /*2d90*/  @!UPT UIADD3 URZ, URZ, URZ, URZ ;  /* 0x0000003f3f3ff290 */ /* 0x000fe4000fffe03f */
[----:B------:R-:W-:Y:S05]  /*2da0*/  @P0 IMAD.HI.U32 R3, R2, c[0x0][0x2ac], RZ ;  /* 0x0000ab0002030a27 */ /* 0x000fea00078e00ff */
[----:B------:R-:W-:Y:S02]  /*2db0*/  @P0 SHF.R.U32.HI R2, RZ, c[0x0][0x2b0], R3 ;  /* 0x0000ac00ff020a19 */ /* 0x000fe40000011603 */
.L_x_407:
[----:B------:R-:W-:Y:S05]  /*2dc0*/  BSYNC B0 ;  /* 0x0000000000007941 */ /* 0x000fea0003800000 */
.L_x_405:
[----:B------:R-:W-:Y:S01]  /*2dd0*/  IADD3 R3, R0, c[0x0][0x2a4], R230 ;  /* 0x0000a90000037a10 */ /* 0x000fe20007ffe0e6 */
[----:B------:R-:W-:Y:S01]  /*2de0*/  IMAD R2, R2, c[0x0][0x2a8], R236 ;  /* 0x0000aa0002027a24 */ /* 0x000fe200078e02ec */
[----:B------:R-:W-:Y:S02]  /*2df0*/  IADD3 R145, R0, UR16, R230 ;  /* 0x0000001000917c10 */ /* 0x000fe4000fffe0e6 */
[----:B------:R-:W-:Y:S02]  /*2e00*/  IMNMX R3, R235, R3, PT ;  /* 0x00000003eb037217 */ /* 0x000fe40003800200 */
[----:B------:R-:W-:Y:S02]  /*2e10*/  IADD3 R146, R2, c[0x0][0x2a8], RZ ;  /* 0x0000aa0002927a10 */ /* 0x000fe40007ffe0ff */
[----:B------:R-:W-:Y:S02]  /*2e20*/  IMNMX R145, R145, R2, !PT ;  /* 0x0000000291917217 */ /* 0x000fe40007800200 */
[----:B------:R-:W-:Y:S02]  /*2e30*/  IMNMX R146, R3, R146, PT ;  /* 0x0000009203927217 */ /* 0x000fe40003800200 */
.L_x_404:
        /* <DEDUP_REMOVED lines=21> */
.L_x_410:
[----:B------:R-:W-:Y:S04]  /*2f90*/  MOV R28, 0x1 ;  /* 0x00000001001c7802 */ /* 0x000fe80000000f00 */
[----:B------:R-:W-:Y:S11]  /*2fa0*/  ISETP.NE.AND P0, PT, R28, c[0x0][0x2a8], PT ;  /* 0x0000aa001c007a0c */ /* 0x000ff60003f05270 */
[----:B------:R-:W-:Y:S02]  /*2fb0*/  @!UPT UIADD3 URZ, URZ, URZ, URZ ;  /* 0x0000003f3f3ff290 */ /* 0x000fe4000fffe03f */
[----:B------:R-:W-:Y:S05]  /*2fc0*/  @P0 IMAD.HI.U32 R28, R2, c[0x0][0x2ac], RZ ;  /* 0x0000ab00021c0a27 */ /* 0x000fea00078e00ff */
[----:B------:R-:W-:Y:S02]  /*2fd0*/  @P0 SHF.R.U32.HI R2, RZ, c[0x0][0x2b0], R28 ;  /* 0x0000ac00ff020a19 */ /* 0x000fe4000001161c */
.L_x_411:
[----:B------:R-:W-:Y:S05]  /*2fe0*/  BSYNC B0 ;  /* 0x0000000000007941 */ /* 0x000fea0003800000 */
.L_x_409:
[----:B------:R-:W-:Y:S05]  /*2ff0*/  IMAD R2, R2, c[0x0][0x2a8], R236 ;  /* 0x0000aa0002027a24 */ /* 0x000fea00078e02ec */
[----:B------:R-:W-:Y:S02]  /*3000*/  IADD3 R28, R2, c[0x0][0x2a8], RZ ;  /* 0x0000aa00021c7a10 */ /* 0x000fe40007ffe0ff */
[----:B------:R-:W-:Y:S02]  /*3010*/  IMNMX R3, R3, R2, !PT ;  /* 0x0000000203037217 */ /* 0x000fe40007800200 */
[----:B------:R-:W-:Y:S02]  /*3020*/  IMNMX R140, R140, R28, PT ;  /* 0x0000001c8c8c7217 */ /* 0x000fe40003800200 */
.L_x_408:
        /* <DEDUP_REMOVED lines=21> */
.L_x_414:
[----:B------:R-:W-:Y:S04]  /*3180*/  MOV R28, 0x1 ;  /* 0x00000001001c7802 */ /* 0x000fe80000000f00 */
[----:B------:R-:W-:Y:S11]  /*3190*/  ISETP.NE.AND P0, PT, R28, c[0x0][0x2a8], PT ;  /* 0x0000aa001c007a0c */ /* 0x000ff60003f05270 */
[----:B------:R-:W-:Y:S02]  /*31a0*/  @!UPT UIADD3 URZ, URZ, URZ, URZ ;  /* 0x0000003f3f3ff290 */ /* 0x000fe4000fffe03f */
[----:B------:R-:W-:Y:S05]  /*31b0*/  @P0 IMAD.HI.U32 R28, R2, c[0x0][0x2ac], RZ ;  /* 0x0000ab00021c0a27 */ /* 0x000fea00078e00ff */
[----:B------:R-:W-:Y:S02]  /*31c0*/  @P0 SHF.R.U32.HI R2, RZ, c[0x0][0x2b0], R28 ;  /* 0x0000ac00ff020a19 */ /* 0x000fe4000001161c */
.L_x_415:
[----:B------:R-:W-:Y:S05]  /*31d0*/  BSYNC B0 ;  /* 0x0000000000007941 */ /* 0x000fea0003800000 */
.L_x_413:
[----:B------:R-:W-:Y:S05]  /*31e0*/  IMAD R2, R2, c[0x0][0x2a8], R236 ;  /* 0x0000aa0002027a24 */ /* 0x000fea00078e02ec */
[----:B------:R-:W-:Y:S02]  /*31f0*/  IADD3 R28, R2, c[0x0][0x2a8], RZ ;  /* 0x0000aa00021c7a10 */ /* 0x000fe40007ffe0ff */
[----:B------:R-:W-:Y:S02]  /*3200*/  IMNMX R143, R143, R2, !PT ;  /* 0x000000028f8f7217 */ /* 0x000fe40007800200 */
[----:B------:R-:W-:Y:S02]  /*3210*/  IMNMX R144, R144, R28, PT ;  /* 0x0000001c90907217 */ /* 0x000fe40003800200 */
.L_x_412:
        /* <DEDUP_REMOVED lines=21> */
.L_x_418:
[----:B------:R-:W-:Y:S04]  /*3370*/  MOV R2, 0x1 ;  /* 0x0000000100027802 */ /* 0x000fe80000000f00 */
[----:B------:R-:W-:Y:S11]  /*3380*/  ISETP.NE.AND P0, PT, R2, c[0x0][0x2a8], PT ;  /* 0x0000aa0002007a0c */ /* 0x000ff60003f05270 */
[----:B------:R-:W-:Y:S02]  /*3390*/  @!UPT UIADD3 URZ, URZ, URZ, URZ ;  /* 0x0000003f3f3ff290 */ /* 0x000fe4000fffe03f */
[----:B------:R-:W-:Y:S05]  /*33a0*/  @P0 IMAD.HI.U32 R2, R0, c[0x0][0x2ac], RZ ;  /* 0x0000ab0000020a27 */ /* 0x000fea00078e00ff */
[----:B------:R-:W-:Y:S02]  /*33b0*/  @P0 SHF.R.U32.HI R0, RZ, c[0x0][0x2b0], R2 ;  /* 0x0000ac00ff000a19 */ /* 0x000fe40000011602 */
.L_x_419:
[----:B------:R-:W-:Y:S05]  /*33c0*/  BSYNC B0 ;  /* 0x0000000000007941 */ /* 0x000fea0003800000 */
.L_x_417:
[----:B------:R-:W-:Y:S05]  /*33d0*/  IMAD R0, R0, c[0x0][0x2a8], R236 ;  /* 0x0000aa0000007a24 */ /* 0x000fea00078e02ec */
[----:B------:R-:W-:Y:S02]  /*33e0*/  IADD3 R2, R0, c[0x0][0x2a8], RZ ;  /* 0x0000aa0000027a10 */ /* 0x000fe40007ffe0ff */
[----:B------:R-:W-:Y:S02]  /*33f0*/  IMNMX R141, R141, R0, !PT ;  /* 0x000000008d8d7217 */ /* 0x000fe40007800200 */
[----:B------:R-:W-:Y:S02]  /*3400*/  IMNMX R142, R142, R2, PT ;  /* 0x000000028e8e7217 */ /* 0x000fe40003800200 */
.L_x_416:
        /* <DEDUP_REMOVED lines=74> */
.L_x_420:
        /* <DEDUP_REMOVED lines=443> */
.L_x_421:
        /* <DEDUP_REMOVED lines=235> */
.L_x_403:
[----:B------:R-:W-:Y:S05]  /*6310*/  @P1 EXIT ;  /* 0x000000000000194d */ /* 0x000fea0003800000 */
[----:B------:R-:W1:Y:S01]  /*6320*/  S2UR UR6, SR_CTAID.X ;  /* 0x00000000000679c3 */ /* 0x000e620000002500 */
[----:B------:R-:W2:Y:S01]  /*6330*/  S2R R2, SR_CTAID.Y ;  /* 0x0000000000027919 */ /* 0x000ea20000002600 */
[----:B------:R-:W-:Y:S01]  /*6340*/  IMAD.MOV.U32 R0, RZ, RZ, c[0x0][0x338] ;  /* 0x0000ce00ff007624 */ /* 0x000fe200078e00ff */
[----:B------:R-:W-:Y:S01]  /*6350*/  ULDC UR5, c[0x0][0x358] ;  /* 0x0000d60000057ab9 */ /* 0x000fe20000000800 */
[----:B------:R-:W-:Y:S01]  /*6360*/  BSSY B0, `(.L_x_423) ;  /* 0x000001e000007945 */ /* 0x000fe20003800000 */
[----:B------:R-:W3:Y:S01]  /*6370*/  S2R R15, SR_CTAID.Z ;  /* 0x00000000000f7919 */ /* 0x000ee20000002700 */
[----:B------:R-:W-:-:S03]  /*6380*/  ULDC UR4, c[0x0][0x2f4] ;  /* 0x0000bd0000047ab9 */ /* 0x000fc60000000800 */
[----:B------:R-:W-:Y:S01]  /*6390*/  BAR.SYNC.DEFER_BLOCKING 0x1, 0x100 ;  /* 0x0044000000007b1d */ /* 0x000fe20000010000 */
[----:B------:R-:W-:Y:S01]  /*63a0*/  ISETP.NE.AND P0, PT, R0, 0x1, PT ;  /* 0x000000010000780c */ /* 0x000fe20003f05270 */
[----:B-1----:R-:W-:-:S12]  /*63b0*/  UIMAD UR5, UR6, UR5, URZ ;  /* 0x00000005060572a4 */ /* 0x002fd8000f8e023f */
[----:B--2---:R-:W-:Y:S01]  /*63c0*/  @P0 IMAD.HI.U32 R0, R2, c[0x0][0x33c], RZ ;  /* 0x0000cf0002000a27 */ /* 0x004fe200078e00ff */
[----:B------:R-:W-:-:S03]  /*63d0*/  UIMAD UR5, UR5, UR4, URZ ;  /* 0x00000004050572a4 */ /* 0x000fc6000f8e023f */
[----:B------:R-:W-:Y:S01]  /*63e0*/  IMAD.MOV.U32 R7, RZ, RZ, R2 ;  /* 0x000000ffff077224 */ /* 0x000fe200078e0002 */
[----:B------:R-:W-:Y:S01]  /*63f0*/  @P0 SHF.R.U32.HI R7, RZ, c[0x0][0x340], R0 ;  /* 0x0000d000ff070a19 */ /* 0x000fe20000011600 */
[----:B---3--:R-:W-:Y:S01]  /*6400*/  IMAD R3, R15, c[0x0][0x2f4], RZ ;  /* 0x0000bd000f037a24 */ /* 0x008fe200078e02ff */
[----:B------:R-:W-:Y:S01]  /*6410*/  USHF.R.S32.HI UR4, URZ, 0x1f, UR5 ;  /* 0x0000001f3f047899 */ /* 0x000fe20008011405 */
[----:B------:R-:W-:Y:S02]  /*6420*/  SHF.R.S32.HI R16, RZ, 0x1f, R15 ;  /* 0x0000001fff107819 */ /* 0x000fe4000001140f */
[--C-:B------:R-:W-:Y:S01]  /*6430*/  SHF.R.S32.HI R10, RZ, 0x1f, R7.reuse ;  /* 0x0000001fff0a7819 */ /* 0x100fe20000011407 */
[----:B------:R-:W-:Y:S01]  /*6440*/  IMAD.MOV R6, RZ, RZ, -R7 ;  /* 0x000000ffff067224 */ /* 0x000fe200078e0a07 */
[----:B------:R-:W-:Y:S02]  /*6450*/  SHF.R.S32.HI R14, RZ, 0x1f, R3 ;  /* 0x0000001fff0e7819 */ /* 0x000fe40000011403 */
[----:B------:R-:W-:Y:S01]  /*6460*/  IADD3 R0, P1, P0, R3, UR5, R7 ;  /* 0x0000000503007c10 */ /* 0x000fe2000f83e007 */
[----:B------:R-:W-:-:S03]  /*6470*/  IMAD R6, R6, c[0x0][0x338], R2 ;  /* 0x0000ce0006067a24 */ /* 0x000fc600078e0202 */
[----:B------:R-:W-:Y:S01]  /*6480*/  IADD3.X R14, R14, UR4, R10, P1, P0 ;  /* 0x000000040e0e7c10 */ /* 0x000fe20008fe040a */
[----:B------:R-:W-:Y:S01]  /*6490*/  IMAD.SHL.U32 R11, R0, 0x4, RZ ;  /* 0x00000004000b7824 */ /* 0x000fe200078e00ff */
[----:B------:R-:W-:Y:S02]  /*64a0*/  ISETP.NE.AND P1, PT, R242, RZ, PT ;  /* 0x000000fff200720c */ /* 0x000fe40003f25270 */
[----:B------:R-:W-:Y:S02]  /*64b0*/  SHF.L.U64.HI R14, R0, 0x2, R14 ;  /* 0x00000002000e7819 */ /* 0x000fe4000001020e */
[----:B------:R-:W-:-:S04]  /*64c0*/  IADD3 R4, P0, R11, c[0x0][0x350], RZ ;  /* 0x0000d4000b047a10 */ /* 0x000fc80007f1e0ff */
[----:B------:R-:W-:-:S05]  /*64d0*/  IADD3.X R5, R14, c[0x0][0x354], RZ, P0, !PT ;  /* 0x0000d5000e057a10 */ /* 0x000fca00007fe4ff */
[----:B------:R-:W-:Y:S05]  /*64e0*/  @P1 BRA `(.L_x_424) ;  /* 0x0000005000001947 */ /* 0x000fea0003800000 */
.L_x_425:
[----:B------:R-:W2:Y:S01]  /*64f0*/  LDG.E.STRONG.GPU R0, [R4.64] ;  /* 0x0000000e04007981 */ /* 0x000ea2000c1ef900 */
[----:B------:R-:W-:Y:S01]  /*6500*/  YIELD ;  /* 0x0000000000007946 */ /* 0x000fe20003800000 */
[----:B--2---:R-:W-:Y:S01]  /*6510*/  ISETP.NE.AND P0, PT, R0, R6, PT ;  /* 0x000000060000720c */ /* 0x004fe20003f05270 */
[----:B------:R-:W-:-:S12]  /*6520*/  CCTL.IVALL ;  /* 0x00000000ff00798f */ /* 0x000fd80002000000 */
[----:B------:R-:W-:Y:S05]  /*6530*/  @P0 BRA `(.L_x_425) ;  /* 0xffffffb000000947 */ /* 0x000fea000383ffff */
.L_x_424:
[----:B------:R-:W-:Y:S05]  /*6540*/  BSYNC B0 ;  /* 0x0000000000007941 */ /* 0x000fea0003800000 */
.L_x_423:
[----:B------:R-:W-:Y:S01]  /*6550*/  MOV R17, 0xffffffff ;  /* 0xffffffff00117802 */ /* 0x000fe20000000f00 */
[----:B------:R-:W-:Y:S05]  /*6560*/  BRA.CONV ~URZ, `(.L_x_426) ;  /* 0x000000237f007947 */ /* 0x000fea000b800000 */
[----:B------:R-:W-:Y:S02]  /*6570*/  MOV R2, 0x6590 ;  /* 0x0000659000027802 */ /* 0x000fe40000000f00 */
[----:B------:R-:W-:Y:S05]  /*6580*/  CALL.REL.NOINC `($__internal_2_$__cuda_sm70_warpsync) ;  /* 0x00000a8000007944 */ /* 0x000fea0003c00000 */
.L_x_426:
[----:B------:R-:W-:Y:S01]  /*6590*/  UIMAD UR5, UR6, 0x3000, URZ ;  /* 0x00003000060578a4 */ /* 0x000fe2000f8e023f */
[----:B------:R-:W-:Y:S01]  /*65a0*/  IMAD R0, R10, c[0x0][0x328], RZ ;  /* 0x0000ca000a007a24 */ /* 0x000fe200078e02ff */
[----:B------:R-:W-:-:S06]  /*65b0*/  NOP ;  /* 0x0000000000007918 */ /* 0x000fcc0000000000 */
[----:B------:R-:W-:Y:S01]  /*65c0*/  USHF.R.S32.HI UR4, URZ, 0x1f, UR5 ;  /* 0x0000001f3f047899 */ /* 0x000fe20008011405 */
[----:B------:R-:W-:Y:S01]  /*65d0*/  IADD3 R8, P0, R242, UR5, RZ ;  /* 0x00000005f2087c10 */ /* 0x000fe2000ff1e0ff */
[----:B------:R-:W-:Y:S02]  /*65e0*/  IMAD R0, R7, c[0x0][0x32c], R0 ;  /* 0x0000cb0007007a24 */ /* 0x000fe400078e0200 */
[----:B------:R-:W-:Y:S02]  /*65f0*/  IMAD R12, R16, c[0x0][0x330], RZ ;  /* 0x0000cc00100c7a24 */ /* 0x000fe400078e02ff */
[----:B------:R-:W-:-:S05]  /*6600*/  LEA.HI.X.SX32 R9, R242, UR4, 0x1, P0 ;  /* 0x00000004f2097c11 */ /* 0x000fca00080f0eff */
        /* <DEDUP_REMOVED lines=56> */
[----:B-1----:R-:W-:Y:S02]  /*6990*/  MOV R2, 0x69b0 ;  /* 0x000069b000027802 */ /* 0x002fe40000000f00 */
[----:B------:R-:W-:Y:S05]  /*69a0*/  CALL.REL.NOINC `($__internal_2_$__cuda_sm70_warpsync) ;  /* 0x0000066000007944 */ /* 0x000fea0003c00000 */
.L_x_427:
        /* <DEDUP_REMOVED lines=12> */
.L_x_429:
[----:B------:R-:W-:Y:S05]  /*6a70*/  BSYNC B0 ;  /* 0x0000000000007941 */ /* 0x000fea0003800000 */
.L_x_428:
[----:B--2---:R-:W-:Y:S01]  /*6a80*/  IADD3 R4, P0, R11, c[0x0][0x348], RZ ;  /* 0x0000d2000b047a10 */ /* 0x004fe20007f1e0ff */
[----:B------:R-:W-:Y:S03]  /*6a90*/  BSSY B0, `(.L_x_430) ;  /* 0x0000008000007945 */ /* 0x000fe60003800000 */
[----:B------:R-:W-:Y:S01]  /*6aa0*/  IADD3.X R5, R14, c[0x0][0x34c], RZ, P0, !PT ;  /* 0x0000d3000e057a10 */ /* 0x000fe200007fe4ff */
[----:B------:R-:W-:Y:S05]  /*6ab0*/  @P1 BRA `(.L_x_431) ;  /* 0x0000005000001947 */ /* 0x000fea0003800000 */
.L_x_432:
[----:B------:R-:W2:Y:S01]  /*6ac0*/  LDG.E.STRONG.GPU R0, [R4.64] ;  /* 0x0000000e04007981 */ /* 0x000ea2000c1ef900 */
[----:B------:R-:W-:Y:S01]  /*6ad0*/  YIELD ;  /* 0x0000000000007946 */ /* 0x000fe20003800000 */
[----:B--2---:R-:W-:Y:S01]  /*6ae0*/  ISETP.NE.AND P0, PT, R0, R6, PT ;  /* 0x000000060000720c */ /* 0x004fe20003f05270 */
[----:B------:R-:W-:-:S12]  /*6af0*/  CCTL.IVALL ;  /* 0x00000000ff00798f */ /* 0x000fd80002000000 */
[----:B------:R-:W-:Y:S05]  /*6b00*/  @P0 BRA `(.L_x_432) ;  /* 0xffffffb000000947 */ /* 0x000fea000383ffff */
.L_x_431:
[----:B------:R-:W-:Y:S05]  /*6b10*/  BSYNC B0 ;  /* 0x0000000000007941 */ /* 0x000fea0003800000 */
.L_x_430:
[----:B------:R-:W-:Y:S05]  /*6b20*/  BRA.CONV ~URZ, `(.L_x_433) ;  /* 0x000000237f007947 */ /* 0x000fea000b800000 */
[----:B-1----:R-:W-:Y:S02]  /*6b30*/  MOV R2, 0x6b50 ;  /* 0x00006b5000027802 */ /* 0x002fe40000000f00 */
[----:B------:R-:W-:Y:S05]  /*6b40*/  CALL.REL.NOINC `($__internal_2_$__cuda_sm70_warpsync) ;  /* 0x000004c000007944 */ /* 0x000fea0003c00000 */
.L_x_433:
        /* <DEDUP_REMOVED lines=64> */
.L_x_434:
        /* <DEDUP_REMOVED lines=12> */
        .weak           $__internal_2_$__cuda_sm70_warpsync
        .type           $__internal_2_$__cuda_sm70_warpsync,@function
        .size           $__internal_2_$__cuda_sm70_warpsync,(.L_x_2298 - $__internal_2_$__cuda_sm70_warpsync)
$__internal_2_$__cuda_sm70_warpsync:
[----:B------:R-:W-:Y:S01]  /*7010*/  MOV R3, 0x0 ;  /* 0x0000000000037802 */ /* 0x000fe20000000f00 */
[----:B------:R-:W-:Y:S04]  /*7020*/  WARPSYNC R17 ;  /* 0x0000001100007348 */ /* 0x000fe80003800000 */
[----:B------:R-:W-:Y:S05]  /*7030*/  RET.REL.NODEC R2 `(_ZN7cutlass13device_kernelIN5flash19enable_sm80_to_sm89INS1_16FlashAttnBwdSm80INS1_25CollectiveMainloopBwdSm80ILi2ELi1EN4cute5tupleIJNS5_1CILi64EEENS7_ILi96EEENS7_ILi128EEEEEENS_10bfloat16_tEfNS_4arch4Sm80ELb0ELb1ELb0ELb0ELb1ELb0ELb0ELb0ELi2ELi2ELi2ELi2ELb1EEENS1_24CollectiveEpilogueBwdGQAISB_fSE_Li256ELb0ELb1EEENS1_19SingleTileSchedulerILb0ELb0ELb0ELi96EEEEEEEEEvNT_6ParamsE) ;  /* 0xffff8fc002007950 */ /* 0x000fea0003c3ffff */
.L_x_435:
        /* <DEDUP_REMOVED lines=12> */
.L_x_2298:


//--------------------- .text._ZN7cutlass13device_kernelIN5flash19enable_sm80_to_sm89INS1_16FlashAttnBwdSm80INS1_25CollectiveMainloopBwdSm80ILi2ELi1EN4cute5tupleIJNS5_1CILi64EEENS7_ILi96EEENS7_ILi128EEEEEENS_10bfloat16_tEfNS_4arch4Sm80ELb0ELb1ELb0ELb1ELb0ELb0ELb0ELb0ELi2ELi2ELi2ELi2ELb1EEENS1_21CollectiveEpilogueBwdISB_SC_SE_Li256ELb1ELb0ELi4EEENS1_19SingleTileSchedulerILb1ELb0ELb0ELi96EEEEEEEEEvNT_6ParamsE --------------------------
	.section	.text._ZN7cutlass13device_kernelIN5flash19enable_sm80_to_sm89INS1_16FlashAttnBwdSm80INS1_25CollectiveMainloopBwdSm80ILi2ELi1EN4cute5tupleIJNS5_1CILi64EEENS7_ILi96EEENS7_ILi128EEEEEENS_10bfloat16_tEfNS_4arch4Sm80ELb0ELb1ELb0ELb1ELb0ELb0ELb0ELb0ELi2ELi2ELi2ELi2ELb1EEENS1_21CollectiveEpilogueBwdISB_SC_SE_Li256ELb1ELb0ELi4EEENS1_19SingleTileSchedulerILb1ELb0ELb0ELi96EEEEEEEEEvNT_6ParamsE,"ax",@progbits
	.sectioninfo	@"SHI_REGISTERS=255"
	.align	128
.text._ZN7cutlass13device_kernelIN5flash19enable_sm80_to_sm89INS1_16FlashAttnBwdSm80INS1_25CollectiveMainloopBwdSm80ILi2ELi1EN4cute5tupleIJNS5_1CILi64EEENS7_ILi96EEENS7_ILi128EEEEEENS_10bfloat16_tEfNS_4arch4Sm80ELb0ELb1ELb0ELb1ELb0ELb0ELb0ELb0ELi2ELi2ELi2ELi2ELb1EEENS1_21CollectiveEpilogueBwdISB_SC_SE_Li256ELb1ELb0ELi4EEENS1_19SingleTileSchedulerILb1ELb0ELb0ELi96EEEEEEEEEvNT_6ParamsE:
        .type           _ZN7cutlass13device_kernelIN5flash19enable_sm80_to_sm89INS1_16FlashAttnBwdSm80INS1_25CollectiveMainloopBwdSm80ILi2ELi1EN4cute5tupleIJNS5_1CILi64EEENS7_ILi96EEENS7_ILi128EEEEEENS_10bfloat16_tEfNS_4arch4Sm80ELb0ELb1ELb0ELb1ELb0ELb0ELb0ELb0ELi2ELi2ELi2ELi2ELb1EEENS1_21CollectiveEpilogueBwdISB_SC_SE_Li256ELb1ELb0ELi4EEENS1_19SingleTileSchedulerILb1ELb0ELb0ELi96EEEEEEEEEvNT_6ParamsE,@function
        .size           _ZN7cutlass13device_kernelIN5flash19enable_sm80_to_sm89INS1_16FlashAttnBwdSm80INS1_25CollectiveMainloopBwdSm80ILi2ELi1EN4cute5tupleIJNS5_1CILi64EEENS7_ILi96EEENS7_ILi128EEEEEENS_10bfloat16_tEfNS_4arch4Sm80ELb0ELb1ELb0ELb1ELb0ELb0ELb0ELb0ELi2ELi2ELi2ELi2ELb1EEENS1_21CollectiveEpilogueBwdISB_SC_SE_Li256ELb1ELb0ELi4EEENS1_19SingleTileSchedulerILb1ELb0ELb0ELi96EEEEEEEEEvNT_6ParamsE,(.L_x_2300 - _ZN7cutlass13device_kernelIN5flash19enable_sm80_to_sm89INS1_16FlashAttnBwdSm80INS1_25CollectiveMainloopBwdSm80ILi2ELi1EN4cute5tupleIJNS5_1CILi64EEENS7_ILi96EEENS7_ILi128EEEEEENS_10bfloat16_tEfNS_4arch4Sm80ELb0ELb1ELb0ELb1ELb0ELb0ELb0ELb0ELi2ELi2ELi2ELi2ELb1EEENS1_21CollectiveEpilogueBwdISB_SC_SE_Li256ELb1ELb0ELi4EEENS1_19SingleTileSchedulerILb1ELb0ELb0ELi96EEEEEEEEEvNT_6ParamsE)
        .other          _ZN7cutlass13device_kernelIN5flash19enable_sm80_to_sm89INS1_16FlashAttnBwdSm80INS1_25CollectiveMainloopBwdSm80ILi2ELi1EN4cute5tupleIJNS5_1CILi64EEENS7_ILi96EEENS7_ILi128EEEEEENS_10bfloat16_tEfNS_4arch4Sm80ELb0ELb1ELb0ELb1ELb0ELb0ELb0ELb0ELi2ELi2ELi2ELi2ELb1EEENS1_21CollectiveEpilogueBwdISB_SC_SE_Li256ELb1ELb0ELi4EEENS1_19SingleTileSchedulerILb1ELb0ELb0ELi96EEEEEEEEEvNT_6ParamsE,@"STO_CUDA_ENTRY STV_DEFAULT"
_ZN7cutlass13device_kernelIN5flash19enable_sm80_to_sm89INS1_16FlashAttnBwdSm80INS1_25CollectiveMainloopBwdSm80ILi2ELi1EN4cute5tupleIJNS5_1CILi64EEENS7_ILi96EEENS7_ILi128EEEEEENS_10bfloat16_tEfNS_4arch4Sm80ELb0ELb1ELb0ELb1ELb0ELb0ELb0ELb0ELi2ELi2ELi2ELi2ELb1EEENS1_21CollectiveEpilogueBwdISB_SC_SE_Li256ELb1ELb0ELi4EEENS1_19SingleTileSchedulerILb1ELb0ELb0ELi96EEEEEEEEEvNT_6ParamsE:
[----:B------:R-:W-:Y:S02]  /*0000*/  MOV R1, c[0x0][0x28] ;  /* 0x00000a0000017a02 */ /* 0x000fe40000000f00 */
[----:B------:R-:W1:Y:S01]  /*0010*/  S2R R82, SR_TID.X ;  /* 0x0000000000527919 */ /* 0x000e620000002100 */
[----:B------:R-:W2:Y:S01]  /*0020*/  S2UR UR17, SR_CTAID.Z ;  /* 0x00000000001179c3 */ /* 0x000ea20000002700 */
[----:B------:R-:W-:Y:S01]  /*0030*/  UMOV UR6, 0x4 ;  /* 0x0000000400067882 */ /* 0x000fe20000000000 */
[----:B------:R-:W-:Y:S01]  /*0040*/  IADD3 R1, R1, -0x28, RZ ;  /* 0xffffffd801017810 */ /* 0x000fe20007ffe0ff */
[----:B------:R-:W3:Y:S01]  /*0050*/  S2R R80, SR_CTAID.Y ;  /* 0x0000000000507919 */ /* 0x000ee20000002600 */
[----:B------:R-:W-:Y:S02]  /*0060*/  ULDC.64 UR4, c[0x0][0x3c0] ;  /* 0x0000f00000047ab9 */ /* 0x000fe40000000a00 */
[----:B------:R-:W-:Y:S02]  /*0070*/  ULDC.64 UR18, c[0x0][0x118] ;  /* 0x0000460000127ab9 */ /* 0x000fe40000000a00 */
[----:B------:R-:W4:Y:S01]  /*0080*/  S2UR UR12, SR_CTAID.X ;  /* 0x00000000000c79c3 */ /* 0x000f220000002500 */
[----:B-1----:R-:W-:Y:S01]  /*0090*/  SHF.R.U32.HI R0, RZ, 0x5, R82 ;  /* 0x00000005ff007819 */ /* 0x002fe20000011652 */
[----:B--2---:R-:W-:-:S05]  /*00a0*/  UIMAD.WIDE UR4, UR17, UR6, UR4 ;  /* 0x00000006110472a5 */ /* 0x004fca000f8e0204 */
[----:B------:R-:W1:Y:S02]  /*00b0*/  SHFL.IDX PT, R0, R0, RZ, 0x1f ;  /* 0x00001fff00007589 */ /* 0x000e6400000e0000 */
[----:B-1----:R-:W-:-:S13]  /*00c0*/  ISETP.NE.AND P0, PT, R0, RZ, PT ;  /* 0x000000ff0000720c */ /* 0x002fda0003f05270 */
[----:B----4-:R-:W-:Y:S05]  /*00d0*/  @!P0 BRA `(.L_x_436) ;  /* 0x000001a000008947 */ /* 0x010fea0003800000 */
[----:B---3--:R-:W-:-:S04]  /*00e0*/  ISETP.NE.U32.AND P0, PT, RZ, c[0x0][0x3c0], PT ;  /* 0x0000f000ff007a0c */ /* 0x008fc80003f05070 */
[----:B------:R-:W-:-:S13]  /*00f0*/  ISETP.NE.AND.EX P0, PT, RZ, c[0x0][0x3c4], PT, P0 ;  /* 0x0000f100ff007a0c */ /* 0x000fda0003f05300 */
[----:B------:R-:W-:Y:S05]  /*0100*/  @!P0 BRA `(.L_x_437) ;  /* 0x0000005000008947 */ /* 0x000fea0003800000 */
[----:B------:R-:W-:Y:S02]  /*0110*/  MOV R2, UR4 ;  /* 0x0000000400027c02 */ /* 0x000fe40008000f00 */
[----:B------:R-:W-:-:S05]  /*0120*/  MOV R3, UR5 ;  /* 0x0000000500037c02 */ /* 0x000fca0008000f00 */
[----:B------:R-:W2:Y:S02]  /*0130*/  LDG.E R0, [R2.64] ;  /* 0x0000001202007981 */ /* 0x000ea4000c1e1900 */
[----:B--2---:R1:W2:Y:S02]  /*0140*/  R2UR UR5, R0 ;  /* 0x00000000000573c2 */ /* 0x0042a400000e0000 */
[----:B-12---:R-:W-:Y:S05]  /*0150*/  BRA `(.L_x_438) ;  /* 0x000000e000007947 */ /* 0x006fea0003800000 */
.L_x_437:
[----:B------:R-:W-:-:S04]  /*0160*/  ISETP.NE.U32.AND P0, PT, RZ, c[0x0][0x3b8], PT ;  /* 0x0000ee00ff007a0c */ /* 0x000fc80003f05070 */
[----:B------:R-:W-:-:S13]  /*0170*/  ISETP.NE.AND.EX P0, PT, RZ, c[0x0][0x3bc], PT, P0 ;  /* 0x0000ef00ff007a0c */ /* 0x000fda0003f05300 */
[----:B------:R-:W-:Y:S05]  /*0180*/  @!P0 BRA `(.L_x_439) ;  /* 0x000000a000008947 */ /* 0x000fea0003800000 */
[----:B------:R-:W-:Y:S02]  /*0190*/  ULDC.64 UR4, c[0x0][0x3b8] ;  /* 0x0000ee0000047ab9 */ /* 0x000fe40000000a00 */
[----:B------:R-:W-:-:S06]  /*01a0*/  UIMAD.WIDE UR4, UR17, UR6, UR4 ;  /* 0x00000006110472a5 */ /* 0x000fcc000f8e0204 */
[----:B------:R-:W-:Y:S02]  /*01b0*/  MOV R2, UR4 ;  /* 0x0000000400027c02 */ /* 0x000fe40008000f00 */
[----:B------:R-:W-:-:S05]  /*01c0*/  MOV R3, UR5 ;  /* 0x0000000500037c02 */ /* 0x000fca0008000f00 */
[----:B------:R1:W2:Y:S04]  /*01d0*/  LDG.E R0, [R2.64] ;  /* 0x0000001202007981 */ /* 0x0002a8000c1e1900 */
[----:B-1----:R-:W3:Y:S01]  /*01e0*/  LDG.E R2, [R2.64+0x4] ;  /* 0x0000041202027981 */ /* 0x002ee2000c1e1900 */
[----:B--2---:R-:W1:Y:S08]  /*01f0*/  R2UR UR5, R0 ;  /* 0x00000000000573c2 */ /* 0x004e7000000e0000 */
[----:B---3--:R-:W1:Y:S02]  /*0200*/  R2UR UR4, R2 ;  /* 0x00000000020473c2 */ /* 0x008e6400000e0000 */
[----:B-1----:R-:W-:Y:S01]  /*0210*/  UIADD3 UR5, -UR5, UR4, URZ ;  /* 0x0000000405057290 */ /* 0x002fe2000fffe13f */
[----:B------:R-:W-:Y:S05]  /*0220*/  BRA `(.L_x_438) ;  /* 0x0000001000007947 */ /* 0x000fea0003800000 */
.L_x_439:
[----:B------:R-:W-:Y:S02]  /*0230*/  ULDC UR5, c[0x0][0x3a4] ;  /* 0x0000e90000057ab9 */ /* 0x000fe40000000800 */
.L_x_438:
[----:B------:R-:W-:-:S04]  /*0240*/  UIMAD UR4, UR12, 0x60, URZ ;  /* 0x000000600c0478a4 */ /* 0x000fc8000f8e023f */
[----:B------:R-:W-:-:S04]  /*0250*/  UISETP.GE.AND UP0, UPT, UR4, UR5, UPT ;  /* 0x000000050400728c */ /* 0x000fc8000bf06270 */
[----:B------:R-:W-:Y:S01]  /*0260*/  USEL UR17, UR17, 0xffffffff, !UP0 ;  /* 0xffffffff11117887 */ /* 0x000fe2000c000000 */
[----:B------:R-:W-:Y:S05]  /*0270*/  BRA `(.L_x_440) ;  /* 0x0000019000007947 */ /* 0x000fea0003800000 */
.L_x_436:
        /* <DEDUP_REMOVED lines=8> */
.L_x_441:
        /* <DEDUP_REMOVED lines=13> */
.L_x_443:
[----:B------:R-:W-:Y:S02]  /*03d0*/  ULDC UR5, c[0x0][0x3a4] ;  /* 0x0000e90000057ab9 */ /* 0x000fe40000000800 */
.L_x_442:
[----:B------:R-:W-:-:S04]  /*03e0*/  UIMAD UR4, UR12, 0x60, URZ ;  /* 0x000000600c0478a4 */ /* 0x000fc8000f8e023f */
[----:B------:R-:W-:-:S04]  /*03f0*/  UISETP.GE.AND UP0, UPT, UR4, UR5, UPT ;  /* 0x000000050400728c */ /* 0x000fc8000bf06270 */
[----:B------:R-:W-:-:S06]  /*0400*/  USEL UR17, UR17, 0xffffffff, !UP0 ;  /* 0xffffffff11117887 */ /* 0x000fcc000c000000 */
.L_x_440:
[----:B------:R-:W-:-:S13]  /*0410*/  ISETP.LE.AND P0, PT, RZ, UR17, PT ;  /* 0x00000011ff007c0c */ /* 0x000fda000bf03270 */
[----:B------:R-:W-:Y:S05]  /*0420*/  @!P0 EXIT ;  /* 0x000000000000894d */ /* 0x000fea0003800000 */
[----:B------:R-:W-:Y:S02]  /*0430*/  ULDC.64 UR4, c[0x0][0x2c8] ;  /* 0x0000b20000047ab9 */ /* 0x000fe40000000a00 */
[----:B------:R-:W-:Y:S02]  /*0440*/  UISETP.NE.U32.AND UP2, UPT, URZ, UR4, UPT ;  /* 0x000000043f00728c */ /* 0x000fe4000bf45070 */
[----:B------:R-:W-:Y:S02]  /*0450*/  ULDC.64 UR8, c[0x0][0x2c8] ;  /* 0x0000b20000087ab9 */ /* 0x000fe40000000a00 */
[----:B------:R-:W-:Y:S02]  /*0460*/  UISETP.NE.AND.EX UP2, UPT, URZ, UR5, UPT, UP2 ;  /* 0x000000053f00728c */ /* 0x000fe4000bf45320 */
[----:B------:R-:W-:Y:S02]  /*0470*/  UIMAD.WIDE UR8, UR17, UR6, UR8 ;  /* 0x00000006110872a5 */ /* 0x000fe4000f8e0208 */
[----:B------:R-:W-:-:S02]  /*0480*/  ULDC.64 UR4, c[0x0][0x2d8] ;  /* 0x0000b60000047ab9 */ /* 0x000fc40000000a00 */
[----:B------:R-:W-:Y:S01]  /*0490*/  PLOP3.LUT P2, PT, PT, PT, UP2, 0x80, 0x0 ;  /* 0x000000000000781c */ /* 0x000fe20003f4f028 */
[----:B------:R-:W-:Y:S01]  /*04a0*/  UISETP.NE.U32.AND UP0, UPT, URZ, UR4, UPT ;  /* 0x000000043f00728c */ /* 0x000fe2000bf05070 */
[----:B------:R-:W-:Y:S02]  /*04b0*/  IMAD.U32 R6, RZ, RZ, UR8 ;  /* 0x00000008ff067e24 */ /* 0x000fe4000f8e00ff */
[----:B------:R-:W-:Y:S01]  /*04c0*/  IMAD.U32 R7, RZ, RZ, UR9 ;  /* 0x00000009ff077e24 */ /* 0x000fe2000f8e00ff */
[----:B------:R-:W-:-:S08]  /*04d0*/  UISETP.NE.AND.EX UP0, UPT, URZ, UR5, UPT, UP0 ;  /* 0x000000053f00728c */ /* 0x000fd0000bf05300 */
[----:B------:R-:W2:Y:S01]  /*04e0*/  @P2 LDG.E R4, [R6.64] ;  /* 0x0000001206042981 */ /* 0x000ea2000c1e1900 */
[----:B------:R-:W-:Y:S01]  /*04f0*/  ULDC.64 UR4, c[0x0][0x2d8] ;  /* 0x0000b60000047ab9 */ /* 0x000fe20000000a00 */
[----:B------:R-:W-:Y:S01]  /*0500*/  PLOP3.LUT P0, PT, PT, PT, UP0, 0x80, 0x0 ;  /* 0x000000000000781c */ /* 0x000fe20003f0f008 */
[----:B------:R-:W-:-:S06]  /*0510*/  @UP0 UIMAD.WIDE UR4, UR17, UR6, UR4 ;  /* 0x00000006110402a5 */ /* 0x000fcc000f8e0204 */
[----:B------:R-:W-:Y:S01]  /*0520*/  MOV R2, UR4 ;  /* 0x0000000400027c02 */ /* 0x000fe20008000f00 */
[----:B------:R-:W-:Y:S01]  /*0530*/  IMAD.U32 R3, RZ, RZ, UR5 ;  /* 0x00000005ff037e24 */ /* 0x000fe2000f8e00ff */
[----:B------:R-:W-:Y:S02]  /*0540*/  ULDC.64 UR4, c[0x0][0x2d0] ;  /* 0x0000b40000047ab9 */ /* 0x000fe40000000a00 */
[----:B------:R-:W-:Y:S01]  /*0550*/  UISETP.NE.U32.AND UP1, UPT, URZ, UR4, UPT ;  /* 0x000000043f00728c */ /* 0x000fe2000bf25070 */
[----:B------:R-:W-:Y:S01]  /*0560*/  MOV R5, RZ ;  /* 0x000000ff00057202 */ /* 0x000fe20000000f00 */
[----:B------:R1:W3:Y:S01]  /*0570*/  @P0 LDG.E R0, [R2.64] ;  /* 0x0000001202000981 */ /* 0x0002e2000c1e1900 */
[----:B------:R-:W-:Y:S01]  /*0580*/  IMAD.MOV.U32 R9, RZ, RZ, RZ ;  /* 0x000000ffff097224 */ /* 0x000fe200078e00ff */
[----:B------:R-:W-:-:S03]  /*0590*/  UISETP.NE.AND.EX UP1, UPT, URZ, UR5, UPT, UP1 ;  /* 0x000000053f00728c */ /* 0x000fc6000bf25310 */
[----:B------:R-:W-:Y:S01]  /*05a0*/  ULDC.64 UR4, c[0x0][0x2d0] ;  /* 0x0000b40000047ab9 */ /* 0x000fe20000000a00 */
[----:B------:R4:W5:Y:S01]  /*05b0*/  @P2 LDG.E R5, [R6.64] ;  /* 0x0000001206052981 */ /* 0x000962000c1e1900 */
[----:B------:R-:W-:Y:S01]  /*05c0*/  UIMAD.WIDE UR4, UR17, UR6, UR4 ;  /* 0x00000006110472a5 */ /* 0x000fe2000f8e0204 */
[----:B------:R-:W-:-:S05]  /*05d0*/  PLOP3.LUT P1, PT, PT, PT, UP1, 0x80, 0x0 ;  /* 0x000000000000781c */ /* 0x000fca0003f2f018 */
[----:B-1----:R-:W-:Y:S01]  /*05e0*/  MOV R2, UR4 ;  /* 0x0000000400027c02 */ /* 0x002fe20008000f00 */
[----:B------:R-:W-:-:S07]  /*05f0*/  IMAD.U32 R3, RZ, RZ, UR5 ;  /* 0x00000005ff037e24 */ /* 0x000fce000f8e00ff */
[----:B------:R4:W5:Y:S01]  /*0600*/  @P1 LDG.E R9, [R2.64] ;  /* 0x0000001202091981 */ /* 0x000962000c1e1900 */
[----:B------:R-:W-:Y:S02]  /*0610*/  ULDC UR16, c[0x0][0x168] ;  /* 0x00005a0000107ab9 */ /* 0x000fe40000000800 */
[----:B------:R-:W-:Y:S02]  /*0620*/  UMOV UR20, URZ ;  /* 0x0000003f00147c82 */ /* 0x000fe40008000000 */
[----:B------:R-:W-:Y:S01]  /*0630*/  ULDC UR15, c[0x0][0x198] ;  /* 0x00006600000f7ab9 */ /* 0x000fe20000000800 */
[----:B--2---:R-:W1:Y:S02]  /*0640*/  @P2 R2UR UR5, R4 ;  /* 0x00000000040523c2 */ /* 0x004e6400000e0000 */
[----:B-1----:R-:W-:-:S04]  /*0650*/  @UP2 ULEA UR5, UR17, UR5, 0x6 ;  /* 0x0000000511052291 */ /* 0x002fc8000f8e303f */
[----:B------:R-:W-:-:S04]  /*0660*/  @UP2 USHF.R.S32.HI UR4, URZ, 0x1f, UR5 ;  /* 0x0000001f3f042899 */ /* 0x000fc80008011405 */
[----:B------:R-:W-:Y:S01]  /*0670*/  @UP2 ULEA.HI UR4, UR4, UR5, URZ, 0x6 ;  /* 0x0000000504042291 */ /* 0x000fe2000f8f303f */
[----:B---3--:R4:W1:Y:S03]  /*0680*/  @P0 R2UR UR16, R0 ;  /* 0x00000000001003c2 */ /* 0x00886600000e0000 */
[----:B------:R-:W-:Y:S01]  /*0690*/  @UP2 ULOP3.LUT UR20, UR4, 0xffffffc0, URZ, 0xc0, !UPT ;  /* 0xffffffc004142892 */ /* 0x000fe2000f8ec03f */
[----:B------:R-:W-:Y:S06]  /*06a0*/  @P0 BRA `(.L_x_444) ;  /* 0x0000006000000947 */ /* 0x000fec0003800000 */
[----:B------:R-:W-:Y:S05]  /*06b0*/  @!P2 BRA `(.L_x_444) ;  /* 0x000000500000a947 */ /* 0x000fea0003800000 */
[----:B------:R-:W2:Y:S04]  /*06c0*/  LDG.E R4, [R6.64] ;  /* 0x0000001206047981 */ /* 0x000ea8000c1e1900 */
[----:B----4-:R-:W3:Y:S01]  /*06d0*/  LDG.E R0, [R6.64+0x4] ;  /* 0x0000041206007981 */ /* 0x010ee2000c1e1900 */
[----:B-12---:R-:W1:Y:S08]  /*06e0*/  R2UR UR16, R4 ;  /* 0x00000000041073c2 */ /* 0x006e7000000e0000 */
[----:B---3--:R-:W1:Y:S02]  /*06f0*/  R2UR UR4, R0 ;  /* 0x00000000000473c2 */ /* 0x008e6400000e0000 */
[----:B-1----:R-:W-:-:S06]  /*0700*/  UIADD3 UR16, -UR16, UR4, URZ ;  /* 0x0000000410107290 */ /* 0x002fcc000fffe13f */
.L_x_444:
[----:B------:R-:W-:-:S04]  /*0710*/  ISETP.NE.U32.AND P0, PT, RZ, c[0x0][0x2e0], PT ;  /* 0x0000b800ff007a0c */ /* 0x000fc80003f05070 */
[----:B------:R-:W-:-:S13]  /*0720*/  ISETP.NE.AND.EX P0, PT, RZ, c[0x0][0x2e4], PT, P0 ;  /* 0x0000b900ff007a0c */ /* 0x000fda0003f05300 */
[----:B------:R-:W-:Y:S05]  /*0730*/  @!P0 BRA `(.L_x_445) ;  /* 0x0000007000008947 */ /* 0x000fea0003800000 */
[----:B------:R-:W-:Y:S02]  /*0740*/  ULDC.64 UR4, c[0x0][0x2e0] ;  /* 0x0000b80000047ab9 */ /* 0x000fe40000000a00 */
[----:B------:R-:W-:-:S06]  /*0750*/  UIMAD.WIDE UR4, UR17, UR6, UR4 ;  /* 0x00000006110472a5 */ /* 0x000fcc000f8e0204 */
[----:B----4-:R-:W-:Y:S02]  /*0760*/  MOV R2, UR4 ;  /* 0x0000000400027c02 */ /* 0x010fe40008000f00 */
[----:B------:R-:W-:-:S05]  /*0770*/  MOV R3, UR5 ;  /* 0x0000000500037c02 */ /* 0x000fca0008000f00 */
[----:B------:R-:W2:Y:S02]  /*0780*/  LDG.E R0, [R2.64] ;  /* 0x0000001202007981 */ /* 0x000ea4000c1e1900 */
[----:B--2---:R2:W3:Y:S02]  /*0790*/  R2UR UR15, R0 ;  /* 0x00000000000f73c2 */ /* 0x0044e400000e0000 */
[----:B--23--:R-:W-:Y:S05]  /*07a0*/  BRA `(.L_x_446) ;  /* 0x0000006000007947 */ /* 0x00cfea0003800000 */
.L_x_445:
[----:B------:R-:W-:Y:S05]  /*07b0*/  @!P1 BRA `(.L_x_446) ;  /* 0x0000005000009947 */ /* 0x000fea0003800000 */
[----:B----4-:R2:W3:Y:S04]  /*07c0*/  LDG.E R0, [R2.64] ;  /* 0x0000001202007981 */ /* 0x0104e8000c1e1900 */
[----:B--2---:R-:W2:Y:S01]  /*07d0*/  LDG.E R2, [R2.64+0x4] ;  /* 0x0000041202027981 */ /* 0x004ea2000c1e1900 */
[----:B---3--:R-:W3:Y:S08]  /*07e0*/  R2UR UR15, R0 ;  /* 0x00000000000f73c2 */ /* 0x008ef000000e0000 */
[----:B--2---:R-:W3:Y:S02]  /*07f0*/  R2UR UR4, R2 ;  /* 0x00000000020473c2 */ /* 0x004ee400000e0000 */
[----:B---3--:R-:W-:-:S06]  /*0800*/  UIADD3 UR15, -UR15, UR4, URZ ;  /* 0x000000040f0f7290 */ /* 0x008fcc000fffe13f */
.L_x_446:
[----:B-1----:R-:W-:Y:S01]  /*0810*/  UIADD3 UR5, UR16, 0x3f, URZ ;  /* 0x0000003f10057890 */ /* 0x002fe2000fffe03f */
[----:B------:R-:W-:-:S03]  /*0820*/  ISETP.LE.AND P0, PT, RZ, UR12, PT ;  /* 0x0000000cff007c0c */ /* 0x000fc6000bf03270 */
[----:B------:R-:W-:-:S04]  /*0830*/  USHF.R.S32.HI UR4, URZ, 0x1f, UR5 ;  /* 0x0000001f3f047899 */ /* 0x000fc80008011405 */
[----:B------:R-:W-:-:S04]  /*0840*/  ULEA.HI UR4, UR4, UR5, URZ, 0x6 ;  /* 0x0000000504047291 */ /* 0x000fc8000f8f303f */
[----:B------:R-:W-:Y:S02]  /*0850*/  USHF.R.S32.HI UR14, URZ, 0x6, UR4 ;  /* 0x000000063f0e7899 */ /* 0x000fe40008011404 */
[----:B------:R-:W-:Y:S05]  /*0860*/  @!P0 BRA `(.L_x_447) ;  /* 0x0000009000008947 */ /* 0x000fea0003800000 */
[----:B------:R-:W-:Y:S02]  /*0870*/  UIADD3 UR4, -UR15, 0x9f, UR16 ;  /* 0x0000009f0f047890 */ /* 0x000fe4000fffe110 */
[----:B------:R-:W-:Y:S02]  /*0880*/  ULDC UR5, c[0x0][0x2a0] ;  /* 0x0000a80000057ab9 */ /* 0x000fe40000000800 */
[----:B------:R-:W-:-:S04]  /*0890*/  UIMAD UR4, UR12, 0x60, UR4 ;  /* 0x000000600c0478a4 */ /* 0x000fc8000f8e0204 */
[----:B------:R-:W-:-:S04]  /*08a0*/  UIADD3 UR5, UR4, UR5, URZ ;  /* 0x0000000504057290 */ /* 0x000fc8000fffe03f */
[----:B------:R-:W-:-:S04]  /*08b0*/  USHF.R.S32.HI UR4, URZ, 0x1f, UR5 ;  /* 0x0000001f3f047899 */ /* 0x000fc80008011405 */
[----:B------:R-:W-:-:S04]  /*08c0*/  ULEA.HI UR4, UR4, UR5, URZ, 0x6 ;  /* 0x0000000504047291 */ /* 0x000fc8000f8f303f */
[----:B------:R-:W-:-:S04]  /*08d0*/  USHF.R.S32.HI UR4, URZ, 0x6, UR4 ;  /* 0x000000063f047899 */ /* 0x000fc80008011404 */
[----:B------:R-:W-:-:S04]  /*08e0*/  UISETP.LT.AND UP0, UPT, UR14, UR4, UPT ;  /* 0x000000040e00728c */ /* 0x000fc8000bf01270 */
[----:B------:R-:W-:Y:S02]  /*08f0*/  USEL UR14, UR14, UR4, UP0 ;  /* 0x000000040e0e7287 */ /* 0x000fe40008000000 */
.L_x_447:
[----:B------:R-:W-:Y:S01]  /*0900*/  UIADD3 UR4, -UR15, UR16, URZ ;  /* 0x000000100f047290 */ /* 0x000fe2000fffe13f */
[----:B------:R-:W-:Y:S01]  /*0910*/  PLOP3.LUT P1, PT, PT, PT, PT, 0x80, 0x0 ;  /* 0x000000000000781c */ /* 0x000fe20003f2f070 */
[----:B------:R-:W-:Y:S01]  /*0920*/  ULDC UR5, c[0x0][0x2a4] ;  /* 0x0000a90000057ab9 */ /* 0x000fe20000000800 */
[----:B------:R-:W-:Y:S01]  /*0930*/  CS2R R122, SRZ ;  /* 0x00000000007a7805 */ /* 0x000fe2000001ff00 */
[----:B------:R-:W-:Y:S01]  /*0940*/  UIMAD UR4, UR12, 0x60, UR4 ;  /* 0x000000600c0478a4 */ /* 0x000fe2000f8e0204 */
[----:B------:R-:W-:Y:S01]  /*0950*/  CS2R R120, SRZ ;  /* 0x0000000000787805 */ /* 0x000fe2000001ff00 */
[----:B------:R-:W-:Y:S01]  /*0960*/  CS2R R126, SRZ ;  /* 0x00000000007e7805 */ /* 0x000fe2000001ff00 */
[----:B------:R-:W-:Y:S01]  /*0970*/  CS2R R124, SRZ ;  /* 0x00000000007c7805 */ /* 0x000fe2000001ff00 */
[----:B------:R-:W-:Y:S01]  /*0980*/  UIADD3 UR5, UR4, -UR5, URZ ;  /* 0x8000000504057290 */ /* 0x000fe2000fffe03f */
[----:B----4-:R-:W-:Y:S01]  /*0990*/  IMAD.MOV.U32 R7, RZ, RZ, RZ ;  /* 0x000000ffff077224 */ /* 0x010fe200078e00ff */
[----:B------:R-:W-:Y:S01]  /*09a0*/  MOV R8, RZ ;  /* 0x000000ff00087202 */ /* 0x000fe20000000f00 */
[----:B------:R-:W-:Y:S01]  /*09b0*/  IMAD.MOV.U32 R130, RZ, RZ, RZ ;  /* 0x000000ffff827224 */ /* 0x000fe200078e00ff */
[----:B------:R-:W-:Y:S01]  /*09c0*/  USHF.R.S32.HI UR4, URZ, 0x1f, UR5 ;  /* 0x0000001f3f047899 */ /* 0x000fe20008011405 */
[----:B------:R-:W-:Y:S01]  /*09d0*/  IMAD.MOV.U32 R128, RZ, RZ, RZ ;  /* 0x000000ffff807224 */ /* 0x000fe200078e00ff */
[----:B------:R-:W-:Y:S01]  /*09e0*/  CS2R R118, SRZ ;  /* 0x0000000000767805 */ /* 0x000fe2000001ff00 */
        /* <DEDUP_REMOVED lines=58> */
[----:B------:R-:W-:Y:S01]  /*0d90*/  USHF.L.U32 UR4, UR20, 0x7, URZ ;  /* 0x0000000714047899 */ /* 0x000fe2000800063f */
[----:B------:R-:W1:Y:S01]  /*0da0*/  S2R R14, SR_CTAID.X ;  /* 0x00000000000e7919 */ /* 0x000e620000002500 */
[----:B------:R-:W-:Y:S01]  /*0db0*/  SHF.R.S32.HI R32, RZ, 0x1f, R82 ;  /* 0x0000001fff207819 */ /* 0x000fe20000011452 */
[----:B------:R-:W-:Y:S01]  /*0dc0*/  IMAD.MOV.U32 R8, RZ, RZ, R80 ;  /* 0x000000ffff087224 */ /* 0x000fe200078e0050 */
[----:B------:R-:W-:Y:S01]  /*0dd0*/  ISETP.NE.AND P1, PT, R0, 0x1, PT ;  /* 0x000000010000780c */ /* 0x000fe20003f25270 */
[----:B------:R-:W-:Y:S01]  /*0de0*/  IMAD.MOV.U32 R0, RZ, RZ, 0x1 ;  /* 0x00000001ff007424 */ /* 0x000fe200078e00ff */
[----:B------:R-:W-:Y:S01]  /*0df0*/  SHF.R.S32.HI R4, RZ, 0x1f, R82 ;  /* 0x0000001fff047819 */ /* 0x000fe20000011452 */
[----:B------:R-:W-:Y:S01]  /*0e00*/  USHF.R.S32.HI UR10, URZ, 0x1f, UR17 ;  /* 0x0000001f3f0a7899 */ /* 0x000fe20008011411 */
[----:B------:R-:W-:Y:S01]  /*0e10*/  IADD3 R20, P0, R82, UR4, RZ ;  /* 0x0000000452147c10 */ /* 0x000fe2000ff1e0ff */
[----:B------:R-:W-:Y:S01]  /*0e20*/  USEL UR9, UR17, URZ, !UP1 ;  /* 0x0000003f11097287 */ /* 0x000fe2000c800000 */
[----:B------:R-:W-:Y:S01]  /*0e30*/  ISETP.LE.AND P4, PT, R0, c[0x0][0x2a8], PT ;  /* 0x0000aa0000007a0c */ /* 0x000fe20003f83270 */
[----:B------:R-:W-:Y:S01]  /*0e40*/  IMAD.U32 R0, RZ, RZ, UR4 ;  /* 0x00000004ff007e24 */ /* 0x000fe2000f8e00ff */
[CC--:B------:R-:W-:Y:S01]  /*0e50*/  LEA.HI R202, R32.reuse, R82.reuse, RZ, 0x3 ;  /* 0x0000005220ca7211 */ /* 0x0c0fe200078f18ff */
[----:B------:R-:W-:Y:S01]  /*0e60*/  USEL UR8, UR10, URZ, !UP1 ;  /* 0x0000003f0a087287 */ /* 0x000fe2000c800000 */
[----:B------:R-:W-:Y:S01]  /*0e70*/  LEA.HI R2, R32, R82, RZ, 0x6 ;  /* 0x0000005220027211 */ /* 0x000fe200078f30ff */
[----:B------:R-:W-:Y:S01]  /*0e80*/  ULDC.64 UR4, c[0x0][0x1e8] ;  /* 0x00007a0000047ab9 */ /* 0x000fe20000000a00 */
[----:B------:R-:W-:Y:S01]  /*0e90*/  LEA.HI.X.SX32 R21, R0, R4, 0x1, P0 ;  /* 0x0000000400157211 */ /* 0x000fe200000f0eff */
[----:B------:R-:W-:Y:S01]  /*0ea0*/  @P1 IMAD.HI.U32 R3, R80, c[0x0][0x24c], RZ ;  /* 0x0000930050031a27 */ /* 0x000fe200078e00ff */
[----:B------:R-:W-:Y:S01]  /*0eb0*/  SHF.R.S32.HI R252, RZ, 0x3, R202 ;  /* 0x00000003fffc7819 */ /* 0x000fe200000114ca */
[----:B------:R-:W-:Y:S01]  /*0ec0*/  UIMAD UR4, UR8, UR4, URZ ;  /* 0x00000004080472a4 */ /* 0x000fe2000f8e023f */
[----:B------:R-:W-:Y:S01]  /*0ed0*/  LOP3.LUT R0, R202, 0xfffffff8, RZ, 0xc0, !PT ;  /* 0xfffffff8ca007812 */ /* 0x000fe200078ec0ff */
[----:B------:R-:W-:Y:S01]  /*0ee0*/  USEL UR11, UR17, URZ, !UP2 ;  /* 0x0000003f110b7287 */ /* 0x000fe2000d000000 */
[----:B------:R-:W-:Y:S01]  /*0ef0*/  @P1 SHF.R.U32.HI R8, RZ, c[0x0][0x250], R3 ;  /* 0x00009400ff081a19 */ /* 0x000fe20000011603 */
[----:B------:R-:W-:Y:S01]  /*0f00*/  IMAD.SHL.U32 R4, R252, 0x40, RZ ;  /* 0x00000040fc047824 */ /* 0x000fe200078e00ff */
[----:B------:R-:W-:Y:S01]  /*0f10*/  SHF.R.S32.HI R23, RZ, 0x6, R2 ;  /* 0x00000006ff177819 */ /* 0x000fe20000011402 */
[----:B------:R-:W-:Y:S01]  /*0f20*/  IMAD.IADD R22, R82, 0x1, -R0 ;  /* 0x0000000152167824 */ /* 0x000fe200078e0a00 */
[----:B------:R-:W-:Y:S01]  /*0f30*/  SHF.R.S32.HI R3, RZ, 0x1f, R252 ;  /* 0x0000001fff037819 */ /* 0x000fe200000114fc */
[----:B------:R-:W-:Y:S01]  /*0f40*/  UIMAD UR21, UR9, UR5, UR4 ;  /* 0x00000005091572a4 */ /* 0x000fe2000f8e0204 */
[----:B-----5:R-:W-:Y:S01]  /*0f50*/  IADD3 R6, P1, R252, R5, RZ ;  /* 0x00000005fc067210 */ /* 0x020fe20007f3e0ff */
[----:B------:R-:W-:Y:S01]  /*0f60*/  IMAD.SHL.U32 R16, R22, 0x8, RZ ;  /* 0x0000000816107824 */ /* 0x000fe200078e00ff */
[----:B------:R-:W-:Y:S01]  /*0f70*/  IADD3 R2, P0, R252, R9, RZ ;  /* 0x00000009fc027210 */ /* 0x000fe20007f1e0ff */
[----:B------:R-:W-:Y:S01]  /*0f80*/  IMAD.SHL.U32 R28, R23, 0x200, RZ ;  /* 0x00000200171c7824 */ /* 0x000fe200078e00ff */
[-C--:B------:R-:W-:Y:S01]  /*0f90*/  LEA.HI.X.SX32 R0, R5, R3.reuse, 0x1, P1 ;  /* 0x0000000305007211 */ /* 0x080fe200008f0eff */
[----:B------:R-:W-:Y:S01]  /*0fa0*/  ULDC.64 UR4, c[0x0][0x1b8] ;  /* 0x00006e0000047ab9 */ /* 0x000fe20000000a00 */
[----:B------:R-:W-:Y:S01]  /*0fb0*/  LEA.HI.X.SX32 R3, R9, R3, 0x1, P0 ;  /* 0x0000000309037211 */ /* 0x000fe200000f0eff */
[----:B------:R-:W-:Y:S01]  /*0fc0*/  UIMAD UR4, UR8, UR4, URZ ;  /* 0x00000004080472a4 */ /* 0x000fe2000f8e023f */
[----:B------:R-:W-:Y:S01]  /*0fd0*/  LOP3.LUT R4, R4, 0x1c0, RZ, 0xc0, !PT ;  /* 0x000001c004047812 */ /* 0x000fe200078ec0ff */
[----:B------:R-:W-:Y:S01]  /*0fe0*/  USEL UR10, UR10, URZ, !UP2 ;  /* 0x0000003f0a0a7287 */ /* 0x000fe2000d000000 */
[----:B------:R-:W-:Y:S01]  /*0ff0*/  SHF.R.S32.HI R7, RZ, 0x1f, R8 ;  /* 0x0000001fff077819 */ /* 0x000fe20000011408 */
[----:B-1----:R-:W-:Y:S01]  /*1000*/  IMAD.WIDE R14, R14, 0x60, R2 ;  /* 0x000000600e0e7825 */ /* 0x002fe200078e0202 */
[--C-:B------:R-:W-:Y:S01]  /*1010*/  SHF.R.S32.HI R17, RZ, 0x1f, R16.reuse ;  /* 0x0000001fff117819 */ /* 0x100fe20000011410 */
[----:B------:R-:W-:Y:S01]  /*1020*/  UIMAD UR5, UR9, UR5, UR4 ;  /* 0x00000005090572a4 */ /* 0x000fe2000f8e0204 */
[----:B------:R-:W-:Y:S01]  /*1030*/  LOP3.LUT R5, R4, 0x38, R16, 0xf8, !PT ;  /* 0x0000003804057812 */ /* 0x000fe200078ef810 */
[C---:B------:R-:W-:Y:S01]  /*1040*/  IMAD R2, R0.reuse, c[0x0][0x178], RZ ;  /* 0x00005e0000027a24 */ /* 0x040fe200078e02ff */
[----:B------:R-:W-:Y:S01]  /*1050*/  SHF.R.U32.HI R4, RZ, 0x3, R4 ;  /* 0x00000003ff047819 */ /* 0x000fe20000011604 */
[----:B------:R-:W-:Y:S01]  /*1060*/  IMAD R0, R0, c[0x0][0x208], RZ ;  /* 0x0000820000007a24 */ /* 0x000fe200078e02ff */
[----:B------:R-:W-:Y:S01]  /*1070*/  ULDC.64 UR6, c[0x0][0x218] ;  /* 0x0000860000067ab9 */ /* 0x000fe20000000a00 */
[----:B------:R-:W-:Y:S01]  /*1080*/  IMAD R9, R6, c[0x0][0x17c], R2 ;  /* 0x00005f0006097a24 */ /* 0x000fe200078e0202 */
[----:B------:R-:W-:Y:S01]  /*1090*/  LOP3.LUT R240, R28, R5, R4, 0xf6, !PT ;  /* 0x000000051cf07212 */ /* 0x000fe200078ef604 */
[C---:B------:R-:W-:Y:S01]  /*10a0*/  IMAD R10, R7.reuse, c[0x0][0x1e0], RZ ;  /* 0x00007800070a7a24 */ /* 0x040fe200078e02ff */
[----:B------:R-:W-:Y:S01]  /*10b0*/  UIMAD UR6, UR10, UR6, URZ ;  /* 0x000000060a0672a4 */ /* 0x000fe2000f8e023f */
[C---:B------:R-:W-:Y:S01]  /*10c0*/  IMAD R11, R6.reuse, c[0x0][0x20c], R0 ;  /* 0x00008300060b7a24 */ /* 0x040fe200078e0200 */
[----:B------:R-:W-:Y:S01]  /*10d0*/  UIMAD UR12, UR12, -0x60, URZ ;  /* 0xffffffa00c0c78a4 */ /* 0x000fe2000f8e023f */
[--C-:B------:R-:W-:Y:S01]  /*10e0*/  IMAD.WIDE.U32 R2, R6, c[0x0][0x208], R16.reuse ;  /* 0x0000820006027a25 */ /* 0x100fe200078e0010 */
[----:B------:R-:W-:Y:S01]  /*10f0*/  UIMAD UR7, UR11, UR7, UR6 ;  /* 0x000000070b0772a4 */ /* 0x000fe2000f8e0206 */
[C---:B------:R-:W-:Y:S01]  /*1100*/  ISETP.GE.AND P3, PT, R16.reuse, c[0x0][0x1cc], PT ;  /* 0x0000730010007a0c */ /* 0x040fe20003f66270 */
[----:B------:R-:W-:Y:S01]  /*1110*/  UMOV UR22, 0x6 ;  /* 0x0000000600167882 */ /* 0x000fe20000000000 */
[----:B------:R-:W-:Y:S01]  /*1120*/  IMAD R0, R7, c[0x0][0x1b0], RZ ;  /* 0x00006c0007007a24 */ /* 0x000fe200078e02ff */
[----:B------:R-:W-:Y:S01]  /*1130*/  IADD3 R31, R16, 0x40, RZ ;  /* 0x00000040101f7810 */ /* 0x000fe20007ffe0ff */
[----:B------:R-:W-:Y:S01]  /*1140*/  IMAD.WIDE.U32 R4, R6, c[0x0][0x178], R16 ;  /* 0x00005e0006047a25 */ /* 0x000fe200078e0010 */
[----:B------:R-:W-:Y:S01]  /*1150*/  CS2R R130, SRZ ;  /* 0x0000000000827805 */ /* 0x000fe2000001ff00 */
[----:B------:R-:W-:Y:S01]  /*1160*/  CS2R R128, SRZ ;  /* 0x0000000000807805 */ /* 0x000fe2000001ff00 */
[----:B------:R-:W-:Y:S01]  /*1170*/  ISETP.GE.AND P2, PT, R31, c[0x0][0x1cc], PT ;  /* 0x000073001f007a0c */ /* 0x000fe20003f46270 */
[C---:B------:R-:W-:Y:S01]  /*1180*/  IMAD R18, R8.reuse, c[0x0][0x1e4], R10 ;  /* 0x0000790008127a24 */ /* 0x040fe200078e020a */
[----:B------:R-:W-:Y:S01]  /*1190*/  CS2R R126, SRZ ;  /* 0x00000000007e7805 */ /* 0x000fe2000001ff00 */
[----:B------:R-:W-:Y:S01]  /*11a0*/  IMAD.IADD R7, R3, 0x1, R11 ;  /* 0x0000000103077824 */ /* 0x000fe200078e020b */
[----:B------:R-:W-:Y:S01]  /*11b0*/  CS2R R124, SRZ ;  /* 0x00000000007c7805 */ /* 0x000fe2000001ff00 */
[C---:B------:R-:W-:Y:S01]  /*11c0*/  IMAD.WIDE.U32 R10, R8.reuse, c[0x0][0x1e0], R16 ;  /* 0x00007800080a7a25 */ /* 0x040fe200078e0010 */
[----:B------:R-:W-:Y:S01]  /*11d0*/  CS2R R122, SRZ ;  /* 0x00000000007a7805 */ /* 0x000fe2000001ff00 */
[----:B------:R-:W-:Y:S01]  /*11e0*/  CS2R R120, SRZ ;  /* 0x0000000000787805 */ /* 0x000fe2000001ff00 */
[----:B------:R-:W-:Y:S01]  /*11f0*/  CS2R R118, SRZ ;  /* 0x0000000000767805 */ /* 0x000fe2000001ff00 */
[----:B------:R-:W-:Y:S01]  /*1200*/  IMAD.IADD R9, R5, 0x1, R9 ;  /* 0x0000000105097824 */ /* 0x000fe200078e0209 */
[----:B------:R-:W-:Y:S01]  /*1210*/  CS2R R116, SRZ ;  /* 0x0000000000747805 */ /* 0x000fe2000001ff00 */
[----:B------:R-:W-:Y:S01]  /*1220*/  IMAD.IADD R5, R11, 0x1, R18 ;  /* 0x000000010b057824 */ /* 0x000fe200078e0212 */
[----:B------:R-:W-:Y:S01]  /*1230*/  SHF.R.S32.HI R18, RZ, 0x1f, R80 ;  /* 0x0000001fff127819 */ /* 0x000fe20000011450 */
        /* <DEDUP_REMOVED lines=8> */
[----:B------:R-:W-:Y:S01]  /*12c0*/  IMAD R0, R18, c[0x0][0x180], RZ ;  /* 0x0000600012007a24 */ /* 0x000fe200078e02ff */
[----:B------:R-:W-:Y:S01]  /*12d0*/  CS2R R104, SRZ ;  /* 0x0000000000687805 */ /* 0x000fe2000001ff00 */
[----:B------:R-:W-:Y:S01]  /*12e0*/  IMAD.MOV.U32 R6, RZ, RZ, R2 ;  /* 0x000000ffff067224 */ /* 0x000fe200078e0002 */
[----:B------:R-:W-:Y:S01]  /*12f0*/  CS2R R102, SRZ ;  /* 0x0000000000667805 */ /* 0x000fe2000001ff00 */
[----:B------:R-:W-:Y:S01]  /*1300*/  IMAD.MOV.U32 R2, RZ, RZ, R12 ;  /* 0x000000ffff027224 */ /* 0x000fe200078e000c */
[----:B------:R-:W-:Y:S01]  /*1310*/  CS2R R100, SRZ ;  /* 0x0000000000647805 */ /* 0x000fe2000001ff00 */
[----:B------:R-:W-:Y:S01]  /*1320*/  IMAD.MOV.U32 R8, RZ, RZ, R4 ;  /* 0x000000ffff087224 */ /* 0x000fe200078e0004 */
[----:B------:R-:W-:Y:S01]  /*1330*/  CS2R R98, SRZ ;  /* 0x0000000000627805 */ /* 0x000fe2000001ff00 */
[----:B------:R-:W-:Y:S01]  /*1340*/  IMAD R12, R80, c[0x0][0x184], R0 ;  /* 0x00006100500c7a24 */ /* 0x000fe200078e0200 */
[----:B------:R-:W-:Y:S01]  /*1350*/  CS2R R96, SRZ ;  /* 0x0000000000607805 */ /* 0x000fe2000001ff00 */
[----:B------:R-:W-:Y:S01]  /*1360*/  IMAD.MOV.U32 R4, RZ, RZ, R10 ;  /* 0x000000ffff047224 */ /* 0x000fe200078e000a */
[----:B------:R-:W-:Y:S01]  /*1370*/  CS2R R94, SRZ ;  /* 0x00000000005e7805 */ /* 0x000fe2000001ff00 */
[----:B------:R-:W-:Y:S01]  /*1380*/  IMAD.U32 R0, RZ, RZ, UR9 ;  /* 0x00000009ff007e24 */ /* 0x000fe2000f8e00ff */
[----:B------:R-:W-:Y:S01]  /*1390*/  ULDC.64 UR8, c[0x0][0x208] ;  /* 0x0000820000087ab9 */ /* 0x000fe20000000a00 */
[----:B------:R-:W-:Y:S01]  /*13a0*/  IMAD R10, R18, c[0x0][0x210], RZ ;  /* 0x00008400120a7a24 */ /* 0x000fe200078e02ff */
[----:B------:R-:W-:Y:S01]  /*13b0*/  USHF.L.U32 UR4, UR8, 0x6, URZ ;  /* 0x0000000608047899 */ /* 0x000fe2000800063f */
[----:B------:R-:W-:Y:S01]  /*13c0*/  IMAD.WIDE.U32 R8, R80, c[0x0][0x180], R8 ;  /* 0x0000600050087a25 */ /* 0x000fe200078e0008 */
[----:B------:R-:W-:Y:S01]  /*13d0*/  USHF.L.U64.HI UR6, UR8, UR22, UR9 ;  /* 0x0000001608067299 */ /* 0x000fe20008010209 */
[----:B------:R-:W-:Y:S01]  /*13e0*/  CS2R R92, SRZ ;  /* 0x00000000005c7805 */ /* 0x000fe2000001ff00 */
[----:B------:R-:W-:Y:S01]  /*13f0*/  CS2R R90, SRZ ;  /* 0x00000000005a7805 */ /* 0x000fe2000001ff00 */
[C---:B------:R-:W-:Y:S01]  /*1400*/  IMAD.WIDE.U32 R4, R0.reuse, c[0x0][0x1e8], R4 ;  /* 0x00007a0000047a25 */ /* 0x040fe200078e0004 */
[----:B------:R-:W-:Y:S01]  /*1410*/  UIMAD UR6, UR6, UR13, URZ ;  /* 0x0000000d060672a4 */ /* 0x000fe2000f8e023f */
[----:B------:R-:W-:Y:S01]  /*1420*/  CS2R R88, SRZ ;  /* 0x0000000000587805 */ /* 0x000fe2000001ff00 */
[----:B------:R-:W-:Y:S01]  /*1430*/  CS2R R86, SRZ ;  /* 0x0000000000567805 */ /* 0x000fe2000001ff00 */
[----:B------:R-:W-:Y:S01]  /*1440*/  IMAD.WIDE.U32 R2, R0, c[0x0][0x1b8], R2 ;  /* 0x00006e0000027a25 */ /* 0x000fe200078e0002 */
[----:B------:R-:W-:Y:S01]  /*1450*/  IADD3 R5, R5, UR21, RZ ;  /* 0x0000001505057c10 */ /* 0x000fe2000fffe0ff */
[----:B------:R-:W-:Y:S01]  /*1460*/  USHF.R.S32.HI UR21, URZ, 0x1f, UR13 ;  /* 0x0000001f3f157899 */ /* 0x000fe2000801140d */
[----:B------:R-:W-:Y:S01]  /*1470*/  CS2R R84, SRZ ;  /* 0x0000000000547805 */ /* 0x000fe2000001ff00 */
[C---:B------:R-:W-:Y:S01]  /*1480*/  IMAD R10, R80.reuse, c[0x0][0x214], R10 ;  /* 0x00008500500a7a24 */ /* 0x040fe200078e020a */
[----:B------:R-:W-:Y:S01]  /*1490*/  IADD3 R3, R3, UR5, RZ ;  /* 0x0000000503037c10 */ /* 0x000fe2000fffe0ff */
[----:B------:R-:W-:Y:S01]  /*14a0*/  IMAD.IADD R13, R9, 0x1, R12 ;  /* 0x00000001090d7824 */ /* 0x000fe200078e020c */
[----:B------:R-:W-:Y:S01]  /*14b0*/  UIMAD UR6, UR21, UR4, UR6 ;  /* 0x00000004150672a4 */ /* 0x000fe2000f8e0206 */
[----:B------:R-:W-:Y:S01]  /*14c0*/  IMAD.WIDE.U32 R6, R80, c[0x0][0x210], R6 ;  /* 0x0000840050067a25 */ /* 0x000fe200078e0006 */
[----:B------:R-:W-:Y:S01]  /*14d0*/  CS2R R78, SRZ ;  /* 0x00000000004e7805 */ /* 0x000fe2000001ff00 */
[----:B------:R-:W-:Y:S01]  /*14e0*/  CS2R R76, SRZ ;  /* 0x00000000004c7805 */ /* 0x000fe2000001ff00 */
[----:B------:R-:W-:Y:S01]  /*14f0*/  CS2R R74, SRZ ;  /* 0x00000000004a7805 */ /* 0x000fe2000001ff00 */
[----:B------:R-:W-:Y:S01]  /*1500*/  IMAD.MOV.U32 R12, RZ, RZ, R8 ;  /* 0x000000ffff0c7224 */ /* 0x000fe200078e0008 */
[----:B------:R-:W-:Y:S01]  /*1510*/  CS2R R72, SRZ ;  /* 0x0000000000487805 */ /* 0x000fe2000001ff00 */
[----:B------:R-:W-:Y:S01]  /*1520*/  IMAD R8, R15, c[0x0][0x1d8], RZ ;  /* 0x000076000f087a24 */ /* 0x000fe200078e02ff */
[----:B------:R-:W-:Y:S01]  /*1530*/  CS2R R70, SRZ ;  /* 0x0000000000467805 */ /* 0x000fe2000001ff00 */
[----:B------:R-:W-:Y:S01]  /*1540*/  IMAD.IADD R7, R7, 0x1, R10 ;  /* 0x0000000107077824 */ /* 0x000fe200078e020a */
[----:B------:R-:W-:Y:S01]  /*1550*/  CS2R R68, SRZ ;  /* 0x0000000000447805 */ /* 0x000fe2000001ff00 */
[----:B------:R-:W-:Y:S01]  /*1560*/  IMAD R0, R15, c[0x0][0x1a8], RZ ;  /* 0x00006a000f007a24 */ /* 0x000fe200078e02ff */
[----:B------:R-:W-:Y:S01]  /*1570*/  CS2R R66, SRZ ;  /* 0x0000000000427805 */ /* 0x000fe2000001ff00 */
[----:B------:R-:W-:Y:S01]  /*1580*/  IMAD.U32 R26, RZ, RZ, UR11 ;  /* 0x0000000bff1a7e24 */ /* 0x000fe2000f8e00ff */
[----:B------:R-:W-:Y:S01]  /*1590*/  CS2R R64, SRZ ;  /* 0x0000000000407805 */ /* 0x000fe2000001ff00 */
[----:B------:R-:W-:Y:S01]  /*15a0*/  IMAD.U32 R10, RZ, RZ, UR15 ;  /* 0x0000000fff0a7e24 */ /* 0x000fe2000f8e00ff */
[----:B------:R-:W-:Y:S01]  /*15b0*/  CS2R R62, SRZ ;  /* 0x00000000003e7805 */ /* 0x000fe2000001ff00 */
[C---:B------:R-:W-:Y:S01]  /*15c0*/  IMAD R17, R14.reuse, c[0x0][0x1dc], R8 ;  /* 0x000077000e117a24 */ /* 0x040fe200078e0208 */
[----:B------:R-:W-:Y:S01]  /*15d0*/  CS2R R60, SRZ ;  /* 0x00000000003c7805 */ /* 0x000fe2000001ff00 */
[----:B------:R-:W-:Y:S01]  /*15e0*/  IMAD.WIDE.U32 R8, R14, c[0x0][0x1d8], R4 ;  /* 0x000076000e087a25 */ /* 0x000fe200078e0004 */
[----:B------:R-:W-:Y:S01]  /*15f0*/  IADD3 R10, R10, UR12, -R252 ;  /* 0x0000000c0a0a7c10 */ /* 0x000fe2000fffe8fc */
[----:B------:R-:W-:Y:S01]  /*1600*/  CS2R R58, SRZ ;  /* 0x00000000003a7805 */ /* 0x000fe2000001ff00 */
[----:B------:R-:W-:Y:S01]  /*1610*/  CS2R R56, SRZ ;  /* 0x0000000000387805 */ /* 0x000fe2000001ff00 */
[----:B------:R-:W-:Y:S01]  /*1620*/  IMAD R15, R14, c[0x0][0x1ac], R0 ;  /* 0x00006b000e0f7a24 */ /* 0x000fe200078e0200 */
[----:B------:R-:W-:Y:S01]  /*1630*/  ISETP.LT.OR P6, PT, R10, 0x1, P3 ;  /* 0x000000010a00780c */ /* 0x000fe20001fc1670 */
[----:B------:R-:W-:Y:S01]  /*1640*/  IMAD.WIDE.U32 R4, R14, c[0x0][0x1a8], R2 ;  /* 0x00006a000e047a25 */ /* 0x000fe200078e0002 */
[----:B------:R-:W-:Y:S01]  /*1650*/  LEA R2, P1, R8, c[0x0][0x1c0], 0x1 ;  /* 0x0000700008027a11 */ /* 0x000fe200078208ff */
[----:B------:R-:W-:Y:S01]  /*1660*/  CS2R R54, SRZ ;  /* 0x0000000000367805 */ /* 0x000fe2000001ff00 */
[----:B------:R-:W-:Y:S01]  /*1670*/  ISETP.LT.OR P5, PT, R10, 0x1, P2 ;  /* 0x000000010a00780c */ /* 0x000fe200017a1670 */
[----:B------:R-:W-:Y:S01]  /*1680*/  IMAD.WIDE.U32 R250, R26, c[0x0][0x218], R6 ;  /* 0x000086001afa7a25 */ /* 0x000fe200078e0006 */
[C---:B------:R-:W-:Y:S01]  /*1690*/  LEA R6, P0, R4.reuse, c[0x0][0x190], 0x1 ;  /* 0x0000640004067a11 */ /* 0x040fe200078008ff */
[----:B------:R-:W-:Y:S01]  /*16a0*/  CS2R R52, SRZ ;  /* 0x0000000000347805 */ /* 0x000fe2000001ff00 */
[----:B------:R-:W-:Y:S01]  /*16b0*/  CS2R R50, SRZ ;  /* 0x0000000000327805 */ /* 0x000fe2000001ff00 */
[----:B------:R-:W-:Y:S01]  /*16c0*/  IMAD.IADD R5, R5, 0x1, R15 ;  /* 0x0000000105057824 */ /* 0x000fe200078e020f */
[----:B------:R-:W-:Y:S01]  /*16d0*/  IADD3 R247, R251, UR7, RZ ;  /* 0x00000007fbf77c10 */ /* 0x000fe2000fffe0ff */
[----:B------:R-:W-:Y:S01]  /*16e0*/  IMAD.U32 R11, RZ, RZ, UR4 ;  /* 0x00000004ff0b7e24 */ /* 0x000fe2000f8e00ff */
[----:B------:R-:W-:Y:S01]  /*16f0*/  ULDC.64 UR4, c[0x0][0x1d8] ;  /* 0x0000760000047ab9 */ /* 0x000fe20000000a00 */
[----:B------:R-:W-:Y:S01]  /*1700*/  IMAD.MOV.U32 R246, RZ, RZ, R250 ;  /* 0x000000fffff67224 */ /* 0x000fe200078e00fa */
[----:B------:R-:W-:Y:S01]  /*1710*/  LEA.HI.X R7, R4, c[0x0][0x194], R5, 0x1, P0 ;  /* 0x0000650004077a11 */ /* 0x000fe200000f0c05 */
[----:B------:R-:W-:Y:S01]  /*1720*/  IMAD.IADD R0, R9, 0x1, R17 ;  /* 0x0000000109007824 */ /* 0x000fe200078e0211 */
[----:B------:R-:W-:Y:S01]  /*1730*/  USHF.L.U32 UR23, UR4, 0x6, URZ ;  /* 0x0000000604177899 */ /* 0x000fe2000800063f */
[----:B------:R-:W-:Y:S01]  /*1740*/  IMAD.WIDE.U32 R4, R11, UR13, R246 ;  /* 0x0000000d0b047c25 */ /* 0x000fe2000f8e00f6 */
[----:B------:R-:W-:Y:S01]  /*1750*/  USHF.L.U64.HI UR24, UR4, UR22, UR5 ;  /* 0x0000001604187299 */ /* 0x000fe20008010205 */
[----:B------:R-:W-:Y:S01]  /*1760*/  CS2R R48, SRZ ;  /* 0x0000000000307805 */ /* 0x000fe2000001ff00 */
[----:B------:R-:W-:Y:S01]  /*1770*/  LEA.HI.X R3, R8, c[0x0][0x1c4], R0, 0x1, P1 ;  /* 0x0000710008037a11 */ /* 0x000fe200008f0c00 */
[----:B------:R-:W-:Y:S01]  /*1780*/  IMAD.SHL.U32 R240, R240, 0x2, RZ ;  /* 0x00000002f0f07824 */ /* 0x000fe200078e00ff */
[----:B------:R-:W-:Y:S01]  /*1790*/  IADD3 R0, R5, UR6, RZ ;  /* 0x0000000605007c10 */ /* 0x000fe2000fffe0ff */
[----:B------:R-:W-:Y:S01]  /*17a0*/  IMAD.U32 R8, RZ, RZ, UR23 ;  /* 0x00000017ff087e24 */ /* 0x000fe2000f8e00ff */
[----:B------:R-:W-:Y:S01]  /*17b0*/  LEA R14, P0, R4, c[0x0][0x1f0], 0x1 ;  /* 0x00007c00040e7a11 */ /* 0x000fe200078008ff */
[----:B------:R-:W-:Y:S01]  /*17c0*/  ULDC.64 UR4, c[0x0][0x188] ;  /* 0x0000620000047ab9 */ /* 0x000fe20000000a00 */
[----:B------:R-:W-:Y:S01]  /*17d0*/  @!PT LDS RZ, [RZ] ;  /* 0x00000000fffff984 */ /* 0x000fe20000000800 */
[----:B------:R-:W-:Y:S01]  /*17e0*/  @!PT LDS RZ, [RZ] ;  /* 0x00000000fffff984 */ /* 0x000fe20000000800 */
[----:B------:R-:W-:Y:S01]  /*17f0*/  @!PT LDS RZ, [RZ] ;  /* 0x00000000fffff984 */ /* 0x000fe20000000800 */
[----:B------:R1:W-:Y:S01]  /*1800*/  LDGSTS.E.BYPASS.LTC128B.128 [R240+0x6080], [R2.64], !P6 ;  /* 0x0608000002f07fae */ /* 0x0003e2000f101d52 */
[----:B------:R-:W-:Y:S01]  /*1810*/  ISETP.LT.OR P6, PT, R10, 0x21, P3 ;  /* 0x000000210a00780c */ /* 0x000fe20001fc1670 */
[----:B------:R-:W-:Y:S01]  /*1820*/  UIMAD UR4, UR10, UR4, URZ ;  /* 0x000000040a0472a4 */ /* 0x000fe2000f8e023f */
[----:B------:R-:W-:Y:S01]  /*1830*/  LEA.HI.X R15, R4, c[0x0][0x1f4], R0, 0x1, P0 ;  /* 0x00007d00040f7a11 */ /* 0x000fe200000f0c00 */
[----:B------:R1:W-:Y:S01]  /*1840*/  LDGSTS.E.BYPASS.LTC128B.128 [R240+0x9080], [R2.64+0x80], !P5 ;  /* 0x0908008002f07fae */ /* 0x0003e2000e901d52 */
[----:B------:R-:W-:Y:S01]  /*1850*/  IADD3 R4, P0, R2, UR23, RZ ;  /* 0x0000001702047c10 */ /* 0x000fe2000ff1e0ff */
[----:B------:R-:W-:Y:S01]  /*1860*/  IMAD.SHL.U32 R19, R82, 0x4, RZ ;  /* 0x0000000452137824 */ /* 0x000fe200078e00ff */
[----:B------:R-:W-:Y:S01]  /*1870*/  ISETP.LT.OR P5, PT, R10, 0x21, P2 ;  /* 0x000000210a00780c */ /* 0x000fe200017a1670 */
[----:B------:R-:W-:Y:S01]  /*1880*/  ULDC.64 UR6, c[0x0][0x1a8] ;  /* 0x00006a0000067ab9 */ /* 0x000fe20000000a00 */
[----:B------:R-:W-:Y:S01]  /*1890*/  IADD3.X R5, R3, UR24, RZ, P0, !PT ;  /* 0x0000001803057c10 */ /* 0x000fe200087fe4ff */
[----:B------:R-:W-:Y:S01]  /*18a0*/  USHF.L.U64.HI UR7, UR6, UR22, UR7 ;  /* 0x0000001606077299 */ /* 0x000fe20008010207 */
[----:B------:R-:W-:Y:S01]  /*18b0*/  IADD3 R8, P1, P0, R8, 0x80, R2 ;  /* 0x0000008008087810 */ /* 0x000fe2000783e002 */
[----:B------:R-:W-:Y:S01]  /*18c0*/  UIMAD UR22, UR11, UR5, UR4 ;  /* 0x000000050b1672a4 */ /* 0x000fe2000f8e0204 */
[C---:B------:R-:W-:Y:S01]  /*18d0*/  ISETP.LT.OR P3, PT, R10.reuse, 0x41, P3 ;  /* 0x000000410a00780c */ /* 0x040fe20001f61670 */
[----:B------:R2:W-:Y:S01]  /*18e0*/  LDGSTS.E.BYPASS.LTC128B.128 [R240+0x7080], [R4.64], !P6 ;  /* 0x0708000004f07fae */ /* 0x0005e2000f101d52 */
[----:B------:R-:W-:Y:S01]  /*18f0*/  ISETP.LT.OR P2, PT, R10, 0x41, P2 ;  /* 0x000000410a00780c */ /* 0x000fe20001741670 */
[----:B------:R-:W-:Y:S01]  /*1900*/  ULDC.64 UR4, c[0x0][0x178] ;  /* 0x00005e0000047ab9 */ /* 0x000fe20000000a00 */
[----:B------:R-:W-:Y:S01]  /*1910*/  IADD3.X R9, RZ, UR24, R3, P1, P0 ;  /* 0x00000018ff097c10 */ /* 0x000fe20008fe0403 */
[----:B------:R-:W-:Y:S01]  /*1920*/  UIMAD UR21, UR21, UR4, URZ ;  /* 0x00000004151572a4 */ /* 0x000fe2000f8e023f */
[----:B------:R-:W-:Y:S01]  /*1930*/  IMAD.WIDE.U32 R248, R26, c[0x0][0x188], R12 ;  /* 0x000062001af87a25 */ /* 0x000fe200078e000c */
[----:B------:R-:W-:Y:S01]  /*1940*/  USHF.L.U32 UR6, UR6, 0x6, URZ ;  /* 0x0000000606067899 */ /* 0x000fe2000800063f */
[----:B------:R-:W-:Y:S01]  /*1950*/  CS2R R46, SRZ ;  /* 0x00000000002e7805 */ /* 0x000fe2000001ff00 */
[----:B------:R3:W-:Y:S01]  /*1960*/  LDGSTS.E.BYPASS.LTC128B.128 [R240+0xa080], [R8.64], !P5 ;  /* 0x0a08000008f07fae */ /* 0x0007e2000e901d52 */
[----:B------:R-:W-:Y:S01]  /*1970*/  UIMAD UR21, UR13, UR5, UR21 ;  /* 0x000000050d1572a4 */ /* 0x000fe2000f8e0215 */
[C---:B------:R-:W-:Y:S01]  /*1980*/  IMAD R27, R18.reuse, c[0x0][0x270], RZ ;  /* 0x00009c00121b7a24 */ /* 0x040fe200078e02ff */
[----:B------:R-:W-:Y:S01]  /*1990*/  IADD3 R245, R249, UR22, RZ ;  /* 0x00000016f9f57c10 */ /* 0x000fe2000fffe0ff */
[C---:B------:R-:W-:Y:S01]  /*19a0*/  IMAD R29, R18.reuse, c[0x0][0x288], RZ ;  /* 0x0000a200121d7a24 */ /* 0x040fe200078e02ff */
[----:B------:R-:W-:Y:S01]  /*19b0*/  CS2R R44, SRZ ;  /* 0x00000000002c7805 */ /* 0x000fe2000001ff00 */
[----:B------:R-:W-:Y:S01]  /*19c0*/  IMAD R30, R18, c[0x0][0x238], RZ ;  /* 0x00008e00121e7a24 */ /* 0x000fe200078e02ff */
[----:B------:R-:W-:Y:S01]  /*19d0*/  CS2R R42, SRZ ;  /* 0x00000000002a7805 */ /* 0x000fe2000001ff00 */
[----:B------:R-:W-:Y:S01]  /*19e0*/  IMAD.WIDE.U32 R24, R80, c[0x0][0x238], R20 ;  /* 0x00008e0050187a25 */ /* 0x000fe200078e0014 */
[----:B-1----:R-:W-:Y:S01]  /*19f0*/  IADD3 R2, P0, R4, UR23, RZ ;  /* 0x0000001704027c10 */ /* 0x002fe2000ff1e0ff */
[----:B------:R-:W-:Y:S01]  /*1a00*/  USHF.R.S32.HI UR23, URZ, 0x1f, UR20 ;  /* 0x0000001f3f177899 */ /* 0x000fe20008011414 */
[----:B------:R-:W-:Y:S01]  /*1a10*/  CS2R R40, SRZ ;  /* 0x0000000000287805 */ /* 0x000fe2000001ff00 */
[----:B------:R-:W-:Y:S01]  /*1a20*/  IMAD.MOV.U32 R226, RZ, RZ, 0x40 ;  /* 0x00000040ffe27424 */ /* 0x000fe200078e00ff */
[----:B------:R-:W-:Y:S01]  /*1a30*/  IADD3.X R3, R5, UR24, RZ, P0, !PT ;  /* 0x0000001805037c10 */ /* 0x000fe200087fe4ff */
[----:B------:R-:W-:Y:S01]  /*1a40*/  UIMAD.WIDE.U32 UR24, UR13, UR4, URZ ;  /* 0x000000040d1872a5 */ /* 0x000fe2000f8e003f */
[----:B------:R-:W-:Y:S01]  /*1a50*/  IMAD.MOV.U32 R228, RZ, RZ, 0x20 ;  /* 0x00000020ffe47424 */ /* 0x000fe200078e00ff */
[----:B------:R-:W-:Y:S01]  /*1a60*/  CS2R R38, SRZ ;  /* 0x0000000000267805 */ /* 0x000fe2000001ff00 */
[C---:B------:R-:W-:Y:S01]  /*1a70*/  IMAD R27, R80.reuse, c[0x0][0x274], R27 ;  /* 0x00009d00501b7a24 */ /* 0x040fe200078e021b */
[----:B------:R1:W-:Y:S01]  /*1a80*/  LDGSTS.E.BYPASS.LTC128B.128 [R240+0x8080], [R2.64], !P3 ;  /* 0x0808000002f07fae */ /* 0x0003e2000d901d52 */
[C---:B--2---:R-:W-:Y:S01]  /*1a90*/  IADD3 R4, P0, R19.reuse, UR20, RZ ;  /* 0x0000001413047c10 */ /* 0x044fe2000ff1e0ff */
[----:B------:R-:W-:Y:S01]  /*1aa0*/  UIADD3 UR21, UR25, UR21, URZ ;  /* 0x0000001519157290 */ /* 0x000fe2000fffe03f */
[----:B------:R-:W-:Y:S01]  /*1ab0*/  IMAD R29, R80, c[0x0][0x28c], R29 ;  /* 0x0000a300501d7a24 */ /* 0x000fe200078e021d */
[----:B------:R1:W-:Y:S01]  /*1ac0*/  LDGSTS.E.BYPASS.LTC128B.128 [R240+0xb080], [R2.64+0x80], !P2 ;  /* 0x0b08008002f07fae */ /* 0x0003e2000d101d52 */
[----:B------:R-:W-:Y:S01]  /*1ad0*/  LEA.HI.X.SX32 R5, R19, UR23, 0x1, P0 ;  /* 0x0000001713057c11 */ /* 0x000fe200080f0eff */
[----:B------:R-:W-:Y:S01]  /*1ae0*/  USHF.L.U32 UR20, UR13, 0x6, URZ ;  /* 0x000000060d147899 */ /* 0x000fe2000800063f */
[----:B------:R-:W-:Y:S01]  /*1af0*/  ISETP.GE.AND P0, PT, R16, c[0x0][0x19c], PT ;  /* 0x0000670010007a0c */ /* 0x000fe20003f06270 */
[----:B------:R-:W-:Y:S01]  /*1b00*/  IMAD.U32 R0, RZ, RZ, UR21 ;  /* 0x00000015ff007e24 */ /* 0x000fe2000f8e00ff */
[----:B------:R-:W-:Y:S01]  /*1b10*/  ISETP.GE.AND P2, PT, R31, c[0x0][0x19c], PT ;  /* 0x000067001f007a0c */ /* 0x000fe20003f46270 */
[----:B---3--:R-:W-:Y:S01]  /*1b20*/  IMAD.U32 R8, RZ, RZ, UR24 ;  /* 0x00000018ff087e24 */ /* 0x008fe2000f8e00ff */
[C---:B------:R-:W-:Y:S01]  /*1b30*/  ISETP.LT.OR P6, PT, R10.reuse, 0x1, P0 ;  /* 0x000000010a00780c */ /* 0x040fe200007c1670 */
[----:B------:R-:W-:Y:S01]  /*1b40*/  IMAD.U32 R9, RZ, RZ, UR25 ;  /* 0x00000019ff097e24 */ /* 0x000fe2000f8e00ff */
[----:B------:R-:W-:Y:S01]  /*1b50*/  ISETP.LT.OR P5, PT, R10, 0x1, P2 ;  /* 0x000000010a00780c */ /* 0x000fe200017a1670 */
[--C-:B------:R-:W-:Y:S01]  /*1b60*/  IMAD.WIDE.U32 R18, R80, c[0x0][0x270], R4.reuse ;  /* 0x00009c0050127a25 */ /* 0x100fe200078e0004 */
[----:B------:R-:W-:Y:S01]  /*1b70*/  LEA R9, P3, R8, R248, 0x6 ;  /* 0x000000f808097211 */ /* 0x000fe200078630ff */
[----:B------:R-:W0:Y:S01]  /*1b80*/  LDGDEPBAR ;  /* 0x00000000000079af */ /* 0x000e220000000000 */
[----:B------:R-:W-:Y:S01]  /*1b90*/  USHF.R.S32.HI UR21, URZ, 0x1f, UR20 ;  /* 0x0000001f3f157899 */ /* 0x000fe20008011414 */
[----:B------:R-:W-:Y:S01]  /*1ba0*/  IMAD.WIDE.U32 R20, R80, c[0x0][0x288], R4 ;  /* 0x0000a20050147a25 */ /* 0x000fe200078e0004 */
[----:B------:R-:W-:Y:S01]  /*1bb0*/  LEA.HI.X R11, R8, R245, R0, 0x6, P3 ;  /* 0x000000f5080b7211 */ /* 0x000fe200018f3400 */
[----:B------:R-:W-:Y:S01]  /*1bc0*/  CS2R R36, SRZ ;  /* 0x0000000000247805 */ /* 0x000fe2000001ff00 */
[----:B------:R-:W-:Y:S01]  /*1bd0*/  UISETP.GE.AND UP6, UPT, UR12, 0x1, UPT ;  /* 0x000000010c00788c */ /* 0x000fe2000bfc6270 */
[----:B------:R-:W-:Y:S01]  /*1be0*/  IMAD.U32 R4, RZ, RZ, UR6 ;  /* 0x00000006ff047e24 */ /* 0x000fe2000f8e00ff */
[----:B------:R-:W-:Y:S01]  /*1bf0*/  UISETP.GE.AND UP5, UPT, UR12, 0x2, UPT ;  /* 0x000000020c00788c */ /* 0x000fe2000bfa6270 */
[----:B------:R2:W-:Y:S01]  /*1c00*/  LDGSTS.E.BYPASS.LTC128B.128 [R240+0x80], [R6.64], !P6 ;  /* 0x0008000006f07fae */ /* 0x0005e2000f101d52 */
[----:B------:R-:W-:Y:S01]  /*1c10*/  IMAD.SHL.U32 R0, R22, 0x40, RZ ;  /* 0x0000004016007824 */ /* 0x000fe200078e00ff */
[----:B------:R-:W-:Y:S01]  /*1c20*/  ISETP.GE.AND P6, PT, R16, c[0x0][0x16c], PT ;  /* 0x00005b0010007a0c */ /* 0x000fe20003fc6270 */
[----:B------:R-:W-:Y:S01]  /*1c30*/  IMAD.U32 R17, RZ, RZ, UR20 ;  /* 0x00000014ff117e24 */ /* 0x000fe2000f8e00ff */
[----:B------:R2:W-:Y:S01]  /*1c40*/  LDGSTS.E.BYPASS.LTC128B.128 [R240+0x3080], [R6.64+0x80], !P5 ;  /* 0x0308008006f07fae */ /* 0x0005e2000e901d52 */
[----:B------:R-:W-:Y:S01]  /*1c50*/  IADD3 R4, P5, P3, R4, 0x80, R6 ;  /* 0x0000008004047810 */ /* 0x000fe20007bbe006 */
[----:B------:R-:W-:Y:S01]  /*1c60*/  IMAD R30, R80, c[0x0][0x23c], R30 ;  /* 0x00008f00501e7a24 */ /* 0x000fe200078e021e */
[----:B-1----:R-:W-:Y:S01]  /*1c70*/  IADD3 R2, P1, R6, UR6, RZ ;  /* 0x0000000606027c10 */ /* 0x002fe2000ff3e0ff */
[----:B------:R-:W-:Y:S01]  /*1c80*/  IMAD.MOV.U32 R231, RZ, RZ, 0x10 ;  /* 0x00000010ffe77424 */ /* 0x000fe200078e00ff */
[----:B------:R-:W-:Y:S01]  /*1c90*/  IADD3.X R5, RZ, UR7, R7, P5, P3 ;  /* 0x00000007ff057c10 */ /* 0x000fe2000afe6407 */
[----:B------:R-:W-:Y:S01]  /*1ca0*/  IMAD.MOV.U32 R220, RZ, RZ, RZ ;  /* 0x000000ffffdc7224 */ /* 0x000fe200078e00ff */
[----:B------:R-:W-:Y:S01]  /*1cb0*/  IADD3.X R3, R7, UR7, RZ, P1, !PT ;  /* 0x0000000707037c10 */ /* 0x000fe20008ffe4ff */
[----:B------:R-:W-:Y:S01]  /*1cc0*/  UISETP.GE.AND UP4, UPT, UR12, 0x21, UPT ;  /* 0x000000210c00788c */ /* 0x000fe2000bf86270 */
[C---:B------:R-:W-:Y:S01]  /*1cd0*/  ISETP.LT.OR P1, PT, R10.reuse, 0x21, P0 ;  /* 0x000000210a00780c */ /* 0x040fe20000721670 */
[----:B------:R-:W-:Y:S01]  /*1ce0*/  UISETP.GE.AND UP3, UPT, UR12, 0x22, UPT ;  /* 0x000000220c00788c */ /* 0x000fe2000bf66270 */
[C---:B------:R-:W-:Y:S01]  /*1cf0*/  ISETP.LT.OR P3, PT, R10.reuse, 0x21, P2 ;  /* 0x000000210a00780c */ /* 0x040fe20001761670 */
[----:B------:R-:W-:Y:S01]  /*1d00*/  UISETP.GE.AND UP2, UPT, UR12, 0x41, UPT ;  /* 0x000000410c00788c */ /* 0x000fe2000bf46270 */
[C---:B------:R-:W-:Y:S01]  /*1d10*/  ISETP.LT.OR P0, PT, R10.reuse, 0x41, P0 ;  /* 0x000000410a00780c */ /* 0x040fe20000701670 */
[----:B------:R-:W-:Y:S01]  /*1d20*/  UISETP.GE.AND UP1, UPT, UR12, 0x42, UPT ;  /* 0x000000420c00788c */ /* 0x000fe2000bf26270 */
[----:B------:R-:W-:-:S02]  /*1d30*/  ISETP.LT.OR P2, PT, R10, 0x41, P2 ;  /* 0x000000410a00780c */ /* 0x000fc40001741670 */
[----:B------:R-:W-:Y:S02]  /*1d40*/  ISETP.GE.AND P5, PT, R31, c[0x0][0x16c], PT ;  /* 0x00005b001f007a0c */ /* 0x000fe40003fa6270 */
[----:B------:R-:W-:-:S03]  /*1d50*/  LOP3.LUT R0, R0, 0x1c0, RZ, 0xc0, !PT ;  /* 0x000001c000007812 */ /* 0x000fc600078ec0ff */
[----:B------:R1:W-:Y:S01]  /*1d60*/  LDGSTS.E.BYPASS.LTC128B.128 [R240+0x1080], [R2.64], !P1 ;  /* 0x0108000002f07fae */ /* 0x0003e2000c901d52 */
[----:B------:R-:W-:Y:S02]  /*1d70*/  LOP3.LUT R8, R0, 0x8, R202, 0xf8, !PT ;  /* 0x0000000800087812 */ /* 0x000fe400078ef8ca */
[----:B------:R-:W-:Y:S01]  /*1d80*/  SHF.R.U32.HI R0, RZ, 0x3, R0 ;  /* 0x00000003ff007819 */ /* 0x000fe20000011600 */
[----:B------:R3:W-:Y:S01]  /*1d90*/  LDGSTS.E.BYPASS.LTC128B.128 [R240+0x4080], [R4.64], !P3 ;  /* 0x0408000004f07fae */ /* 0x0007e2000d901d52 */
[----:B--2---:R-:W-:Y:S02]  /*1da0*/  SEL R6, RZ, 0x1, P6 ;  /* 0x00000001ff067807 */ /* 0x004fe40003000000 */
[----:B------:R-:W-:Y:S02]  /*1db0*/  SEL R7, RZ, 0x2, P5 ;  /* 0x00000002ff077807 */ /* 0x000fe40002800000 */
[----:B------:R-:W-:Y:S02]  /*1dc0*/  LOP3.LUT R0, R28, R8, R0, 0xf6, !PT ;  /* 0x000000081c007212 */ /* 0x000fe400078ef600 */
[----:B------:R-:W-:Y:S01]  /*1dd0*/  LEA.HI R28, R32, R82, RZ, 0x5 ;  /* 0x00000052201c7211 */ /* 0x000fe200078f28ff */
[----:B------:R-:W-:-:S02]  /*1de0*/  IMAD.IADD R6, R7, 0x1, R6 ;  /* 0x0000000107067824 */ /* 0x000fc400078e0206 */
[----:B------:R-:W-:Y:S02]  /*1df0*/  IMAD.U32 R7, RZ, RZ, UR4 ;  /* 0x00000004ff077e24 */ /* 0x000fe4000f8e00ff */
[----:B------:R-:W-:Y:S01]  /*1e00*/  IMAD.SHL.U32 R222, R0, 0x2, RZ ;  /* 0x0000000200de7824 */ /* 0x000fe200078e00ff */
[----:B------:R-:W-:Y:S02]  /*1e10*/  LOP3.LUT P3, RZ, R6, 0x1, RZ, 0xc0, !PT ;  /* 0x0000000106ff7812 */ /* 0x000fe4000786c0ff */
[----:B-1----:R-:W-:Y:S01]  /*1e20*/  IADD3 R2, P1, R2, UR6, RZ ;  /* 0x0000000602027c10 */ /* 0x002fe2000ff3e0ff */
[----:B------:R-:W-:Y:S02]  /*1e30*/  UMOV UR6, 0x5 ;  /* 0x0000000500067882 */ /* 0x000fe40000000000 */
[----:B------:R-:W-:Y:S01]  /*1e40*/  USHF.L.U64.HI UR9, UR8, UR6, UR9 ;  /* 0x0000000608097299 */ /* 0x000fe20008010209 */
[----:B------:R-:W-:Y:S01]  /*1e50*/  IADD3.X R3, R3, UR7, RZ, P1, !PT ;  /* 0x0000000703037c10 */ /* 0x000fe20008ffe4ff */
[----:B---3--:R-:W-:Y:S01]  /*1e60*/  IMAD.U32 R4, RZ, RZ, UR5 ;  /* 0x00000005ff047e24 */ /* 0x008fe2000f8e00ff */
[----:B------:R-:W-:Y:S01]  /*1e70*/  LEA R12, P1, R9, c[0x0][0x160], 0x1 ;  /* 0x00005800090c7a11 */ /* 0x000fe200078208ff */
[----:B------:R-:W-:-:S02]  /*1e80*/  USHF.L.U32 UR8, UR8, 0x5, URZ ;  /* 0x0000000508087899 */ /* 0x000fc4000800063f */
[----:B------:R1:W-:Y:S01]  /*1e90*/  LDGSTS.E.BYPASS.LTC128B.128 [R240+0x2080], [R2.64], !P0 ;  /* 0x0208000002f07fae */ /* 0x0003e2000c101d52 */
[----:B------:R-:W-:Y:S01]  /*1ea0*/  LEA.HI.X R13, R9, c[0x0][0x164], R11, 0x1, P1 ;  /* 0x00005900090d7a11 */ /* 0x000fe200008f0c0b */
[----:B------:R-:W-:Y:S01]  /*1eb0*/  ULDC.64 UR6, c[0x0][0x278] ;  /* 0x00009e0000067ab9 */ /* 0x000fe20000000a00 */
[C---:B------:R-:W-:Y:S01]  /*1ec0*/  LEA R8, P1, R7.reuse, R12, 0x6 ;  /* 0x0000000c07087211 */ /* 0x040fe200078230ff */
[----:B------:R1:W-:Y:S01]  /*1ed0*/  LDGSTS.E.BYPASS.LTC128B.128 [R240+0x5080], [R2.64+0x80], !P2 ;  /* 0x0508008002f07fae */ /* 0x0003e2000d101d52 */
[C---:B------:R-:W-:Y:S01]  /*1ee0*/  LOP3.LUT P2, RZ, R22.reuse, 0x2, RZ, 0xc0, !PT ;  /* 0x0000000216ff7812 */ /* 0x040fe2000784c0ff */
[----:B------:R-:W-:Y:S01]  /*1ef0*/  UIMAD UR6, UR10, UR6, URZ ;  /* 0x000000060a0672a4 */ /* 0x000fe2000f8e023f */
[----:B------:R-:W-:Y:S01]  /*1f00*/  LEA.HI.X R9, R7, R13, R4, 0x6, P1 ;  /* 0x0000000d07097211 */ /* 0x000fe200008f3404 */
[----:B------:R-:W0:Y:S01]  /*1f10*/  LDGDEPBAR ;  /* 0x00000000000079af */ /* 0x000e220000000000 */
[----:B------:R-:W-:Y:S01]  /*1f20*/  LOP3.LUT P1, RZ, R22, 0x4, RZ, 0xc0, !PT ;  /* 0x0000000416ff7812 */ /* 0x000fe2000782c0ff */
[----:B------:R-:W-:Y:S01]  /*1f30*/  UIMAD UR7, UR11, UR7, UR6 ;  /* 0x000000070b0772a4 */ /* 0x000fe2000f8e0206 */
[----:B------:R-:W-:Y:S01]  /*1f40*/  SEL R0, R228, 0xffffffe0, !P2 ;  /* 0xffffffe0e4007807 */ /* 0x000fe20005000000 */
[----:B------:R-:W-:Y:S01]  /*1f50*/  IMAD.U32 R5, RZ, RZ, UR8 ;  /* 0x00000008ff057e24 */ /* 0x000fe2000f8e00ff */
[----:B------:R-:W-:Y:S01]  /*1f60*/  SEL R226, R226, 0xffffffc0, !P1 ;  /* 0xffffffc0e2e27807 */ /* 0x000fe20004800000 */
[----:B------:R-:W-:Y:S01]  /*1f70*/  IMAD.SHL.U32 R22, R22, 0x20, RZ ;  /* 0x0000002016167824 */ /* 0x000fe200078e00ff */
[----:B------:R-:W-:Y:S01]  /*1f80*/  LOP3.LUT P0, RZ, R6, 0x2, RZ, 0xc0, !PT ;  /* 0x0000000206ff7812 */ /* 0x000fe2000780c0ff */
[C---:B------:R-:W-:Y:S01]  /*1f90*/  IMAD.IADD R224, R222.reuse, 0x1, R0 ;  /* 0x00000001dee07824 */ /* 0x040fe200078e0200 */
[----:B------:R-:W-:Y:S01]  /*1fa0*/  SHF.R.S32.HI R4, RZ, 0x5, R28 ;  /* 0x00000005ff047819 */ /* 0x000fe2000001141c */
[----:B------:R-:W-:-:S02]  /*1fb0*/  IMAD.IADD R223, R222, 0x1, R226 ;  /* 0x00000001dedf7824 */ /* 0x000fc400078e02e2 */
[----:B------:R-:W-:Y:S01]  /*1fc0*/  IMAD.IADD R226, R226, 0x1, R224 ;  /* 0x00000001e2e27824 */ /* 0x000fe200078e02e0 */
[----:B------:R-:W-:Y:S01]  /*1fd0*/  LEA.HI R11, R28, R4, RZ, 0x1 ;  /* 0x000000041c0b7211 */ /* 0x000fe200078f08ff */
[----:B------:R-:W-:-:S03]  /*1fe0*/  IMAD.IADD R0, R0, 0x1, R223 ;  /* 0x0000000100007824 */ /* 0x000fc600078e02df */
[----:B------:R-:W-:-:S05]  /*1ff0*/  LOP3.LUT R11, R11, 0xfffffffe, RZ, 0xc0, !PT ;  /* 0xfffffffe0b0b7812 */ /* 0x000fca00078ec0ff */
[----:B------:R-:W-:Y:S01]  /*2000*/  IMAD.IADD R11, R4, 0x1, -R11 ;  /* 0x00000001040b7824 */ /* 0x000fe200078e0a0b */
[----:B-1----:R-:W-:Y:S01]  /*2010*/  IADD3 R2, -R252, UR16, -R17 ;  /* 0x00000010fc027c10 */ /* 0x002fe2000fffe911 */
[----:B------:R-:W-:-:S04]  /*2020*/  DEPBAR.LE SB0, 0x1 ;  /* 0x000080400000791a */ /* 0x000fc80000000000 */
[----:B------:R-:W-:Y:S01]  /*2030*/  BAR.SYNC.DEFER_BLOCKING 0x0 ;  /* 0x0000000000007b1d */ /* 0x000fe20000010000 */
[C---:B------:R-:W-:Y:S01]  /*2040*/  ISETP.LT.OR P2, PT, R2.reuse, 0x1, !P3 ;  /* 0x000000010200780c */ /* 0x040fe20005f41670 */
[----:B------:R-:W-:Y:S01]  /*2050*/  IMAD.IADD R3, R19, 0x1, R27 ;  /* 0x0000000113037824 */ /* 0x000fe200078e021b */
[C---:B------:R-:W-:Y:S01]  /*2060*/  ISETP.LT.OR P1, PT, R2.reuse, 0x1, !P0 ;  /* 0x000000010200780c */ /* 0x040fe20004721670 */
[----:B------:R-:W-:Y:S01]  /*2070*/  IMAD.U32 R4, RZ, RZ, UR9 ;  /* 0x00000009ff047e24 */ /* 0x000fe2000f8e00ff */
[C---:B------:R-:W-:Y:S01]  /*2080*/  ISETP.LT.OR P3, PT, R2.reuse, 0x21, !P3 ;  /* 0x000000210200780c */ /* 0x040fe20005f61670 */
[----:B------:R-:W-:Y:S01]  /*2090*/  IMAD.SHL.U32 R225, R11, 0x200, RZ ;  /* 0x000002000be17824 */ /* 0x000fe200078e00ff */
[----:B------:R-:W-:Y:S01]  /*20a0*/  ISETP.LT.OR P0, PT, R2, 0x21, !P0 ;  /* 0x000000210200780c */ /* 0x000fe20004701670 */
[----:B------:R-:W-:Y:S01]  /*20b0*/  IMAD.MOV.U32 R2, RZ, RZ, R18 ;  /* 0x000000ffff027224 */ /* 0x000fe200078e0012 */
[CC--:B------:R-:W-:Y:S02]  /*20c0*/  LEA.HI R19, R32.reuse, R82.reuse, RZ, 0x2 ;  /* 0x0000005220137211 */ /* 0x0c0fe400078f10ff */
[----:B------:R-:W-:Y:S01]  /*20d0*/  LEA.HI R18, R32, R82, RZ, 0x4 ;  /* 0x0000005220127211 */ /* 0x000fe200078f20ff */
[----:B------:R-:W-:Y:S01]  /*20e0*/  IMAD.WIDE.U32 R34, R26, c[0x0][0x278], R2 ;  /* 0x00009e001a227a25 */ /* 0x000fe200078e0002 */
[----:B------:R-:W-:-:S02]  /*20f0*/  SHF.R.S32.HI R7, RZ, 0x2, R19 ;  /* 0x00000002ff077819 */ /* 0x000fc40000011413 */
[----:B------:R-:W-:Y:S02]  /*2100*/  SHF.R.S32.HI R6, RZ, 0x4, R18 ;  /* 0x00000004ff067819 */ /* 0x000fe40000011412 */
[----:B------:R-:W-:Y:S01]  /*2110*/  IADD3 R33, R35, UR7, RZ ;  /* 0x0000000723217c10 */ /* 0x000fe2000fffe0ff */
[----:B------:R-:W-:Y:S01]  /*2120*/  STL.64 [R1+0x8], R34 ;  /* 0x0000082201007387 */ /* 0x000fe20000100a00 */
[----:B------:R-:W-:Y:S01]  /*2130*/  LEA.HI R10, R18, R6, RZ, 0x1 ;  /* 0x00000006120a7211 */ /* 0x000fe200078f08ff */
[----:B------:R-:W-:Y:S02]  /*2140*/  ULDC.64 UR6, c[0x0][0x290] ;  /* 0x0000a40000067ab9 */ /* 0x000fe40000000a00 */
[----:B------:R-:W-:Y:S01]  /*2150*/  STL [R1+0x14], R33 ;  /* 0x0000142101007387 */ /* 0x000fe20000100800 */
[----:B------:R-:W-:Y:S01]  /*2160*/  LOP3.LUT R10, R10, 0xfffffffe, RZ, 0xc0, !PT ;  /* 0xfffffffe0a0a7812 */ /* 0x000fe200078ec0ff */
[----:B------:R-:W-:Y:S02]  /*2170*/  UIMAD UR6, UR10, UR6, URZ ;  /* 0x000000060a0672a4 */ /* 0x000fe4000f8e023f */
[----:B------:R-:W1:Y:S02]  /*2180*/  LDSM.16.M88.2 R172, [R0+0x6080] ;  /* 0x0060800000ac783b */ /* 0x000e640000000100 */
[----:B------:R-:W-:Y:S01]  /*2190*/  IMAD.IADD R10, R6, 0x1, -R10 ;  /* 0x00000001060a7824 */ /* 0x000fe200078e0a0a */
[----:B------:R-:W-:Y:S01]  /*21a0*/  UIMAD UR6, UR11, UR7, UR6 ;  /* 0x000000070b0672a4 */ /* 0x000fe2000f8e0206 */
[----:B------:R-:W2:Y:S01]  /*21b0*/  LDSM.16.M88.2 R174, [R0+0x7080] ;  /* 0x0070800000ae783b */ /* 0x000ea20000000100 */
[----:B------:R-:W-:-:S02]  /*21c0*/  IMAD.MOV.U32 R6, RZ, RZ, R20 ;  /* 0x000000ffff067224 */ /* 0x000fc400078e0014 */
[----:B------:R-:W-:Y:S01]  /*21d0*/  IMAD.SHL.U32 R221, R10, 0x8, RZ ;  /* 0x000000080add7824 */ /* 0x000fe200078e00ff */
[----:B------:R-:W3:Y:S04]  /*21e0*/  LDSM.16.M88.2 R176, [R0+0x8080] ;  /* 0x0080800000b0783b */ /* 0x000ee80000000100 */
[----:B------:R-:W4:Y:S01]  /*21f0*/  LDSM.16.M88.2 R196, [R0+0x9080] ;  /* 0x0090800000c4783b */ /* 0x000f220000000100 */
[----:B------:R-:W-:-:S03]  /*2200*/  LOP3.LUT R221, R221, 0x8, RZ, 0xc0, !PT ;  /* 0x00000008dddd7812 */ /* 0x000fc600078ec0ff */
[----:B------:R-:W1:Y:S04]  /*2210*/  LDSM.16.M88.2 R198, [R0+0xa080] ;  /* 0x00a0800000c6783b */ /* 0x000e680000000100 */
[----:B------:R2:W1:Y:S04]  /*2220*/  LDSM.16.M88.2 R200, [R0+0xb080] ;  /* 0x00b0800000c8783b */ /* 0x0004680000000100 */
[----:B------:R-:W1:Y:S04]  /*2230*/  LDSM.16.M88.2 R154, [R222+0x6080] ;  /* 0x00608000de9a783b */ /* 0x000e680000000100 */
[----:B------:R-:W1:Y:S04]  /*2240*/  LDSM.16.M88.2 R156, [R222+0x7080] ;  /* 0x00708000de9c783b */ /* 0x000e680000000100 */
[----:B------:R-:W1:Y:S04]  /*2250*/  LDSM.16.M88.2 R158, [R222+0x8080] ;  /* 0x00808000de9e783b */ /* 0x000e680000000100 */
[----:B------:R-:W1:Y:S04]  /*2260*/  LDSM.16.M88.2 R160, [R224+0x6080] ;  /* 0x00608000e0a0783b */ /* 0x000e680000000100 */
[----:B------:R-:W1:Y:S01]  /*2270*/  LDSM.16.M88.2 R162, [R224+0x7080] ;  /* 0x00708000e0a2783b */ /* 0x000e620000000100 */
[----:B--2---:R-:W-:-:S03]  /*2280*/  SHF.R.S32.HI R0, RZ, 0x1f, R19 ;  /* 0x0000001fff007819 */ /* 0x004fc60000011413 */
[----:B------:R-:W2:Y:S01]  /*2290*/  LDSM.16.M88.2 R164, [R224+0x8080] ;  /* 0x00808000e0a4783b */ /* 0x000ea20000000100 */
[----:B------:R-:W-:-:S03]  /*22a0*/  LEA.HI R0, R0, R7, RZ, 0x3 ;  /* 0x0000000700007211 */ /* 0x000fc600078f18ff */
[----:B------:R-:W1:Y:S01]  /*22b0*/  LDSM.16.M88.2 R178, [R222+0x9080] ;  /* 0x00908000deb2783b */ /* 0x000e620000000100 */
[----:B------:R-:W-:-:S03]  /*22c0*/  LOP3.LUT R0, R0, 0xfffffff8, RZ, 0xc0, !PT ;  /* 0xfffffff800007812 */ /* 0x000fc600078ec0ff */
[----:B------:R-:W1:Y:S04]  /*22d0*/  LDSM.16.M88.2 R180, [R222+0xa080] ;  /* 0x00a08000deb4783b */ /* 0x000e680000000100 */
[----:B------:R-:W1:Y:S01]  /*22e0*/  LDSM.16.M88.2 R182, [R222+0xb080] ;  /* 0x00b08000deb6783b */ /* 0x000e620000000100 */
[----:B------:R-:W-:Y:S02]  /*22f0*/  IMAD.IADD R3, R7, 0x1, -R0 ;  /* 0x0000000107037824 */ /* 0x000fe400078e0a00 */
[----:B------:R-:W-:Y:S01]  /*2300*/  IMAD.IADD R7, R21, 0x1, R29 ;  /* 0x0000000115077824 */ /* 0x000fe200078e021d */
        /* <DEDUP_REMOVED lines=14> */
[----:B------:R-:W-:-:S03]  /*23f0*/  ISETP.GE.AND P2, PT, R16, c[0x0][0x1fc], PT ;  /* 0x00007f0010007a0c */ /* 0x000fc60003f46270 */
[----:B------:R1:W-:Y:S01]  /*2400*/  LDGSTS.E.BYPASS.LTC128B.128 [R240+0x8080], [R12.64+0x80], !P1 ;  /* 0x080800800cf07fae */ /* 0x0003e2000c901d52 */
[----:B------:R-:W-:Y:S02]  /*2410*/  ISETP.GE.AND P1, PT, R16, c[0x0][0x1fc], PT ;  /* 0x00007f0010007a0c */ /* 0x000fe40003f26270 */
[----:B------:R-:W-:Y:S01]  /*2420*/  SHF.R.S32.HI R16, RZ, 0x1f, R23 ;  /* 0x0000001fff107819 */ /* 0x000fe20000011417 */
[----:B------:R1:W-:Y:S01]  /*2430*/  LDGSTS.E.BYPASS.LTC128B.128 [R240+0x7080], [R8.64], !P3 ;  /* 0x0708000008f07fae */ /* 0x0003e2000d901d52 */
[C---:B------:R-:W-:Y:S02]  /*2440*/  ISETP.GT.AND P3, PT, R82.reuse, 0xf, PT ;  /* 0x0000000f5200780c */ /* 0x040fe40003f64270 */
[----:B------:R-:W-:Y:S01]  /*2450*/  SEL R244, RZ, 0x1, P2 ;  /* 0x00000001fff47807 */ /* 0x000fe20001000000 */
[----:B------:R1:W-:Y:S10]  /*2460*/  LDGSTS.E.BYPASS.LTC128B.128 [R240+0x9080], [R8.64+0x80], !P0 ;  /* 0x0908008008f07fae */ /* 0x0003f4000c101d52 */
[----:B------:R-:W-:-:S02]  /*2470*/  @!P3 IMAD.SHL.U32 R21, R82, 0x10, RZ ;  /* 0x000000105215b824 */ /* 0x000fc400078e00ff */
[----:B-1----:R-:W-:-:S05]  /*2480*/  IMAD.U32 R8, RZ, RZ, UR8 ;  /* 0x00000008ff087e24 */ /* 0x002fca000f8e00ff */
[----:B------:R-:W-:-:S04]  /*2490*/  LEA R8, P0, R8, R14, 0x1 ;  /* 0x0000000e08087211 */ /* 0x000fc800078008ff */
[----:B------:R-:W-:Y:S01]  /*24a0*/  LEA.HI.X R9, R5, R15, R4, 0x1, P0 ;  /* 0x0000000f05097211 */ /* 0x000fe200000f0c04 */
[----:B------:R-:W-:Y:S01]  /*24b0*/  IMAD.IADD R5, R25, 0x1, R30 ;  /* 0x0000000119057824 */ /* 0x000fe200078e021e */
[----:B------:R-:W-:Y:S01]  /*24c0*/  @!P3 IADD3 R0, P0, R34, UR20, RZ ;  /* 0x000000142200bc10 */ /* 0x000fe2000ff1e0ff */
[----:B------:R-:W-:Y:S01]  /*24d0*/  IMAD.MOV.U32 R4, RZ, RZ, R24 ;  /* 0x000000ffff047224 */ /* 0x000fe200078e0018 */
[----:B------:R-:W-:Y:S02]  /*24e0*/  CS2R R34, SRZ ;  /* 0x0000000000227805 */ /* 0x000fe4000001ff00 */
[----:B------:R-:W-:Y:S01]  /*24f0*/  @!P3 IADD3.X R2, R33, UR21, RZ, P0, !PT ;  /* 0x000000152102bc10 */ /* 0x000fe200087fe4ff */
[----:B------:R-:W-:Y:S01]  /*2500*/  IMAD.WIDE.U32 R80, R26, c[0x0][0x240], R4 ;  /* 0x000090001a507a25 */ /* 0x000fe200078e0004 */
[----:B------:R-:W-:-:S03]  /*2510*/  @!P3 LEA R12, P0, R0, c[0x0][0x258], 0x2 ;  /* 0x00009600000cba11 */ /* 0x000fc600078010ff */
[----:B------:R-:W-:Y:S01]  /*2520*/  IMAD.WIDE.U32 R32, R26, c[0x0][0x290], R6 ;  /* 0x0000a4001a207a25 */ /* 0x000fe200078e0006 */
[----:B------:R-:W-:Y:S02]  /*2530*/  @!P3 LEA.HI.X R13, R0, c[0x0][0x25c], R2, 0x2, P0 ;  /* 0x00009700000dba11 */ /* 0x000fe400000f1402 */
[----:B------:R-:W-:Y:S01]  /*2540*/  IADD3 R0, -R17, UR16, -R252 ;  /* 0x0000001011007c10 */ /* 0x000fe2000fffe9fc */
[----:B------:R-:W-:Y:S01]  /*2550*/  IMAD.SHL.U32 R7, R3, 0x20, RZ ;  /* 0x0000002003077824 */ /* 0x000fe200078e00ff */
[----:B------:R-:W-:Y:S01]  /*2560*/  LEA.HI R2, R16, R23, RZ, 0x2 ;  /* 0x0000001710027211 */ /* 0x000fe200078f10ff */
[----:B------:R1:W-:Y:S01]  /*2570*/  @!P3 LDGSTS.E.BYPASS.LTC128B.128 [R21+0x12080], [R12.64] ;  /* 0x120800000c15bfae */ /* 0x0003e2000b901d52 */
[----:B------:R-:W-:Y:S01]  /*2580*/  ISETP.LT.OR P2, PT, R0, 0x1, P1 ;  /* 0x000000010000780c */ /* 0x000fe20000f41670 */
[----:B------:R-:W-:Y:S01]  /*2590*/  IMAD.SHL.U32 R6, R10, 0x20, RZ ;  /* 0x000000200a067824 */ /* 0x000fe200078e00ff */
[----:B------:R-:W-:Y:S01]  /*25a0*/  LOP3.LUT R17, R28, 0xffffffe0, RZ, 0xc0, !PT ;  /* 0xffffffe01c117812 */ /* 0x000fe200078ec0ff */
[----:B------:R-:W0:Y:S01]  /*25b0*/  LDGDEPBAR ;  /* 0x00000000000079af */ /* 0x000e220000000000 */
[----:B------:R-:W-:-:S02]  /*25c0*/  ISETP.GE.AND P0, PT, R31, c[0x0][0x1fc], PT ;  /* 0x00007f001f007a0c */ /* 0x000fc40003f06270 */
[----:B------:R-:W-:Y:S01]  /*25d0*/  LOP3.LUT R16, R2, 0x1ffffffc, RZ, 0xc0, !PT ;  /* 0x1ffffffc02107812 */ /* 0x000fe200078ec0ff */
[----:B------:R-:W-:Y:S01]  /*25e0*/  IMAD.IADD R2, R82, 0x1, -R17 ;  /* 0x0000000152027824 */ /* 0x000fe200078e0a11 */
[----:B------:R-:W-:Y:S01]  /*25f0*/  SEL R20, RZ, 0xffffffff, P0 ;  /* 0xffffffffff147807 */ /* 0x000fe20000000000 */
[----:B------:R1:W-:Y:S01]  /*2600*/  STL.64 [R1], R32 ;  /* 0x0000002001007387 */ /* 0x0003e20000100a00 */
[----:B------:R-:W-:Y:S01]  /*2610*/  ISETP.GE.AND P0, PT, R31, c[0x0][0x1fc], PT ;  /* 0x00007f001f007a0c */ /* 0x000fe20003f06270 */
[C---:B------:R-:W-:Y:S01]  /*2620*/  IMAD.IADD R16, R23.reuse, 0x1, -R16 ;  /* 0x0000000117107824 */ /* 0x040fe200078e0a10 */
[----:B------:R-:W-:Y:S01]  /*2630*/  SHF.R.S32.HI R238, RZ, 0x1f, R2 ;  /* 0x0000001fffee7819 */ /* 0x000fe20000011402 */
[----:B------:R2:W-:Y:S01]  /*2640*/  LDGSTS.E.BYPASS.LTC128B.128 [R240+0xe080], [R14.64], !P2 ;  /* 0x0e0800000ef07fae */ /* 0x0005e2000d101d52 */
[----:B------:R-:W-:Y:S01]  /*2650*/  ISETP.LT.OR P2, PT, R0, 0x1, P0 ;  /* 0x000000010000780c */ /* 0x000fe20000741670 */
[----:B------:R-:W-:Y:S01]  /*2660*/  IMAD.SHL.U32 R23, R23, 0x8, RZ ;  /* 0x0000000817177824 */ /* 0x000fe200078e00ff */
[----:B------:R-:W-:Y:S01]  /*2670*/  LEA.HI R238, R238, R2, RZ, 0x2 ;  /* 0x00000002eeee7211 */ /* 0x000fe200078f10ff */
[----:B------:R2:W-:Y:S01]  /*2680*/  STL.64 [R1+0x18], R80 ;  /* 0x0000185001007387 */ /* 0x0005e20000100a00 */
[----:B------:R-:W-:-:S02]  /*2690*/  ISETP.LT.OR P1, PT, R0, 0x21, P1 ;  /* 0x000000210000780c */ /* 0x000fc40000f21670 */
[----:B------:R-:W-:Y:S02]  /*26a0*/  LOP3.LUT R5, R238, 0x7ffffffc, RZ, 0xc0, !PT ;  /* 0x7ffffffcee057812 */ /* 0x000fe400078ec0ff */
[----:B------:R-:W-:Y:S01]  /*26b0*/  ISETP.LT.OR P0, PT, R0, 0x21, P0 ;  /* 0x000000210000780c */ /* 0x000fe20000701670 */
[----:B------:R-:W-:Y:S01]  /*26c0*/  IMAD.SHL.U32 R0, R11, 0x10, RZ ;  /* 0x000000100b007824 */ /* 0x000fe200078e00ff */
[----:B------:R-:W-:Y:S01]  /*26d0*/  LOP3.LUT R4, R23, 0x18, RZ, 0xc0, !PT ;  /* 0x0000001817047812 */ /* 0x000fe200078ec0ff */
[----:B------:R-:W-:Y:S01]  /*26e0*/  IMAD.IADD R5, R2, 0x1, -R5 ;  /* 0x0000000102057824 */ /* 0x000fe200078e0a05 */
[----:B------:R-:W-:Y:S01]  /*26f0*/  LOP3.LUT R2, R19, 0x3ffffffc, RZ, 0xc0, !PT ;  /* 0x3ffffffc13027812 */ /* 0x000fe200078ec0ff */
[----:B------:R2:W-:Y:S01]  /*2700*/  LDGSTS.E.BYPASS.LTC128B.128 [R240+0x10080], [R14.64+0x80], !P2 ;  /* 0x100800800ef07fae */ /* 0x0005e2000d101d52 */
[C---:B------:R-:W-:Y:S01]  /*2710*/  LOP3.LUT P2, RZ, R3.reuse, 0x1, RZ, 0xc0, !PT ;  /* 0x0000000103ff7812 */ /* 0x040fe2000784c0ff */
[----:B------:R-:W-:Y:S01]  /*2720*/  IMAD.SHL.U32 R3, R3, 0x4, RZ ;  /* 0x0000000403037824 */ /* 0x000fe200078e00ff */
[----:B------:R-:W-:Y:S01]  /*2730*/  LOP3.LUT R7, R4, 0xe0, R7, 0xf8, !PT ;  /* 0x000000e004077812 */ /* 0x000fe200078ef807 */
[----:B------:R-:W-:Y:S01]  /*2740*/  IMAD.IADD R2, R82, 0x1, -R2 ;  /* 0x0000000152027824 */ /* 0x000fe200078e0a02 */
[----:B------:R-:W-:Y:S01]  /*2750*/  LEA.HI.SX32 R238, R238, R0, 0x1e ;  /* 0x00000000eeee7211 */ /* 0x000fe200078ff2ff */
[----:B------:R-:W-:Y:S01]  /*2760*/  IMAD R16, R16, 0x4, R5 ;  /* 0x0000000410107824 */ /* 0x000fe200078e0205 */
[----:B------:R-:W-:Y:S01]  /*2770*/  LOP3.LUT R0, R0, 0x10, RZ, 0xc0, !PT ;  /* 0x0000001000007812 */ /* 0x000fe200078ec0ff */
[----:B------:R-:W-:Y:S01]  /*2780*/  IMAD.SHL.U32 R5, R10, 0x100, RZ ;  /* 0x000001000a057824 */ /* 0x000fe200078e00ff */
[----:B-1----:R-:W-:Y:S01]  /*2790*/  LOP3.LUT R12, R4, 0x20, R6, 0xf8, !PT ;  /* 0x00000020040c7812 */ /* 0x002fe200078ef806 */
[----:B------:R-:W-:Y:S01]  /*27a0*/  IMAD.SHL.U32 R6, R20, 0x2, RZ ;  /* 0x0000000214067824 */ /* 0x000fe200078e00ff */
[----:B------:R-:W-:Y:S01]  /*27b0*/  LOP3.LUT R4, R7, 0x18, R3, 0x78, !PT ;  /* 0x0000001807047812 */ /* 0x000fe200078e7803 */
[----:B------:R1:W-:Y:S01]  /*27c0*/  LDGSTS.E.BYPASS.LTC128B.128 [R240+0xf080], [R8.64], !P1 ;  /* 0x0f08000008f07fae */ /* 0x0003e2000c901d52 */
[----:B------:R-:W-:Y:S01]  /*27d0*/  LOP3.LUT R3, R0, 0xe0, R22, 0xf8, !PT ;  /* 0x000000e000037812 */ /* 0x000fe200078ef816 */
[----:B------:R-:W-:Y:S01]  /*27e0*/  IMAD R0, R2, 0x2, R225 ;  /* 0x0000000202007824 */ /* 0x000fe200078e02e1 */
[----:B------:R-:W-:Y:S01]  /*27f0*/  LOP3.LUT R2, R18, 0xfffffff0, RZ, 0xc0, !PT ;  /* 0xfffffff012027812 */ /* 0x000fe200078ec0ff */
[----:B------:R1:W-:Y:S01]  /*2800*/  LDGSTS.E.BYPASS.LTC128B.128 [R240+0x11080], [R8.64+0x80], !P0 ;  /* 0x1108008008f07fae */ /* 0x0003e2000c101d52 */
[----:B------:R-:W-:Y:S01]  /*2810*/  LOP3.LUT R244, R6, 0x2, R244, 0xe2, !PT ;  /* 0x0000000206f47812 */ /* 0x000fe200078ee2f4 */
[----:B------:R-:W-:Y:S01]  /*2820*/  IMAD.IADD R236, R0, 0x1, R4 ;  /* 0x0000000100ec7824 */ /* 0x000fe200078e0204 */
[----:B------:R-:W-:Y:S01]  /*2830*/  LOP3.LUT R5, R3, 0x100, R5, 0xf8, !PT ;  /* 0x0000010003057812 */ /* 0x000fe200078ef805 */
[----:B------:R-:W-:Y:S01]  /*2840*/  IMAD.IADD R0, R82, 0x1, -R2 ;  /* 0x0000000152007824 */ /* 0x000fe200078e0a02 */
[----:B------:R-:W-:Y:S01]  /*2850*/  IADD3 R27, R33, UR6, RZ ;  /* 0x00000006211b7c10 */ /* 0x000fe2000fffe0ff */
[----:B------:R-:W-:Y:S01]  /*2860*/  ULDC.64 UR6, c[0x0][0x240] ;  /* 0x0000900000067ab9 */ /* 0x000fe20000000a00 */
[----:B------:R-:W-:Y:S01]  /*2870*/  IADD3 R3, P1, R32, UR20, RZ ;  /* 0x0000001420037c10 */ /* 0x000fe2000ff3e0ff */
[C---:B------:R-:W-:Y:S01]  /*2880*/  IMAD.SHL.U32 R6, R0.reuse, 0x20, RZ ;  /* 0x0000002000067824 */ /* 0x040fe200078e00ff */
[----:B------:R-:W-:Y:S01]  /*2890*/  SHF.R.S32.HI R4, RZ, 0x1f, R0 ;  /* 0x0000001fff047819 */ /* 0x000fe20000011400 */
[C---:B------:R-:W-:Y:S01]  /*28a0*/  IMAD.SHL.U32 R7, R0.reuse, 0x4, RZ ;  /* 0x0000000400077824 */ /* 0x040fe200078e00ff */
[----:B------:R-:W-:Y:S01]  /*28b0*/  LOP3.LUT P0, RZ, R0, 0x4, RZ, 0xc0, !PT ;  /* 0x0000000400ff7812 */ /* 0x000fe2000780c0ff */
[----:B------:R-:W-:Y:S01]  /*28c0*/  UIMAD UR10, UR10, UR6, URZ ;  /* 0x000000060a0a72a4 */ /* 0x000fe2000f8e023f */
[----:B------:R-:W-:Y:S01]  /*28d0*/  LEA.HI R4, R4, R0, RZ, 0x3 ;  /* 0x0000000004047211 */ /* 0x000fe200078f18ff */
[----:B------:R-:W-:Y:S01]  /*28e0*/  IMAD.SHL.U32 R236, R236, 0x2, RZ ;  /* 0x00000002ecec7824 */ /* 0x000fe200078e00ff */
[----:B------:R2:W-:Y:S01]  /*28f0*/  STL [R1+0x10], R27 ;  /* 0x0000101b01007387 */ /* 0x0005e20000100800 */
[----:B------:R-:W-:Y:S01]  /*2900*/  UIMAD UR10, UR11, UR7, UR10 ;  /* 0x000000070b0a72a4 */ /* 0x000fe2000f8e020a */
[C---:B------:R-:W-:Y:S01]  /*2910*/  LOP3.LUT R2, R4.reuse, 0xfffffff8, RZ, 0xc0, !PT ;  /* 0xfffffff804027812 */ /* 0x040fe200078ec0ff */
[----:B------:R-:W-:Y:S01]  /*2920*/  IMAD.SHL.U32 R4, R4, 0x40, RZ ;  /* 0x0000004004047824 */ /* 0x000fe200078e00ff */
[----:B------:R-:W-:Y:S01]  /*2930*/  IADD3 R237, R236, 0x126c0, RZ ;  /* 0x000126c0eced7810 */ /* 0x000fe20007ffe0ff */
[----:B------:R-:W-:Y:S01]  /*2940*/  UIADD3 UR7, UR15, -UR16, URZ ;  /* 0x800000100f077290 */ /* 0x000fe2000fffe03f */
[----:B------:R-:W-:Y:S01]  /*2950*/  LOP3.LUT R202, R5, 0x8, R202, 0xf8, !PT ;  /* 0x0000000805ca7812 */ /* 0x000fe200078ef8ca */
[----:B------:R-:W-:Y:S01]  /*2960*/  IMAD.IADD R229, R0, 0x1, -R2 ;  /* 0x0000000100e57824 */ /* 0x000fe200078e0a02 */
[----:B------:R-:W-:Y:S01]  /*2970*/  LOP3.LUT R2, R221, 0x1e0, R6, 0xf8, !PT ;  /* 0x000001e0dd027812 */ /* 0x000fe200078ef806 */
[----:B------:R-:W-:Y:S01]  /*2980*/  UIADD3 UR15, UR12, UR15, URZ ;  /* 0x0000000f0c0f7290 */ /* 0x000fe2000fffe03f */
[----:B------:R-:W-:Y:S01]  /*2990*/  IADD3.X R0, R27, UR21, RZ, P1, !PT ;  /* 0x000000151b007c10 */ /* 0x000fe20008ffe4ff */
[----:B------:R-:W-:Y:S01]  /*29a0*/  USHF.L.U64.HI UR20, UR4, 0x5, UR5 ;  /* 0x0000000504147899 */ /* 0x000fe20008010205 */
[----:B------:R-:W-:Y:S01]  /*29b0*/  LEA R6, P1, R3, c[0x0][0x280], 0x2 ;  /* 0x0000a00003067a11 */ /* 0x000fe200078210ff */
[----:B-1----:R-:W-:Y:S01]  /*29c0*/  IMAD.SHL.U32 R8, R229, 0x40, RZ ;  /* 0x00000040e5087824 */ /* 0x002fe200078e00ff */
[----:B------:R-:W-:Y:S01]  /*29d0*/  LOP3.LUT R9, R2, 0x38, R7, 0x78, !PT ;  /* 0x0000003802097812 */ /* 0x000fe200078e7807 */
[----:B------:R-:W-:Y:S01]  /*29e0*/  UIADD3 UR5, -UR16, 0x1, UR15 ;  /* 0x0000000110057890 */ /* 0x000fe2000fffe10f */
[----:B------:R-:W-:Y:S01]  /*29f0*/  LEA.HI.X R7, R3, c[0x0][0x284], R0, 0x2, P1 ;  /* 0x0000a10003077a11 */ /* 0x000fe200008f1400 */
[----:B------:R-:W-:Y:S01]  /*2a00*/  IMAD.SHL.U32 R243, R16, 0x2, RZ ;  /* 0x0000000210f37824 */ /* 0x000fe200078e00ff */
[----:B------:R-:W-:Y:S01]  /*2a10*/  LOP3.LUT R3, R8, 0x1c0, RZ, 0xc0, !PT ;  /* 0x000001c008037812 */ /* 0x000fe200078ec0ff */
[----:B------:R-:W-:Y:S01]  /*2a20*/  USHF.L.U32 UR6, UR4, 0x5, URZ ;  /* 0x0000000504067899 */ /* 0x000fe2000800063f */
[----:B------:R-:W-:Y:S01]  /*2a30*/  ISETP.GE.AND P1, PT, R82, 0x10, PT ;  /* 0x000000105200780c */ /* 0x000fe20003f26270 */
[----:B------:R-:W-:Y:S01]  /*2a40*/  CS2R R32, SRZ ;  /* 0x0000000000207805 */ /* 0x000fe2000001ff00 */
[----:B------:R-:W-:Y:S01]  /*2a50*/  LOP3.LUT R0, R4, 0xfffffe00, RZ, 0xc0, !PT ;  /* 0xfffffe0004007812 */ /* 0x000fe200078ec0ff */
[----:B------:R-:W-:Y:S01]  /*2a60*/  ULDC UR4, c[0x0][0x2a0] ;  /* 0x0000a80000047ab9 */ /* 0x000fe20000000800 */
[----:B------:R-:W-:Y:S01]  /*2a70*/  SHF.R.U32.HI R4, RZ, 0x3, R3 ;  /* 0x00000003ff047819 */ /* 0x000fe20000011603 */
[----:B------:R-:W-:Y:S01]  /*2a80*/  ULOP3.LUT UR4, URZ, UR4, URZ, 0x33, !UPT ;  /* 0x000000043f047292 */ /* 0x000fe2000f8e333f */
[----:B------:R-:W-:Y:S01]  /*2a90*/  LOP3.LUT R5, R5, 0x1c0, RZ, 0xc0, !PT ;  /* 0x000001c005057812 */ /* 0x000fe200078ec0ff */
[----:B------:R-:W-:Y:S01]  /*2aa0*/  IMAD R2, R11, 0x400, R0 ;  /* 0x000004000b027824 */ /* 0x000fe200078e0200 */
[C---:B------:R-:W-:Y:S01]  /*2ab0*/  LOP3.LUT R221, R4.reuse, R3, R221, 0x1e, !PT ;  /* 0x0000000304dd7212 */ /* 0x040fe200078e1edd */
[----:B------:R-:W-:Y:S01]  /*2ac0*/  UMOV UR11, 0x1 ;  /* 0x00000001000b7882 */ /* 0x000fe20000000000 */
[----:B------:R-:W-:-:S02]  /*2ad0*/  LOP3.LUT R3, R4, R12, R3, 0x1e, !PT ;  /* 0x0000000c04037212 */ /* 0x000fc400078e1e03 */
[----:B------:R-:W-:Y:S01]  /*2ae0*/  SHF.R.U32.HI R5, RZ, 0x3, R5 ;  /* 0x00000003ff057819 */ /* 0x000fe20000011605 */
[----:B------:R-:W-:Y:S01]  /*2af0*/  IMAD.IADD R221, R2, 0x1, R221 ;  /* 0x0000000102dd7824 */ /* 0x000fe200078e02dd */
[----:B------:R-:W-:Y:S01]  /*2b00*/  LOP3.LUT R230, R3, R0, RZ, 0xfc, !PT ;  /* 0x0000000003e67212 */ /* 0x000fe200078efcff */
[----:B------:R-:W-:Y:S01]  /*2b10*/  @!P1 IMAD.SHL.U32 R2, R82, 0x10, RZ ;  /* 0x0000001052029824 */ /* 0x000fe200078e00ff */
[----:B------:R-:W-:Y:S02]  /*2b20*/  IADD3 R0, R236, 0x12480, RZ ;  /* 0x00012480ec007810 */ /* 0x000fe40007ffe0ff */
[----:B------:R-:W-:Y:S02]  /*2b30*/  LOP3.LUT R225, R9, R225, RZ, 0xfc, !PT ;  /* 0x000000e109e17212 */ /* 0x000fe400078efcff */
[----:B------:R1:W-:Y:S01]  /*2b40*/  @!P1 LDGSTS.E.BYPASS.LTC128B.128 [R2+0x12280], [R6.64] ;  /* 0x1228000006029fae */ /* 0x0003e2000b901d52 */
[----:B------:R-:W-:Y:S02]  /*2b50*/  @P2 IADD3 R237, R0, 0x1c0, RZ ;  /* 0x000001c000ed2810 */ /* 0x000fe40007ffe0ff */
[----:B------:R-:W-:Y:S01]  /*2b60*/  IADD3 R0, R240, 0x6080, RZ ;  /* 0x00006080f0007810 */ /* 0x000fe20007ffe0ff */
[----:B------:R-:W0:Y:S01]  /*2b70*/  LDGDEPBAR ;  /* 0x00000000000079af */ /* 0x000e220000000000 */
[----:B------:R-:W-:-:S02]  /*2b80*/  R2P PR, R229, 0x6 ;  /* 0x00000006e5007804 */ /* 0x000fc40000000000 */
[----:B------:R-:W-:Y:S01]  /*2b90*/  SEL R227, R231, 0xfffffff0, !P0 ;  /* 0xfffffff0e7e37807 */ /* 0x000fe20004000000 */
[----:B------:R-:W0:Y:S01]  /*2ba0*/  LDGDEPBAR ;  /* 0x00000000000079af */ /* 0x000e220000000000 */
[----:B------:R-:W-:Y:S02]  /*2bb0*/  LOP3.LUT R202, R5, R202, RZ, 0x3c, !PT ;  /* 0x000000ca05ca7212 */ /* 0x000fe400078e3cff */
[----:B------:R-:W-:Y:S02]  /*2bc0*/  SEL R228, R228, 0xffffffe0, !P2 ;  /* 0xffffffe0e4e47807 */ /* 0x000fe40005000000 */
[----:B------:R-:W-:Y:S01]  /*2bd0*/  SEL R231, R231, 0xfffffff0, !P1 ;  /* 0xfffffff0e7e77807 */ /* 0x000fe20004800000 */
[----:B------:R-:W-:Y:S01]  /*2be0*/  IMAD.SHL.U32 R202, R202, 0x2, RZ ;  /* 0x00000002caca7824 */ /* 0x000fe200078e00ff */
[----:B------:R-:W-:Y:S01]  /*2bf0*/  IADD3 R241, -R243, UR5, RZ ;  /* 0x00000005f3f17c10 */ /* 0x000fe2000fffe1ff */
[--C-:B------:R-:W-:Y:S01]  /*2c00*/  IMAD.IADD R232, R221, 0x1, R228.reuse ;  /* 0x00000001dde87824 */ /* 0x100fe200078e02e4 */
[----:B------:R-:W-:Y:S01]  /*2c10*/  LEA R225, R225, 0x15480, 0x1 ;  /* 0x00015480e1e17811 */ /* 0x000fe200078e08ff */
[----:B------:R-:W-:Y:S01]  /*2c20*/  IMAD.IADD R235, R231, 0x1, R228 ;  /* 0x00000001e7eb7824 */ /* 0x000fe200078e02e4 */
[----:B------:R-:W-:Y:S01]  /*2c30*/  IADD3 R242, -R243, UR15, RZ ;  /* 0x0000000ff3f27c10 */ /* 0x000fe2000fffe1ff */
[----:B------:R-:W-:Y:S01]  /*2c40*/  IMAD.IADD R234, R221, 0x1, R231 ;  /* 0x00000001ddea7824 */ /* 0x000fe200078e02e7 */
[----:B------:R-:W-:Y:S01]  /*2c50*/  IADD3 R239, R241, c[0x0][0x2a4], RZ ;  /* 0x0000a900f1ef7a10 */ /* 0x000fe20007ffe0ff */
[----:B------:R-:W-:Y:S01]  /*2c60*/  IMAD R227, R227, 0x2, R225 ;  /* 0x00000002e3e37824 */ /* 0x000fe200078e02e1 */
[----:B------:R-:W-:Y:S01]  /*2c70*/  IADD3 R243, -R243, UR12, RZ ;  /* 0x0000000cf3f37c10 */ /* 0x000fe2000fffe1ff */
[----:B------:R-:W-:Y:S01]  /*2c80*/  IMAD.IADD R233, R231, 0x1, R232 ;  /* 0x00000001e7e97824 */ /* 0x000fe200078e02e8 */
[----:B------:R-:W-:-:S02]  /*2c90*/  IADD3 R241, R241, UR4, RZ ;  /* 0x00000004f1f17c10 */ /* 0x000fc4000fffe0ff */
[----:B-1----:R-:W-:-:S05]  /*2ca0*/  IADD3 R2, R81, UR10, RZ ;  /* 0x0000000a51027c10 */ /* 0x002fca000fffe0ff */
[----:B------:R1:W-:Y:S04]  /*2cb0*/  STL [R1+0x20], R2 ;  /* 0x0000200201007387 */ /* 0x0003e80000100800 */
[----:B--234-:R1:W-:Y:S02]  /*2cc0*/  STL [R1+0x24], R0 ;  /* 0x0000240001007387 */ /* 0x01c3e40000100800 */
.L_x_467:
[----:B------:R-:W-:Y:S04]  /*2cd0*/  DEPBAR.LE SB0, 0x1 ;  /* 0x000080400000791a */ /* 0x000fe80000000000 */
[----:B------:R-:W-:Y:S01]  /*2ce0*/  BAR.SYNC.DEFER_BLOCKING 0x0 ;  /* 0x0000000000007b1d */ /* 0x000fe20000010000 */
[C---:B-1----:R-:W-:Y:S02]  /*2cf0*/  IMAD R0, R220.reuse, 0x2000, R221 ;  /* 0x00002000dc007824 */ /* 0x042fe400078e02dd */
[----:B------:R-:W-:Y:S03]  /*2d00*/  IMAD R148, R220, 0x2000, R231 ;  /* 0x00002000dc947824 */ /* 0x000fe600078e02e7 */
[----:B------:R-:W-:Y:S02]  /*2d10*/  SHF.L.U32 R0, R0, 0x1, RZ ;  /* 0x0000000100007819 */ /* 0x000fe400000006ff */
[CC--:B------:R-:W-:Y:S02]  /*2d20*/  IADD3 R203, R221.reuse, R148.reuse, RZ ;  /* 0x00000094ddcb7210 */ /* 0x0c0fe40007ffe0ff */
[----:B------:R-:W-:Y:S03]  /*2d30*/  IADD3 R148, R221, R148, R228 ;  /* 0x00000094dd947210 */ /* 0x000fe60007ffe0e4 */
        /* <DEDUP_REMOVED lines=13> */
[----:B------:R-:W-:Y:S04]  /*2e10*/  LDSM.16.M88.2 R146, [R223+0x2080] ;  /* 0x00208000df92783b */ /* 0x000fe80000000100 */
[----:B------:R-:W-:Y:S01]  /*2e20*/  LDSM.16.M88.2 R152, [R226+0x1080] ;  /* 0x00108000e298783b */ /* 0x000fe20000000100 */
[C---:B--2---:R-:W-:Y:S03]  /*2e30*/  HMMA.16816.F32.BF16 R8, R24.reuse, R2, RZ ;  /* 0x000000021808723c */ /* 0x044fe600000418ff */
[----:B------:R-:W1:Y:S05]  /*2e40*/  LDSM.16.M88.2 R2, [R224+0x2080] ;  /* 0x00208000e002783b */ /* 0x000e6a0000000100 */
[-C--:B---3--:R-:W-:Y:S08]  /*2e50*/  HMMA.16816.F32.BF16 R12, R24, R16.reuse, RZ ;  /* 0x00000010180c723c */ /* 0x088ff000000418ff */
[C---:B------:R-:W-:Y:S08]  /*2e60*/  HMMA.16816.F32.BF16 R16, R20.reuse, R16, RZ ;  /* 0x000000101410723c */ /* 0x040ff000000418ff */
[-C--:B----4-:R-:W-:Y:S08]  /*2e70*/  HMMA.16816.F32.BF16 R20, R20, R28.reuse, RZ ;  /* 0x0000001c1414723c */ /* 0x090ff000000418ff */
[----:B------:R-:W-:Y:S07]  /*2e80*/  HMMA.16816.F32.BF16 R24, R24, R28, RZ ;  /* 0x0000001c1818723c */ /* 0x000fee00000418ff */
[----:B------:R-:W-:Y:S01]  /*2e90*/  LEA R28, R220, R228, 0xd ;  /* 0x000000e4dc1c7211 */ /* 0x000fe200078e68ff */
[-C--:B-----5:R-:W-:Y:S05]  /*2ea0*/  HMMA.16816.F32.BF16 R4, R80, R30.reuse, R4 ;  /* 0x0000001e5004723c */ /* 0x0a0fea0000041804 */
[C---:B------:R-:W-:Y:S03]  /*2eb0*/  IMAD.IADD R28, R221.reuse, 0x1, R28 ;  /* 0x00000001dd1c7824 */ /* 0x040fe600078e021c */
[C---:B------:R-:W-:Y:S04]  /*2ec0*/  HMMA.16816.F32.BF16 R8, R132.reuse, R30, R8 ;  /* 0x0000001e8408723c */ /* 0x040fe80000041808 */
[----:B------:R-:W-:Y:S04]  /*2ed0*/  SHF.L.U32 R204, R28, 0x1, RZ ;  /* 0x000000011ccc7819 */ /* 0x000fe800000006ff */
[-C--:B------:R-:W-:Y:S01]  /*2ee0*/  HMMA.16816.F32.BF16 R12, R132, R136.reuse, R12 ;  /* 0x00000088840c723c */ /* 0x080fe2000004180c */
[----:B------:R-:W2:Y:S04]  /*2ef0*/  LDSM.16.M88.4 R28, [R204+0x6080] ;  /* 0x00608000cc1c783b */ /* 0x000ea80000000200 */
[----:B------:R-:W3:Y:S03]  /*2f00*/  LDSM.16.M88.4 R140, [R204+0x7080] ;  /* 0x00708000cc8c783b */ /* 0x000ee60000000200 */
[C---:B------:R-:W-:Y:S07]  /*2f10*/  HMMA.16816.F32.BF16 R16, R80.reuse, R136, R16 ;  /* 0x000000885010723c */ /* 0x040fee0000041810 */
[----:B------:R-:W-:Y:S01]  /*2f20*/  IMAD R136, R220, 0x2000, R235 ;  /* 0x00002000dc887824 */ /* 0x000fe200078e02eb */
[-C--:B-1----:R-:W-:Y:S04]  /*2f30*/  HMMA.16816.F32.BF16 R20, R80, R2.reuse, R20 ;  /* 0x000000025014723c */ /* 0x082fe80000041814 */
[----:B------:R-:W-:Y:S03]  /*2f40*/  IADD3 R136, R221, R136, RZ ;  /* 0x00000088dd887210 */ /* 0x000fe60007ffe0ff */
[----:B------:R-:W-:Y:S01]  /*2f50*/  IMAD.SHL.U32 R80, R148, 0x2, RZ ;  /* 0x0000000294507824 */ /* 0x000fe200078e00ff */
[----:B------:R-:W-:Y:S01]  /*2f60*/  HMMA.16816.F32.BF16 R24, R132, R2, R24 ;  /* 0x000000028418723c */ /* 0x000fe20000041818 */
[----:B------:R-:W-:Y:S03]  /*2f70*/  LDSM.16.M88.2 R2, [R226+0x2080] ;  /* 0x00208000e202783b */ /* 0x000fe60000000100 */
[----:B------:R-:W-:Y:S01]  /*2f80*/  SHF.L.U32 R205, R136, 0x1, RZ ;  /* 0x0000000188cd7819 */ /* 0x000fe200000006ff */
[----:B------:R-:W-:Y:S04]  /*2f90*/  LDSM.16.M88.4 R80, [R80+0x6080] ;  /* 0x006080005050783b */ /* 0x000fe80000000200 */
[----:B------:R-:W1:Y:S04]  /*2fa0*/  LDSM.16.M88.2 R136, [R226+0x80] ;  /* 0x00008000e288783b */ /* 0x000e680000000100 */
[----:B------:R-:W4:Y:S01]  /*2fb0*/  LDSM.16.M88.4 R148, [R205+0x7080] ;  /* 0x00708000cd94783b */ /* 0x000f220000000200 */
[-C--:B--2---:R-:W-:Y:S03]  /*2fc0*/  HMMA.16816.F32.BF16 R4, R28, R138.reuse, R4 ;  /* 0x0000008a1c04723c */ /* 0x084fe60000041804 */
[----:B------:R-:W-:Y:S04]  /*2fd0*/  LDSM.16.M88.2 R132, [R222+0x3080] ;  /* 0x00308000de84783b */ /* 0x000fe80000000100 */
[----:B------:R-:W-:Y:S01]  /*2fe0*/  LDSM.16.M88.2 R134, [R222+0x4080] ;  /* 0x00408000de86783b */ /* 0x000fe20000000100 */
[C---:B---3--:R-:W-:Y:S03]  /*2ff0*/  HMMA.16816.F32.BF16 R8, R140.reuse, R138, R8 ;  /* 0x0000008a8c08723c */ /* 0x048fe60000041808 */
[----:B------:R-:W-:Y:S05]  /*3000*/  LDSM.16.M88.2 R138, [R222+0x5080] ;  /* 0x00508000de8a783b */ /* 0x000fea0000000100 */
[-C--:B------:R-:W-:Y:S08]  /*3010*/  HMMA.16816.F32.BF16 R12, R140, R144.reuse, R12 ;  /* 0x000000908c0c723c */ /* 0x080ff0000004180c */
[C---:B------:R-:W-:Y:S08]  /*3020*/  HMMA.16816.F32.BF16 R16, R28.reuse, R144, R16 ;  /* 0x000000901c10723c */ /* 0x040ff00000041810 */
[-C--:B------:R-:W-:Y:S01]  /*3030*/  HMMA.16816.F32.BF16 R20, R28, R146.reuse, R20 ;  /* 0x000000921c14723c */ /* 0x080fe20000041814 */
[----:B------:R-:W2:Y:S07]  /*3040*/  LDSM.16.M88.4 R28, [R0+0x8080] ;  /* 0x00808000001c783b */ /* 0x000eae0000000200 */
[----:B------:R-:W-:Y:S01]  /*3050*/  HMMA.16816.F32.BF16 R24, R140, R146, R24 ;  /* 0x000000928c18723c */ /* 0x000fe20000041818 */
[----:B------:R3:W5:Y:S04]  /*3060*/  LDSM.16.M88.4 R140, [R0+0x9080] ;  /* 0x00908000008c783b */ /* 0x0007680000000200 */
[----:B------:R-:W-:Y:S03]  /*3070*/  LDSM.16.M88.4 R144, [R203+0x9080] ;  /* 0x00908000cb90783b */ /* 0x000fe60000000200 */
[-C--:B-1----:R-:W-:Y:S08]  /*3080*/  HMMA.16816.F32.BF16 R4, R80, R136.reuse, R4 ;  /* 0x000000885004723c */ /* 0x082ff00000041804 */
[C---:B----4-:R-:W-:Y:S01]  /*3090*/  HMMA.16816.F32.BF16 R8, R148.reuse, R136, R8 ;  /* 0x000000889408723c */ /* 0x050fe20000041808 */
[----:B------:R-:W-:Y:S07]  /*30a0*/  LDSM.16.M88.2 R136, [R224+0x4080] ;  /* 0x00408000e088783b */ /* 0x000fee0000000100 */
[-C--:B------:R-:W-:Y:S04]  /*30b0*/  HMMA.16816.F32.BF16 R12, R148, R152.reuse, R12 ;  /* 0x00000098940c723c */ /* 0x080fe8000004180c */
[----:B---3--:R-:W-:Y:S04]  /*30c0*/  IMAD R0, R220, 0x2000, R234 ;  /* 0x00002000dc007824 */ /* 0x008fe800078e02ea */
[C---:B------:R-:W-:Y:S04]  /*30d0*/  HMMA.16816.F32.BF16 R16, R80.reuse, R152, R16 ;  /* 0x000000985010723c */ /* 0x040fe80000041810 */
[----:B------:R-:W-:Y:S04]  /*30e0*/  SHF.L.U32 R0, R0, 0x1, RZ ;  /* 0x0000000100007819 */ /* 0x000fe800000006ff */
[-C--:B------:R-:W-:Y:S01]  /*30f0*/  HMMA.16816.F32.BF16 R20, R80, R2.reuse, R20 ;  /* 0x000000025014723c */ /* 0x080fe20000041814 */
[----:B------:R1:W-:Y:S07]  /*3100*/  LDSM.16.M88.4 R80, [R0+0x8080] ;  /* 0x008080000050783b */ /* 0x0003ee0000000200 */
[----:B------:R-:W-:Y:S01]  /*3110*/  HMMA.16816.F32.BF16 R24, R148, R2, R24 ;  /* 0x000000029418723c */ /* 0x000fe20000041818 */
[----:B------:R-:W3:Y:S04]  /*3120*/  LDSM.16.M88.2 R2, [R224+0x3080] ;  /* 0x00308000e002783b */ /* 0x000ee80000000100 */
[----:B------:R-:W4:Y:S03]  /*3130*/  LDSM.16.M88.2 R148, [R224+0x5080] ;  /* 0x00508000e094783b */ /* 0x000f260000000100 */
[-C--:B--2---:R-:W-:Y:S08]  /*3140*/  HMMA.16816.F32.BF16 R4, R28, R132.reuse, R4 ;  /* 0x000000841c04723c */ /* 0x084ff00000041804 */
[C---:B-----5:R-:W-:Y:S01]  /*3150*/  HMMA.16816.F32.BF16 R8, R140.reuse, R132, R8 ;  /* 0x000000848c08723c */ /* 0x060fe20000041808 */
[----:B------:R-:W-:Y:S03]  /*3160*/  LDSM.16.M88.2 R132, [R223+0x3080] ;  /* 0x00308000df84783b */ /* 0x000fe60000000100 */
[----:B-1----:R-:W-:Y:S04]  /*3170*/  IMAD R0, R220, 0x2000, R232 ;  /* 0x00002000dc007824 */ /* 0x002fe800078e02e8 */
[-C--:B------:R-:W-:Y:S04]  /*3180*/  HMMA.16816.F32.BF16 R12, R140, R134.reuse, R12 ;  /* 0x000000868c0c723c */ /* 0x080fe8000004180c */
[----:B------:R-:W-:Y:S04]  /*3190*/  SHF.L.U32 R0, R0, 0x1, RZ ;  /* 0x0000000100007819 */ /* 0x000fe800000006ff */
[C---:B------:R-:W-:Y:S01]  /*31a0*/  HMMA.16816.F32.BF16 R16, R28.reuse, R134, R16 ;  /* 0x000000861c10723c */ /* 0x040fe20000041810 */
[----:B------:R-:W-:Y:S07]  /*31b0*/  LDSM.16.M88.2 R134, [R223+0x4080] ;  /* 0x00408000df86783b */ /* 0x000fee0000000100 */
[-C--:B------:R-:W-:Y:S01]  /*31c0*/  HMMA.16816.F32.BF16 R20, R28, R138.reuse, R20 ;  /* 0x0000008a1c14723c */ /* 0x080fe20000041814 */
[----:B------:R1:W2:Y:S07]  /*31d0*/  LDSM.16.M88.4 R28, [R0+0x8080] ;  /* 0x00808000001c783b */ /* 0x0002ae0000000200 */
[----:B------:R-:W-:Y:S01]  /*31e0*/  HMMA.16816.F32.BF16 R24, R140, R138, R24 ;  /* 0x0000008a8c18723c */ /* 0x000fe20000041818 */
[----:B------:R-:W5:Y:S04]  /*31f0*/  LDSM.16.M88.4 R140, [R204+0x9080] ;  /* 0x00908000cc8c783b */ /* 0x000f680000000200 */
[----:B------:R-:W2:Y:S03]  /*3200*/  LDSM.16.M88.2 R138, [R223+0x5080] ;  /* 0x00508000df8a783b */ /* 0x000ea60000000100 */
[-C--:B---3--:R-:W-:Y:S08]  /*3210*/  HMMA.16816.F32.BF16 R4, R80, R2.reuse, R4 ;  /* 0x000000025004723c */ /* 0x088ff00000041804 */
[C---:B------:R-:W-:Y:S01]  /*3220*/  HMMA.16816.F32.BF16 R8, R144.reuse, R2, R8 ;  /* 0x000000029008723c */ /* 0x040fe20000041808 */
[----:B------:R-:W-:Y:S03]  /*3230*/  LDSM.16.M88.2 R2, [R226+0x3080] ;  /* 0x00308000e202783b */ /* 0x000fe60000000100 */
[----:B-1----:R-:W-:Y:S04]  /*3240*/  IMAD R0, R220, 0x2000, R233 ;  /* 0x00002000dc007824 */ /* 0x002fe800078e02e9 */
[-C--:B------:R-:W-:Y:S04]  /*3250*/  HMMA.16816.F32.BF16 R12, R144, R136.reuse, R12 ;  /* 0x00000088900c723c */ /* 0x080fe8000004180c */
[----:B------:R-:W-:Y:S04]  /*3260*/  SHF.L.U32 R0, R0, 0x1, RZ ;  /* 0x0000000100007819 */ /* 0x000fe800000006ff */
[C---:B------:R-:W-:Y:S01]  /*3270*/  HMMA.16816.F32.BF16 R16, R80.reuse, R136, R16 ;  /* 0x000000885010723c */ /* 0x040fe20000041810 */
[----:B------:R-:W-:Y:S07]  /*3280*/  LDSM.16.M88.2 R136, [R226+0x4080] ;  /* 0x00408000e288783b */ /* 0x000fee0000000100 */
[-C--:B----4-:R-:W-:Y:S01]  /*3290*/  HMMA.16816.F32.BF16 R20, R80, R148.reuse, R20 ;  /* 0x000000945014723c */ /* 0x090fe20000041814 */
[----:B------:R1:W3:Y:S07]  /*32a0*/  LDSM.16.M88.4 R80, [R0+0x8080] ;  /* 0x008080000050783b */ /* 0x0002ee0000000200 */
[----:B------:R-:W-:Y:S01]  /*32b0*/  HMMA.16816.F32.BF16 R24, R144, R148, R24 ;  /* 0x000000949018723c */ /* 0x000fe20000041818 */
[----:B------:R-:W4:Y:S04]  /*32c0*/  LDSM.16.M88.4 R144, [R205+0x9080] ;  /* 0x00908000cd90783b */ /* 0x000f280000000200 */
[----:B------:R-:W3:Y:S03]  /*32d0*/  LDSM.16.M88.2 R148, [R226+0x5080] ;  /* 0x00508000e294783b */ /* 0x000ee60000000100 */
[-C--:B--2---:R-:W-:Y:S08]  /*32e0*/  HMMA.16816.F32.BF16 R4, R28, R132.reuse, R4 ;  /* 0x000000841c04723c */ /* 0x084ff00000041804 */
[C---:B-----5:R-:W-:Y:S04]  /*32f0*/  HMMA.16816.F32.BF16 R8, R140.reuse, R132, R8 ;  /* 0x000000848c08723c */ /* 0x060fe80000041808 */
[--C-:B-1----:R-:W-:Y:S04]  /*3300*/  IMAD R0, R220, 0x40, R238.reuse ;  /* 0x00000040dc007824 */ /* 0x102fe800078e02ee */
[-C--:B------:R-:W-:Y:S01]  /*3310*/  HMMA.16816.F32.BF16 R12, R140, R134.reuse, R12 ;  /* 0x000000868c0c723c */ /* 0x080fe2000004180c */
[----:B------:R-:W1:Y:S04]  /*3320*/  LDS R150, [R0.X4+0x12080] ;  /* 0x0120800000967984 */ /* 0x000e680000004800 */
[----:B------:R-:W2:Y:S03]  /*3330*/  LDS R151, [R0.X4+0x120a0] ;  /* 0x0120a00000977984 */ /* 0x000ea60000004800 */
[C---:B------:R-:W-:Y:S01]  /*3340*/  HMMA.16816.F32.BF16 R16, R28.reuse, R134, R16 ;  /* 0x000000861c10723c */ /* 0x040fe20000041810 */
[----:B------:R-:W1:Y:S04]  /*3350*/  LDS R152, [R0.X4+0x12100] ;  /* 0x0121000000987984 */ /* 0x000e680000004800 */
[----:B------:R5:W1:Y:S03]  /*3360*/  LDS R153, [R0.X4+0x12120] ;  /* 0x0121200000997984 */ /* 0x000a660000004800 */
[-C--:B------:R-:W-:Y:S08]  /*3370*/  HMMA.16816.F32.BF16 R20, R28, R138.reuse, R20 ;  /* 0x0000008a1c14723c */ /* 0x080ff00000041814 */
[----:B------:R-:W-:Y:S08]  /*3380*/  HMMA.16816.F32.BF16 R24, R140, R138, R24 ;  /* 0x0000008a8c18723c */ /* 0x000ff00000041818 */
[-C--:B---3--:R-:W-:Y:S01]  /*3390*/  HMMA.16816.F32.BF16 R4, R80, R2.reuse, R4 ;  /* 0x000000025004723c */ /* 0x088fe20000041804 */
[----:B-----5:R-:W-:Y:S07]  /*33a0*/  MOV R0, UR13 ;  /* 0x0000000d00007c02 */ /* 0x020fee0008000f00 */
[C---:B----4-:R-:W-:Y:S04]  /*33b0*/  HMMA.16816.F32.BF16 R8, R144.reuse, R2, R8 ;  /* 0x000000029008723c */ /* 0x050fe80000041808 */
[----:B------:R-:W-:Y:S04]  /*33c0*/  IMAD R0, R0, 0x40, R238 ;  /* 0x0000004000007824 */ /* 0x000fe800078e02ee */
[-C--:B------:R-:W-:Y:S08]  /*33d0*/  HMMA.16816.F32.BF16 R12, R144, R136.reuse, R12 ;  /* 0x00000088900c723c */ /* 0x080ff0000004180c */
[C---:B------:R-:W-:Y:S08]  /*33e0*/  HMMA.16816.F32.BF16 R16, R80.reuse, R136, R16 ;  /* 0x000000885010723c */ /* 0x040ff00000041810 */
[-C--:B------:R-:W-:Y:S08]  /*33f0*/  HMMA.16816.F32.BF16 R20, R80, R148.reuse, R20 ;  /* 0x000000945014723c */ /* 0x080ff00000041814 */
[----:B------:R-:W-:Y:S07]  /*3400*/  HMMA.16816.F32.BF16 R24, R144, R148, R24 ;  /* 0x000000949018723c */ /* 0x000fee0000041818 */
[----:B------:R-:W-:Y:S01]  /*3410*/  IADD3 R145, R239, R0, RZ ;  /* 0x00000000ef917210 */ /* 0x000fe20007ffe0ff */
[----:B------:R-:W-:Y:S04]  /*3420*/  IMAD.IADD R144, R241, 0x1, R0 ;  /* 0x00000001f1907824 */ /* 0x000fe800078e0200 */
[----:B------:R-:W-:Y:S01]  /*3430*/  IMNMX R145, R242, R145, PT ;  /* 0x00000091f2917217 */ /* 0x000fe20003800200 */
[----:B------:R-:W-:-:S05]  /*3440*/  @!P4 BRA `(.L_x_449) ;  /* 0x000001a00000c947 */ /* 0x000fca0003800000 */
[----:B-12---:R-:W-:Y:S01]  /*3450*/  IADD3 R2, R0, UR7, RZ ;  /* 0x0000000700027c10 */ /* 0x006fe2000fffe0ff */
[----:B------:R-:W-:Y:S03]  /*3460*/  BSSY B0, `(.L_x_450) ;  /* 0x0000011000007945 */ /* 0x000fe60003800000 */
        /* <DEDUP_REMOVED lines=11> */
.L_x_451:
[----:B------:R-:W-:Y:S04]  /*3520*/  MOV R3, 0x1 ;  /* 0x0000000100037802 */ /* 0x000fe80000000f00 */
[----:B------:R-:W-:Y:S11]  /*3530*/  ISETP.NE.AND P0, PT, R3, c[0x0][0x2a8], PT ;  /* 0x0000aa0003007a0c */ /* 0x000ff60003f05270 */
[----:B------:R-:W-:Y:S02]  /*3540*/  @!UPT UIADD3 URZ, URZ, URZ, URZ ;  /* 0x0000003f3f3ff290 */ /* 0x000fe4000fffe03f */
[----:B------:R-:W-:Y:S05]  /*3550*/  @P0 IMAD.HI.U32 R3, R2, c[0x0][0x2ac], RZ ;  /* 0x0000ab0002030a27 */ /* 0x000fea00078e00ff */
[----:B------:R-:W-:Y:S02]  /*3560*/  @P0 SHF.R.U32.HI R2, RZ, c[0x0][0x2b0], R3 ;  /* 0x0000ac00ff020a19 */ /* 0x000fe40000011603 */
.L_x_452:
[----:B------:R-:W-:Y:S05]  /*3570*/  BSYNC B0 ;  /* 0x0000000000007941 */ /* 0x000fea0003800000 */
.L_x_450:
[----:B------:R-:W-:Y:S02]  /*3580*/  IMAD R2, R2, c[0x0][0x2a8], R243 ;  /* 0x0000aa0002027a24 */ /* 0x000fe400078e02f3 */
[--C-:B------:R-:W-:Y:S02]  /*3590*/  IMAD.IADD R3, R239, 0x1, R0.reuse ;  /* 0x00000001ef037824 */ /* 0x100fe400078e0200 */
[----:B------:R-:W-:Y:S01]  /*35a0*/  IMAD.IADD R144, R241, 0x1, R0 ;  /* 0x00000001f1907824 */ /* 0x000fe200078e0200 */
[----:B------:R-:W-:Y:S02]  /*35b0*/  IADD3 R145, R2, c[0x0][0x2a8], RZ ;  /* 0x0000aa0002917a10 */ /* 0x000fe40007ffe0ff */
[----:B------:R-:W-:Y:S02]  /*35c0*/  IMNMX R3, R242, R3, PT ;  /* 0x00000003f2037217 */ /* 0x000fe40003800200 */
[----:B------:R-:W-:Y:S02]  /*35d0*/  IMNMX R144, R144, R2, !PT ;  /* 0x0000000290907217 */ /* 0x000fe40007800200 */
[----:B------:R-:W-:Y:S02]  /*35e0*/  IMNMX R145, R3, R145, PT ;  /* 0x0000009103917217 */ /* 0x000fe40003800200 */
.L_x_449:
[----:B-12---:R-:W-:Y:S05]  /*35f0*/  IADD3 R28, R0, 0x8, RZ ;  /* 0x00000008001c7810 */ /* 0x006fea0007ffe0ff */
[--C-:B------:R-:W-:Y:S02]  /*3600*/  IMAD.IADD R3, R239, 0x1, R28.reuse ;  /* 0x00000001ef037824 */ /* 0x100fe400078e021c */
[----:B------:R-:W-:Y:S03]  /*3610*/  IMAD.IADD R2, R241, 0x1, R28 ;  /* 0x00000001f1027824 */ /* 0x000fe600078e021c */
[----:B------:R-:W-:Y:S01]  /*3620*/  IMNMX R3, R242, R3, PT ;  /* 0x00000003f2037217 */ /* 0x000fe20003800200 */
[----:B------:R-:W-:-:S05]  /*3630*/  @!P4 BRA `(.L_x_453) ;  /* 0x000001700000c947 */ /* 0x000fca0003800000 */
[----:B------:R-:W-:Y:S01]  /*3640*/  IADD3 R28, R28, UR7, RZ ;  /* 0x000000071c1c7c10 */ /* 0x000fe2000fffe0ff */
        /* <DEDUP_REMOVED lines=12> */
.L_x_455:
[----:B------:R-:W-:Y:S04]  /*3710*/  MOV R29, 0x1 ;  /* 0x00000001001d7802 */ /* 0x000fe80000000f00 */
[----:B------:R-:W-:Y:S11]  /*3720*/  ISETP.NE.AND P0, PT, R29, c[0x0][0x2a8], PT ;  /* 0x0000aa001d007a0c */ /* 0x000ff60003f05270 */
[----:B------:R-:W-:Y:S02]  /*3730*/  @!UPT UIADD3 URZ, URZ, URZ, URZ ;  /* 0x0000003f3f3ff290 */ /* 0x000fe4000fffe03f */
[----:B------:R-:W-:Y:S05]  /*3740*/  @P0 IMAD.HI.U32 R29, R28, c[0x0][0x2ac], RZ ;  /* 0x0000ab001c1d0a27 */ /* 0x000fea00078e00ff */
[----:B------:R-:W-:Y:S02]  /*3750*/  @P0 SHF.R.U32.HI R28, RZ, c[0x0][0x2b0], R29 ;  /* 0x0000ac00ff1c0a19 */ /* 0x000fe4000001161d */
.L_x_456:
[----:B------:R-:W-:Y:S05]  /*3760*/  BSYNC B0 ;  /* 0x0000000000007941 */ /* 0x000fea0003800000 */
.L_x_454:
[----:B------:R-:W-:Y:S05]  /*3770*/  IMAD R28, R28, c[0x0][0x2a8], R243 ;  /* 0x0000aa001c1c7a24 */ /* 0x000fea00078e02f3 */
[----:B------:R-:W-:Y:S02]  /*3780*/  IADD3 R29, R28, c[0x0][0x2a8], RZ ;  /* 0x0000aa001c1d7a10 */ /* 0x000fe40007ffe0ff */
[----:B------:R-:W-:Y:S02]  /*3790*/  IMNMX R2, R2, R28, !PT ;  /* 0x0000001c02027217 */ /* 0x000fe40007800200 */
[----:B------:R-:W-:Y:S02]  /*37a0*/  IMNMX R3, R3, R29, PT ;  /* 0x0000001d03037217 */ /* 0x000fe40003800200 */
.L_x_453:
[----:B------:R-:W-:Y:S05]  /*37b0*/  IADD3 R28, R0, 0x20, RZ ;  /* 0x00000020001c7810 */ /* 0x000fea0007ffe0ff */
        /* <DEDUP_REMOVED lines=17> */
.L_x_459:
[----:B------:R-:W-:Y:S04]  /*38d0*/  MOV R29, 0x1 ;  /* 0x00000001001d7802 */ /* 0x000fe80000000f00 */
[----:B------:R-:W-:Y:S11]  /*38e0*/  ISETP.NE.AND P0, PT, R29, c[0x0][0x2a8], PT ;  /* 0x0000aa001d007a0c */ /* 0x000ff60003f05270 */
[----:B------:R-:W-:Y:S02]  /*38f0*/  @!UPT UIADD3 URZ, URZ, URZ, URZ ;  /* 0x0000003f3f3ff290 */ /* 0x000fe4000fffe03f */
[----:B------:R-:W-:Y:S05]  /*3900*/  @P0 IMAD.HI.U32 R29, R28, c[0x0][0x2ac], RZ ;  /* 0x0000ab001c1d0a27 */ /* 0x000fea00078e00ff */
[----:B------:R-:W-:Y:S02]  /*3910*/  @P0 SHF.R.U32.HI R28, RZ, c[0x0][0x2b0], R29 ;  /* 0x0000ac00ff1c0a19 */ /* 0x000fe4000001161d */
.L_x_460:
[----:B------:R-:W-:Y:S05]  /*3920*/  BSYNC B0 ;  /* 0x0000000000007941 */ /* 0x000fea0003800000 */
.L_x_458:
[----:B------:R-:W-:Y:S05]  /*3930*/  IMAD R28, R28, c[0x0][0x2a8], R243 ;  /* 0x0000aa001c1c7a24 */ /* 0x000fea00078e02f3 */
[----:B------:R-:W-:Y:S02]  /*3940*/  IADD3 R29, R28, c[0x0][0x2a8], RZ ;  /* 0x0000aa001c1d7a10 */ /* 0x000fe40007ffe0ff */
[----:B------:R-:W-:Y:S02]  /*3950*/  IMNMX R141, R141, R28, !PT ;  /* 0x0000001c8d8d7217 */ /* 0x000fe40007800200 */
[----:B------:R-:W-:Y:S02]  /*3960*/  IMNMX R142, R142, R29, PT ;  /* 0x0000001d8e8e7217 */ /* 0x000fe40003800200 */
.L_x_457:
        /* <DEDUP_REMOVED lines=18> */
.L_x_463:
[----:B------:R-:W-:Y:S04]  /*3a90*/  MOV R28, 0x1 ;  /* 0x00000001001c7802 */ /* 0x000fe80000000f00 */
[----:B------:R-:W-:Y:S11]  /*3aa0*/  ISETP.NE.AND P0, PT, R28, c[0x0][0x2a8], PT ;  /* 0x0000aa001c007a0c */ /* 0x000ff60003f05270 */
[----:B------:R-:W-:Y:S02]  /*3ab0*/  @!UPT UIADD3 URZ, URZ, URZ, URZ ;  /* 0x0000003f3f3ff290 */ /* 0x000fe4000fffe03f */
[----:B------:R-:W-:Y:S05]  /*3ac0*/  @P0 IMAD.HI.U32 R28, R0, c[0x0][0x2ac], RZ ;  /* 0x0000ab00001c0a27 */ /* 0x000fea00078e00ff */
[----:B------:R-:W-:Y:S02]  /*3ad0*/  @P0 SHF.R.U32.HI R0, RZ, c[0x0][0x2b0], R28 ;  /* 0x0000ac00ff000a19 */ /* 0x000fe4000001161c */
.L_x_464:
[----:B------:R-:W-:Y:S05]  /*3ae0*/  BSYNC B0 ;  /* 0x0000000000007941 */ /* 0x000fea0003800000 */
.L_x_462:
[----:B------:R-:W-:Y:S05]  /*3af0*/  IMAD R0, R0, c[0x0][0x2a8], R243 ;  /* 0x0000aa0000007a24 */ /* 0x000fea00078e02f3 */
[----:B------:R-:W-:Y:S02]  /*3b00*/  IADD3 R28, R0, c[0x0][0x2a8], RZ ;  /* 0x0000aa00001c7a10 */ /* 0x000fe40007ffe0ff */
[----:B------:R-:W-:Y:S02]  /*3b10*/  IMNMX R140, R140, R0, !PT ;  /* 0x000000008c8c7217 */ /* 0x000fe40007800200 */
[----:B------:R-:W-:Y:S02]  /*3b20*/  IMNMX R143, R143, R28, PT ;  /* 0x0000001c8f8f7217 */ /* 0x000fe40003800200 */
.L_x_461:
        /* <DEDUP_REMOVED lines=11> */
[----:B------:R-:W3:Y:S04]  /*3be0*/  LDSM.16.M88.4 R80, [R80+0xf080] ;  /* 0x00f080005050783b */ /* 0x000ee80000000200 */
[----:B------:R1:W4:Y:S04]  /*3bf0*/  LDSM.16.M88.4 R132, [R0+0xe080] ;  /* 0x00e080000084783b */ /* 0x0003280000000200 */
[----:B------:R1:W1:Y:S01]  /*3c00*/  LDSM.16.M88.4 R136, [R0+0xf080] ;  /* 0x00f080000088783b */ /* 0x0002620000000200 */
[----:B------:R-:W-:-:S05]  /*3c10*/  @P0 BRA `(.L_x_465) ;  /* 0x0000030000000947 */ /* 0x000fca0003800000 */
[----:B------:R-:W5:Y:S01]  /*3c20*/  LDL R206, [R1+0x24] ;  /* 0x0000240001ce7983 */ /* 0x000f620000100800 */
[----:B------:R-:W-:Y:S01]  /*3c30*/  USHF.R.S32.HI UR12, URZ, 0x1f, UR10 ;  /* 0x0000001f3f0c7899 */ /* 0x000fe2000801140a */
[----:B------:R-:W-:Y:S01]  /*3c40*/  IMAD.U32 R204, RZ, RZ, UR11 ;  /* 0x0000000bffcc7e24 */ /* 0x000fe2000f8e00ff */
[----:B------:R-:W-:Y:S01]  /*3c50*/  ULDC.64 UR4, c[0x0][0x178] ;  /* 0x00005e0000047ab9 */ /* 0x000fe20000000a00 */
[----:B----4-:R-:W4:Y:S01]  /*3c60*/  LDL.64 R208, [R1+0x8] ;  /* 0x0000080001d07983 */ /* 0x010f220000100a00 */
[----:B------:R-:W-:Y:S01]  /*3c70*/  UIMAD UR12, UR12, UR4, URZ ;  /* 0x000000040c0c72a4 */ /* 0x000fe2000f8e023f */
[----:B------:R-:W-:Y:S01]  /*3c80*/  IMAD.U32 R203, RZ, RZ, UR13 ;  /* 0x0000000dffcb7e24 */ /* 0x000fe2000f8e00ff */
[----:B------:R-:W-:Y:S01]  /*3c90*/  UIMAD.WIDE.U32 UR22, UR10, UR4, URZ ;  /* 0x000000040a1672a5 */ /* 0x000fe2000f8e003f */
[----:B---3--:R-:W3:Y:S01]  /*3ca0*/  LDL R207, [R1+0x14] ;  /* 0x0000140001cf7983 */ /* 0x008ee20000100800 */
[----:B------:R-:W-:Y:S02]  /*3cb0*/  UIMAD UR12, UR10, UR5, UR12 ;  /* 0x000000050a0c72a4 */ /* 0x000fe4000f8e020c */
[----:B------:R-:W-:Y:S01]  /*3cc0*/  @!P3 LEA R205, R203, 0x40, 0x6 ;  /* 0x00000040cbcdb811 */ /* 0x000fe200078e30ff */
[----:B------:R-:W-:Y:S02]  /*3cd0*/  UIMAD UR5, UR10, -0x40, UR16 ;  /* 0xffffffc00a0578a4 */ /* 0x000fe4000f8e0210 */
[----:B------:R-:W-:Y:S02]  /*3ce0*/  USHF.L.U32 UR4, UR22, 0x6, URZ ;  /* 0x0000000616047899 */ /* 0x000fe4000800063f */
[----:B------:R-:W-:Y:S02]  /*3cf0*/  UIADD3 UR12, UR23, UR12, URZ ;  /* 0x0000000c170c7290 */ /* 0x000fe4000fffe03f */
[----:B------:R-:W-:Y:S02]  /*3d00*/  IADD3 R147, -R252, UR5, RZ ;  /* 0x00000005fc937c10 */ /* 0x000fe4000fffe1ff */
[----:B------:R-:W-:Y:S01]  /*3d10*/  IADD3 R146, P0, R248, UR4, RZ ;  /* 0x00000004f8927c10 */ /* 0x000fe2000ff1e0ff */
[----:B------:R-:W-:Y:S01]  /*3d20*/  USHF.L.U64.HI UR12, UR22, 0x6, UR12 ;  /* 0x00000006160c7899 */ /* 0x000fe2000801020c */
[C---:B------:R-:W-:Y:S02]  /*3d30*/  ISETP.LT.OR P2, PT, R147.reuse, 0x1, P6 ;  /* 0x000000019300780c */ /* 0x040fe40003741670 */
[----:B------:R-:W-:Y:S03]  /*3d40*/  ISETP.LT.OR P1, PT, R147, 0x1, P5 ;  /* 0x000000019300780c */ /* 0x000fe60002f21670 */
[----:B------:R-:W-:Y:S02]  /*3d50*/  IADD3.X R149, R245, UR12, RZ, P0, !PT ;  /* 0x0000000cf5957c10 */ /* 0x000fe400087fe4ff */
[C---:B------:R-:W-:Y:S04]  /*3d60*/  LEA R148, P0, R146.reuse, c[0x0][0x160], 0x1 ;  /* 0x0000580092947a11 */ /* 0x040fe800078008ff */
[----:B------:R-:W-:Y:S01]  /*3d70*/  LEA.HI.X R149, R146, c[0x0][0x164], R149, 0x1, P0 ;  /* 0x0000590092957a11 */ /* 0x000fe200000f0c95 */
[----:B-----5:R-:W-:Y:S02]  /*3d80*/  IMAD R146, R204, 0x4000, R206 ;  /* 0x00004000cc927824 */ /* 0x020fe400078e02ce */
[----:B------:R-:W-:Y:S01]  /*3d90*/  IMAD.U32 R204, RZ, RZ, UR6 ;  /* 0x00000006ffcc7e24 */ /* 0x000fe2000f8e00ff */
[C---:B----4-:R-:W-:Y:S02]  /*3da0*/  @!P3 IADD3 R203, P0, R205.reuse, R208, RZ ;  /* 0x000000d0cdcbb210 */ /* 0x050fe40007f1e0ff */
[----:B------:R-:W-:Y:S01]  /*3db0*/  @!PT LDS RZ, [RZ] ;  /* 0x00000000fffff984 */ /* 0x000fe20000000800 */
[----:B------:R-:W-:Y:S01]  /*3dc0*/  @!PT LDS RZ, [RZ] ;  /* 0x00000000fffff984 */ /* 0x000fe20000000800 */
[----:B------:R-:W-:Y:S01]  /*3dd0*/  @!PT LDS RZ, [RZ] ;  /* 0x00000000fffff984 */ /* 0x000fe20000000800 */
[----:B------:R3:W-:Y:S01]  /*3de0*/  LDGSTS.E.BYPASS.LTC128B.128 [R146], [R148.64], !P2 ;  /* 0x0000000094927fae */ /* 0x0007e2000d101d52 */
[----:B------:R-:W-:Y:S03]  /*3df0*/  IMAD.U32 R206, RZ, RZ, UR20 ;  /* 0x00000014ffce7e24 */ /* 0x000fe6000f8e00ff */
[----:B------:R3:W-:Y:S02]  /*3e00*/  LDGSTS.E.BYPASS.LTC128B.128 [R146+0x2000], [R148.64+0x80], !P1 ;  /* 0x0200008094927fae */ /* 0x0007e4000c901d52 */
[----:B---3--:R-:W-:Y:S02]  /*3e10*/  @!P3 LEA.HI.X.SX32 R148, R205, R207, 0x1, P0 ;  /* 0x000000cfcd94b211 */ /* 0x008fe400000f0eff */
[----:B------:R-:W3:Y:S01]  /*3e20*/  S2R R207, SR_TID.X ;  /* 0x0000000000cf7919 */ /* 0x000ee20000002100 */
[----:B------:R-:W-:Y:S02]  /*3e30*/  IADD3 R149, P2, P1, R248, UR4, R204 ;  /* 0x00000004f8957c10 */ /* 0x000fe4000f95e0cc */
[----:B------:R-:W-:Y:S02]  /*3e40*/  @!P3 LEA R204, P0, R203, c[0x0][0x258], 0x2 ;  /* 0x00009600cbccba11 */ /* 0x000fe400078010ff */
[----:B------:R-:W-:Y:S02]  /*3e50*/  IADD3.X R206, R245, UR12, R206, P2, P1 ;  /* 0x0000000cf5ce7c10 */ /* 0x000fe400097e24ce */
[C---:B------:R-:W-:Y:S02]  /*3e60*/  ISETP.LT.OR P2, PT, R147.reuse, 0x21, P6 ;  /* 0x000000219300780c */ /* 0x040fe40003741670 */
[----:B------:R-:W-:Y:S01]  /*3e70*/  ISETP.LT.OR P1, PT, R147, 0x21, P5 ;  /* 0x000000219300780c */ /* 0x000fe20002f21670 */
[----:B------:R-:W-:Y:S01]  /*3e80*/  IMAD.U32 R147, RZ, RZ, UR11 ;  /* 0x0000000bff937e24 */ /* 0x000fe2000f8e00ff */
[----:B------:R-:W-:Y:S02]  /*3e90*/  @!P3 LEA.HI.X R205, R203, c[0x0][0x25c], R148, 0x2, P0 ;  /* 0x00009700cbcdba11 */ /* 0x000fe400000f1494 */
[C---:B------:R-:W-:Y:S04]  /*3ea0*/  LEA R148, P0, R149.reuse, c[0x0][0x160], 0x1 ;  /* 0x0000580095947a11 */ /* 0x040fe800078008ff */
[----:B------:R-:W-:Y:S05]  /*3eb0*/  LEA.HI.X R149, R149, c[0x0][0x164], R206, 0x1, P0 ;  /* 0x0000590095957a11 */ /* 0x000fea00000f0cce */
[----:B------:R4:W-:Y:S01]  /*3ec0*/  LDGSTS.E.BYPASS.LTC128B.128 [R146+0x1000], [R148.64], !P2 ;  /* 0x0100000094927fae */ /* 0x0009e2000d101d52 */
[----:B---3--:R-:W-:Y:S03]  /*3ed0*/  IMAD.SHL.U32 R207, R207, 0x4, RZ ;  /* 0x00000004cfcf7824 */ /* 0x008fe600078e00ff */
[----:B------:R4:W-:Y:S01]  /*3ee0*/  LDGSTS.E.BYPASS.LTC128B.128 [R146+0x3000], [R148.64+0x80], !P1 ;  /* 0x0300008094927fae */ /* 0x0009e2000c901d52 */
[----:B------:R-:W-:Y:S04]  /*3ef0*/  @!P3 IMAD R147, R147, 0x40, R207 ;  /* 0x000000409393b824 */ /* 0x000fe800078e02cf */
[----:B------:R-:W-:Y:S05]  /*3f00*/  @!P3 IMAD.SHL.U32 R147, R147, 0x4, RZ ;  /* 0x000000049393b824 */ /* 0x000fea00078e00ff */
[----:B------:R4:W-:Y:S02]  /*3f10*/  @!P3 LDGSTS.E.BYPASS.LTC128B.128 [R147+0x12080], [R204.64] ;  /* 0x12080000cc93bfae */ /* 0x0009e4000b901d52 */
.L_x_465:
[----:B------:R-:W-:Y:S01]  /*3f20*/  PLOP3.LUT P1, PT, PT, PT, UP6, 0x40, 0x0 ;  /* 0x000000000000781c */ /* 0x000fe20003f2e868 */
[----:B------:R-:W0:Y:S01]  /*3f30*/  LDGDEPBAR ;  /* 0x00000000000079af */ /* 0x000e220000000000 */
[----:B------:R-:W-:Y:S02]  /*3f40*/  PLOP3.LUT P0, PT, PT, PT, UP5, 0x40, 0x0 ;  /* 0x000000000000781c */ /* 0x000fe40003f0e858 */
[C---:B------:R-:W-:Y:S02]  /*3f50*/  ISETP.GT.AND P1, PT, R144.reuse, RZ, P1 ;  /* 0x000000ff9000720c */ /* 0x040fe40000f24270 */
[----:B------:R-:W-:Y:S02]  /*3f60*/  ISETP.GT.AND P0, PT, R144, 0x1, P0 ;  /* 0x000000019000780c */ /* 0x000fe40000704270 */
[C---:B------:R-:W-:Y:S02]  /*3f70*/  ISETP.LT.OR P1, PT, R145.reuse, 0x1, P1 ;  /* 0x000000019100780c */ /* 0x040fe40000f21670 */
[----:B------:R-:W-:Y:S02]  /*3f80*/  ISETP.LT.OR P0, PT, R145, 0x2, P0 ;  /* 0x000000029100780c */ /* 0x000fe40000701670 */
[----:B----4-:R-:W-:Y:S02]  /*3f90*/  FSEL R147, R4, -INF , !P1 ;  /* 0xff80000004937808 */ /* 0x010fe40004800000 */
[----:B------:R-:W-:Y:S02]  /*3fa0*/  FSEL R146, R5, -INF , !P0 ;  /* 0xff80000005927808 */ /* 0x000fe40004000000 */
[----:B------:R-:W-:Y:S01]  /*3fb0*/  PLOP3.LUT P2, PT, PT, PT, UP6, 0x40, 0x0 ;  /* 0x000000000000781c */ /* 0x000fe20003f4e868 */
[--C-:B------:R-:W-:Y:S01]  /*3fc0*/  FFMA.FTZ R215, R147, c[0x0][0x29c], -R150.reuse ;  /* 0x0000a70093d77a23 */ /* 0x100fe20000010896 */
[----:B------:R-:W-:Y:S01]  /*3fd0*/  PLOP3.LUT P1, PT, PT, PT, UP5, 0x40, 0x0 ;  /* 0x000000000000781c */ /* 0x000fe20003f2e858 */
[--C-:B------:R-:W-:Y:S01]  /*3fe0*/  FFMA.FTZ R214, R146, c[0x0][0x29c], -R150.reuse ;  /* 0x0000a70092d67a23 */ /* 0x100fe20000010896 */
[----:B------:R-:W-:Y:S02]  /*3ff0*/  PLOP3.LUT P0, PT, PT, PT, UP4, 0x40, 0x0 ;  /* 0x000000000000781c */ /* 0x000fe40003f0e848 */
[C---:B------:R-:W-:Y:S02]  /*4000*/  ISETP.GT.AND P2, PT, R2.reuse, RZ, P2 ;  /* 0x000000ff0200720c */ /* 0x040fe40001744270 */
[----:B------:R-:W-:Y:S02]  /*4010*/  ISETP.GT.AND P1, PT, R2, 0x1, P1 ;  /* 0x000000010200780c */ /* 0x000fe40000f24270 */
[----:B------:R-:W-:Y:S02]  /*4020*/  ISETP.GT.AND P0, PT, R144, 0x20, P0 ;  /* 0x000000209000780c */ /* 0x000fe40000704270 */
[C---:B------:R-:W-:Y:S02]  /*4030*/  ISETP.LT.OR P2, PT, R3.reuse, 0x1, P2 ;  /* 0x000000010300780c */ /* 0x040fe40001741670 */
[----:B------:R-:W-:Y:S02]  /*4040*/  ISETP.LT.OR P1, PT, R3, 0x2, P1 ;  /* 0x000000020300780c */ /* 0x000fe40000f21670 */
[----:B------:R-:W-:Y:S02]  /*4050*/  ISETP.LT.OR P0, PT, R145, 0x21, P0 ;  /* 0x000000219100780c */ /* 0x000fe40000701670 */
[----:B------:R-:W-:Y:S02]  /*4060*/  FSEL R208, R6, -INF , !P2 ;  /* 0xff80000006d07808 */ /* 0x000fe40005000000 */
[----:B------:R-:W-:Y:S02]  /*4070*/  FSEL R207, R7, -INF , !P1 ;  /* 0xff80000007cf7808 */ /* 0x000fe40004800000 */
[-C--:B--2---:R-:W-:Y:S01]  /*4080*/  HMMA.16816.F32.BF16 R4, R28, R154.reuse, RZ ;  /* 0x0000009a1c04723c */ /* 0x084fe200000418ff */
[----:B------:R-:W-:Y:S02]  /*4090*/  PLOP3.LUT P1, PT, PT, PT, UP4, 0x40, 0x0 ;  /* 0x000000000000781c */ /* 0x000fe40003f2e848 */
[----:B------:R-:W-:Y:S01]  /*40a0*/  FSEL R16, R16, -INF , !P0 ;  /* 0xff80000010107808 */ /* 0x000fe20004000000 */
[--C-:B------:R-:W-:Y:S01]  /*40b0*/  FFMA.FTZ R207, R207, c[0x0][0x29c], -R151.reuse ;  /* 0x0000a700cfcf7a23 */ /* 0x100fe20000010897 */
[----:B------:R-:W-:Y:S02]  /*40c0*/  PLOP3.LUT P0, PT, PT, PT, UP3, 0x40, 0x0 ;  /* 0x000000000000781c */ /* 0x000fe40003f0e838 */
[----:B------:R-:W-:Y:S01]  /*40d0*/  PLOP3.LUT P2, PT, PT, PT, UP3, 0x40, 0x0 ;  /* 0x000000000000781c */ /* 0x000fe20003f4e838 */
[--C-:B------:R-:W-:Y:S01]  /*40e0*/  FFMA.FTZ R213, R16, c[0x0][0x29c], -R150.reuse ;  /* 0x0000a70010d57a23 */ /* 0x100fe20000010896 */
[C---:B------:R-:W-:Y:S02]  /*40f0*/  ISETP.GT.AND P1, PT, R2.reuse, 0x20, P1 ;  /* 0x000000200200780c */ /* 0x040fe40000f24270 */
[----:B------:R-:W-:Y:S02]  /*4100*/  ISETP.GT.AND P0, PT, R2, 0x21, P0 ;  /* 0x000000210200780c */ /* 0x000fe40000704270 */
[----:B------:R-:W-:Y:S02]  /*4110*/  ISETP.GT.AND P2, PT, R144, 0x21, P2 ;  /* 0x000000219000780c */ /* 0x000fe40001744270 */
[----:B------:R-:W-:Y:S02]  /*4120*/  ISETP.LT.OR P1, PT, R3, 0x21, P1 ;  /* 0x000000210300780c */ /* 0x000fe40000f21670 */
[----:B------:R-:W-:Y:S02]  /*4130*/  ISETP.LT.OR P2, PT, R145, 0x22, P2 ;  /* 0x000000229100780c */ /* 0x000fe40001741670 */
[----:B------:R-:W-:Y:S02]  /*4140*/  ISETP.LT.OR P0, PT, R3, 0x22, P0 ;  /* 0x000000220300780c */ /* 0x000fe40000701670 */
[----:B------:R-:W-:Y:S02]  /*4150*/  FSEL R17, R17, -INF , !P2 ;  /* 0xff80000011117808 */ /* 0x000fe40005000000 */
[----:B------:R-:W-:Y:S02]  /*4160*/  FSEL R204, R18, -INF , !P1 ;  /* 0xff80000012cc7808 */ /* 0x000fe40004800000 */
[----:B------:R-:W-:Y:S01]  /*4170*/  FSEL R203, R19, -INF , !P0 ;  /* 0xff80000013cb7808 */ /* 0x000fe20004000000 */
[--C-:B------:R-:W-:Y:S01]  /*4180*/  FFMA.FTZ R212, R17, c[0x0][0x29c], -R150.reuse ;  /* 0x0000a70011d47a23 */ /* 0x100fe20000010896 */
[----:B------:R-:W-:Y:S01]  /*4190*/  PLOP3.LUT P0, PT, PT, PT, UP2, 0x40, 0x0 ;  /* 0x000000000000781c */ /* 0x000fe20003f0e828 */
[--C-:B------:R-:W-:Y:S01]  /*41a0*/  FFMA.FTZ R204, R204, c[0x0][0x29c], -R151.reuse ;  /* 0x0000a700cccc7a23 */ /* 0x100fe20000010897 */
[----:B------:R-:W-:Y:S01]  /*41b0*/  PLOP3.LUT P2, PT, PT, PT, UP2, 0x40, 0x0 ;  /* 0x000000000000781c */ /* 0x000fe20003f4e828 */
[--C-:B------:R-:W-:Y:S01]  /*41c0*/  FFMA.FTZ R146, R203, c[0x0][0x29c], -R151.reuse ;  /* 0x0000a700cb927a23 */ /* 0x100fe20000010897 */
[----:B------:R-:W-:Y:S02]  /*41d0*/  PLOP3.LUT P1, PT, PT, PT, UP1, 0x40, 0x0 ;  /* 0x000000000000781c */ /* 0x000fe40003f2e818 */
[----:B------:R-:W-:Y:S02]  /*41e0*/  ISETP.GT.AND P0, PT, R2, 0x40, P0 ;  /* 0x000000400200780c */ /* 0x000fe40000704270 */
[C---:B------:R-:W-:Y:S01]  /*41f0*/  ISETP.GT.AND P2, PT, R144.reuse, 0x40, P2 ;  /* 0x000000409000780c */ /* 0x040fe20001744270 */
[----:B------:R-:W-:Y:S01]  /*4200*/  MUFU.EX2 R146, R146 ;  /* 0x0000009200927308 */ /* 0x000fe20000000800 */
[----:B------:R-:W-:Y:S02]  /*4210*/  ISETP.GT.AND P1, PT, R144, 0x41, P1 ;  /* 0x000000419000780c */ /* 0x000fe40000f24270 */
[C---:B------:R-:W-:Y:S02]  /*4220*/  ISETP.LT.OR P2, PT, R145.reuse, 0x41, P2 ;  /* 0x000000419100780c */ /* 0x040fe40001741670 */
[----:B------:R-:W-:Y:S02]  /*4230*/  ISETP.LT.OR P1, PT, R145, 0x42, P1 ;  /* 0x000000429100780c */ /* 0x000fe40000f21670 */
[----:B------:R-:W-:Y:S02]  /*4240*/  ISETP.LT.OR P0, PT, R3, 0x41, P0 ;  /* 0x000000410300780c */ /* 0x000fe40000701670 */
[----:B------:R-:W-:Y:S02]  /*4250*/  FSEL R20, R20, -INF , !P2 ;  /* 0xff80000014147808 */ /* 0x000fe40005000000 */
[----:B------:R-:W-:Y:S02]  /*4260*/  FSEL R21, R21, -INF , !P1 ;  /* 0xff80000015157808 */ /* 0x000fe40004800000 */
[----:B------:R-:W-:Y:S01]  /*4270*/  FSEL R144, R22, -INF , !P0 ;  /* 0xff80000016907808 */ /* 0x000fe20004000000 */
[--C-:B------:R-:W-:Y:S01]  /*4280*/  FFMA.FTZ R211, R20, c[0x0][0x29c], -R150.reuse ;  /* 0x0000a70014d37a23 */ /* 0x100fe20000010896 */
[----:B------:R-:W-:Y:S01]  /*4290*/  PLOP3.LUT P2, PT, PT, PT, UP1, 0x40, 0x0 ;  /* 0x000000000000781c */ /* 0x000fe20003f4e818 */
[----:B------:R-:W-:Y:S01]  /*42a0*/  FFMA.FTZ R150, R21, c[0x0][0x29c], -R150 ;  /* 0x0000a70015967a23 */ /* 0x000fe20000010896 */
[----:B------:R-:W-:Y:S01]  /*42b0*/  PLOP3.LUT P1, PT, PT, PT, UP6, 0x40, 0x0 ;  /* 0x000000000000781c */ /* 0x000fe20003f2e868 */
[----:B------:R-:W-:Y:S01]  /*42c0*/  FFMA.FTZ R144, R144, c[0x0][0x29c], -R151 ;  /* 0x0000a70090907a23 */ /* 0x000fe20000010897 */
[----:B------:R-:W-:Y:S02]  /*42d0*/  PLOP3.LUT P0, PT, PT, PT, UP5, 0x40, 0x0 ;  /* 0x000000000000781c */ /* 0x000fe40003f0e858 */
[----:B------:R-:W-:Y:S01]  /*42e0*/  ISETP.GT.AND P2, PT, R2, 0x41, P2 ;  /* 0x000000410200780c */ /* 0x000fe20001744270 */
[----:B------:R-:W-:Y:S01]  /*42f0*/  MUFU.EX2 R150, R150 ;  /* 0x0000009600967308 */ /* 0x000fe20000000800 */
[C---:B------:R-:W-:Y:S02]  /*4300*/  ISETP.GT.AND P1, PT, R141.reuse, RZ, P1 ;  /* 0x000000ff8d00720c */ /* 0x040fe40000f24270 */
[----:B------:R-:W-:Y:S02]  /*4310*/  ISETP.GT.AND P0, PT, R141, 0x1, P0 ;  /* 0x000000018d00780c */ /* 0x000fe40000704270 */
[----:B------:R-:W-:Y:S02]  /*4320*/  ISETP.LT.OR P2, PT, R3, 0x42, P2 ;  /* 0x000000420300780c */ /* 0x000fe40001741670 */
[C---:B------:R-:W-:Y:S02]  /*4330*/  ISETP.LT.OR P1, PT, R142.reuse, 0x1, P1 ;  /* 0x000000018e00780c */ /* 0x040fe40000f21670 */
[----:B------:R-:W-:Y:S02]  /*4340*/  ISETP.LT.OR P0, PT, R142, 0x2, P0 ;  /* 0x000000028e00780c */ /* 0x000fe40000701670 */
[----:B------:R-:W-:Y:S02]  /*4350*/  FSEL R148, R23, -INF , !P2 ;  /* 0xff80000017947808 */ /* 0x000fe40005000000 */
[----:B------:R-:W-:Y:S02]  /*4360*/  FSEL R149, R8, -INF , !P1 ;  /* 0xff80000008957808 */ /* 0x000fe40004800000 */
[----:B------:R-:W-:Y:S02]  /*4370*/  FSEL R145, R9, -INF , !P0 ;  /* 0xff80000009917808 */ /* 0x000fe40004000000 */
[----:B------:R-:W-:Y:S01]  /*4380*/  PLOP3.LUT P2, PT, PT, PT, UP6, 0x40, 0x0 ;  /* 0x000000000000781c */ /* 0x000fe20003f4e868 */
[--C-:B------:R-:W-:Y:S01]  /*4390*/  FFMA.FTZ R147, R149, c[0x0][0x29c], -R152.reuse ;  /* 0x0000a70095937a23 */ /* 0x100fe20000010898 */
[----:B------:R-:W-:Y:S02]  /*43a0*/  PLOP3.LUT P0, PT, PT, PT, UP4, 0x40, 0x0 ;  /* 0x000000000000781c */ /* 0x000fe40003f0e848 */
[----:B------:R-:W-:Y:S02]  /*43b0*/  PLOP3.LUT P1, PT, PT, PT, UP5, 0x40, 0x0 ;  /* 0x000000000000781c */ /* 0x000fe40003f2e858 */
[C---:B------:R-:W-:Y:S01]  /*43c0*/  ISETP.GT.AND P2, PT, R140.reuse, RZ, P2 ;  /* 0x000000ff8c00720c */ /* 0x040fe20001744270 */
[----:B------:R-:W-:Y:S01]  /*43d0*/  MUFU.EX2 R147, R147 ;  /* 0x0000009300937308 */ /* 0x000fe20000000800 */
[----:B------:R-:W-:Y:S02]  /*43e0*/  ISETP.GT.AND P0, PT, R141, 0x20, P0 ;  /* 0x000000208d00780c */ /* 0x000fe40000704270 */
[----:B------:R-:W-:Y:S02]  /*43f0*/  ISETP.GT.AND P1, PT, R140, 0x1, P1 ;  /* 0x000000018c00780c */ /* 0x000fe40000f24270 */
[C---:B------:R-:W-:Y:S02]  /*4400*/  ISETP.LT.OR P2, PT, R143.reuse, 0x1, P2 ;  /* 0x000000018f00780c */ /* 0x040fe40001741670 */
[----:B------:R-:W-:Y:S02]  /*4410*/  ISETP.LT.OR P1, PT, R143, 0x2, P1 ;  /* 0x000000028f00780c */ /* 0x000fe40000f21670 */
[----:B------:R-:W-:Y:S02]  /*4420*/  ISETP.LT.OR P0, PT, R142, 0x21, P0 ;  /* 0x000000218e00780c */ /* 0x000fe40000701670 */
[----:B------:R-:W-:Y:S02]  /*4430*/  FSEL R210, R10, -INF , !P2 ;  /* 0xff8000000ad27808 */ /* 0x000fe40005000000 */
[----:B------:R-:W-:Y:S02]  /*4440*/  FSEL R209, R11, -INF , !P1 ;  /* 0xff8000000bd17808 */ /* 0x000fe40004800000 */
[C---:B---3--:R-:W-:Y:S01]  /*4450*/  HMMA.16816.F32.BF16 R8, R80.reuse, R154, RZ ;  /* 0x0000009a5008723c */ /* 0x048fe200000418ff */
[----:B------:R-:W-:Y:S01]  /*4460*/  PLOP3.LUT P2, PT, PT, PT, UP3, 0x40, 0x0 ;  /* 0x000000000000781c */ /* 0x000fe20003f4e838 */
[--C-:B------:R-:W-:Y:S01]  /*4470*/  FFMA.FTZ R149, R210, c[0x0][0x29c], -R153.reuse ;  /* 0x0000a700d2957a23 */ /* 0x100fe20000010899 */
[----:B------:R-:W-:Y:S01]  /*4480*/  FSEL R2, R12, -INF , !P0 ;  /* 0xff8000000c027808 */ /* 0x000fe20004000000 */
[--C-:B------:R-:W-:Y:S01]  /*4490*/  FFMA.FTZ R209, R209, c[0x0][0x29c], -R153.reuse ;  /* 0x0000a700d1d17a23 */ /* 0x100fe20000010899 */
[----:B------:R-:W-:Y:S02]  /*44a0*/  PLOP3.LUT P1, PT, PT, PT, UP4, 0x40, 0x0 ;  /* 0x000000000000781c */ /* 0x000fe40003f2e848 */
[----:B------:R-:W-:Y:S01]  /*44b0*/  PLOP3.LUT P0, PT, PT, PT, UP3, 0x40, 0x0 ;  /* 0x000000000000781c */ /* 0x000fe20003f0e838 */
[--C-:B------:R-:W-:Y:S01]  /*44c0*/  FFMA.FTZ R203, R2, c[0x0][0x29c], -R152.reuse ;  /* 0x0000a70002cb7a23 */ /* 0x100fe20000010898 */
[----:B------:R-:W-:Y:S01]  /*44d0*/  ISETP.GT.AND P2, PT, R141, 0x21, P2 ;  /* 0x000000218d00780c */ /* 0x000fe20001744270 */
[----:B------:R-:W-:Y:S01]  /*44e0*/  MUFU.EX2 R149, R149 ;  /* 0x0000009500957308 */ /* 0x000fe20000000800 */
[C---:B------:R-:W-:Y:S02]  /*44f0*/  ISETP.GT.AND P1, PT, R140.reuse, 0x20, P1 ;  /* 0x000000208c00780c */ /* 0x040fe40000f24270 */
[----:B------:R-:W-:Y:S02]  /*4500*/  ISETP.GT.AND P0, PT, R140, 0x21, P0 ;  /* 0x000000218c00780c */ /* 0x000fe40000704270 */
[----:B------:R-:W-:Y:S02]  /*4510*/  ISETP.LT.OR P2, PT, R142, 0x22, P2 ;  /* 0x000000228e00780c */ /* 0x000fe40001741670 */
[C---:B------:R-:W-:Y:S02]  /*4520*/  ISETP.LT.OR P1, PT, R143.reuse, 0x21, P1 ;  /* 0x000000218f00780c */ /* 0x040fe40000f21670 */
[----:B------:R-:W-:Y:S02]  /*4530*/  ISETP.LT.OR P0, PT, R143, 0x22, P0 ;  /* 0x000000228f00780c */ /* 0x000fe40000701670 */
[----:B------:R-:W-:Y:S02]  /*4540*/  FSEL R3, R13, -INF , !P2 ;  /* 0xff8000000d037808 */ /* 0x000fe40005000000 */
[----:B------:R-:W-:Y:S02]  /*4550*/  FSEL R206, R14, -INF , !P1 ;  /* 0xff8000000ece7808 */ /* 0x000fe40004800000 */
[----:B------:R-:W-:Y:S02]  /*4560*/  FSEL R205, R15, -INF , !P0 ;  /* 0xff8000000fcd7808 */ /* 0x000fe40004000000 */
[-C--:B------:R-:W-:Y:S01]  /*4570*/  HMMA.16816.F32.BF16 R12, R80, R156.reuse, RZ ;  /* 0x0000009c500c723c */ /* 0x080fe200000418ff */
[--C-:B------:R-:W-:Y:S01]  /*4580*/  FFMA.FTZ R206, R206, c[0x0][0x29c], -R153.reuse ;  /* 0x0000a700cece7a23 */ /* 0x100fe20000010899 */
[----:B------:R-:W-:Y:S01]  /*4590*/  PLOP3.LUT P2, PT, PT, PT, UP2, 0x40, 0x0 ;  /* 0x000000000000781c */ /* 0x000fe20003f4e828 */
[----:B------:R-:W-:Y:S01]  /*45a0*/  FFMA.FTZ R205, R205, c[0x0][0x29c], -R153 ;  /* 0x0000a700cdcd7a23 */ /* 0x000fe20000010899 */
[----:B------:R-:W-:Y:S02]  /*45b0*/  PLOP3.LUT P0, PT, PT, PT, UP1, 0x40, 0x0 ;  /* 0x000000000000781c */ /* 0x000fe40003f0e818 */
[C---:B------:R-:W-:Y:S02]  /*45c0*/  ISETP.GT.AND P2, PT, R141.reuse, 0x40, P2 ;  /* 0x000000408d00780c */ /* 0x040fe40001744270 */
[C---:B------:R-:W-:Y:S02]  /*45d0*/  HMMA.16816.F32.BF16 R16, R28.reuse, R156, RZ ;  /* 0x0000009c1c10723c */ /* 0x040fe400000418ff */
[----:B------:R-:W-:Y:S02]  /*45e0*/  ISETP.LT.OR P1, PT, R142, 0x41, P2 ;  /* 0x000000418e00780c */ /* 0x000fe40001721670 */
[----:B------:R-:W-:Y:S01]  /*45f0*/  ISETP.GT.AND P0, PT, R141, 0x41, P0 ;  /* 0x000000418d00780c */ /* 0x000fe20000704270 */
[--C-:B------:R-:W-:Y:S01]  /*4600*/  FFMA.FTZ R141, R145, c[0x0][0x29c], -R152.reuse ;  /* 0x0000a700918d7a23 */ /* 0x100fe20000010898 */
[----:B------:R-:W-:Y:S02]  /*4610*/  FSEL R24, R24, -INF , !P1 ;  /* 0xff80000018187808 */ /* 0x000fe40004800000 */
[-C--:B------:R-:W-:Y:S01]  /*4620*/  HMMA.16816.F32.BF16 R20, R28, R158.reuse, RZ ;  /* 0x0000009e1c14723c */ /* 0x080fe200000418ff */
[----:B------:R-:W-:Y:S02]  /*4630*/  PLOP3.LUT P2, PT, PT, PT, UP2, 0x40, 0x0 ;  /* 0x000000000000781c */ /* 0x000fe40003f4e828 */
[----:B------:R-:W-:Y:S01]  /*4640*/  PLOP3.LUT P1, PT, PT, PT, UP1, 0x40, 0x0 ;  /* 0x000000000000781c */ /* 0x000fe20003f2e818 */
[--C-:B------:R-:W-:Y:S01]  /*4650*/  FFMA.FTZ R145, R24, c[0x0][0x29c], -R152.reuse ;  /* 0x0000a70018917a23 */ /* 0x100fe20000010898 */
[----:B------:R-:W-:Y:S01]  /*4660*/  ISETP.LT.OR P0, PT, R142, 0x42, P0 ;  /* 0x000000428e00780c */ /* 0x000fe20000701670 */
[--C-:B------:R-:W-:Y:S01]  /*4670*/  FFMA.FTZ R142, R208, c[0x0][0x29c], -R151.reuse ;  /* 0x0000a700d08e7a23 */ /* 0x100fe20000010897 */
[C---:B------:R-:W-:Y:S01]  /*4680*/  ISETP.GT.AND P2, PT, R140.reuse, 0x40, P2 ;  /* 0x000000408c00780c */ /* 0x040fe20001744270 */
[----:B------:R-:W-:Y:S02]  /*4690*/  HMMA.16816.F32.BF16 R28, R80, R158, RZ ;  /* 0x0000009e501c723c */ /* 0x000fe400000418ff */
[----:B------:R-:W-:Y:S01]  /*46a0*/  ISETP.GT.AND P1, PT, R140, 0x41, P1 ;  /* 0x000000418c00780c */ /* 0x000fe20000f24270 */
[----:B------:R-:W-:Y:S01]  /*46b0*/  MUFU.EX2 R145, R145 ;  /* 0x0000009100917308 */ /* 0x000fe20000000800 */
[----:B------:R-:W-:Y:S01]  /*46c0*/  IMAD.MOV.U32 R140, RZ, RZ, 0x40 ;  /* 0x00000040ff8c7424 */ /* 0x000fe200078e00ff */
[----:B------:R-:W-:Y:S01]  /*46d0*/  FSEL R25, R25, -INF , !P0 ;  /* 0xff80000019197808 */ /* 0x000fe20004000000 */
[----:B------:R-:W-:Y:S01]  /*46e0*/  FFMA.FTZ R151, R148, c[0x0][0x29c], -R151 ;  /* 0x0000a70094977a23 */ /* 0x000fe20000010897 */
[----:B------:R-:W-:Y:S01]  /*46f0*/  LOP3.LUT P0, RZ, R229, 0x4, RZ, 0xc0, !PT ;  /* 0x00000004e5ff7812 */ /* 0x000fe2000780c0ff */
[-C--:B------:R-:W-:Y:S05]  /*4700*/  HMMA.16816.F32.BF16 R4, R132, R160.reuse, R4 ;  /* 0x000000a08404723c */ /* 0x080fea0000041804 */
[C---:B------:R-:W-:Y:S01]  /*4710*/  ISETP.LT.OR P2, PT, R143.reuse, 0x41, P2 ;  /* 0x000000418f00780c */ /* 0x040fe20001741670 */
[----:B------:R-:W-:Y:S01]  /*4720*/  MUFU.EX2 R142, R142 ;  /* 0x0000008e008e7308 */ /* 0x000fe20000000800 */
[----:B------:R-:W-:Y:S01]  /*4730*/  ISETP.LT.OR P1, PT, R143, 0x42, P1 ;  /* 0x000000428f00780c */ /* 0x000fe20000f21670 */
[C---:B-1----:R-:W-:Y:S04]  /*4740*/  HMMA.16816.F32.BF16 R8, R136.reuse, R160, R8 ;  /* 0x000000a08808723c */ /* 0x042fe80000041808 */
[----:B------:R-:W-:Y:S01]  /*4750*/  SEL R140, R140, 0xffffffc0, !P0 ;  /* 0xffffffc08c8c7807 */ /* 0x000fe20004000000 */
[----:B------:R-:W-:Y:S01]  /*4760*/  FFMA.FTZ R143, R3, c[0x0][0x29c], -R152 ;  /* 0x0000a700038f7a23 */ /* 0x000fe20000010898 */
[----:B------:R-:W-:Y:S01]  /*4770*/  FSEL R26, R26, -INF , !P2 ;  /* 0xff8000001a1a7808 */ /* 0x000fe20005000000 */
[----:B------:R-:W-:Y:S01]  /*4780*/  IMAD.SHL.U32 R3, R221, 0x2, RZ ;  /* 0x00000002dd037824 */ /* 0x000fe200078e00ff */
[-C--:B------:R-:W-:Y:S01]  /*4790*/  HMMA.16816.F32.BF16 R12, R136, R162.reuse, R12 ;  /* 0x000000a2880c723c */ /* 0x080fe2000004180c */
[----:B------:R-:W-:Y:S01]  /*47a0*/  MUFU.EX2 R148, R144 ;  /* 0x0000009000947308 */ /* 0x000fe20000000800 */
[----:B------:R-:W-:Y:S02]  /*47b0*/  PLOP3.LUT P0, PT, PT, PT, UP0, 0x80, 0x0 ;  /* 0x000000000000781c */ /* 0x000fe40003f0f008 */
[----:B------:R-:W-:Y:S01]  /*47c0*/  FSEL R27, R27, -INF , !P1 ;  /* 0xff8000001b1b7808 */ /* 0x000fe20004800000 */
[----:B------:R-:W-:Y:S02]  /*47d0*/  IMAD.IADD R2, R3, 0x1, R140 ;  /* 0x0000000103027824 */ /* 0x000fe400078e028c */
[----:B------:R-:W-:Y:S01]  /*47e0*/  FFMA.FTZ R152, R25, c[0x0][0x29c], -R152 ;  /* 0x0000a70019987a23 */ /* 0x000fe20000010898 */
[C---:B------:R-:W-:Y:S02]  /*47f0*/  HMMA.16816.F32.BF16 R16, R132.reuse, R162, R16 ;  /* 0x000000a28410723c */ /* 0x040fe40000041810 */
[----:B------:R-:W-:Y:S01]  /*4800*/  LDSM.16.M88.4 R80, [R2+0xf080] ;  /* 0x00f080000250783b */ /* 0x000fe20000000200 */
[----:B------:R-:W-:Y:S01]  /*4810*/  MUFU.EX2 R144, R141 ;  /* 0x0000008d00907308 */ /* 0x000fe20000000800 */
[--C-:B------:R-:W-:Y:S02]  /*4820*/  FFMA.FTZ R208, R26, c[0x0][0x29c], -R153.reuse ;  /* 0x0000a7001ad07a23 */ /* 0x100fe40000010899 */
[----:B------:R-:W-:Y:S02]  /*4830*/  FFMA.FTZ R153, R27, c[0x0][0x29c], -R153 ;  /* 0x0000a7001b997a23 */ /* 0x000fe40000010899 */
[-C--:B------:R-:W-:Y:S02]  /*4840*/  HMMA.16816.F32.BF16 R20, R132, R164.reuse, R20 ;  /* 0x000000a48414723c */ /* 0x080fe40000041814 */
[----:B------:R-:W1:Y:S03]  /*4850*/  LDSM.16.M88.4 R24, [R2+0xe080] ;  /* 0x00e080000218783b */ /* 0x000e660000000200 */
[----:B------:R-:W-:Y:S02]  /*4860*/  MUFU.EX2 R141, R203 ;  /* 0x000000cb008d7308 */ /* 0x000fe40000000800 */
[----:B------:R-:W-:Y:S01]  /*4870*/  IMAD.IADD R132, R140, 0x1, R0 ;  /* 0x000000018c847824 */ /* 0x000fe200078e0200 */
[----:B------:R-:W-:Y:S07]  /*4880*/  HMMA.16816.F32.BF16 R28, R136, R164, R28 ;  /* 0x000000a4881c723c */ /* 0x000fee000004181c */
[----:B------:R-:W-:Y:S10]  /*4890*/  MUFU.EX2 R136, R215 ;  /* 0x000000d700887308 */ /* 0x000ff40000000800 */
[----:B------:R-:W2:Y:S10]  /*48a0*/  MUFU.EX2 R137, R214 ;  /* 0x000000d600897308 */ /* 0x000eb40000000800 */
[----:B------:R-:W-:Y:S01]  /*48b0*/  MUFU.EX2 R140, R211 ;  /* 0x000000d3008c7308 */ /* 0x000fe20000000800 */
[-C--:B-1----:R-:W-:Y:S09]  /*48c0*/  HMMA.16816.F32.BF16 R4, R24, R166.reuse, R4 ;  /* 0x000000a61804723c */ /* 0x082ff20000041804 */
[----:B------:R-:W-:Y:S01]  /*48d0*/  MUFU.EX2 R143, R143 ;  /* 0x0000008f008f7308 */ /* 0x000fe20000000800 */
[C---:B------:R-:W-:Y:S09]  /*48e0*/  HMMA.16816.F32.BF16 R8, R80.reuse, R166, R8 ;  /* 0x000000a65008723c */ /* 0x040ff20000041808 */
[----:B------:R-:W-:Y:S01]  /*48f0*/  MUFU.EX2 R138, R213 ;  /* 0x000000d5008a7308 */ /* 0x000fe20000000800 */
[-C--:B------:R-:W-:Y:S09]  /*4900*/  HMMA.16816.F32.BF16 R12, R80, R168.reuse, R12 ;  /* 0x000000a8500c723c */ /* 0x080ff2000004180c */
[----:B------:R-:W1:Y:S01]  /*4910*/  MUFU.EX2 R139, R212 ;  /* 0x000000d4008b7308 */ /* 0x000e620000000800 */
[C---:B------:R-:W-:Y:S08]  /*4920*/  HMMA.16816.F32.BF16 R16, R24.reuse, R168, R16 ;  /* 0x000000a81810723c */ /* 0x040ff00000041810 */
[-C--:B------:R-:W-:Y:S01]  /*4930*/  HMMA.16816.F32.BF16 R20, R24, R170.reuse, R20 ;  /* 0x000000aa1814723c */ /* 0x080fe20000041814 */
[----:B------:R-:W3:Y:S01]  /*4940*/  LDSM.16.M88.4 R24, [R132+0xe080] ;  /* 0x00e080008418783b */ /* 0x000ee20000000200 */
[----:B------:R-:W-:Y:S06]  /*4950*/  MUFU.EX2 R151, R151 ;  /* 0x0000009700977308 */ /* 0x000fec0000000800 */
[----:B------:R-:W-:Y:S01]  /*4960*/  HMMA.16816.F32.BF16 R28, R80, R170, R28 ;  /* 0x000000aa501c723c */ /* 0x000fe2000004181c */
[----:B------:R-:W4:Y:S03]  /*4970*/  LDSM.16.M88.4 R80, [R132+0xf080] ;  /* 0x00f080008450783b */ /* 0x000f260000000200 */
[----:B------:R-:W-:Y:S10]  /*4980*/  MUFU.EX2 R152, R152 ;  /* 0x0000009800987308 */ /* 0x000ff40000000800 */
[----:B------:R-:W-:Y:S01]  /*4990*/  MUFU.EX2 R153, R153 ;  /* 0x0000009900997308 */ /* 0x000fe20000000800 */
[-C--:B---3--:R-:W-:Y:S08]  /*49a0*/  HMMA.16816.F32.BF16 R4, R24, R172.reuse, R4 ;  /* 0x000000ac1804723c */ /* 0x088ff00000041804 */
[C---:B----4-:R-:W-:Y:S08]  /*49b0*/  HMMA.16816.F32.BF16 R8, R80.reuse, R172, R8 ;  /* 0x000000ac5008723c */ /* 0x050ff00000041808 */
[-C--:B------:R-:W-:Y:S08]  /*49c0*/  HMMA.16816.F32.BF16 R12, R80, R174.reuse, R12 ;  /* 0x000000ae500c723c */ /* 0x080ff0000004180c */
[C---:B------:R-:W-:Y:S08]  /*49d0*/  HMMA.16816.F32.BF16 R16, R24.reuse, R174, R16 ;  /* 0x000000ae1810723c */ /* 0x040ff00000041810 */
[-C--:B------:R-:W-:Y:S01]  /*49e0*/  HMMA.16816.F32.BF16 R20, R24, R176.reuse, R20 ;  /* 0x000000b01814723c */ /* 0x080fe20000041814 */
[----:B------:R-:W3:Y:S07]  /*49f0*/  LDSM.16.M88.4 R24, [R3+0x10080] ;  /* 0x010080000318783b */ /* 0x000eee0000000200 */
[----:B------:R-:W-:Y:S01]  /*4a00*/  HMMA.16816.F32.BF16 R28, R80, R176, R28 ;  /* 0x000000b0501c723c */ /* 0x000fe2000004181c */
[----:B------:R-:W4:Y:S08]  /*4a10*/  LDSM.16.M88.4 R80, [R3+0x11080] ;  /* 0x011080000350783b */ /* 0x000f300000000200 */
[----:B------:R-:W-:Y:S01]  /*4a20*/  LDS R3, [R238.X4+0x12280] ;  /* 0x01228000ee037984 */ /* 0x000fe20000004800 */
        /* <DEDUP_REMOVED lines=25> */
[----:B------:R-:W4:Y:S01]  /*4bc0*/  LDSM.16.M88.4 R132, [R132+0x11080] ;  /* 0x011080008484783b */ /* 0x000f220000000200 */
[----:B------:R-:W5:Y:S05]  /*4bd0*/  MUFU.EX2 R82, R207 ;  /* 0x000000cf00527308 */ /* 0x000f6a0000000800 */
[----:B--2---:R-:W-:Y:S02]  /*4be0*/  F2FP.BF16.PACK_AB R81, R137, R136 ;  /* 0x000000888951723e */ /* 0x004fe400000010ff */
[----:B-1----:R-:W-:Y:S03]  /*4bf0*/  F2FP.BF16.PACK_AB R80, R139, R138 ;  /* 0x0000008a8b50723e */ /* 0x002fe600000010ff */
[----:B------:R-:W1:Y:S01]  /*4c00*/  MUFU.EX2 R83, R204 ;  /* 0x000000cc00537308 */ /* 0x000e620000000800 */
[-C--:B---3--:R-:W-:Y:S08]  /*4c10*/  HMMA.16816.F32.BF16 R4, R24, R196.reuse, R4 ;  /* 0x000000c41804723c */ /* 0x088ff00000041804 */
[C---:B----4-:R-:W-:Y:S08]  /*4c20*/  HMMA.16816.F32.BF16 R8, R132.reuse, R196, R8 ;  /* 0x000000c48408723c */ /* 0x050ff00000041808 */
        /* <DEDUP_REMOVED lines=117> */
[----:B------:R-:W2:Y:S01]  /*5380*/  LDSM.16.MT88.4 R136, [R0+0x10880] ;  /* 0x010880000088783b */ /* 0x000ea20000004200 */
[-C--:B------:R-:W-:Y:S07]  /*5390*/  HMMA.16816.F32.BF16 R44, R16, R10.reuse, R44 ;  /* 0x0000000a102c723c */ /* 0x080fee000004182c */
[----:B------:R-:W-:Y:S01]  /*53a0*/  LDSM.16.MT88.4 R140, [R0+0xf880] ;  /* 0x00f88000008c783b */ /* 0x000fe20000004200 */
[-C--:B------:R-:W-:Y:S07]  /*53b0*/  HMMA.16816.F32.BF16 R48, R12, R10.reuse, R48 ;  /* 0x0000000a0c30723c */ /* 0x080fee0000041830 */
[----:B------:R-:W-:Y:S01]  /*53c0*/  LDSM.16.MT88.4 R144, [R202+0x14080] ;  /* 0x01408000ca90783b */ /* 0x000fe20000004200 */
[C---:B------:R-:W-:Y:S07]  /*53d0*/  HMMA.16816.F32.BF16 R52, R4.reuse, R10, R52 ;  /* 0x0000000a0434723c */ /* 0x040fee0000041834 */
[----:B------:R-:W-:Y:S01]  /*53e0*/  LDSM.16.MT88.4 R8, [R0+0xf080] ;  /* 0x00f080000008783b */ /* 0x000fe20000004200 */
[-C--:B---3--:R-:W-:Y:S07]  /*53f0*/  HMMA.16816.F32.BF16 R56, R4, R20.reuse, R56 ;  /* 0x000000140438723c */ /* 0x088fee0000041838 */
[----:B------:R-:W-:Y:S01]  /*5400*/  LDSM.16.MT88.4 R148, [R202+0x15080] ;  /* 0x01508000ca94783b */ /* 0x000fe20000004200 */
        /* <DEDUP_REMOVED lines=30> */
[-C--:B----4-:R-:W-:Y:S08]  /*55f0*/  HMMA.16816.F32.BF16 R56, R4, R20.reuse, R56 ;  /* 0x000000140438723c */ /* 0x090ff00000041838 */
[-C--:B------:R-:W-:Y:S01]  /*5600*/  HMMA.16816.F32.BF16 R60, R12, R20.reuse, R60 ;  /* 0x000000140c3c723c */ /* 0x080fe2000004183c */
[----:B------:R3:W4:Y:S07]  /*5610*/  LDSM.16.M88.4 R80, [R225] ;  /* 0x00000000e150783b */ /* 0x00072e0000000200 */
[C---:B------:R-:W-:Y:S01]  /*5620*/  HMMA.16816.F32.BF16 R64, R16.reuse, R20, R64 ;  /* 0x000000141040723c */ /* 0x040fe20000041840 */
[----:B------:R3:W2:Y:S07]  /*5630*/  LDSM.16.M88.4 R132, [R225+0x800] ;  /* 0x00080000e184783b */ /* 0x0006ae0000000200 */
[-C--:B------:R-:W-:Y:S01]  /*5640*/  HMMA.16816.F32.BF16 R68, R16, R22.reuse, R68 ;  /* 0x000000161044723c */ /* 0x080fe20000041844 */
[----:B------:R3:W2:Y:S07]  /*5650*/  LDSM.16.MT88.4 R16, [R0+0x80] ;  /* 0x000080000010783b */ /* 0x0006ae0000004200 */
[-C--:B------:R-:W-:Y:S01]  /*5660*/  HMMA.16816.F32.BF16 R72, R12, R22.reuse, R72 ;  /* 0x000000160c48723c */ /* 0x080fe20000041848 */
[----:B------:R3:W2:Y:S07]  /*5670*/  LDSM.16.MT88.4 R136, [R0+0x3080] ;  /* 0x003080000088783b */ /* 0x0006ae0000004200 */
[----:B------:R-:W-:Y:S01]  /*5680*/  HMMA.16816.F32.BF16 R76, R4, R22, R76 ;  /* 0x00000016044c723c */ /* 0x000fe2000004184c */
[----:B------:R3:W2:Y:S07]  /*5690*/  LDSM.16.M88.4 R204, [R227] ;  /* 0x00000000e3cc783b */ /* 0x0006ae0000000200 */
        /* <DEDUP_REMOVED lines=16> */
[----:B-1-34-:R-:W2:Y:S01]  /*57a0*/  LDL.64 R152, [R1] ;  /* 0x0000000001987983 */ /* 0x01aea20000100a00 */
[----:B------:R-:W-:Y:S01]  /*57b0*/  USHF.R.S32.HI UR12, URZ, 0x1f, UR10 ;  /* 0x0000001f3f0c7899 */ /* 0x000fe2000801140a */
[----:B------:R-:W-:Y:S01]  /*57c0*/  IMAD.U32 R5, RZ, RZ, UR8 ;  /* 0x00000008ff057e24 */ /* 0x000fe2000f8e00ff */
[----:B------:R-:W-:Y:S01]  /*57d0*/  ULDC.64 UR4, c[0x0][0x208] ;  /* 0x0000820000047ab9 */ /* 0x000fe20000000a00 */
[----:B------:R-:W3:Y:S01]  /*57e0*/  LDL R203, [R1+0x10] ;  /* 0x0000100001cb7983 */ /* 0x000ee20000100800 */
[----:B------:R-:W-:Y:S01]  /*57f0*/  UIMAD UR12, UR12, UR4, URZ ;  /* 0x000000040c0c72a4 */ /* 0x000fe2000f8e023f */
[----:B------:R-:W-:Y:S01]  /*5800*/  IMAD.U32 R10, RZ, RZ, UR9 ;  /* 0x00000009ff0a7e24 */ /* 0x000fe2000f8e00ff */
[----:B------:R-:W-:Y:S02]  /*5810*/  UIMAD.WIDE.U32 UR22, UR10, UR4, URZ ;  /* 0x000000040a1672a5 */ /* 0x000fe4000f8e003f */
[----:B------:R-:W-:Y:S02]  /*5820*/  UIMAD UR12, UR10, UR5, UR12 ;  /* 0x000000050a0c72a4 */ /* 0x000fe4000f8e020c */
[----:B------:R-:W-:Y:S02]  /*5830*/  USHF.L.U32 UR15, UR10, 0x6, URZ ;  /* 0x000000060a0f7899 */ /* 0x000fe4000800063f */
[----:B------:R-:W-:Y:S02]  /*5840*/  USHF.L.U32 UR4, UR22, 0x6, URZ ;  /* 0x0000000616047899 */ /* 0x000fe4000800063f */
[----:B------:R-:W-:Y:S02]  /*5850*/  UIADD3 UR12, UR23, UR12, URZ ;  /* 0x0000000c170c7290 */ /* 0x000fe4000fffe03f */
[----:B------:R-:W-:Y:S02]  /*5860*/  IMAD.U32 R6, RZ, RZ, UR15 ;  /* 0x0000000fff067e24 */ /* 0x000fe4000f8e00ff */
[----:B------:R-:W-:Y:S01]  /*5870*/  IADD3 R5, P2, P1, R250, UR4, R5 ;  /* 0x00000004fa057c10 */ /* 0x000fe2000f95e005 */
[----:B------:R-:W-:Y:S01]  /*5880*/  USHF.L.U64.HI UR12, UR22, 0x6, UR12 ;  /* 0x00000006160c7899 */ /* 0x000fe2000801020c */
[----:B------:R-:W-:Y:S05]  /*5890*/  IMAD.U32 R2, RZ, RZ, UR15 ;  /* 0x0000000fff027e24 */ /* 0x000fea000f8e00ff */
[----:B------:R-:W-:Y:S02]  /*58a0*/  IADD3.X R10, R247, UR12, R10, P2, P1 ;  /* 0x0000000cf70a7c10 */ /* 0x000fe400097e240a */
[----:B------:R-:W-:Y:S02]  /*58b0*/  IADD3 R2, -R252, UR16, -R2 ;  /* 0x00000010fc027c10 */ /* 0x000fe4000fffe902 */
[----:B------:R-:W-:Y:S02]  /*58c0*/  IADD3 R4, P2, R250, UR4, RZ ;  /* 0x00000004fa047c10 */ /* 0x000fe4000ff5e0ff */
[----:B--2---:R-:W-:Y:S04]  /*58d0*/  IADD3 R3, P0, R152, UR15, RZ ;  /* 0x0000000f98037c10 */ /* 0x004fe8000ff1e0ff */
[----:B---3--:R-:W-:Y:S02]  /*58e0*/  LEA.HI.X.SX32 R6, R6, R203, 0x1, P0 ;  /* 0x000000cb06067211 */ /* 0x008fe400000f0eff */
[----:B------:R-:W-:Y:S01]  /*58f0*/  LOP3.LUT P0, RZ, R244, 0x1, RZ, 0xc0, !PT ;  /* 0x00000001f4ff7812 */ /* 0x000fe2000780c0ff */
[----:B------:R-:W1:Y:S01]  /*5900*/  S2R R203, SR_TID.X ;  /* 0x0000000000cb7919 */ /* 0x000e620000002100 */
[C---:B------:R-:W-:Y:S04]  /*5910*/  LEA R8, P1, R3.reuse, c[0x0][0x280], 0x2 ;  /* 0x0000a00003087a11 */ /* 0x040fe800078210ff */
[----:B------:R-:W-:Y:S02]  /*5920*/  LEA.HI.X R9, R3, c[0x0][0x284], R6, 0x2, P1 ;  /* 0x0000a10003097a11 */ /* 0x000fe400008f1406 */
[----:B------:R-:W-:Y:S02]  /*5930*/  ISETP.LT.OR P1, PT, R2, 0x1, !P0 ;  /* 0x000000010200780c */ /* 0x000fe40004721670 */
[----:B------:R-:W-:Y:S02]  /*5940*/  IADD3.X R3, R247, UR12, RZ, P2, !PT ;  /* 0x0000000cf7037c10 */ /* 0x000fe400097fe4ff */
[----:B------:R-:W-:Y:S02]  /*5950*/  LEA R6, P2, R4, c[0x0][0x1f0], 0x1 ;  /* 0x00007c0004067a11 */ /* 0x000fe400078408ff */
[----:B------:R-:W-:Y:S02]  /*5960*/  ISETP.LT.OR P0, PT, R2, 0x21, !P0 ;  /* 0x000000210200780c */ /* 0x000fe40004701670 */
[----:B------:R-:W-:Y:S02]  /*5970*/  LEA.HI.X R7, R4, c[0x0][0x1f4], R3, 0x1, P2 ;  /* 0x00007d0004077a11 */ /* 0x000fe400010f0c03 */
[C---:B------:R-:W-:Y:S03]  /*5980*/  LEA R4, P2, R5.reuse, c[0x0][0x1f0], 0x1 ;  /* 0x00007c0005047a11 */ /* 0x040fe600078408ff */
[----:B------:R-:W-:Y:S01]  /*5990*/  @!PT LDS RZ, [RZ] ;  /* 0x00000000fffff984 */ /* 0x000fe20000000800 */
[----:B------:R-:W-:Y:S01]  /*59a0*/  @!PT LDS RZ, [RZ] ;  /* 0x00000000fffff984 */ /* 0x000fe20000000800 */
[----:B------:R-:W-:Y:S01]  /*59b0*/  @!PT LDS RZ, [RZ] ;  /* 0x00000000fffff984 */ /* 0x000fe20000000800 */
[----:B------:R2:W-:Y:S01]  /*59c0*/  LDGSTS.E.BYPASS.LTC128B.128 [R240+0xe080], [R6.64], !P1 ;  /* 0x0e08000006f07fae */ /* 0x0005e2000c901d52 */
[----:B------:R-:W-:Y:S02]  /*59d0*/  LEA.HI.X R5, R5, c[0x0][0x1f4], R10, 0x1, P2 ;  /* 0x00007d0005057a11 */ /* 0x000fe400010f0c0a */
[----:B------:R-:W-:Y:S04]  /*59e0*/  LOP3.LUT P2, RZ, R244, 0x2, RZ, 0xc0, !PT ;  /* 0x00000002f4ff7812 */ /* 0x000fe8000784c0ff */
[C---:B------:R-:W-:Y:S02]  /*59f0*/  ISETP.LT.OR P1, PT, R2.reuse, 0x1, !P2 ;  /* 0x000000010200780c */ /* 0x040fe40005721670 */
[----:B------:R-:W-:Y:S01]  /*5a00*/  ISETP.LT.OR P2, PT, R2, 0x21, !P2 ;  /* 0x000000210200780c */ /* 0x000fe20005741670 */
[----:B-1----:R-:W-:Y:S10]  /*5a10*/  @!P3 IMAD.SHL.U32 R2, R203, 0x10, RZ ;  /* 0x00000010cb02b824 */ /* 0x002ff400078e00ff */
[----:B------:R2:W-:Y:S04]  /*5a20*/  LDGSTS.E.BYPASS.LTC128B.128 [R240+0x10080], [R6.64+0x80], !P1 ;  /* 0x1008008006f07fae */ /* 0x0005e8000c901d52 */
[----:B------:R2:W-:Y:S04]  /*5a30*/  LDGSTS.E.BYPASS.LTC128B.128 [R240+0xf080], [R4.64], !P0 ;  /* 0x0f08000004f07fae */ /* 0x0005e8000c101d52 */
[----:B------:R2:W-:Y:S04]  /*5a40*/  LDGSTS.E.BYPASS.LTC128B.128 [R240+0x11080], [R4.64+0x80], !P2 ;  /* 0x1108008004f07fae */ /* 0x0005e8000d101d52 */
[----:B------:R2:W-:Y:S02]  /*5a50*/  @!P3 LDGSTS.E.BYPASS.LTC128B.128 [R2+0x12280], [R8.64] ;  /* 0x122800000802bfae */ /* 0x0005e4000b901d52 */
.L_x_466:
[-C--:B-1234-:R-:W-:Y:S01]  /*5a60*/  HMMA.16816.F32.BF16 R4, R80, R16.reuse, RZ ;  /* 0x000000105004723c */ /* 0x09efe200000418ff */
[----:B------:R-:W2:Y:S01]  /*5a70*/  LDL.64 R152, [R1+0x18] ;  /* 0x0000180001987983 */ /* 0x000ea20000100a00 */
[----:B------:R-:W-:Y:S01]  /*5a80*/  USHF.L.U32 UR13, UR13, 0xd, URZ ;  /* 0x0000000d0d0d7899 */ /* 0x000fe2000800063f */
[----:B------:R-:W-:Y:S01]  /*5a90*/  ISETP.GE.AND P1, PT, R220, 0x1, PT ;  /* 0x00000001dc00780c */ /* 0x000fe20003f26270 */
[----:B------:R-:W-:Y:S01]  /*5aa0*/  UISETP.GE.AND UP0, UPT, UR10, UR14, UPT ;  /* 0x0000000e0a00728c */ /* 0x000fe2000bf06270 */
[----:B------:R-:W3:Y:S01]  /*5ab0*/  LDL R2, [R1+0x20] ;  /* 0x0000200001027983 */ /* 0x000ee20000100800 */
[----:B------:R-:W-:Y:S02]  /*5ac0*/  UIADD3 UR4, UR11, 0x1, URZ ;  /* 0x000000010b047890 */ /* 0x000fe4000fffe03f */
[C---:B------:R-:W-:Y:S01]  /*5ad0*/  HMMA.16816.F32.BF16 R8, R132.reuse, R16, RZ ;  /* 0x000000108408723c */ /* 0x040fe200000418ff */
[----:B------:R-:W-:Y:S03]  /*5ae0*/  LDSM.16.M88.4 R140, [R225+0x1800] ;  /* 0x00180000e18c783b */ /* 0x000fe60000000200 */
[----:B------:R-:W-:Y:S01]  /*5af0*/  IMAD.U32 R3, RZ, RZ, UR13 ;  /* 0x0000000dff037e24 */ /* 0x000fe2000f8e00ff */
[----:B------:R-:W-:Y:S03]  /*5b00*/  LDSM.16.MT88.4 R144, [R0+0x4080] ;  /* 0x004080000090783b */ /* 0x000fe60000004200 */
[-C--:B------:R-:W-:Y:S01]  /*5b10*/  HMMA.16816.F32.BF16 R12, R132, R18.reuse, RZ ;  /* 0x00000012840c723c */ /* 0x080fe200000418ff */
[----:B------:R-:W-:Y:S04]  /*5b20*/  LDSM.16.M88.4 R148, [R227+0x1000] ;  /* 0x00100000e394783b */ /* 0x000fe80000000200 */
[----:B------:R-:W0:Y:S03]  /*5b30*/  LDGDEPBAR ;  /* 0x00000000000079af */ /* 0x000e260000000000 */
        /* <DEDUP_REMOVED lines=16> */
[----:B------:R-:W4:Y:S07]  /*5c40*/  LDSM.16.MT88.4 R204, [R0+0x1880] ;  /* 0x0018800000cc783b */ /* 0x000f2e0000004200 */
        /* <DEDUP_REMOVED lines=10> */
[----:B------:R-:W5:Y:S04]  /*5cf0*/  LDSM.16.M88.4 R132, [R225+0x2000] ;  /* 0x00200000e184783b */ /* 0x000f680000000200 */
[----:B------:R-:W5:Y:S03]  /*5d00*/  LDSM.16.M88.4 R144, [R225+0x2800] ;  /* 0x00280000e190783b */ /* 0x000f660000000200 */
[-C--:B----4-:R-:W-:Y:S08]  /*5d10*/  HMMA.16816.F32.BF16 R4, R148, R204.reuse, R4 ;  /* 0x000000cc9404723c */ /* 0x090ff00000041804 */
[C---:B------:R-:W-:Y:S08]  /*5d20*/  HMMA.16816.F32.BF16 R8, R208.reuse, R204, R8 ;  /* 0x000000ccd008723c */ /* 0x040ff00000041808 */
[-C--:B------:R-:W-:Y:S08]  /*5d30*/  HMMA.16816.F32.BF16 R12, R208, R206.reuse, R12 ;  /* 0x000000ced00c723c */ /* 0x080ff0000004180c */
[C---:B------:R-:W-:Y:S01]  /*5d40*/  HMMA.16816.F32.BF16 R16, R148.reuse, R206, R16 ;  /* 0x000000ce9410723c */ /* 0x040fe20000041810 */
[----:B------:R-:W-:Y:S07]  /*5d50*/  LDSM.16.MT88.4 R204, [R0+0x2880] ;  /* 0x0028800000cc783b */ /* 0x000fee0000004200 */
[-C--:B-1----:R-:W-:Y:S08]  /*5d60*/  HMMA.16816.F32.BF16 R20, R148, R136.reuse, R20 ;  /* 0x000000889414723c */ /* 0x082ff00000041814 */
[C---:B------:R-:W-:Y:S08]  /*5d70*/  HMMA.16816.F32.BF16 R24, R208.reuse, R136, R24 ;  /* 0x00000088d018723c */ /* 0x040ff00000041818 */
[-C--:B------:R-:W-:Y:S01]  /*5d80*/  HMMA.16816.F32.BF16 R28, R208, R138.reuse, R28 ;  /* 0x0000008ad01c723c */ /* 0x080fe2000004181c */
[----:B------:R-:W-:Y:S07]  /*5d90*/  LDSM.16.M88.4 R208, [R227+0x2800] ;  /* 0x00280000e3d0783b */ /* 0x000fee0000000200 */
[----:B------:R-:W-:Y:S01]  /*5da0*/  HMMA.16816.F32.BF16 R80, R148, R138, R80 ;  /* 0x0000008a9450723c */ /* 0x000fe20000041850 */
[----:B------:R-:W1:Y:S04]  /*5db0*/  LDSM.16.MT88.4 R136, [R0+0x5080] ;  /* 0x005080000088783b */ /* 0x000e680000004200 */
[----:B------:R-:W4:Y:S03]  /*5dc0*/  LDSM.16.M88.4 R148, [R227+0x2000] ;  /* 0x00200000e394783b */ /* 0x000f260000000200 */
[-C--:B-----5:R-:W-:Y:S08]  /*5dd0*/  HMMA.16816.F32.BF16 R4, R132, R140.reuse, R4 ;  /* 0x0000008c8404723c */ /* 0x0a0ff00000041804 */
[C---:B------:R-:W-:Y:S08]  /*5de0*/  HMMA.16816.F32.BF16 R8, R144.reuse, R140, R8 ;  /* 0x0000008c9008723c */ /* 0x040ff00000041808 */
[-C--:B------:R-:W-:Y:S08]  /*5df0*/  HMMA.16816.F32.BF16 R12, R144, R142.reuse, R12 ;  /* 0x0000008e900c723c */ /* 0x080ff0000004180c */
[C---:B------:R-:W-:Y:S01]  /*5e00*/  HMMA.16816.F32.BF16 R16, R132.reuse, R142, R16 ;  /* 0x0000008e8410723c */ /* 0x040fe20000041810 */
[----:B------:R2:W5:Y:S07]  /*5e10*/  LDSM.16.MT88.4 R140, [R0+0x5880] ;  /* 0x00588000008c783b */ /* 0x00056e0000004200 */
[-C--:B-1----:R-:W-:Y:S08]  /*5e20*/  HMMA.16816.F32.BF16 R20, R132, R136.reuse, R20 ;  /* 0x000000888414723c */ /* 0x082ff00000041814 */
[C---:B------:R-:W-:Y:S04]  /*5e30*/  HMMA.16816.F32.BF16 R24, R144.reuse, R136, R24 ;  /* 0x000000889018723c */ /* 0x040fe80000041818 */
[----:B--2---:R-:W-:Y:S04]  /*5e40*/  IADD3 R0, P0, R152, UR13, RZ ;  /* 0x0000000d98007c10 */ /* 0x004fe8000ff1e0ff */
[-C--:B------:R-:W-:Y:S01]  /*5e50*/  HMMA.16816.F32.BF16 R28, R144, R138.reuse, R28 ;  /* 0x0000008a901c723c */ /* 0x080fe2000004181c */
[----:B------:R-:W-:Y:S03]  /*5e60*/  UMOV UR13, UR10 ;  /* 0x0000000a000d7c82 */ /* 0x000fe60008000000 */
[----:B---3--:R-:W-:Y:S02]  /*5e70*/  LEA.HI.X.SX32 R3, R3, R2, 0x1, P0 ;  /* 0x0000000203037211 */ /* 0x008fe400000f0eff */
[C---:B------:R-:W-:Y:S02]  /*5e80*/  LEA R2, P0, R0.reuse, c[0x0][0x220], 0x2 ;  /* 0x0000880000027a11 */ /* 0x040fe400078010ff */
[----:B------:R-:W-:Y:S01]  /*5e90*/  HMMA.16816.F32.BF16 R80, R132, R138, R80 ;  /* 0x0000008a8450723c */ /* 0x000fe20000041850 */
[----:B------:R-:W-:Y:S03]  /*5ea0*/  LDSM.16.MT88.4 R132, [R202+0x17880] ;  /* 0x01788000ca84783b */ /* 0x000fe60000004200 */
[----:B------:R-:W-:Y:S01]  /*5eb0*/  LEA.HI.X R3, R0, c[0x0][0x224], R3, 0x2, P0 ;  /* 0x0000890000037a11 */ /* 0x000fe200000f1403 */
[----:B------:R-:W-:Y:S01]  /*5ec0*/  IMAD R0, R220, 0x2000, R230 ;  /* 0x00002000dc007824 */ /* 0x000fe200078e02e6 */
[----:B------:R-:W-:Y:S01]  /*5ed0*/  PLOP3.LUT P0, PT, PT, PT, UP0, 0x80, 0x0 ;  /* 0x000000000000781c */ /* 0x000fe20003f0f008 */
[----:B------:R-:W-:Y:S01]  /*5ee0*/  UISETP.GE.AND UP0, UPT, UR11, 0x1, UPT ;  /* 0x000000010b00788c */ /* 0x000fe2000bf06270 */
[-C--:B----4-:R-:W-:Y:S03]  /*5ef0*/  HMMA.16816.F32.BF16 R4, R148, R204.reuse, R4 ;  /* 0x000000cc9404723c */ /* 0x090fe60000041804 */
[----:B------:R-:W-:Y:S02]  /*5f00*/  USEL UR11, UR4, URZ, !UP0 ;  /* 0x0000003f040b7287 */ /* 0x000fe4000c000000 */
[----:B------:R-:W-:Y:S01]  /*5f10*/  IMAD.SHL.U32 R0, R0, 0x2, RZ ;  /* 0x0000000200007824 */ /* 0x000fe200078e00ff */
[----:B------:R-:W-:Y:S02]  /*5f20*/  IADD3 R220, R220, 0x1, RZ ;  /* 0x00000001dcdc7810 */ /* 0x000fe40007ffe0ff */
[C---:B------:R-:W-:Y:S02]  /*5f30*/  HMMA.16816.F32.BF16 R8, R208.reuse, R204, R8 ;  /* 0x000000ccd008723c */ /* 0x040fe40000041808 */
[----:B------:R-:W-:Y:S02]  /*5f40*/  LDSM.16.MT88.4 R136, [R0+0x8880] ;  /* 0x008880000088783b */ /* 0x000fe40000004200 */
[----:B------:R-:W-:Y:S04]  /*5f50*/  SEL R220, R220, RZ, !P1 ;  /* 0x000000ffdcdc7207 */ /* 0x000fe80004800000 */
[-C--:B------:R-:W-:Y:S07]  /*5f60*/  HMMA.16816.F32.BF16 R12, R208, R206.reuse, R12 ;  /* 0x000000ced00c723c */ /* 0x080fee000004180c */
        /* <DEDUP_REMOVED lines=153> */
.L_x_448:
[----:B------:R-:W-:Y:S05]  /*6900*/  @P1 BRA `(.L_x_468) ;  /* 0x0000193000001947 */ /* 0x000fea0003800000 */
[----:B------:R-:W1:Y:S01]  /*6910*/  S2R R28, SR_TID.X ;  /* 0x00000000001c7919 */ /* 0x000e620000002100 */
[----:B------:R-:W-:Y:S01]  /*6920*/  F2FP.BF16.PACK_AB R32, R33, R32 ;  /* 0x000000202120723e */ /* 0x000fe200000010ff */
[----:B------:R-:W-:Y:S01]  /*6930*/  ULDC.64 UR4, c[0x0][0x358] ;  /* 0x0000d60000047ab9 */ /* 0x000fe20000000a00 */
[----:B------:R-:W-:Y:S01]  /*6940*/  F2FP.BF16.PACK_AB R34, R35, R34 ;  /* 0x000000222322723e */ /* 0x000fe200000010ff */
[----:B------:R-:W-:Y:S01]  /*6950*/  UISETP.NE.U32.AND UP1, UPT, URZ, UR4, UPT ;  /* 0x000000043f00728c */ /* 0x000fe2000bf25070 */
[----:B------:R-:W-:Y:S01]  /*6960*/  F2FP.BF16.PACK_AB R52, R53, R52 ;  /* 0x000000343534723e */ /* 0x000fe200000010ff */
[----:B------:R-:W-:Y:S01]  /*6970*/  UMOV UR6, 0x4 ;  /* 0x0000000400067882 */ /* 0x000fe20000000000 */
[----:B------:R-:W-:Y:S01]  /*6980*/  F2FP.BF16.PACK_AB R54, R55, R54 ;  /* 0x000000363736723e */ /* 0x000fe200000010ff */
[----:B------:R-:W-:Y:S01]  /*6990*/  UISETP.NE.AND.EX UP1, UPT, URZ, UR5, UPT, UP1 ;  /* 0x000000053f00728c */ /* 0x000fe2000bf25310 */
[----:B------:R-:W-:-:S02]  /*69a0*/  F2FP.BF16.PACK_AB R36, R37, R36 ;  /* 0x000000242524723e */ /* 0x000fc400000010ff */
[----:B------:R-:W-:Y:S01]  /*69b0*/  F2FP.BF16.PACK_AB R38, R39, R38 ;  /* 0x000000262726723e */ /* 0x000fe200000010ff */
[----:B------:R-:W-:Y:S01]  /*69c0*/  ULDC.64 UR4, c[0x0][0x358] ;  /* 0x0000d60000047ab9 */ /* 0x000fe20000000a00 */
[----:B------:R-:W-:Y:S01]  /*69d0*/  F2FP.BF16.PACK_AB R48, R49, R48 ;  /* 0x000000303130723e */ /* 0x000fe200000010ff */
[----:B------:R-:W-:Y:S01]  /*69e0*/  UIMAD.WIDE UR4, UR17, UR6, UR4 ;  /* 0x00000006110472a5 */ /* 0x000fe2000f8e0204 */
[----:B------:R-:W-:Y:S02]  /*69f0*/  F2FP.BF16.PACK_AB R50, R51, R50 ;  /* 0x000000323332723e */ /* 0x000fe400000010ff */
[----:B------:R-:W-:Y:S02]  /*6a00*/  F2FP.BF16.PACK_AB R40, R41, R40 ;  /* 0x000000282928723e */ /* 0x000fe400000010ff */
[----:B------:R-:W-:Y:S02]  /*6a10*/  F2FP.BF16.PACK_AB R42, R43, R42 ;  /* 0x0000002a2b2a723e */ /* 0x000fe400000010ff */
[----:B------:R-:W-:-:S02]  /*6a20*/  F2FP.BF16.PACK_AB R44, R45, R44 ;  /* 0x0000002c2d2c723e */ /* 0x000fc400000010ff */
[----:B------:R-:W-:Y:S02]  /*6a30*/  F2FP.BF16.PACK_AB R46, R47, R46 ;  /* 0x0000002e2f2e723e */ /* 0x000fe400000010ff */
[----:B-1----:R-:W-:Y:S02]  /*6a40*/  SHF.R.S32.HI R27, RZ, 0x1f, R28 ;  /* 0x0000001fff1b7819 */ /* 0x002fe4000001141c */
[----:B------:R-:W-:Y:S02]  /*6a50*/  F2FP.BF16.PACK_AB R56, R57, R56 ;  /* 0x000000383938723e */ /* 0x000fe400000010ff */
[CC--:B------:R-:W-:Y:S02]  /*6a60*/  LEA.HI R4, R27.reuse, R28.reuse, RZ, 0x2 ;  /* 0x0000001c1b047211 */ /* 0x0c0fe400078f10ff */
[----:B------:R-:W-:Y:S02]  /*6a70*/  LEA.HI R2, R27, R28, RZ, 0x5 ;  /* 0x0000001c1b027211 */ /* 0x000fe400078f28ff */
[----:B------:R-:W-:-:S02]  /*6a80*/  SHF.R.S32.HI R6, RZ, 0x2, R4 ;  /* 0x00000002ff067819 */ /* 0x000fc40000011404 */
[----:B------:R-:W-:Y:S02]  /*6a90*/  SHF.R.S32.HI R0, RZ, 0x1f, R4 ;  /* 0x0000001fff007819 */ /* 0x000fe40000011404 */
[----:B------:R-:W-:Y:S02]  /*6aa0*/  SHF.R.S32.HI R3, RZ, 0x5, R2 ;  /* 0x00000005ff037819 */ /* 0x000fe40000011402 */
[----:B------:R-:W-:Y:S02]  /*6ab0*/  LEA.HI R0, R0, R6, RZ, 0x3 ;  /* 0x0000000600007211 */ /* 0x000fe400078f18ff */
[----:B-----5:R-:W-:Y:S02]  /*6ac0*/  LEA.HI R5, R27, R28, RZ, 0x6 ;  /* 0x0000001c1b057211 */ /* 0x020fe400078f30ff */
[----:B------:R-:W-:Y:S02]  /*6ad0*/  LOP3.LUT R0, R0, 0xfffffff8, RZ, 0xc0, !PT ;  /* 0xfffffff800007812 */ /* 0x000fe400078ec0ff */
[----:B------:R-:W-:-:S02]  /*6ae0*/  LOP3.LUT R4, R4, 0x3ffffffc, RZ, 0xc0, !PT ;  /* 0x3ffffffc04047812 */ /* 0x000fc400078ec0ff */
[----:B------:R-:W-:Y:S01]  /*6af0*/  SHF.R.U32.HI R5, RZ, 0x3, R5 ;  /* 0x00000003ff057819 */ /* 0x000fe20000011605 */
[----:B------:R-:W-:Y:S01]  /*6b00*/  IMAD.IADD R6, R6, 0x1, -R0 ;  /* 0x0000000106067824 */ /* 0x000fe200078e0a00 */
[----:B------:R-:W-:Y:S02]  /*6b10*/  LEA.HI R0, R2, R3, RZ, 0x1 ;  /* 0x0000000302007211 */ /* 0x000fe400078f08ff */
        /* <DEDUP_REMOVED lines=60> */
[----:B------:R-:W-:-:S03]  /*6ee0*/  PLOP3.LUT P1, PT, PT, PT, UP1, 0x80, 0x0 ;  /* 0x000000000000781c */ /* 0x000fc60003f2f018 */
        /* <DEDUP_REMOVED lines=33> */
[----:B------:R-:W-:Y:S04]  /*7100*/  STS [R2+0x4480], R5 ;  /* 0x0044800502007388 */ /* 0x000fe80000000800 */
[----:B------:R-:W-:Y:S04]  /*7110*/  STS [R0+0x5080], R10 ;  /* 0x0050800a00007388 */ /* 0x000fe80000000800 */
[----:B------:R3:W-:Y:S01]  /*7120*/  STS [R0+0x5480], R9 ;  /* 0x0054800900007388 */ /* 0x0007e20000000800 */
[----:B-1----:R-:W-:-:S03]  /*7130*/  IMAD.U32 R7, RZ, RZ, UR5 ;  /* 0x00000005ff077e24 */ /* 0x002fc6000f8e00ff */
[----:B------:R-:W-:Y:S04]  /*7140*/  STS [R2+0x5080], R4 ;  /* 0x0050800402007388 */ /* 0x000fe80000000800 */
[----:B------:R1:W-:Y:S01]  /*7150*/  STS [R2+0x5480], R3 ;  /* 0x0054800302007388 */ /* 0x0003e20000000800 */
[----:B--2---:R-:W-:-:S03]  /*7160*/  IMAD.U32 R6, RZ, RZ, UR4 ;  /* 0x00000004ff067e24 */ /* 0x004fc6000f8e00ff */
[----:B------:R-:W-:Y:S06]  /*7170*/  BAR.SYNC.DEFER_BLOCKING 0x1, 0x100 ;  /* 0x0044000000007b1d */ /* 0x000fec0000010000 */
[----:B------:R-:W-:Y:S02]  /*7180*/  ULDC.64 UR4, c[0x0][0x360] ;  /* 0x0000d80000047ab9 */ /* 0x000fe40000000a00 */
[----:B------:R-:W-:Y:S01]  /*7190*/  UISETP.NE.U32.AND UP0, UPT, URZ, UR4, UPT ;  /* 0x000000043f00728c */ /* 0x000fe2000bf05070 */
[----:B---3--:R-:W2:Y:S03]  /*71a0*/  @P1 LDG.E R0, [R6.64] ;  /* 0x0000001206001981 */ /* 0x008ea6000c1e1900 */
[----:B------:R-:W-:Y:S01]  /*71b0*/  UISETP.NE.AND.EX UP0, UPT, URZ, UR5, UPT, UP0 ;  /* 0x000000053f00728c */ /* 0x000fe2000bf05300 */
[----:B------:R-:W-:-:S02]  /*71c0*/  IMAD.MOV.U32 R5, RZ, RZ, c[0x0][0x2f0] ;  /* 0x0000bc00ff057624 */ /* 0x000fc400078e00ff */
[----:B------:R-:W-:-:S03]  /*71d0*/  ULDC.64 UR4, c[0x0][0x360] ;  /* 0x0000d80000047ab9 */ /* 0x000fc60000000a00 */
[----:B------:R-:W-:-:S05]  /*71e0*/  PLOP3.LUT P0, PT, PT, PT, UP0, 0x80, 0x0 ;  /* 0x000000000000781c */ /* 0x000fca0003f0f008 */
[----:B------:R-:W-:-:S06]  /*71f0*/  @UP0 UIMAD.WIDE UR4, UR17, UR6, UR4 ;  /* 0x00000006110402a5 */ /* 0x000fcc000f8e0204 */
[----:B-1----:R-:W-:Y:S02]  /*7200*/  IMAD.U32 R2, RZ, RZ, UR4 ;  /* 0x00000004ff027e24 */ /* 0x002fe4000f8e00ff */
[----:B------:R-:W-:-:S05]  /*7210*/  IMAD.U32 R3, RZ, RZ, UR5 ;  /* 0x00000005ff037e24 */ /* 0x000fca000f8e00ff */
[----:B------:R1:W5:Y:S01]  /*7220*/  @P0 LDG.E R5, [R2.64] ;  /* 0x0000001202050981 */ /* 0x000362000c1e1900 */
[----:B------:R-:W-:Y:S02]  /*7230*/  UMOV UR8, URZ ;  /* 0x0000003f00087c82 */ /* 0x000fe40008000000 */
[----:B------:R-:W-:Y:S01]  /*7240*/  UMOV UR9, URZ ;  /* 0x0000003f00097c82 */ /* 0x000fe20008000000 */
[----:B--2---:R-:W2:Y:S02]  /*7250*/  @P1 R2UR UR5, R0 ;  /* 0x00000000000513c2 */ /* 0x004ea400000e0000 */
[----:B--2---:R-:W-:Y:S02]  /*7260*/  @UP1 USHF.R.S32.HI UR4, URZ, 0x1f, UR5 ;  /* 0x0000001f3f041899 */ /* 0x004fe40008011405 */
[----:B------:R-:W-:-:S05]  /*7270*/  @UP1 UMOV UR8, UR5 ;  /* 0x0000000500081c82 */ /* 0x000fca0008000000 */
[----:B------:R-:W-:Y:S01]  /*7280*/  @UP1 UMOV UR9, UR4 ;  /* 0x0000000400091c82 */ /* 0x000fe20008000000 */
[----:B------:R-:W-:Y:S05]  /*7290*/  @P0 BRA `(.L_x_469) ;  /* 0x0000004000000947 */ /* 0x000fea0003800000 */
[----:B-1----:R-:W-:Y:S05]  /*72a0*/  @!P1 BRA `(.L_x_469) ;  /* 0x0000003000009947 */ /* 0x002fea0003800000 */
[----:B------:R-:W2:Y:S04]  /*72b0*/  LDG.E R0, [R6.64] ;  /* 0x0000001206007981 */ /* 0x000ea8000c1e1900 */
[----:B------:R-:W2:Y:S02]  /*72c0*/  LDG.E R2, [R6.64+0x4] ;  /* 0x0000041206027981 */ /* 0x000ea4000c1e1900 */
[----:B--2--5:R-:W-:Y:S02]  /*72d0*/  IADD3 R5, -R0, R2, RZ ;  /* 0x0000000200057210 */ /* 0x024fe40007ffe1ff */
.L_x_469:
[CC--:B-1----:R-:W-:Y:S01]  /*72e0*/  LEA.HI R2, R27.reuse, R28.reuse, RZ, 0x4 ;  /* 0x0000001c1b027211 */ /* 0x0c2fe200078f20ff */
[----:B------:R-:W1:Y:S01]  /*72f0*/  S2R R8, SR_CTAID.X ;  /* 0x0000000000087919 */ /* 0x000e620000002500 */
[----:B------:R-:W-:Y:S01]  /*7300*/  USHF.R.S32.HI UR6, URZ, 0x1f, UR17 ;  /* 0x0000001f3f067899 */ /* 0x000fe20008011411 */
[----:B------:R-:W-:Y:S01]  /*7310*/  BSSY B0, `(.L_x_470) ;  /* 0x000003e000007945 */ /* 0x000fe20003800000 */
[----:B------:R-:W-:Y:S01]  /*7320*/  LOP3.LUT R0, R2, 0xfffffff0, RZ, 0xc0, !PT ;  /* 0xfffffff002007812 */ /* 0x000fe200078ec0ff */
[----:B------:R-:W2:Y:S01]  /*7330*/  S2R R37, SR_CTAID.Y ;  /* 0x0000000000257919 */ /* 0x000ea20000002600 */
[----:B------:R-:W-:Y:S01]  /*7340*/  SHF.R.S32.HI R14, RZ, 0x4, R2 ;  /* 0x00000004ff0e7819 */ /* 0x000fe20000011402 */
[----:B------:R-:W-:Y:S01]  /*7350*/  USEL UR17, UR17, URZ, !UP1 ;  /* 0x0000003f11117287 */ /* 0x000fe2000c800000 */
[----:B------:R-:W-:Y:S01]  /*7360*/  LEA.HI R2, R27, R28, RZ, 0x7 ;  /* 0x0000001c1b027211 */ /* 0x000fe200078f38ff */
[----:B------:R-:W-:Y:S01]  /*7370*/  IMAD.IADD R0, R28, 0x1, -R0 ;  /* 0x000000011c007824 */ /* 0x000fe200078e0a00 */
[----:B------:R-:W-:Y:S01]  /*7380*/  USEL UR6, UR6, URZ, !UP1 ;  /* 0x0000003f06067287 */ /* 0x000fe2000c800000 */
[----:B------:R-:W-:Y:S01]  /*7390*/  IMAD.SHL.U32 R6, R14, 0x40, RZ ;  /* 0x000000400e067824 */ /* 0x000fe200078e00ff */
[----:B------:R-:W-:Y:S01]  /*73a0*/  ULDC.64 UR4, c[0x0][0x340] ;  /* 0x0000d00000047ab9 */ /* 0x000fe20000000a00 */
[----:B------:R-:W-:Y:S01]  /*73b0*/  IMAD.SHL.U32 R3, R2, 0x4, RZ ;  /* 0x0000000402037824 */ /* 0x000fe200078e00ff */
[----:B------:R-:W-:Y:S01]  /*73c0*/  SHF.R.S32.HI R4, RZ, 0x1f, R0 ;  /* 0x0000001fff047819 */ /* 0x000fe20000011400 */
[----:B------:R-:W-:Y:S01]  /*73d0*/  IMAD.SHL.U32 R12, R0, 0x8, RZ ;  /* 0x00000008000c7824 */ /* 0x000fe200078e00ff */
[----:B------:R-:W-:Y:S01]  /*73e0*/  UIMAD UR4, UR6, UR4, URZ ;  /* 0x00000004060472a4 */ /* 0x000fe2000f8e023f */
[----:B------:R-:W-:Y:S01]  /*73f0*/  IMAD.U32 R36, RZ, RZ, UR17 ;  /* 0x00000011ff247e24 */ /* 0x000fe2000f8e00ff */
[----:B------:R-:W-:-:S02]  /*7400*/  LEA.HI R2, R4, R0, RZ, 0x3 ;  /* 0x0000000004027211 */ /* 0x000fc400078f18ff */
[----:B------:R-:W-:Y:S01]  /*7410*/  LOP3.LUT R0, R6, 0x1c0, RZ, 0xc0, !PT ;  /* 0x000001c006007812 */ /* 0x000fe200078ec0ff */
[----:B------:R-:W-:Y:S01]  /*7420*/  UIMAD UR4, UR17, UR5, UR4 ;  /* 0x00000005110472a4 */ /* 0x000fe2000f8e0204 */
[----:B------:R-:W-:Y:S02]  /*7430*/  LOP3.LUT R3, R3, 0xfffffe00, RZ, 0xc0, !PT ;  /* 0xfffffe0003037812 */ /* 0x000fe400078ec0ff */
[----:B------:R-:W-:Y:S01]  /*7440*/  LOP3.LUT R4, R0, 0x38, R12, 0xf8, !PT ;  /* 0x0000003800047812 */ /* 0x000fe200078ef80c */
[----:B-1---5:R-:W-:Y:S01]  /*7450*/  IMAD R5, R8, -0x60, R5 ;  /* 0xffffffa008057824 */ /* 0x022fe200078e0205 */
[----:B------:R-:W-:Y:S02]  /*7460*/  SHF.R.S32.HI R2, RZ, 0x3, R2 ;  /* 0x00000003ff027819 */ /* 0x000fe40000011402 */
[----:B------:R-:W-:Y:S02]  /*7470*/  SHF.R.U32.HI R0, RZ, 0x3, R0 ;  /* 0x00000003ff007819 */ /* 0x000fe40000011600 */
[----:B--2---:R-:W-:Y:S01]  /*7480*/  SHF.R.S32.HI R38, RZ, 0x1f, R37 ;  /* 0x0000001fff267819 */ /* 0x004fe20000011425 */
[----:B------:R-:W-:Y:S01]  /*7490*/  IMAD R2, R2, 0x1800, R3 ;  /* 0x0000180002027824 */ /* 0x000fe200078e0203 */
[----:B------:R-:W-:-:S02]  /*74a0*/  LOP3.LUT R0, R4, R0, RZ, 0x3c, !PT ;  /* 0x0000000004007212 */ /* 0x000fc400078e3cff */
[----:B------:R-:W-:Y:S01]  /*74b0*/  IMNMX R15, R5, 0x60, PT ;  /* 0x00000060050f7817 */ /* 0x000fe20003800200 */
[----:B------:R-:W-:Y:S01]  /*74c0*/  IMAD R4, R38, c[0x0][0x338], RZ ;  /* 0x0000ce0026047a24 */ /* 0x000fe200078e02ff */
[----:B------:R-:W-:Y:S01]  /*74d0*/  SHF.R.S32.HI R13, RZ, 0x1f, R12 ;  /* 0x0000001fff0d7819 */ /* 0x000fe2000001140c */
[----:B------:R-:W-:Y:S01]  /*74e0*/  IMAD.IADD R0, R2, 0x1, R0 ;  /* 0x0000000102007824 */ /* 0x000fe200078e0200 */
[C---:B------:R-:W-:Y:S01]  /*74f0*/  IADD3 R6, P0, R14.reuse, UR8, RZ ;  /* 0x000000080e067c10 */ /* 0x040fe2000ff1e0ff */
[C---:B------:R-:W-:Y:S01]  /*7500*/  IMAD R4, R37.reuse, c[0x0][0x33c], R4 ;  /* 0x0000cf0025047a24 */ /* 0x040fe200078e0204 */
[----:B------:R-:W-:Y:S01]  /*7510*/  ISETP.GE.AND P5, PT, R14, R15, PT ;  /* 0x0000000f0e00720c */ /* 0x000fe20003fa6270 */
[----:B------:R-:W-:Y:S01]  /*7520*/  IMAD.SHL.U32 R0, R0, 0x2, RZ ;  /* 0x0000000200007824 */ /* 0x000fe200078e00ff */
[----:B------:R-:W-:Y:S01]  /*7530*/  LEA.HI.X.SX32 R7, R14, UR9, 0x1, P0 ;  /* 0x000000090e077c11 */ /* 0x000fe200080f0eff */
[----:B------:R-:W-:Y:S01]  /*7540*/  IMAD.WIDE.U32 R2, R37, c[0x0][0x338], R12 ;  /* 0x0000ce0025027a25 */ /* 0x000fe200078e000c */
[----:B------:R-:W-:-:S02]  /*7550*/  ISETP.GE.OR P0, PT, R12, c[0x0][0x324], P5 ;  /* 0x0000c9000c007a0c */ /* 0x000fc40002f06670 */
[----:B------:R1:W2:Y:S01]  /*7560*/  LDS.128 R20, [R0+0x6880] ;  /* 0x0068800000147984 */ /* 0x0002a20000000c00 */
[----:B------:R-:W-:Y:S02]  /*7570*/  IMAD.IADD R3, R3, 0x1, R4 ;  /* 0x0000000103037824 */ /* 0x000fe400078e0204 */
[----:B------:R-:W-:Y:S01]  /*7580*/  IMAD.WIDE R6, R8, 0x60, R6 ;  /* 0x0000006008067825 */ /* 0x000fe200078e0206 */
[----:B------:R1:W3:Y:S03]  /*7590*/  LDS.128 R24, [R0+0x7080] ;  /* 0x0070800000187984 */ /* 0x0002e60000000c00 */
[----:B------:R-:W-:Y:S01]  /*75a0*/  IMAD.WIDE.U32 R10, R36, c[0x0][0x340], R2 ;  /* 0x0000d000240a7a25 */ /* 0x000fe200078e0002 */
[----:B------:R1:W4:Y:S04]  /*75b0*/  LDS.128 R28, [R0+0x7880] ;  /* 0x00788000001c7984 */ /* 0x0003280000000c00 */
[----:B------:R1:W1:Y:S01]  /*75c0*/  LDS.128 R32, [R0+0x8080] ;  /* 0x0080800000207984 */ /* 0x0002620000000c00 */
[----:B------:R-:W-:-:S03]  /*75d0*/  IADD3 R9, R11, UR4, RZ ;  /* 0x000000040b097c10 */ /* 0x000fc6000fffe0ff */
        /* <DEDUP_REMOVED lines=17> */
.L_x_471:
[----:B--2---:R-:W-:Y:S05]  /*76f0*/  BSYNC B0 ;  /* 0x0000000000007941 */ /* 0x004fea0003800000 */
.L_x_470:
        /* <DEDUP_REMOVED lines=16> */
.L_x_473:
[----:B------:R-:W-:Y:S05]  /*7800*/  BSYNC B0 ;  /* 0x0000000000007941 */ /* 0x000fea0003800000 */
.L_x_472:
        /* <DEDUP_REMOVED lines=16> */
.L_x_475:
[----:B------:R-:W-:Y:S05]  /*7910*/  BSYNC B0 ;  /* 0x0000000000007941 */ /* 0x000fea0003800000 */
.L_x_474:
        /* <DEDUP_REMOVED lines=16> */
.L_x_477:
[----:B------:R-:W-:Y:S05]  /*7a20*/  BSYNC B0 ;  /* 0x0000000000007941 */ /* 0x000fea0003800000 */
.L_x_476:
        /* <DEDUP_REMOVED lines=16> */
.L_x_479:
[----:B------:R-:W-:Y:S05]  /*7b30*/  BSYNC B0 ;  /* 0x0000000000007941 */ /* 0x000fea0003800000 */
.L_x_478:
        /* <DEDUP_REMOVED lines=16> */
.L_x_481:
[----:B------:R-:W-:Y:S05]  /*7c40*/  BSYNC B0 ;  /* 0x0000000000007941 */ /* 0x000fea0003800000 */
.L_x_480:
[----:B------:R-:W-:Y:S01]  /*7c50*/  IMAD R0, R38, c[0x0][0x308], RZ ;  /* 0x0000c20026007a24 */ /* 0x000fe200078e02ff */
[----:B------:R-:W-:Y:S01]  /*7c60*/  ULDC.64 UR4, c[0x0][0x310] ;  /* 0x0000c40000047ab9 */ /* 0x000fe20000000a00 */
[C---:B-1----:R-:W-:Y:S01]  /*7c70*/  IMAD.WIDE.U32 R2, R37.reuse, c[0x0][0x308], R12 ;  /* 0x0000c20025027a25 */ /* 0x042fe200078e000c */
[----:B------:R-:W-:Y:S01]  /*7c80*/  ISETP.GE.OR P5, PT, R12, c[0x0][0x2f4], P5 ;  /* 0x0000bd000c007a0c */ /* 0x000fe20002fa6670 */
[----:B------:R-:W-:Y:S01]  /*7c90*/  UIMAD UR4, UR6, UR4, URZ ;  /* 0x00000004060472a4 */ /* 0x000fe2000f8e023f */
[----:B------:R-:W-:Y:S01]  /*7ca0*/  BSSY B0, `(.L_x_482) ;  /* 0x000000f000007945 */ /* 0x000fe20003800000 */
[----:B------:R-:W-:Y:S02]  /*7cb0*/  IMAD R0, R37, c[0x0][0x30c], R0 ;  /* 0x0000c30025007a24 */ /* 0x000fe400078e0200 */
[----:B------:R-:W-:-:S03]  /*7cc0*/  UIMAD UR4, UR17, UR5, UR4 ;  /* 0x00000005110472a4 */ /* 0x000fc6000f8e0204 */
[----:B------:R-:W-:-:S05]  /*7cd0*/  IADD3 R3, R3, R0, RZ ;  /* 0x0000000003037210 */ /* 0x000fca0007ffe0ff */
[----:B------:R-:W-:-:S05]  /*7ce0*/  IMAD.WIDE.U32 R10, R36, c[0x0][0x310], R2 ;  /* 0x0000c400240a7a25 */ /* 0x000fca00078e0002 */
[----:B------:R-:W-:Y:S01]  /*7cf0*/  IADD3 R9, R11, UR4, RZ ;  /* 0x000000040b097c10 */ /* 0x000fe2000fffe0ff */
        /* <DEDUP_REMOVED lines=9> */
.L_x_483:
[----:B------:R-:W-:Y:S05]  /*7d90*/  BSYNC B0 ;  /* 0x0000000000007941 */ /* 0x000fea0003800000 */
.L_x_482:
        /* <DEDUP_REMOVED lines=14> */
.L_x_485:
[----:B------:R-:W-:Y:S05]  /*7e80*/  BSYNC B0 ;  /* 0x0000000000007941 */ /* 0x000fea0003800000 */
.L_x_484:
        /* <DEDUP_REMOVED lines=14> */
.L_x_487:
[----:B------:R-:W-:Y:S05]  /*7f70*/  BSYNC B0 ;  /* 0x0000000000007941 */ /* 0x000fea0003800000 */
.L_x_486:
        /* <DEDUP_REMOVED lines=14> */
.L_x_489:
[----:B------:R-:W-:Y:S05]  /*8060*/  BSYNC B0 ;  /* 0x0000000000007941 */ /* 0x000fea0003800000 */
.L_x_488:
        /* <DEDUP_REMOVED lines=14> */
.L_x_491:
[----:B------:R-:W-:Y:S05]  /*8150*/  BSYNC B0 ;  /* 0x0000000000007941 */ /* 0x000fea0003800000 */
.L_x_490:
        /* <DEDUP_REMOVED lines=14> */
.L_x_468:
[----:B------:R-:W-:Y:S02]  /*8240*/  ULDC.64 UR4, c[0x0][0x358] ;  /* 0x0000d60000047ab9 */ /* 0x000fe40000000a00 */
[----:B------:R-:W-:Y:S02]  /*8250*/  UISETP.NE.U32.AND UP1, UPT, URZ, UR4, UPT ;  /* 0x000000043f00728c */ /* 0x000fe4000bf25070 */
[----:B------:R-:W-:Y:S02]  /*8260*/  UMOV UR6, 0x4 ;  /* 0x0000000400067882 */ /* 0x000fe40000000000 */
[----:B------:R-:W-:-:S03]  /*8270*/  UISETP.NE.AND.EX UP1, UPT, URZ, UR5, UPT, UP1 ;  /* 0x000000053f00728c */ /* 0x000fc6000bf25310 */
[----:B------:R-:W-:Y:S02]  /*8280*/  ULDC.64 UR4, c[0x0][0x358] ;  /* 0x0000d60000047ab9 */ /* 0x000fe40000000a00 */
[----:B------:R-:W-:Y:S01]  /*8290*/  UIMAD.WIDE UR4, UR17, UR6, UR4 ;  /* 0x00000006110472a5 */ /* 0x000fe2000f8e0204 */
[----:B------:R-:W-:-:S05]  /*82a0*/  PLOP3.LUT P1, PT, PT, PT, UP1, 0x80, 0x0 ;  /* 0x000000000000781c */ /* 0x000fca0003f2f018 */
[----:B------:R-:W-:Y:S01]  /*82b0*/  IMAD.U32 R4, RZ, RZ, UR4 ;  /* 0x00000004ff047e24 */ /* 0x000fe2000f8e00ff */
[----:B-----5:R-:W-:Y:S01]  /*82c0*/  MOV R5, UR5 ;  /* 0x0000000500057c02 */ /* 0x020fe20008000f00 */
[----:B------:R-:W-:-:S06]  /*82d0*/  ULDC.64 UR4, c[0x0][0x360] ;  /* 0x0000d80000047ab9 */ /* 0x000fcc0000000a00 */
[----:B------:R-:W2:Y:S01]  /*82e0*/  @P1 LDG.E R0, [R4.64] ;  /* 0x0000001204001981 */ /* 0x000ea2000c1e1900 */
[----:B------:R-:W-:Y:S01]  /*82f0*/  UISETP.NE.U32.AND UP0, UPT, URZ, UR4, UPT ;  /* 0x000000043f00728c */ /* 0x000fe2000bf05070 */
[----:B------:R-:W-:-:S03]  /*8300*/  IMAD.MOV.U32 R6, RZ, RZ, c[0x0][0x2f0] ;  /* 0x0000bc00ff067624 */ /* 0x000fc600078e00ff */
[----:B------:R-:W-:-:S03]  /*8310*/  UISETP.NE.AND.EX UP0, UPT, URZ, UR5, UPT, UP0 ;  /* 0x000000053f00728c */ /* 0x000fc6000bf05300 */
[----:B------:R-:W-:-:S03]  /*8320*/  ULDC.64 UR4, c[0x0][0x360] ;  /* 0x0000d80000047ab9 */ /* 0x000fc60000000a00 */
[----:B------:R-:W-:-:S05]  /*8330*/  PLOP3.LUT P0, PT, PT, PT, UP0, 0x80, 0x0 ;  /* 0x000000000000781c */ /* 0x000fca0003f0f008 */
[----:B------:R-:W-:-:S06]  /*8340*/  @UP0 UIMAD.WIDE UR4, UR17, UR6, UR4 ;  /* 0x00000006110402a5 */ /* 0x000fcc000f8e0204 */
[----:B------:R-:W-:Y:S01]  /*8350*/  MOV R2, UR4 ;  /* 0x0000000400027c02 */ /* 0x000fe20008000f00 */
        /* <DEDUP_REMOVED lines=13> */
.L_x_492:
[----:B-1----:R-:W1:Y:S01]  /*8430*/  S2R R0, SR_TID.X ;  /* 0x0000000000007919 */ /* 0x002e620000002100 */
[----:B------:R-:W-:Y:S01]  /*8440*/  USHF.R.S32.HI UR6, URZ, 0x1f, UR17 ;  /* 0x0000001f3f067899 */ /* 0x000fe20008011411 */
[----:B------:R-:W-:Y:S01]  /*8450*/  BSSY B0, `(.L_x_493) ;  /* 0x0000026000007945 */ /* 0x000fe20003800000 */
[----:B------:R-:W-:Y:S01]  /*8460*/  USEL UR17, UR17, URZ, !UP1 ;  /* 0x0000003f11117287 */ /* 0x000fe2000c800000 */
[----:B------:R-:W2:Y:S01]  /*8470*/  S2R R17, SR_CTAID.Y ;  /* 0x0000000000117919 */ /* 0x000ea20000002600 */
[----:B------:R-:W-:-:S02]  /*8480*/  USEL UR6, UR6, URZ, !UP1 ;  /* 0x0000003f06067287 */ /* 0x000fc4000c800000 */
[----:B------:R-:W-:Y:S01]  /*8490*/  ULDC.64 UR4, c[0x0][0x310] ;  /* 0x0000c40000047ab9 */ /* 0x000fe20000000a00 */
[----:B------:R-:W3:Y:S01]  /*84a0*/  S2R R10, SR_CTAID.X ;  /* 0x00000000000a7919 */ /* 0x000ee20000002500 */
[----:B------:R-:W-:Y:S01]  /*84b0*/  UIMAD UR4, UR6, UR4, URZ ;  /* 0x00000004060472a4 */ /* 0x000fe2000f8e023f */
[----:B------:R-:W-:-:S03]  /*84c0*/  IMAD.U32 R16, RZ, RZ, UR17 ;  /* 0x00000011ff107e24 */ /* 0x000fc6000f8e00ff */
[----:B------:R-:W-:Y:S01]  /*84d0*/  UIMAD UR4, UR17, UR5, UR4 ;  /* 0x00000005110472a4 */ /* 0x000fe2000f8e0204 */
[----:B-1----:R-:W-:-:S04]  /*84e0*/  SHF.R.S32.HI R14, RZ, 0x1f, R0 ;  /* 0x0000001fff0e7819 */ /* 0x002fc80000011400 */
[----:B------:R-:W-:Y:S02]  /*84f0*/  LEA.HI R14, R14, R0, RZ, 0x4 ;  /* 0x000000000e0e7211 */ /* 0x000fe400078f20ff */
[----:B--2---:R-:W-:Y:S02]  /*8500*/  SHF.R.S32.HI R18, RZ, 0x1f, R17 ;  /* 0x0000001fff127819 */ /* 0x004fe40000011411 */
[----:B------:R-:W-:Y:S01]  /*8510*/  LOP3.LUT R4, R14, 0x1ffffff0, RZ, 0xc0, !PT ;  /* 0x1ffffff00e047812 */ /* 0x000fe200078ec0ff */
[----:B---3-5:R-:W-:Y:S01]  /*8520*/  IMAD R15, R10, -0x60, R6 ;  /* 0xffffffa00a0f7824 */ /* 0x028fe200078e0206 */
[----:B------:R-:W-:-:S03]  /*8530*/  SHF.R.S32.HI R14, RZ, 0x4, R14 ;  /* 0x00000004ff0e7819 */ /* 0x000fc6000001140e */
[----:B------:R-:W-:Y:S01]  /*8540*/  IMAD.IADD R4, R0, 0x1, -R4 ;  /* 0x0000000100047824 */ /* 0x000fe200078e0a04 */
[----:B------:R-:W-:Y:S01]  /*8550*/  IADD3 R6, P0, R14, UR8, RZ ;  /* 0x000000080e067c10 */ /* 0x000fe2000ff1e0ff */
[----:B------:R-:W-:Y:S01]  /*8560*/  IMAD R0, R18, c[0x0][0x308], RZ ;  /* 0x0000c20012007a24 */ /* 0x000fe200078e02ff */
[----:B------:R-:W-:Y:S01]  /*8570*/  ISETP.GE.AND P5, PT, R14, R15, PT ;  /* 0x0000000f0e00720c */ /* 0x000fe20003fa6270 */
[----:B------:R-:W-:Y:S01]  /*8580*/  IMAD.SHL.U32 R4, R4, 0x8, RZ ;  /* 0x0000000804047824 */ /* 0x000fe200078e00ff */
[----:B------:R-:W-:Y:S01]  /*8590*/  LEA.HI.X.SX32 R7, R14, UR9, 0x1, P0 ;  /* 0x000000090e077c11 */ /* 0x000fe200080f0eff */
[----:B------:R-:W-:-:S03]  /*85a0*/  IMAD R0, R17, c[0x0][0x30c], R0 ;  /* 0x0000c30011007a24 */ /* 0x000fc600078e0200 */
[----:B------:R-:W-:Y:S02]  /*85b0*/  SHF.R.S32.HI R5, RZ, 0x1f, R4 ;  /* 0x0000001fff057819 */ /* 0x000fe40000011404 */
[----:B------:R-:W-:-:S03]  /*85c0*/  ISETP.GE.OR P0, PT, R4, c[0x0][0x2f4], P5 ;  /* 0x0000bd0004007a0c */ /* 0x000fc60002f06670 */
[----:B------:R-:W-:-:S04]  /*85d0*/  IMAD.WIDE.U32 R2, R17, c[0x0][0x308], R4 ;  /* 0x0000c20011027a25 */ /* 0x000fc800078e0004 */
[----:B------:R-:W-:-:S04]  /*85e0*/  IMAD.IADD R3, R0, 0x1, R3 ;  /* 0x0000000100037824 */ /* 0x000fc800078e0203 */
[----:B------:R-:W-:-:S04]  /*85f0*/  IMAD.WIDE.U32 R8, R16, c[0x0][0x310], R2 ;  /* 0x0000c40010087a25 */ /* 0x000fc800078e0002 */
[----:B------:R-:W-:Y:S01]  /*8600*/  IMAD.WIDE R2, R10, 0x60, R6 ;  /* 0x000000600a027825 */ /* 0x000fe200078e0206 */
        /* <DEDUP_REMOVED lines=10> */
.L_x_494:
[----:B------:R-:W-:Y:S05]  /*86b0*/  BSYNC B0 ;  /* 0x0000000000007941 */ /* 0x000fea0003800000 */
.L_x_493:
        /* <DEDUP_REMOVED lines=16> */
.L_x_496:
[----:B------:R-:W-:Y:S05]  /*87c0*/  BSYNC B0 ;  /* 0x0000000000007941 */ /* 0x000fea0003800000 */
.L_x_495:
        /* <DEDUP_REMOVED lines=16> */
.L_x_498:
[----:B------:R-:W-:Y:S05]  /*88d0*/  BSYNC B0 ;  /* 0x0000000000007941 */ /* 0x000fea0003800000 */
.L_x_497:
        /* <DEDUP_REMOVED lines=16> */
.L_x_500:
[----:B------:R-:W-:Y:S05]  /*89e0*/  BSYNC B0 ;  /* 0x0000000000007941 */ /* 0x000fea0003800000 */
.L_x_499:
        /* <DEDUP_REMOVED lines=16> */
.L_x_502:
[----:B------:R-:W-:Y:S05]  /*8af0*/  BSYNC B0 ;  /* 0x0000000000007941 */ /* 0x000fea0003800000 */
.L_x_501:
        /* <DEDUP_REMOVED lines=15> */
.L_x_504:
[----:B------:R-:W-:Y:S05]  /*8bf0*/  BSYNC B0 ;  /* 0x0000000000007941 */ /* 0x000fea0003800000 */
.L_x_503:
        /* <DEDUP_REMOVED lines=8> */
[----:B------:R-:W-:-:S05]  /*8c80*/  IADD3 R9, R0, R9, RZ ;  /* 0x0000000900097210 */ /* 0x000fca0007ffe0ff */
        /* <DEDUP_REMOVED lines=11> */
.L_x_506:
[----:B------:R-:W-:Y:S05]  /*8d40*/  BSYNC B0 ;  /* 0x0000000000007941 */ /* 0x000fea0003800000 */
.L_x_505:
        /* <DEDUP_REMOVED lines=14> */
.L_x_508:
[----:B------:R-:W-:Y:S05]  /*8e30*/  BSYNC B0 ;  /* 0x0000000000007941 */ /* 0x000fea0003800000 */
.L_x_507:
        /* <DEDUP_REMOVED lines=14> */
.L_x_510:
[----:B------:R-:W-:Y:S05]  /*8f20*/  BSYNC B0 ;  /* 0x0000000000007941 */ /* 0x000fea0003800000 */
.L_x_509:
        /* <DEDUP_REMOVED lines=14> */
.L_x_512:
[----:B------:R-:W-:Y:S05]  /*9010*/  BSYNC B0 ;  /* 0x0000000000007941 */ /* 0x000fea0003800000 */
.L_x_511:
        /* <DEDUP_REMOVED lines=14> */
.L_x_514:
[----:B------:R-:W-:Y:S05]  /*9100*/  BSYNC B0 ;  /* 0x0000000000007941 */ /* 0x000fea0003800000 */
.L_x_513:
        /* <DEDUP_REMOVED lines=13> */
.L_x_515:
        /* <DEDUP_REMOVED lines=10> */
.L_x_2300:


//--------------------- .text._ZN7cutlass13device_kernelIN5flash19enable_sm80_to_sm89INS1_16FlashAttnBwdSm80INS1_25CollectiveMainloopBwdSm80ILi2ELi1EN4cute5tupleIJNS5_1CILi64EEENS7_ILi96EEENS7_ILi128EEEEEENS_10bfloat16_tEfNS_4arch4Sm80ELb0ELb1ELb0ELb1ELb1ELb0ELb0ELb0ELi2ELi2ELi2ELi2ELb1EEENS1_21CollectiveEpilogueBwdISB_SC_SE_Li256ELb1ELb0ELi4EEENS1_19SingleTileSchedulerILb1ELb0ELb0ELi96EEEEEEEEEvNT_6ParamsE --------------------------
	.section	.text._ZN7cutlass13device_kernelIN5flash19enable_sm80_to_sm89INS1_16FlashAttnBwdSm80INS1_25CollectiveMainloopBwdSm80ILi2ELi1EN4cute5tupleIJNS5_1CILi64EEENS7_ILi96EEENS7_ILi128EEEEEENS_10bfloat16_tEfNS_4arch4Sm80ELb0ELb1ELb0ELb1ELb1ELb0ELb0ELb0ELi2ELi2ELi2ELi2ELb1EEENS1_21CollectiveEpilogueBwdISB_SC_SE_Li256ELb1ELb0ELi4EEENS1_19SingleTileSchedulerILb1ELb0ELb0ELi96EEEEEEEEEvNT_6ParamsE,"ax",@progbits
	.sectioninfo	@"SHI_REGISTERS=255"
	.align	128
.text._ZN7cutlass13device_kernelIN5flash19enable_sm80_to_sm89INS1_16FlashAttnBwdSm80INS1_25CollectiveMainloopBwdSm80ILi2ELi1EN4cute5tupleIJNS5_1CILi64EEENS7_ILi96EEENS7_ILi128EEEEEENS_10bfloat16_tEfNS_4arch4Sm80ELb0ELb1ELb0ELb1ELb1ELb0ELb0ELb0ELi2ELi2ELi2ELi2ELb1EEENS1_21CollectiveEpilogueBwdISB_SC_SE_Li256ELb1ELb0ELi4EEENS1_19SingleTileSchedulerILb1ELb0ELb0ELi96EEEEEEEEEvNT_6ParamsE:
        .type           _ZN7cutlass13device_kernelIN5flash19enable_sm80_to_sm89INS1_16FlashAttnBwdSm80INS1_25CollectiveMainloopBwdSm80ILi2ELi1EN4cute5tupleIJNS5_1CILi64EEENS7_ILi96EEENS7_ILi128EEEEEENS_10bfloat16_tEfNS_4arch4Sm80ELb0ELb1ELb0ELb1ELb1ELb0ELb0ELb0ELi2ELi2ELi2ELi2ELb1EEENS1_21CollectiveEpilogueBwdISB_SC_SE_Li256ELb1ELb0ELi4EEENS1_19SingleTileSchedulerILb1ELb0ELb0ELi96EEEEEEEEEvNT_6ParamsE,@function
        .size           _ZN7cutlass13device_kernelIN5flash19enable_sm80_to_sm89INS1_16FlashAttnBwdSm80INS1_25CollectiveMainloopBwdSm80ILi2ELi1EN4cute5tupleIJNS5_1CILi64EEENS7_ILi96EEENS7_ILi128EEEEEENS_10bfloat16_tEfNS_4arch4Sm80ELb0ELb1ELb0ELb1ELb1ELb0ELb0ELb0ELi2ELi2ELi2ELi2ELb1EEENS1_21CollectiveEpilogueBwdISB_SC_SE_Li256ELb1ELb0ELi4EEENS1_19SingleTileSchedulerILb1ELb0ELb0ELi96EEEEEEEEEvNT_6ParamsE,(.L_x_2301 - _ZN7cutlass13device_kernelIN5flash19enable_sm80_to_sm89INS1_16FlashAttnBwdSm80INS1_25CollectiveMainloopBwdSm80ILi2ELi1EN4cute5tupleIJNS5_1CILi64EEENS7_ILi96EEENS7_ILi128EEEEEENS_10bfloat16_tEfNS_4arch4Sm80ELb0ELb1ELb0ELb1ELb1ELb0ELb0ELb0ELi2ELi2ELi2ELi2ELb1EEENS1_21CollectiveEpilogueBwdISB_SC_SE_Li256ELb1ELb0ELi4EEENS1_19SingleTileSchedulerILb1ELb0ELb0ELi96EEEEEEEEEvNT_6ParamsE)
        .other          _ZN7cutlass13device_kernelIN5flash19enable_sm80_to_sm89INS1_16FlashAttnBwdSm80INS1_25CollectiveMainloopBwdSm80ILi2ELi1EN4cute5tupleIJNS5_1CILi64EEENS7_ILi96EEENS7_ILi128EEEEEENS_10bfloat16_tEfNS_4arch4Sm80ELb0ELb1ELb0ELb1ELb1ELb0ELb0ELb0ELi2ELi2ELi2ELi2ELb1EEENS1_21CollectiveEpilogueBwdISB_SC_SE_Li256ELb1ELb0ELi4EEENS1_19SingleTileSchedulerILb1ELb0ELb0ELi96EEEEEEEEEvNT_6ParamsE,@"STO_CUDA_ENTRY STV_DEFAULT"
_ZN7cutlass13device_kernelIN5flash19enable_sm80_to_sm89INS1_16FlashAttnBwdSm80INS1_25CollectiveMainloopBwdSm80ILi2ELi1EN4cute5tupleIJNS5_1CILi64EEENS7_ILi96EEENS7_ILi128EEEEEENS_10bfloat16_tEfNS_4arch4Sm80ELb0ELb1ELb0ELb1ELb1ELb0ELb0ELb0ELi2ELi2ELi2ELi2ELb1EEENS1_21CollectiveEpilogueBwdISB_SC_SE_Li256ELb1ELb0ELi4EEENS1_19SingleTileSchedulerILb1ELb0ELb0ELi96EEEEEEEEEvNT_6ParamsE:
        /* <DEDUP_REMOVED lines=22> */
.L_x_517:
        /* <DEDUP_REMOVED lines=13> */
.L_x_519:
[----:B------:R-:W-:Y:S02]  /*0230*/  ULDC UR5, c[0x0][0x3a4] ;  /* 0x0000e90000057ab9 */ /* 0x000fe40000000800 */
.L_x_518:
[----:B------:R-:W-:-:S04]  /*0240*/  UIMAD UR4, UR12, 0x60, URZ ;  /* 0x000000600c0478a4 */ /* 0x000fc8000f8e023f */
[----:B------:R-:W-:-:S04]  /*0250*/  UISETP.GE.AND UP0, UPT, UR4, UR5, UPT ;  /* 0x000000050400728c */ /* 0x000fc8000bf06270 */
[----:B------:R-:W-:Y:S01]  /*0260*/  USEL UR17, UR17, 0xffffffff, !UP0 ;  /* 0xffffffff11117887 */ /* 0x000fe2000c000000 */
[----:B------:R-:W-:Y:S05]  /*0270*/  BRA `(.L_x_520) ;  /* 0x0000019000007947 */ /* 0x000fea0003800000 */
.L_x_516:
        /* <DEDUP_REMOVED lines=8> */
.L_x_521:
        /* <DEDUP_REMOVED lines=13> */
.L_x_523:
[----:B------:R-:W-:Y:S02]  /*03d0*/  ULDC UR5, c[0x0][0x3a4] ;  /* 0x0000e90000057ab9 */ /* 0x000fe40000000800 */
.L_x_522:
[----:B------:R-:W-:-:S04]  /*03e0*/  UIMAD UR4, UR12, 0x60, URZ ;  /* 0x000000600c0478a4 */ /* 0x000fc8000f8e023f */
[----:B------:R-:W-:-:S04]  /*03f0*/  UISETP.GE.AND UP0, UPT, UR4, UR5, UPT ;  /* 0x000000050400728c */ /* 0x000fc8000bf06270 */
[----:B------:R-:W-:-:S06]  /*0400*/  USEL UR17, UR17, 0xffffffff, !UP0 ;  /* 0xffffffff11117887 */ /* 0x000fcc000c000000 */
.L_x_520:
        /* <DEDUP_REMOVED lines=48> */
.L_x_524:
        /* <DEDUP_REMOVED lines=10> */
.L_x_525:
[----:B------:R-:W-:Y:S05]  /*07b0*/  @!P1 BRA `(.L_x_526) ;  /* 0x0000005000009947 */ /* 0x000fea0003800000 */
[----:B----4-:R2:W3:Y:S04]  /*07c0*/  LDG.E R0, [R2.64] ;  /* 0x0000001202007981 */ /* 0x0104e8000c1e1900 */
[----:B--2---:R-:W2:Y:S01]  /*07d0*/  LDG.E R2, [R2.64+0x4] ;  /* 0x0000041202027981 */ /* 0x004ea2000c1e1900 */
[----:B---3--:R-:W3:Y:S08]  /*07e0*/  R2UR UR15, R0 ;  /* 0x00000000000f73c2 */ /* 0x008ef000000e0000 */
[----:B--2---:R-:W3:Y:S02]  /*07f0*/  R2UR UR4, R2 ;  /* 0x00000000020473c2 */ /* 0x004ee400000e0000 */
[----:B---3--:R-:W-:-:S06]  /*0800*/  UIADD3 UR15, -UR15, UR4, URZ ;  /* 0x000000040f0f7290 */ /* 0x008fcc000fffe13f */
.L_x_526:
        /* <DEDUP_REMOVED lines=15> */
.L_x_527:
        /* <DEDUP_REMOVED lines=573> */
.L_x_547:
        /* <DEDUP_REMOVED lines=133> */
.L_x_531:
[----:B------:R-:W-:Y:S04]  /*3520*/  MOV R3, 0x1 ;  /* 0x0000000100037802 */ /* 0x000fe80000000f00 */
[----:B------:R-:W-:Y:S11]  /*3530*/  ISETP.NE.AND P0, PT, R3, c[0x0][0x2a8], PT ;  /* 0x0000aa0003007a0c */ /* 0x000ff60003f05270 */
[----:B------:R-:W-:Y:S02]  /*3540*/  @!UPT UIADD3 URZ, URZ, URZ, URZ ;  /* 0x0000003f3f3ff290 */ /* 0x000fe4000fffe03f */
[----:B------:R-:W-:Y:S05]  /*3550*/  @P0 IMAD.HI.U32 R3, R2, c[0x0][0x2ac], RZ ;  /* 0x0000ab0002030a27 */ /* 0x000fea00078e00ff */
[----:B------:R-:W-:Y:S02]  /*3560*/  @P0 SHF.R.U32.HI R2, RZ, c[0x0][0x2b0], R3 ;  /* 0x0000ac00ff020a19 */ /* 0x000fe40000011603 */
.L_x_532:
[----:B------:R-:W-:Y:S05]  /*3570*/  BSYNC B0 ;  /* 0x0000000000007941 */ /* 0x000fea0003800000 */
.L_x_530:
[----:B------:R-:W-:Y:S02]  /*3580*/  IMAD R2, R2, c[0x0][0x2a8], R243 ;  /* 0x0000aa0002027a24 */ /* 0x000fe400078e02f3 */
[--C-:B------:R-:W-:Y:S02]  /*3590*/  IMAD.IADD R3, R239, 0x1, R0.reuse ;  /* 0x00000001ef037824 */ /* 0x100fe400078e0200 */
[----:B------:R-:W-:Y:S01]  /*35a0*/  IMAD.IADD R144, R241, 0x1, R0 ;  /* 0x00000001f1907824 */ /* 0x000fe200078e0200 */
[----:B------:R-:W-:Y:S02]  /*35b0*/  IADD3 R145, R2, c[0x0][0x2a8], RZ ;  /* 0x0000aa0002917a10 */ /* 0x000fe40007ffe0ff */
[----:B------:R-:W-:Y:S02]  /*35c0*/  IMNMX R3, R242, R3, PT ;  /* 0x00000003f2037217 */ /* 0x000fe40003800200 */
[----:B------:R-:W-:Y:S02]  /*35d0*/  IMNMX R144, R144, R2, !PT ;  /* 0x0000000290907217 */ /* 0x000fe40007800200 */
[----:B------:R-:W-:Y:S02]  /*35e0*/  IMNMX R145, R3, R145, PT ;  /* 0x0000009103917217 */ /* 0x000fe40003800200 */
.L_x_529:
        /* <DEDUP_REMOVED lines=18> */
.L_x_535:
[----:B------:R-:W-:Y:S04]  /*3710*/  MOV R29, 0x1 ;  /* 0x00000001001d7802 */ /* 0x000fe80000000f00 */
[----:B------:R-:W-:Y:S11]  /*3720*/  ISETP.NE.AND P0, PT, R29, c[0x0][0x2a8], PT ;  /* 0x0000aa001d007a0c */ /* 0x000ff60003f05270 */
[----:B------:R-:W-:Y:S02]  /*3730*/  @!UPT UIADD3 URZ, URZ, URZ, URZ ;  /* 0x0000003f3f3ff290 */ /* 0x000fe4000fffe03f */
[----:B------:R-:W-:Y:S05]  /*3740*/  @P0 IMAD.HI.U32 R29, R28, c[0x0][0x2ac], RZ ;  /* 0x0000ab001c1d0a27 */ /* 0x000fea00078e00ff */
[----:B------:R-:W-:Y:S02]  /*3750*/  @P0 SHF.R.U32.HI R28, RZ, c[0x0][0x2b0], R29 ;  /* 0x0000ac00ff1c0a19 */ /* 0x000fe4000001161d */
.L_x_536:
[----:B------:R-:W-:Y:S05]  /*3760*/  BSYNC B0 ;  /* 0x0000000000007941 */ /* 0x000fea0003800000 */
.L_x_534:
[----:B------:R-:W-:Y:S05]  /*3770*/  IMAD R28, R28, c[0x0][0x2a8], R243 ;  /* 0x0000aa001c1c7a24 */ /* 0x000fea00078e02f3 */
[----:B------:R-:W-:Y:S02]  /*3780*/  IADD3 R29, R28, c[0x0][0x2a8], RZ ;  /* 0x0000aa001c1d7a10 */ /* 0x000fe40007ffe0ff */
[----:B------:R-:W-:Y:S02]  /*3790*/  IMNMX R2, R2, R28, !PT ;  /* 0x0000001c02027217 */ /* 0x000fe40007800200 */
[----:B------:R-:W-:Y:S02]  /*37a0*/  IMNMX R3, R3, R29, PT ;  /* 0x0000001d03037217 */ /* 0x000fe40003800200 */
.L_x_533:
        /* <DEDUP_REMOVED lines=18> */
.L_x_539:
[----:B------:R-:W-:Y:S04]  /*38d0*/  MOV R29, 0x1 ;  /* 0x00000001001d7802 */ /* 0x000fe80000000f00 */
[----:B------:R-:W-:Y:S11]  /*38e0*/  ISETP.NE.AND P0, PT, R29, c[0x0][0x2a8], PT ;  /* 0x0000aa001d007a0c */ /* 0x000ff60003f05270 */
[----:B------:R-:W-:Y:S02]  /*38f0*/  @!UPT UIADD3 URZ, URZ, URZ, URZ ;  /* 0x0000003f3f3ff290 */ /* 0x000fe4000fffe03f */
[----:B------:R-:W-:Y:S05]  /*3900*/  @P0 IMAD.HI.U32 R29, R28, c[0x0][0x2ac], RZ ;  /* 0x0000ab001c1d0a27 */ /* 0x000fea00078e00ff */
[----:B------:R-:W-:Y:S02]  /*3910*/  @P0 SHF.R.U32.HI R28, RZ, c[0x0][0x2b0], R29 ;  /* 0x0000ac00ff1c0a19 */ /* 0x000fe4000001161d */
.L_x_540:
[----:B------:R-:W-:Y:S05]  /*3920*/  BSYNC B0 ;  /* 0x0000000000007941 */ /* 0x000fea0003800000 */
.L_x_538:
[----:B------:R-:W-:Y:S05]  /*3930*/  IMAD R28, R28, c[0x0][0x2a8], R243 ;  /* 0x0000aa001c1c7a24 */ /* 0x000fea00078e02f3 */
[----:B------:R-:W-:Y:S02]  /*3940*/  IADD3 R29, R28, c[0x0][0x2a8], RZ ;  /* 0x0000aa001c1d7a10 */ /* 0x000fe40007ffe0ff */
[----:B------:R-:W-:Y:S02]  /*3950*/  IMNMX R141, R141, R28, !PT ;  /* 0x0000001c8d8d7217 */ /* 0x000fe40007800200 */
[----:B------:R-:W-:Y:S02]  /*3960*/  IMNMX R142, R142, R29, PT ;  /* 0x0000001d8e8e7217 */ /* 0x000fe40003800200 */
.L_x_537:
        /* <DEDUP_REMOVED lines=18> */
.L_x_543:
[----:B------:R-:W-:Y:S04]  /*3a90*/  MOV R28, 0x1 ;  /* 0x00000001001c7802 */ /* 0x000fe80000000f00 */
[----:B------:R-:W-:Y:S11]  /*3aa0*/  ISETP.NE.AND P0, PT, R28, c[0x0][0x2a8], PT ;  /* 0x0000aa001c007a0c */ /* 0x000ff60003f05270 */
[----:B------:R-:W-:Y:S02]  /*3ab0*/  @!UPT UIADD3 URZ, URZ, URZ, URZ ;  /* 0x0000003f3f3ff290 */ /* 0x000fe4000fffe03f */
[----:B------:R-:W-:Y:S05]  /*3ac0*/  @P0 IMAD.HI.U32 R28, R0, c[0x0][0x2ac], RZ ;  /* 0x0000ab00001c0a27 */ /* 0x000fea00078e00ff */
[----:B------:R-:W-:Y:S02]  /*3ad0*/  @P0 SHF.R.U32.HI R0, RZ, c[0x0][0x2b0], R28 ;  /* 0x0000ac00ff000a19 */ /* 0x000fe4000001161c */
.L_x_544:
[----:B------:R-:W-:Y:S05]  /*3ae0*/  BSYNC B0 ;  /* 0x0000000000007941 */ /* 0x000fea0003800000 */
.L_x_542:
[----:B------:R-:W-:Y:S05]  /*3af0*/  IMAD R0, R0, c[0x0][0x2a8], R243 ;  /* 0x0000aa0000007a24 */ /* 0x000fea00078e02f3 */
[----:B------:R-:W-:Y:S02]  /*3b00*/  IADD3 R28, R0, c[0x0][0x2a8], RZ ;  /* 0x0000aa00001c7a10 */ /* 0x000fe40007ffe0ff */
[----:B------:R-:W-:Y:S02]  /*3b10*/  IMNMX R140, R140, R0, !PT ;  /* 0x000000008c8c7217 */ /* 0x000fe40007800200 */
[----:B------:R-:W-:Y:S02]  /*3b20*/  IMNMX R143, R143, R28, PT ;  /* 0x0000001c8f8f7217 */ /* 0x000fe40003800200 */
.L_x_541:
        /* <DEDUP_REMOVED lines=63> */
.L_x_545:
        /* <DEDUP_REMOVED lines=436> */
.L_x_546:
        /* <DEDUP_REMOVED lines=234> */
.L_x_528:
        /* <DEDUP_REMOVED lines=158> */
.L_x_549:
        /* <DEDUP_REMOVED lines=65> */
.L_x_551:
[----:B--2---:R-:W-:Y:S05]  /*76f0*/  BSYNC B0 ;  /* 0x0000000000007941 */ /* 0x004fea0003800000 */
.L_x_550:
        /* <DEDUP_REMOVED lines=16> */
.L_x_553:
[----:B------:R-:W-:Y:S05]  /*7800*/  BSYNC B0 ;  /* 0x0000000000007941 */ /* 0x000fea0003800000 */
.L_x_552:
        /* <DEDUP_REMOVED lines=16> */
.L_x_555:
[----:B------:R-:W-:Y:S05]  /*7910*/  BSYNC B0 ;  /* 0x0000000000007941 */ /* 0x000fea0003800000 */
.L_x_554:
        /* <DEDUP_REMOVED lines=16> */
.L_x_557:
[----:B------:R-:W-:Y:S05]  /*7a20*/  BSYNC B0 ;  /* 0x0000000000007941 */ /* 0x000fea0003800000 */
.L_x_556:
        /* <DEDUP_REMOVED lines=16> */
.L_x_559:
[----:B------:R-:W-:Y:S05]  /*7b30*/  BSYNC B0 ;  /* 0x0000000000007941 */ /* 0x000fea0003800000 */
.L_x_558:
        /* <DEDUP_REMOVED lines=16> */
.L_x_561:
[----:B------:R-:W-:Y:S05]  /*7c40*/  BSYNC B0 ;  /* 0x0000000000007941 */ /* 0x000fea0003800000 */
.L_x_560:
        /* <DEDUP_REMOVED lines=20> */
.L_x_563:
[----:B------:R-:W-:Y:S05]  /*7d90*/  BSYNC B0 ;  /* 0x0000000000007941 */ /* 0x000fea0003800000 */
.L_x_562:
        /* <DEDUP_REMOVED lines=14> */
.L_x_565:
[----:B------:R-:W-:Y:S05]  /*7e80*/  BSYNC B0 ;  /* 0x0000000000007941 */ /* 0x000fea0003800000 */
.L_x_564:
        /* <DEDUP_REMOVED lines=14> */
.L_x_567:
[----:B------:R-:W-:Y:S05]  /*7f70*/  BSYNC B0 ;  /* 0x0000000000007941 */ /* 0x000fea0003800000 */
.L_x_566:
        /* <DEDUP_REMOVED lines=14> */
.L_x_569:
[----:B------:R-:W-:Y:S05]  /*8060*/  BSYNC B0 ;  /* 0x0000000000007941 */ /* 0x000fea0003800000 */
.L_x_568:
        /* <DEDUP_REMOVED lines=14> */
.L_x_571:
[----:B------:R-:W-:Y:S05]  /*8150*/  BSYNC B0 ;  /* 0x0000000000007941 */ /* 0x000fea0003800000 */
.L_x_570:
        /* <DEDUP_REMOVED lines=14> */
.L_x_548:
        /* <DEDUP_REMOVED lines=31> */
.L_x_572:
        /* <DEDUP_REMOVED lines=40> */
.L_x_574:
[----:B------:R-:W-:Y:S05]  /*86b0*/  BSYNC B0 ;  /* 0x0000000000007941 */ /* 0x000fea0003800000 */
.L_x_573:
        /* <DEDUP_REMOVED lines=16> */
.L_x_576:
[----:B------:R-:W-:Y:S05]  /*87c0*/  BSYNC B0 ;  /* 0x0000000000007941 */ /* 0x000fea0003800000 */
.L_x_575:
        /* <DEDUP_REMOVED lines=16> */
.L_x_578:
[----:B------:R-:W-:Y:S05]  /*88d0*/  BSYNC B0 ;  /* 0x0000000000007941 */ /* 0x000fea0003800000 */
.L_x_577:
        /* <DEDUP_REMOVED lines=16> */
.L_x_580:
[----:B------:R-:W-:Y:S05]  /*89e0*/  BSYNC B0 ;  /* 0x0000000000007941 */ /* 0x000fea0003800000 */
.L_x_579:
        /* <DEDUP_REMOVED lines=16> */
.L_x_582:
[----:B------:R-:W-:Y:S05]  /*8af0*/  BSYNC B0 ;  /* 0x0000000000007941 */ /* 0x000fea0003800000 */
.L_x_581:
        /* <DEDUP_REMOVED lines=15> */
.L_x_584:
[----:B------:R-:W-:Y:S05]  /*8bf0*/  BSYNC B0 ;  /* 0x0000000000007941 */ /* 0x000fea0003800000 */
.L_x_583:
        /* <DEDUP_REMOVED lines=20> */
.L_x_586:
[----:B------:R-:W-:Y:S05]  /*8d40*/  BSYNC B0 ;  /* 0x0000000000007941 */ /* 0x000fea0003800000 */
.L_x_585:
        /* <DEDUP_REMOVED lines=14> */
.L_x_588:
[----:B------:R-:W-:Y:S05]  /*8e30*/  BSYNC B0 ;  /* 0x0000000000007941 */ /* 0x000fea0003800000 */
.L_x_587:
        /* <DEDUP_REMOVED lines=14> */
.L_x_590:
[----:B------:R-:W-:Y:S05]  /*8f20*/  BSYNC B0 ;  /* 0x0000000000007941 */ /* 0x000fea0003800000 */
.L_x_589:
        /* <DEDUP_REMOVED lines=14> */
.L_x_592:
[----:B------:R-:W-:Y:S05]  /*9010*/  BSYNC B0 ;  /* 0x0000000000007941 */ /* 0x000fea0003800000 */
.L_x_591:
        /* <DEDUP_REMOVED lines=14> */
.L_x_594:
[----:B------:R-:W-:Y:S05]  /*9100*/  BSYNC B0 ;  /* 0x0000000000007941 */ /* 0x000fea0003800000 */
.L_x_593:
        /* <DEDUP_REMOVED lines=13> */
.L_x_595:
        /* <DEDUP_REMOVED lines=10> */
.L_x_2301:


//--------------------- .text._ZN7cutlass13device_kernelIN5flash19enable_sm80_to_sm89INS1_16FlashAttnBwdSm80INS1_25CollectiveMainloopBwdSm80ILi2ELi1EN4cute5tupleIJNS5_1CILi64EEENS7_ILi96EEENS7_ILi128EEEEEENS_10bfloat16_tEfNS_4arch4Sm80ELb0ELb1ELb0ELb1ELb0ELb0ELb0ELb0ELi2ELi2ELi2ELi2ELb1EEENS1_24CollectiveEpilogueBwdGQAISB_fSE_Li256ELb1ELb0EEENS1_19SingleTileSchedulerILb1ELb0ELb0ELi96EEEEEEEEEvNT_6ParamsE --------------------------
	.section	.text._ZN7cutlass13device_kernelIN5flash19enable_sm80_to_sm89INS1_16FlashAttnBwdSm80INS1_25CollectiveMainloopBwdSm80ILi2ELi1EN4cute5tupleIJNS5_1CILi64EEENS7_ILi96EEENS7_ILi128EEEEEENS_10bfloat16_tEfNS_4arch4Sm80ELb0ELb1ELb0ELb1ELb0ELb0ELb0ELb0ELi2ELi2ELi2ELi2ELb1EEENS1_24CollectiveEpilogueBwdGQAISB_fSE_Li256ELb1ELb0EEENS1_19SingleTileSchedulerILb1ELb0ELb0ELi96EEEEEEEEEvNT_6ParamsE,"ax",@progbits
	.sectioninfo	@"SHI_REGISTERS=255"
	.align	128
.text._ZN7cutlass13device_kernelIN5flash19enable_sm80_to_sm89INS1_16FlashAttnBwdSm80INS1_25CollectiveMainloopBwdSm80ILi2ELi1EN4cute5tupleIJNS5_1CILi64EEENS7_ILi96EEENS7_ILi128EEEEEENS_10bfloat16_tEfNS_4arch4Sm80ELb0ELb1ELb0ELb1ELb0ELb0ELb0ELb0ELi2ELi2ELi2ELi2ELb1EEENS1_24CollectiveEpilogueBwdGQAISB_fSE_Li256ELb1ELb0EEENS1_19SingleTileSchedulerILb1ELb0ELb0ELi96EEEEEEEEEvNT_6ParamsE:
        .type           _ZN7cutlass13device_kernelIN5flash19enable_sm80_to_sm89INS1_16FlashAttnBwdSm80INS1_25CollectiveMainloopBwdSm80ILi2ELi1EN4cute5tupleIJNS5_1CILi64EEENS7_ILi96EEENS7_ILi128EEEEEENS_10bfloat16_tEfNS_4arch4Sm80ELb0ELb1ELb0ELb1ELb0ELb0ELb0ELb0ELi2ELi2ELi2ELi2ELb1EEENS1_24CollectiveEpilogueBwdGQAISB_fSE_Li256ELb1ELb0EEENS1_19SingleTileSchedulerILb1ELb0ELb0ELi96EEEEEEEEEvNT_6ParamsE,@function
        .size           _ZN7cutlass13device_kernelIN5flash19enable_sm80_to_sm89INS1_16FlashAttnBwdSm80INS1_25CollectiveMainloopBwdSm80ILi2ELi1EN4cute5tupleIJNS5_1CILi64EEENS7_ILi96EEENS7_ILi128EEEEEENS_10bfloat16_tEfNS_4arch4Sm80ELb0ELb1ELb0ELb1ELb0ELb0ELb0ELb0ELi2ELi2ELi2ELi2ELb1EEENS1_24CollectiveEpilogueBwdGQAISB_fSE_Li256ELb1ELb0EEENS1_19SingleTileSchedulerILb1ELb0ELb0ELi96EEEEEEEEEvNT_6ParamsE,(.L_x_2302 - _ZN7cutlass13device_kernelIN5flash19enable_sm80_to_sm89INS1_16FlashAttnBwdSm80INS1_25CollectiveMainloopBwdSm80ILi2ELi1EN4cute5tupleIJNS5_1CILi64EEENS7_ILi96EEENS7_ILi128EEEEEENS_10bfloat16_tEfNS_4arch4Sm80ELb0ELb1ELb0ELb1ELb0ELb0ELb0ELb0ELi2ELi2ELi2ELi2ELb1EEENS1_24CollectiveEpilogueBwdGQAISB_fSE_Li256ELb1ELb0EEENS1_19SingleTileSchedulerILb1ELb0ELb0ELi96EEEEEEEEEvNT_6ParamsE)
        .other          _ZN7cutlass13device_kernelIN5flash19enable_sm80_to_sm89INS1_16FlashAttnBwdSm80INS1_25CollectiveMainloopBwdSm80ILi2ELi1EN4cute5tupleIJNS5_1CILi64EEENS7_ILi96EEENS7_ILi128EEEEEENS_10bfloat16_tEfNS_4arch4Sm80ELb0ELb1ELb0ELb1ELb0ELb0ELb0ELb0ELi2ELi2ELi2ELi2ELb1EEENS1_24CollectiveEpilogueBwdGQAISB_fSE_Li256ELb1ELb0EEENS1_19SingleTileSchedulerILb1ELb0ELb0ELi96EEEEEEEEEvNT_6ParamsE,@"STO_CUDA_ENTRY STV_DEFAULT"
_ZN7cutlass13device_kernelIN5flash19enable_sm80_to_sm89INS1_16FlashAttnBwdSm80INS1_25CollectiveMainloopBwdSm80ILi2ELi1EN4cute5tupleIJNS5_1CILi64EEENS7_ILi96EEENS7_ILi128EEEEEENS_10bfloat16_tEfNS_4arch4Sm80ELb0ELb1ELb0ELb1ELb0ELb0ELb0ELb0ELi2ELi2ELi2ELi2ELb1EEENS1_24CollectiveEpilogueBwdGQAISB_fSE_Li256ELb1ELb0EEENS1_19SingleTileSchedulerILb1ELb0ELb0ELi96EEEEEEEEEvNT_6ParamsE:
        /* <DEDUP_REMOVED lines=22> */
.L_x_597:
        /* <DEDUP_REMOVED lines=13> */
.L_x_599:
[----:B------:R-:W-:Y:S02]  /*0230*/  ULDC UR5, c[0x0][0x3ac] ;  /* 0x0000eb0000057ab9 */ /* 0x000fe40000000800 */
.L_x_598:
[----:B------:R-:W-:-:S04]  /*0240*/  UIMAD UR4, UR10, 0x60, URZ ;  /* 0x000000600a0478a4 */ /* 0x000fc8000f8e023f */
[----:B------:R-:W-:-:S04]  /*0250*/  UISETP.GE.AND UP0, UPT, UR4, UR5, UPT ;  /* 0x000000050400728c */ /* 0x000fc8000bf06270 */
[----:B------:R-:W-:Y:S01]  /*0260*/  USEL UR15, UR15, 0xffffffff, !UP0 ;  /* 0xffffffff0f0f7887 */ /* 0x000fe2000c000000 */
[----:B------:R-:W-:Y:S05]  /*0270*/  BRA `(.L_x_600) ;  /* 0x0000019000007947 */ /* 0x000fea0003800000 */
.L_x_596:
        /* <DEDUP_REMOVED lines=8> */
.L_x_601:
        /* <DEDUP_REMOVED lines=13> */
.L_x_603:
[----:B------:R-:W-:Y:S02]  /*03d0*/  ULDC UR5, c[0x0][0x3ac] ;  /* 0x0000eb0000057ab9 */ /* 0x000fe40000000800 */
.L_x_602:
[----:B------:R-:W-:-:S04]  /*03e0*/  UIMAD UR4, UR10, 0x60, URZ ;  /* 0x000000600a0478a4 */ /* 0x000fc8000f8e023f */
[----:B------:R-:W-:-:S04]  /*03f0*/  UISETP.GE.AND UP0, UPT, UR4, UR5, UPT ;  /* 0x000000050400728c */ /* 0x000fc8000bf06270 */
[----:B------:R-:W-:-:S06]  /*0400*/  USEL UR15, UR15, 0xffffffff, !UP0 ;  /* 0xffffffff0f0f7887 */ /* 0x000fcc000c000000 */
.L_x_600:
        /* <DEDUP_REMOVED lines=8> */
[----:B------:R-:W-:Y:S01]  /*0490*/  UISETP.NE.U32.AND UP1, UPT, URZ, UR4, UPT ;  /* 0x000000043f00728c */ /* 0x000fe2000bf25070 */
[----:B------:R-:W-:Y:S01]  /*04a0*/  PLOP3.LUT P2, PT, PT, PT, UP2, 0x80, 0x0 ;  /* 0x000000000000781c */ /* 0x000fe20003f4f028 */
[----:B------:R-:W-:Y:S01]  /*04b0*/  IMAD.U32 R8, RZ, RZ, UR8 ;  /* 0x00000008ff087e24 */ /* 0x000fe2000f8e00ff */
[----:B------:R-:W-:Y:S01]  /*04c0*/  ULDC.64 UR12, c[0x0][0x2d0] ;  /* 0x0000b400000c7ab9 */ /* 0x000fe20000000a00 */
[----:B------:R-:W-:Y:S01]  /*04d0*/  IMAD.U32 R9, RZ, RZ, UR9 ;  /* 0x00000009ff097e24 */ /* 0x000fe2000f8e00ff */
[----:B------:R-:W-:Y:S02]  /*04e0*/  UISETP.NE.AND.EX UP1, UPT, URZ, UR5, UPT, UP1 ;  /* 0x000000053f00728c */ /* 0x000fe4000bf25310 */
[----:B------:R-:W-:Y:S02]  /*04f0*/  UIMAD.WIDE UR12, UR15, UR6, UR12 ;  /* 0x000000060f0c72a5 */ /* 0x000fe4000f8e020c */
[----:B------:R-:W-:Y:S02]  /*0500*/  ULDC.64 UR4, c[0x0][0x2d8] ;  /* 0x0000b60000047ab9 */ /* 0x000fe40000000a00 */
[----:B------:R-:W-:Y:S01]  /*0510*/  PLOP3.LUT P1, PT, PT, PT, UP1, 0x80, 0x0 ;  /* 0x000000000000781c */ /* 0x000fe20003f2f018 */
[----:B------:R-:W-:-:S02]  /*0520*/  UISETP.NE.U32.AND UP0, UPT, URZ, UR4, UPT ;  /* 0x000000043f00728c */ /* 0x000fc4000bf05070 */
[----:B------:R-:W2:Y:S01]  /*0530*/  @P2 LDG.E R0, [R8.64] ;  /* 0x0000001208002981 */ /* 0x000ea2000c1e1900 */
[----:B------:R-:W-:Y:S01]  /*0540*/  MOV R2, UR12 ;  /* 0x0000000c00027c02 */ /* 0x000fe20008000f00 */
[----:B------:R-:W-:Y:S01]  /*0550*/  IMAD.U32 R3, RZ, RZ, UR13 ;  /* 0x0000000dff037e24 */ /* 0x000fe2000f8e00ff */
[----:B------:R-:W-:Y:S01]  /*0560*/  UISETP.NE.AND.EX UP0, UPT, URZ, UR5, UPT, UP0 ;  /* 0x000000053f00728c */ /* 0x000fe2000bf05300 */
[----:B------:R-:W3:Y:S02]  /*0570*/  @P2 LDG.E R5, [R8.64] ;  /* 0x0000001208052981 */ /* 0x000ee4000c1e1900 */
[----:B------:R-:W-:-:S03]  /*0580*/  ULDC.64 UR4, c[0x0][0x2d8] ;  /* 0x0000b60000047ab9 */ /* 0x000fc60000000a00 */
[----:B------:R-:W-:Y:S01]  /*0590*/  PLOP3.LUT P0, PT, PT, PT, UP0, 0x80, 0x0 ;  /* 0x000000000000781c */ /* 0x000fe20003f0f008 */
[----:B------:R-:W4:Y:S04]  /*05a0*/  @P1 LDG.E R4, [R2.64] ;  /* 0x0000001202041981 */ /* 0x000f28000c1e1900 */
[----:B------:R-:W-:-:S06]  /*05b0*/  @UP0 UIMAD.WIDE UR4, UR15, UR6, UR4 ;  /* 0x000000060f0402a5 */ /* 0x000fcc000f8e0204 */
[----:B------:R-:W-:Y:S01]  /*05c0*/  MOV R6, UR4 ;  /* 0x0000000400067c02 */ /* 0x000fe20008000f00 */
[----:B------:R-:W-:-:S05]  /*05d0*/  IMAD.U32 R7, RZ, RZ, UR5 ;  /* 0x00000005ff077e24 */ /* 0x000fca000f8e00ff */
[----:B------:R-:W5:Y:S01]  /*05e0*/  @P0 LDG.E R6, [R6.64] ;  /* 0x0000001206060981 */ /* 0x000f62000c1e1900 */
[----:B------:R-:W-:Y:S02]  /*05f0*/  ULDC UR14, c[0x0][0x168] ;  /* 0x00005a00000e7ab9 */ /* 0x000fe40000000800 */
[----:B------:R-:W-:Y:S02]  /*0600*/  UMOV UR20, URZ ;  /* 0x0000003f00147c82 */ /* 0x000fe40008000000 */
[----:B------:R-:W-:Y:S02]  /*0610*/  UMOV UR16, URZ ;  /* 0x0000003f00107c82 */ /* 0x000fe40008000000 */
[----:B------:R-:W-:Y:S02]  /*0620*/  UMOV UR17, URZ ;  /* 0x0000003f00117c82 */ /* 0x000fe40008000000 */
[----:B------:R-:W-:Y:S01]  /*0630*/  ULDC UR13, c[0x0][0x198] ;  /* 0x00006600000d7ab9 */ /* 0x000fe20000000800 */
[----:B--2---:R-:W1:Y:S08]  /*0640*/  @P2 R2UR UR5, R0 ;  /* 0x00000000000523c2 */ /* 0x004e7000000e0000 */
[----:B---3--:R-:W2:Y:S08]  /*0650*/  @P2 R2UR UR11, R5 ;  /* 0x00000000050b23c2 */ /* 0x008eb000000e0000 */
[----:B----4-:R-:W3:Y:S01]  /*0660*/  @P1 R2UR UR9, R4 ;  /* 0x00000000040913c2 */ /* 0x010ee200000e0000 */
[----:B-1----:R-:W-:-:S04]  /*0670*/  @UP2 ULEA UR5, UR15, UR5, 0x6 ;  /* 0x000000050f052291 */ /* 0x002fc8000f8e303f */
[----:B------:R-:W-:-:S04]  /*0680*/  @UP2 USHF.R.S32.HI UR4, URZ, 0x1f, UR5 ;  /* 0x0000001f3f042899 */ /* 0x000fc80008011405 */
[----:B------:R-:W-:Y:S02]  /*0690*/  @UP2 ULEA.HI UR4, UR4, UR5, URZ, 0x6 ;  /* 0x0000000504042291 */ /* 0x000fe4000f8f303f */
[----:B--2---:R-:W-:Y:S02]  /*06a0*/  @UP2 USHF.R.S32.HI UR8, URZ, 0x1f, UR11 ;  /* 0x0000001f3f082899 */ /* 0x004fe4000801140b */
[----:B---3--:R-:W-:Y:S02]  /*06b0*/  @UP1 USHF.R.S32.HI UR7, URZ, 0x1f, UR9 ;  /* 0x0000001f3f071899 */ /* 0x008fe40008011409 */
[----:B------:R-:W-:Y:S01]  /*06c0*/  @UP2 ULOP3.LUT UR20, UR4, 0xffffffc0, URZ, 0xc0, !UPT ;  /* 0xffffffc004142892 */ /* 0x000fe2000f8ec03f */
[----:B-----5:R1:W2:Y:S01]  /*06d0*/  @P0 R2UR UR14, R6 ;  /* 0x00000000060e03c2 */ /* 0x0202a200000e0000 */
[----:B------:R-:W-:Y:S02]  /*06e0*/  UMOV UR5, URZ ;  /* 0x0000003f00057c82 */ /* 0x000fe40008000000 */
[----:B------:R-:W-:-:S02]  /*06f0*/  UMOV UR4, URZ ;  /* 0x0000003f00047c82 */ /* 0x000fc40008000000 */
[----:B------:R-:W-:Y:S02]  /*0700*/  @UP2 UMOV UR4, UR11 ;  /* 0x0000000b00042c82 */ /* 0x000fe40008000000 */
[----:B------:R-:W-:Y:S02]  /*0710*/  @UP2 UMOV UR5, UR8 ;  /* 0x0000000800052c82 */ /* 0x000fe40008000000 */
[----:B------:R-:W-:Y:S02]  /*0720*/  @UP1 UMOV UR16, UR9 ;  /* 0x0000000900101c82 */ /* 0x000fe40008000000 */
[----:B------:R-:W-:Y:S01]  /*0730*/  @UP1 UMOV UR17, UR7 ;  /* 0x0000000700111c82 */ /* 0x000fe20008000000 */
[----:B------:R-:W-:Y:S05]  /*0740*/  @P0 BRA `(.L_x_604) ;  /* 0x0000006000000947 */ /* 0x000fea0003800000 */
[----:B------:R-:W-:Y:S05]  /*0750*/  @!P2 BRA `(.L_x_604) ;  /* 0x000000500000a947 */ /* 0x000fea0003800000 */
[----:B------:R-:W3:Y:S04]  /*0760*/  LDG.E R4, [R8.64] ;  /* 0x0000001208047981 */ /* 0x000ee8000c1e1900 */
[----:B------:R-:W4:Y:S01]  /*0770*/  LDG.E R0, [R8.64+0x4] ;  /* 0x0000041208007981 */ /* 0x000f22000c1e1900 */
[----:B--23--:R-:W2:Y:S08]  /*0780*/  R2UR UR14, R4 ;  /* 0x00000000040e73c2 */ /* 0x00ceb000000e0000 */
[----:B----4-:R-:W2:Y:S02]  /*0790*/  R2UR UR7, R0 ;  /* 0x00000000000773c2 */ /* 0x010ea400000e0000 */
[----:B--2---:R-:W-:-:S06]  /*07a0*/  UIADD3 UR14, -UR14, UR7, URZ ;  /* 0x000000070e0e7290 */ /* 0x004fcc000fffe13f */
.L_x_604:
[----:B------:R-:W-:-:S04]  /*07b0*/  ISETP.NE.U32.AND P0, PT, RZ, c[0x0][0x2e0], PT ;  /* 0x0000b800ff007a0c */ /* 0x000fc80003f05070 */
[----:B------:R-:W-:-:S13]  /*07c0*/  ISETP.NE.AND.EX P0, PT, RZ, c[0x0][0x2e4], PT, P0 ;  /* 0x0000b900ff007a0c */ /* 0x000fda0003f05300 */
[----:B------:R-:W-:Y:S05]  /*07d0*/  @!P0 BRA `(.L_x_605) ;  /* 0x0000007000008947 */ /* 0x000fea0003800000 */
[----:B------:R-:W-:Y:S02]  /*07e0*/  ULDC.64 UR8, c[0x0][0x2e0] ;  /* 0x0000b80000087ab9 */ /* 0x000fe40000000a00 */
[----:B------:R-:W-:-:S06]  /*07f0*/  UIMAD.WIDE UR8, UR15, UR6, UR8 ;  /* 0x000000060f0872a5 */ /* 0x000fcc000f8e0208 */
[----:B------:R-:W-:Y:S02]  /*0800*/  MOV R2, UR8 ;  /* 0x0000000800027c02 */ /* 0x000fe40008000f00 */
[----:B------:R-:W-:-:S05]  /*0810*/  MOV R3, UR9 ;  /* 0x0000000900037c02 */ /* 0x000fca0008000f00 */
[----:B------:R-:W3:Y:S02]  /*0820*/  LDG.E R0, [R2.64] ;  /* 0x0000001202007981 */ /* 0x000ee4000c1e1900 */
[----:B---3--:R3:W4:Y:S02]  /*0830*/  R2UR UR13, R0 ;  /* 0x00000000000d73c2 */ /* 0x00872400000e0000 */
[----:B---34-:R-:W-:Y:S05]  /*0840*/  BRA `(.L_x_606) ;  /* 0x0000006000007947 */ /* 0x018fea0003800000 */
.L_x_605:
[----:B------:R-:W-:Y:S05]  /*0850*/  @!P1 BRA `(.L_x_606) ;  /* 0x0000005000009947 */ /* 0x000fea0003800000 */
[----:B------:R3:W4:Y:S04]  /*0860*/  LDG.E R0, [R2.64] ;  /* 0x0000001202007981 */ /* 0x000728000c1e1900 */
[----:B---3--:R-:W3:Y:S01]  /*0870*/  LDG.E R2, [R2.64+0x4] ;  /* 0x0000041202027981 */ /* 0x008ee2000c1e1900 */
[----:B----4-:R-:W4:Y:S08]  /*0880*/  R2UR UR13, R0 ;  /* 0x00000000000d73c2 */ /* 0x010f3000000e0000 */
[----:B---3--:R-:W4:Y:S02]  /*0890*/  R2UR UR6, R2 ;  /* 0x00000000020673c2 */ /* 0x008f2400000e0000 */
[----:B----4-:R-:W-:-:S06]  /*08a0*/  UIADD3 UR13, -UR13, UR6, URZ ;  /* 0x000000060d0d7290 */ /* 0x010fcc000fffe13f */
.L_x_606:
[----:B--2---:R-:W-:Y:S01]  /*08b0*/  UIADD3 UR7, UR14, 0x3f, URZ ;  /* 0x0000003f0e077890 */ /* 0x004fe2000fffe03f */
        /* <DEDUP_REMOVED lines=14> */
.L_x_607:
        /* <DEDUP_REMOVED lines=9> */
[----:B------:R-:W-:Y:S01]  /*0a30*/  CS2R R130, SRZ ;  /* 0x0000000000827805 */ /* 0x000fe2000001ff00 */
[----:B------:R-:W-:Y:S01]  /*0a40*/  CS2R R128, SRZ ;  /* 0x0000000000807805 */ /* 0x000fe2000001ff00 */
        /* <DEDUP_REMOVED lines=50> */
[----:B------:R-:W2:Y:S01]  /*0d70*/  S2R R14, SR_CTAID.X ;  /* 0x00000000000e7919 */ /* 0x000ea20000002500 */
[----:B------:R-:W-:Y:S01]  /*0d80*/  IMAD.MOV.U32 R0, RZ, RZ, c[0x0][0x248] ;  /* 0x00009200ff007624 */ /* 0x000fe200078e00ff */
[----:B------:R-:W-:Y:S01]  /*0d90*/  USHF.L.U32 UR6, UR20, 0x7, URZ ;  /* 0x0000000714067899 */ /* 0x000fe2000800063f */
[--C-:B------:R-:W-:Y:S01]  /*0da0*/  SHF.R.S32.HI R32, RZ, 0x1f, R34.reuse ;  /* 0x0000001fff207819 */ /* 0x100fe20000011422 */
[----:B------:R-:W-:Y:S01]  /*0db0*/  IMAD.MOV.U32 R3, RZ, RZ, 0x1 ;  /* 0x00000001ff037424 */ /* 0x000fe200078e00ff */
[----:B------:R-:W-:Y:S01]  /*0dc0*/  SHF.R.S32.HI R2, RZ, 0x1f, R34 ;  /* 0x0000001fff027819 */ /* 0x000fe20000011422 */
[----:B-1----:R-:W-:Y:S01]  /*0dd0*/  IMAD.MOV.U32 R6, RZ, RZ, R28 ;  /* 0x000000ffff067224 */ /* 0x002fe200078e001c */
[----:B------:R-:W-:Y:S01]  /*0de0*/  ISETP.NE.AND P1, PT, R0, 0x1, PT ;  /* 0x000000010000780c */ /* 0x000fe20003f25270 */
[----:B------:R-:W-:Y:S01]  /*0df0*/  IMAD.U32 R0, RZ, RZ, UR6 ;  /* 0x00000006ff007e24 */ /* 0x000fe2000f8e00ff */
[----:B------:R-:W-:Y:S01]  /*0e00*/  LEA.HI R216, R32, R34, RZ, 0x3 ;  /* 0x0000002220d87211 */ /* 0x000fe200078f18ff */
[----:B------:R-:W-:Y:S01]  /*0e10*/  USEL UR9, UR15, URZ, !UP1 ;  /* 0x0000003f0f097287 */ /* 0x000fe2000c800000 */
[----:B------:R-:W-:Y:S01]  /*0e20*/  IADD3 R20, P0, R34, UR6, RZ ;  /* 0x0000000622147c10 */ /* 0x000fe2000ff1e0ff */
[----:B------:R-:W-:Y:S01]  /*0e30*/  ULDC.64 UR6, c[0x0][0x218] ;  /* 0x0000860000067ab9 */ /* 0x000fe20000000a00 */
[----:B------:R-:W-:Y:S01]  /*0e40*/  SHF.R.S32.HI R248, RZ, 0x3, R216 ;  /* 0x00000003fff87819 */ /* 0x000fe200000114d8 */
[----:B------:R-:W-:Y:S01]  /*0e50*/  UIMAD UR10, UR10, -0x60, URZ ;  /* 0xffffffa00a0a78a4 */ /* 0x000fe2000f8e023f */
[----:B------:R-:W-:Y:S01]  /*0e60*/  LEA.HI.X.SX32 R21, R0, R2, 0x1, P0 ;  /* 0x0000000200157211 */ /* 0x000fe200000f0eff */
[----:B------:R-:W-:Y:S01]  /*0e70*/  UMOV UR22, 0x6 ;  /* 0x0000000600167882 */ /* 0x000fe20000000000 */
[----:B------:R-:W-:Y:S01]  /*0e80*/  LOP3.LUT R0, R216, 0xfffffff8, RZ, 0xc0, !PT ;  /* 0xfffffff8d8007812 */ /* 0x000fe200078ec0ff */
[----:B------:R-:W-:Y:S01]  /*0e90*/  IMAD.SHL.U32 R19, R34, 0x4, RZ ;  /* 0x0000000422137824 */ /* 0x000fe200078e00ff */
[----:B------:R-:W-:Y:S01]  /*0ea0*/  SHF.R.S32.HI R7, RZ, 0x1f, R248 ;  /* 0x0000001fff077819 */ /* 0x000fe200000114f8 */
[----:B------:R-:W-:Y:S01]  /*0eb0*/  @P1 IMAD.HI.U32 R5, R28, c[0x0][0x24c], RZ ;  /* 0x000093001c051a27 */ /* 0x000fe200078e00ff */
[----:B------:R-:W-:Y:S01]  /*0ec0*/  IADD3 R2, P0, R248, UR16, RZ ;  /* 0x00000010f8027c10 */ /* 0x000fe2000ff1e0ff */
[----:B------:R-:W-:Y:S01]  /*0ed0*/  USHF.R.S32.HI UR16, URZ, 0x1f, UR15 ;  /* 0x0000001f3f107899 */ /* 0x000fe2000801140f */
[----:B------:R-:W-:Y:S01]  /*0ee0*/  ISETP.LE.AND P4, PT, R3, c[0x0][0x2a8], PT ;  /* 0x0000aa0003007a0c */ /* 0x000fe20003f83270 */
[----:B------:R-:W-:Y:S01]  /*0ef0*/  IMAD.IADD R22, R34, 0x1, -R0 ;  /* 0x0000000122167824 */ /* 0x000fe200078e0a00 */
[----:B------:R-:W-:Y:S01]  /*0f00*/  LEA.HI R4, R32, R34, RZ, 0x6 ;  /* 0x0000002220047211 */ /* 0x000fe200078f30ff */
[----:B------:R-:W-:Y:S01]  /*0f10*/  IMAD.SHL.U32 R0, R248, 0x40, RZ ;  /* 0x00000040f8007824 */ /* 0x000fe200078e00ff */
[----:B------:R-:W-:Y:S01]  /*0f20*/  IADD3.X R3, R7, UR17, RZ, P0, !PT ;  /* 0x0000001107037c10 */ /* 0x000fe200087fe4ff */
[----:B------:R-:W-:Y:S01]  /*0f30*/  IMAD.SHL.U32 R16, R22, 0x8, RZ ;  /* 0x0000000816107824 */ /* 0x000fe200078e00ff */
[----:B------:R-:W-:Y:S01]  /*0f40*/  SHF.R.S32.HI R23, RZ, 0x6, R4 ;  /* 0x00000006ff177819 */ /* 0x000fe20000011404 */
[----:B------:R-:W-:Y:S01]  /*0f50*/  USEL UR8, UR16, URZ, !UP1 ;  /* 0x0000003f10087287 */ /* 0x000fe2000c800000 */
[----:B------:R-:W-:Y:S01]  /*0f60*/  LOP3.LUT R0, R0, 0x1c0, RZ, 0xc0, !PT ;  /* 0x000001c000007812 */ /* 0x000fe200078ec0ff */
[----:B--2---:R-:W-:Y:S01]  /*0f70*/  IMAD.WIDE R14, R14, 0x60, R2 ;  /* 0x000000600e0e7825 */ /* 0x004fe200078e0202 */
[----:B------:R-:W-:Y:S01]  /*0f80*/  IADD3 R2, P0, R248, UR4, RZ ;  /* 0x00000004f8027c10 */ /* 0x000fe2000ff1e0ff */
[----:B------:R-:W-:Y:S01]  /*0f90*/  USEL UR17, UR15, URZ, !UP2 ;  /* 0x0000003f0f117287 */ /* 0x000fe2000d000000 */
[----:B------:R-:W-:Y:S01]  /*0fa0*/  LOP3.LUT R4, R0, 0x38, R16, 0xf8, !PT ;  /* 0x0000003800047812 */ /* 0x000fe200078ef810 */
[----:B------:R-:W-:Y:S01]  /*0fb0*/  IMAD.SHL.U32 R26, R23, 0x200, RZ ;  /* 0x00000200171a7824 */ /* 0x000fe200078e00ff */
[----:B------:R-:W-:Y:S01]  /*0fc0*/  SHF.R.U32.HI R3, RZ, 0x3, R0 ;  /* 0x00000003ff037819 */ /* 0x000fe20000011600 */
[----:B------:R-:W-:Y:S01]  /*0fd0*/  USEL UR16, UR16, URZ, !UP2 ;  /* 0x0000003f10107287 */ /* 0x000fe2000d000000 */
[----:B------:R-:W-:Y:S01]  /*0fe0*/  IADD3.X R0, R7, UR5, RZ, P0, !PT ;  /* 0x0000000507007c10 */ /* 0x000fe200087fe4ff */
[----:B------:R-:W-:Y:S01]  /*0ff0*/  ULDC.64 UR4, c[0x0][0x1e8] ;  /* 0x00007a0000047ab9 */ /* 0x000fe20000000a00 */
[----:B------:R-:W-:Y:S01]  /*1000*/  @P1 SHF.R.U32.HI R6, RZ, c[0x0][0x250], R5 ;  /* 0x00009400ff061a19 */ /* 0x000fe20000011605 */
[----:B------:R-:W-:Y:S01]  /*1010*/  UIMAD UR4, UR8, UR4, URZ ;  /* 0x00000004080472a4 */ /* 0x000fe2000f8e023f */
[----:B------:R-:W-:Y:S01]  /*1020*/  LOP3.LUT R236, R26, R4, R3, 0xf6, !PT ;  /* 0x000000041aec7212 */ /* 0x000fe200078ef603 */
[C---:B------:R-:W-:Y:S01]  /*1030*/  IMAD R3, R0.reuse, c[0x0][0x178], RZ ;  /* 0x00005e0000037a24 */ /* 0x040fe200078e02ff */
[----:B------:R-:W-:Y:S01]  /*1040*/  SHF.R.S32.HI R17, RZ, 0x1f, R16 ;  /* 0x0000001fff117819 */ /* 0x000fe20000011410 */
[----:B------:R-:W-:Y:S01]  /*1050*/  IMAD R0, R0, c[0x0][0x208], RZ ;  /* 0x0000820000007a24 */ /* 0x000fe200078e02ff */
[----:B------:R-:W-:Y:S01]  /*1060*/  SHF.R.S32.HI R7, RZ, 0x1f, R6 ;  /* 0x0000001fff077819 */ /* 0x000fe20000011406 */
[C---:B------:R-:W-:Y:S01]  /*1070*/  IMAD R8, R2.reuse, c[0x0][0x17c], R3 ;  /* 0x00005f0002087a24 */ /* 0x040fe200078e0203 */
[----:B------:R-:W-:Y:S01]  /*1080*/  UIMAD UR21, UR9, UR5, UR4 ;  /* 0x00000005091572a4 */ /* 0x000fe2000f8e0204 */
[C---:B------:R-:W-:Y:S01]  /*1090*/  IMAD R10, R2.reuse, c[0x0][0x20c], R0 ;  /* 0x00008300020a7a24 */ /* 0x040fe200078e0200 */
[----:B------:R-:W-:Y:S01]  /*10a0*/  UIMAD UR6, UR16, UR6, URZ ;  /* 0x00000006100672a4 */ /* 0x000fe2000f8e023f */
[--C-:B------:R-:W-:Y:S01]  /*10b0*/  IMAD.WIDE.U32 R4, R2, c[0x0][0x178], R16.reuse ;  /* 0x00005e0002047a25 */ /* 0x100fe200078e0010 */
[----:B------:R-:W-:Y:S01]  /*10c0*/  ULDC.64 UR4, c[0x0][0x1b8] ;  /* 0x00006e0000047ab9 */ /* 0x000fe20000000a00 */
[----:B------:R-:W-:Y:S01]  /*10d0*/  ISETP.GE.AND P3, PT, R16, c[0x0][0x1cc], PT ;  /* 0x0000730010007a0c */ /* 0x000fe20003f66270 */
[----:B------:R-:W-:Y:S01]  /*10e0*/  UIMAD UR4, UR8, UR4, URZ ;  /* 0x00000004080472a4 */ /* 0x000fe2000f8e023f */
[----:B------:R-:W-:Y:S01]  /*10f0*/  IMAD.WIDE.U32 R2, R2, c[0x0][0x208], R16 ;  /* 0x0000820002027a25 */ /* 0x000fe200078e0010 */
[----:B------:R-:W-:Y:S01]  /*1100*/  UIMAD UR7, UR17, UR7, UR6 ;  /* 0x00000007110772a4 */ /* 0x000fe2000f8e0206 */
[----:B------:R-:W-:Y:S01]  /*1110*/  IADD3 R31, R16, 0x40, RZ ;  /* 0x00000040101f7810 */ /* 0x000fe20007ffe0ff */
[----:B------:R-:W-:Y:S01]  /*1120*/  UIMAD UR5, UR9, UR5, UR4 ;  /* 0x00000005090572a4 */ /* 0x000fe2000f8e0204 */
[C---:B------:R-:W-:Y:S01]  /*1130*/  IMAD R9, R7.reuse, c[0x0][0x1e0], RZ ;  /* 0x0000780007097a24 */ /* 0x040fe200078e02ff */
[----:B------:R-:W-:Y:S01]  /*1140*/  CS2R R130, SRZ ;  /* 0x0000000000827805 */ /* 0x000fe2000001ff00 */
[----:B------:R-:W-:Y:S01]  /*1150*/  IMAD R0, R7, c[0x0][0x1b0], RZ ;  /* 0x00006c0007007a24 */ /* 0x000fe200078e02ff */
[----:B------:R-:W-:Y:S01]  /*1160*/  ISETP.GE.AND P2, PT, R31, c[0x0][0x1cc], PT ;  /* 0x000073001f007a0c */ /* 0x000fe20003f46270 */
[----:B------:R-:W-:Y:S01]  /*1170*/  IMAD.IADD R7, R3, 0x1, R10 ;  /* 0x0000000103077824 */ /* 0x000fe200078e020a */
[----:B------:R-:W-:Y:S01]  /*1180*/  CS2R R128, SRZ ;  /* 0x0000000000807805 */ /* 0x000fe2000001ff00 */
[C---:B------:R-:W-:Y:S01]  /*1190*/  IMAD R18, R6.reuse, c[0x0][0x1e4], R9 ;  /* 0x0000790006127a24 */ /* 0x040fe200078e0209 */
        /* <DEDUP_REMOVED lines=15> */
[----:B------:R-:W-:Y:S01]  /*1290*/  IMAD.MOV.U32 R8, RZ, RZ, R4 ;  /* 0x000000ffff087224 */ /* 0x000fe200078e0004 */
[----:B------:R-:W-:Y:S01]  /*12a0*/  CS2R R108, SRZ ;  /* 0x00000000006c7805 */ /* 0x000fe2000001ff00 */
[----:B------:R-:W-:Y:S01]  /*12b0*/  IMAD.MOV.U32 R4, RZ, RZ, R10 ;  /* 0x000000ffff047224 */ /* 0x000fe200078e000a */
[----:B------:R-:W-:Y:S01]  /*12c0*/  CS2R R106, SRZ ;  /* 0x00000000006a7805 */ /* 0x000fe2000001ff00 */
[----:B------:R-:W-:Y:S01]  /*12d0*/  IMAD.IADD R3, R13, 0x1, R0 ;  /* 0x000000010d037824 */ /* 0x000fe200078e0200 */
[----:B------:R-:W-:Y:S01]  /*12e0*/  CS2R R104, SRZ ;  /* 0x0000000000687805 */ /* 0x000fe2000001ff00 */
[C---:B------:R-:W-:Y:S01]  /*12f0*/  IMAD R10, R18.reuse, c[0x0][0x180], RZ ;  /* 0x00006000120a7a24 */ /* 0x040fe200078e02ff */
[----:B------:R-:W-:Y:S01]  /*1300*/  CS2R R102, SRZ ;  /* 0x0000000000667805 */ /* 0x000fe2000001ff00 */
[----:B------:R-:W-:Y:S01]  /*1310*/  IMAD.MOV.U32 R6, RZ, RZ, R2 ;  /* 0x000000ffff067224 */ /* 0x000fe200078e0002 */
[----:B------:R-:W-:Y:S01]  /*1320*/  CS2R R100, SRZ ;  /* 0x0000000000647805 */ /* 0x000fe2000001ff00 */
[----:B------:R-:W-:Y:S01]  /*1330*/  IMAD.U32 R0, RZ, RZ, UR9 ;  /* 0x00000009ff007e24 */ /* 0x000fe2000f8e00ff */
[----:B------:R-:W-:Y:S01]  /*1340*/  ULDC.64 UR8, c[0x0][0x208] ;  /* 0x0000820000087ab9 */ /* 0x000fe20000000a00 */
[----:B------:R-:W-:Y:S01]  /*1350*/  IMAD.MOV.U32 R2, RZ, RZ, R12 ;  /* 0x000000ffff027224 */ /* 0x000fe200078e000c */
[----:B------:R-:W-:Y:S01]  /*1360*/  USHF.L.U32 UR4, UR8, 0x6, URZ ;  /* 0x0000000608047899 */ /* 0x000fe2000800063f */
[----:B------:R-:W-:Y:S01]  /*1370*/  IMAD R12, R18, c[0x0][0x210], RZ ;  /* 0x00008400120c7a24 */ /* 0x000fe200078e02ff */
[----:B------:R-:W-:Y:S01]  /*1380*/  USHF.L.U64.HI UR6, UR8, UR22, UR9 ;  /* 0x0000001608067299 */ /* 0x000fe20008010209 */
[C---:B------:R-:W-:Y:S01]  /*1390*/  IMAD R10, R28.reuse, c[0x0][0x184], R10 ;  /* 0x000061001c0a7a24 */ /* 0x040fe200078e020a */
[----:B------:R-:W-:Y:S01]  /*13a0*/  CS2R R98, SRZ ;  /* 0x0000000000627805 */ /* 0x000fe2000001ff00 */
[----:B------:R-:W-:Y:S01]  /*13b0*/  IMAD.WIDE.U32 R8, R28, c[0x0][0x180], R8 ;  /* 0x000060001c087a25 */ /* 0x000fe200078e0008 */
[----:B------:R-:W-:Y:S01]  /*13c0*/  UIMAD UR6, UR6, UR11, URZ ;  /* 0x0000000b060672a4 */ /* 0x000fe2000f8e023f */
[----:B------:R-:W-:Y:S01]  /*13d0*/  CS2R R96, SRZ ;  /* 0x0000000000607805 */ /* 0x000fe2000001ff00 */
[----:B------:R-:W-:Y:S01]  /*13e0*/  CS2R R94, SRZ ;  /* 0x00000000005e7805 */ /* 0x000fe2000001ff00 */
[C---:B------:R-:W-:Y:S01]  /*13f0*/  IMAD.WIDE.U32 R4, R0.reuse, c[0x0][0x1e8], R4 ;  /* 0x00007a0000047a25 */ /* 0x040fe200078e0004 */
[----:B------:R-:W-:Y:S01]  /*1400*/  CS2R R92, SRZ ;  /* 0x00000000005c7805 */ /* 0x000fe2000001ff00 */
        /* <DEDUP_REMOVED lines=16> */
[C---:B------:R-:W-:Y:S01]  /*1510*/  IMAD R9, R15.reuse, c[0x0][0x1d8], RZ ;  /* 0x000076000f097a24 */ /* 0x040fe200078e02ff */
[----:B------:R-:W-:Y:S01]  /*1520*/  CS2R R76, SRZ ;  /* 0x00000000004c7805 */ /* 0x000fe2000001ff00 */
[----:B------:R-:W-:Y:S01]  /*1530*/  IMAD R8, R15, c[0x0][0x1a8], RZ ;  /* 0x00006a000f087a24 */ /* 0x000fe200078e02ff */
[----:B------:R-:W-:Y:S01]  /*1540*/  CS2R R74, SRZ ;  /* 0x00000000004a7805 */ /* 0x000fe2000001ff00 */
[----:B------:R-:W-:Y:S01]  /*1550*/  IMAD.IADD R7, R7, 0x1, R12 ;  /* 0x0000000107077824 */ /* 0x000fe200078e020c */
[----:B------:R-:W-:Y:S01]  /*1560*/  CS2R R72, SRZ ;  /* 0x0000000000487805 */ /* 0x000fe2000001ff00 */
[----:B------:R-:W-:Y:S01]  /*1570*/  IMAD.U32 R17, RZ, RZ, UR17 ;  /* 0x00000011ff117e24 */ /* 0x000fe2000f8e00ff */
[----:B------:R-:W-:Y:S01]  /*1580*/  CS2R R70, SRZ ;  /* 0x0000000000467805 */ /* 0x000fe2000001ff00 */
[----:B------:R-:W-:Y:S01]  /*1590*/  IMAD.U32 R0, RZ, RZ, UR13 ;  /* 0x0000000dff007e24 */ /* 0x000fe2000f8e00ff */
[----:B------:R-:W-:Y:S01]  /*15a0*/  CS2R R68, SRZ ;  /* 0x0000000000447805 */ /* 0x000fe2000001ff00 */
[C---:B------:R-:W-:Y:S01]  /*15b0*/  IMAD R15, R14.reuse, c[0x0][0x1dc], R9 ;  /* 0x000077000e0f7a24 */ /* 0x040fe200078e0209 */
[----:B------:R-:W-:Y:S01]  /*15c0*/  CS2R R66, SRZ ;  /* 0x0000000000427805 */ /* 0x000fe2000001ff00 */
[----:B------:R-:W-:Y:S01]  /*15d0*/  IMAD R13, R14, c[0x0][0x1ac], R8 ;  /* 0x00006b000e0d7a24 */ /* 0x000fe200078e0208 */
[----:B------:R-:W-:Y:S01]  /*15e0*/  IADD3 R0, R0, UR10, -R248 ;  /* 0x0000000a00007c10 */ /* 0x000fe2000fffe8f8 */
[----:B------:R-:W-:Y:S01]  /*15f0*/  IMAD.WIDE.U32 R8, R14, c[0x0][0x1d8], R4 ;  /* 0x000076000e087a25 */ /* 0x000fe200078e0004 */
[----:B------:R-:W-:Y:S01]  /*1600*/  CS2R R64, SRZ ;  /* 0x0000000000407805 */ /* 0x000fe2000001ff00 */
[----:B------:R-:W-:Y:S01]  /*1610*/  CS2R R62, SRZ ;  /* 0x00000000003e7805 */ /* 0x000fe2000001ff00 */
        /* <DEDUP_REMOVED lines=35> */
[----:B------:R-:W-:Y:S01]  /*1850*/  ULDC.64 UR6, c[0x0][0x1a8] ;  /* 0x00006a0000067ab9 */ /* 0x000fe20000000a00 */
[----:B------:R-:W-:Y:S01]  /*1860*/  ISETP.LT.OR P5, PT, R0, 0x21, P2 ;  /* 0x000000210000780c */ /* 0x000fe200017a1670 */
[----:B------:R-:W-:Y:S01]  /*1870*/  USHF.L.U64.HI UR7, UR6, UR22, UR7 ;  /* 0x0000001606077299 */ /* 0x000fe20008010207 */
[----:B------:R-:W-:Y:S01]  /*1880*/  IADD3.X R5, R3, UR24, RZ, P0, !PT ;  /* 0x0000001803057c10 */ /* 0x000fe200087fe4ff */
[----:B------:R-:W-:Y:S01]  /*1890*/  UIMAD UR22, UR17, UR5, UR4 ;  /* 0x00000005111672a4 */ /* 0x000fe2000f8e0204 */
[----:B------:R-:W-:Y:S01]  /*18a0*/  IADD3 R8, P1, P0, R8, 0x80, R2 ;  /* 0x0000008008087810 */ /* 0x000fe2000783e002 */
[----:B------:R-:W-:Y:S01]  /*18b0*/  USHF.L.U32 UR6, UR6, 0x6, URZ ;  /* 0x0000000606067899 */ /* 0x000fe2000800063f */
[C---:B------:R-:W-:Y:S01]  /*18c0*/  ISETP.LT.OR P3, PT, R0.reuse, 0x41, P3 ;  /* 0x000000410000780c */ /* 0x040fe20001f61670 */
[----:B------:R2:W-:Y:S01]  /*18d0*/  LDGSTS.E.BYPASS.LTC128B.128 [R236+0x7080], [R4.64], !P6 ;  /* 0x0708000004ec7fae */ /* 0x0005e2000f101d52 */
[----:B------:R-:W-:Y:S01]  /*18e0*/  ISETP.LT.OR P2, PT, R0, 0x41, P2 ;  /* 0x000000410000780c */ /* 0x000fe20001741670 */
[----:B------:R-:W-:Y:S01]  /*18f0*/  ULDC.64 UR4, c[0x0][0x178] ;  /* 0x00005e0000047ab9 */ /* 0x000fe20000000a00 */
[----:B------:R-:W-:Y:S01]  /*1900*/  IADD3.X R9, RZ, UR24, R3, P1, P0 ;  /* 0x00000018ff097c10 */ /* 0x000fe20008fe0403 */
[----:B------:R-:W-:Y:S01]  /*1910*/  UIMAD UR21, UR21, UR4, URZ ;  /* 0x00000004151572a4 */ /* 0x000fe2000f8e023f */
[----:B------:R-:W-:Y:S01]  /*1920*/  IMAD.WIDE.U32 R244, R17, c[0x0][0x188], R10 ;  /* 0x0000620011f47a25 */ /* 0x000fe200078e000a */
[----:B------:R-:W-:Y:S01]  /*1930*/  CS2R R52, SRZ ;  /* 0x0000000000347805 */ /* 0x000fe2000001ff00 */
        /* <DEDUP_REMOVED lines=27> */
[----:B------:R-:W0:Y:S01]  /*1af0*/  LDGDEPBAR ;  /* 0x00000000000079af */ /* 0x000e220000000000 */
[----:B------:R-:W-:Y:S01]  /*1b00*/  ISETP.GE.AND P2, PT, R31, c[0x0][0x19c], PT ;  /* 0x000067001f007a0c */ /* 0x000fe20003f46270 */
[----:B---3--:R-:W-:Y:S01]  /*1b10*/  IMAD.U32 R8, RZ, RZ, UR24 ;  /* 0x00000018ff087e24 */ /* 0x008fe2000f8e00ff */
[C---:B------:R-:W-:Y:S01]  /*1b20*/  ISETP.LT.OR P6, PT, R0.reuse, 0x1, P0 ;  /* 0x000000010000780c */ /* 0x040fe200007c1670 */
[----:B------:R-:W-:Y:S01]  /*1b30*/  IMAD.U32 R9, RZ, RZ, UR25 ;  /* 0x00000019ff097e24 */ /* 0x000fe2000f8e00ff */
[----:B------:R-:W-:Y:S01]  /*1b40*/  ISETP.LT.OR P5, PT, R0, 0x1, P2 ;  /* 0x000000010000780c */ /* 0x000fe200017a1670 */
[----:B------:R-:W-:Y:S01]  /*1b50*/  IMAD.U32 R9, RZ, RZ, UR21 ;  /* 0x00000015ff097e24 */ /* 0x000fe2000f8e00ff */
[----:B------:R-:W-:Y:S01]  /*1b60*/  LEA R10, P3, R8, R244, 0x6 ;  /* 0x000000f4080a7211 */ /* 0x000fe200078630ff */
[----:B------:R-:W-:Y:S01]  /*1b70*/  IMAD.WIDE.U32 R18, R28, c[0x0][0x270], R4 ;  /* 0x00009c001c127a25 */ /* 0x000fe200078e0004 */
[----:B------:R-:W-:Y:S01]  /*1b80*/  USHF.R.S32.HI UR21, URZ, 0x1f, UR20 ;  /* 0x0000001f3f157899 */ /* 0x000fe20008011414 */
[----:B------:R-:W-:Y:S01]  /*1b90*/  CS2R R40, SRZ ;  /* 0x0000000000287805 */ /* 0x000fe2000001ff00 */
[----:B------:R-:W-:Y:S01]  /*1ba0*/  LEA.HI.X R11, R8, R241, R9, 0x6, P3 ;  /* 0x000000f1080b7211 */ /* 0x000fe200018f3409 */
[----:B------:R-:W-:Y:S01]  /*1bb0*/  IMAD.WIDE.U32 R20, R28, c[0x0][0x288], R4 ;  /* 0x0000a2001c147a25 */ /* 0x000fe200078e0004 */
[----:B------:R-:W-:Y:S01]  /*1bc0*/  CS2R R38, SRZ ;  /* 0x0000000000267805 */ /* 0x000fe2000001ff00 */
[----:B------:R-:W-:-:S02]  /*1bd0*/  UISETP.GE.AND UP6, UPT, UR10, 0x1, UPT ;  /* 0x000000010a00788c */ /* 0x000fc4000bfc6270 */
[----:B------:R-:W-:Y:S01]  /*1be0*/  IMAD.U32 R4, RZ, RZ, UR6 ;  /* 0x00000006ff047e24 */ /* 0x000fe2000f8e00ff */
[----:B------:R2:W-:Y:S01]  /*1bf0*/  LDGSTS.E.BYPASS.LTC128B.128 [R236+0x80], [R6.64], !P6 ;  /* 0x0008000006ec7fae */ /* 0x0005e2000f101d52 */
[----:B------:R-:W-:Y:S01]  /*1c00*/  IMAD.SHL.U32 R8, R22, 0x40, RZ ;  /* 0x0000004016087824 */ /* 0x000fe200078e00ff */
[----:B------:R-:W-:Y:S01]  /*1c10*/  ISETP.GE.AND P6, PT, R16, c[0x0][0x16c], PT ;  /* 0x00005b0010007a0c */ /* 0x000fe20003fc6270 */
[----:B------:R-:W-:Y:S01]  /*1c20*/  IMAD R30, R28, c[0x0][0x23c], R30 ;  /* 0x00008f001c1e7a24 */ /* 0x000fe200078e021e */
[----:B------:R2:W-:Y:S01]  /*1c30*/  LDGSTS.E.BYPASS.LTC128B.128 [R236+0x3080], [R6.64+0x80], !P5 ;  /* 0x0308008006ec7fae */ /* 0x0005e2000e901d52 */
[----:B------:R-:W-:Y:S01]  /*1c40*/  LEA.HI R28, R32, R34, RZ, 0x5 ;  /* 0x00000022201c7211 */ /* 0x000fe200078f28ff */
[----:B------:R-:W-:Y:S01]  /*1c50*/  IMAD.MOV.U32 R227, RZ, RZ, 0x10 ;  /* 0x00000010ffe37424 */ /* 0x000fe200078e00ff */
[----:B-1----:R-:W-:Y:S01]  /*1c60*/  IADD3 R2, P1, R6, UR6, RZ ;  /* 0x0000000606027c10 */ /* 0x002fe2000ff3e0ff */
[----:B------:R-:W-:Y:S01]  /*1c70*/  UISETP.GE.AND UP5, UPT, UR10, 0x2, UPT ;  /* 0x000000020a00788c */ /* 0x000fe2000bfa6270 */
[----:B------:R-:W-:Y:S01]  /*1c80*/  LOP3.LUT R8, R8, 0x1c0, RZ, 0xc0, !PT ;  /* 0x000001c008087812 */ /* 0x000fe200078ec0ff */
[----:B------:R-:W-:Y:S01]  /*1c90*/  UISETP.GE.AND UP4, UPT, UR10, 0x21, UPT ;  /* 0x000000210a00788c */ /* 0x000fe2000bf86270 */
[----:B------:R-:W-:Y:S01]  /*1ca0*/  IADD3.X R3, R7, UR7, RZ, P1, !PT ;  /* 0x0000000707037c10 */ /* 0x000fe20008ffe4ff */
[----:B------:R-:W-:Y:S01]  /*1cb0*/  UISETP.GE.AND UP3, UPT, UR10, 0x22, UPT ;  /* 0x000000220a00788c */ /* 0x000fe2000bf66270 */
[C---:B------:R-:W-:Y:S01]  /*1cc0*/  ISETP.LT.OR P1, PT, R0.reuse, 0x21, P0 ;  /* 0x000000210000780c */ /* 0x040fe20000721670 */
[----:B------:R-:W-:Y:S01]  /*1cd0*/  UISETP.GE.AND UP2, UPT, UR10, 0x41, UPT ;  /* 0x000000410a00788c */ /* 0x000fe2000bf46270 */
[----:B------:R-:W-:Y:S01]  /*1ce0*/  ISETP.LT.OR P0, PT, R0, 0x41, P0 ;  /* 0x000000410000780c */ /* 0x000fe20000701670 */
[----:B------:R-:W-:Y:S01]  /*1cf0*/  UISETP.GE.AND UP1, UPT, UR10, 0x42, UPT ;  /* 0x000000420a00788c */ /* 0x000fe2000bf26270 */
[----:B------:R-:W-:-:S09]  /*1d00*/  LOP3.LUT R9, R8, 0x8, R216, 0xf8, !PT ;  /* 0x0000000808097812 */ /* 0x000fd200078ef8d8 */
[----:B------:R1:W-:Y:S01]  /*1d10*/  LDGSTS.E.BYPASS.LTC128B.128 [R236+0x1080], [R2.64], !P1 ;  /* 0x0108000002ec7fae */ /* 0x0003e2000c901d52 */
[----:B--2---:R-:W-:Y:S02]  /*1d20*/  IADD3 R6, P5, P3, R4, 0x80, R6 ;  /* 0x0000008004067810 */ /* 0x004fe40007bbe006 */
[----:B------:R-:W-:Y:S01]  /*1d30*/  IADD3 R4, P1, R2, UR6, RZ ;  /* 0x0000000602047c10 */ /* 0x000fe2000ff3e0ff */
[----:B------:R-:W-:Y:S01]  /*1d40*/  UMOV UR6, 0x5 ;  /* 0x0000000500067882 */ /* 0x000fe20000000000 */
[----:B------:R-:W-:Y:S01]  /*1d50*/  IADD3.X R7, RZ, UR7, R7, P5, P3 ;  /* 0x00000007ff077c10 */ /* 0x000fe2000afe6407 */
[----:B------:R-:W-:Y:S01]  /*1d60*/  USHF.L.U64.HI UR9, UR8, UR6, UR9 ;  /* 0x0000000608097299 */ /* 0x000fe20008010209 */
[C---:B------:R-:W-:Y:S01]  /*1d70*/  ISETP.LT.OR P3, PT, R0.reuse, 0x21, P2 ;  /* 0x000000210000780c */ /* 0x040fe20001761670 */
[----:B------:R-:W-:Y:S01]  /*1d80*/  USHF.L.U32 UR8, UR8, 0x5, URZ ;  /* 0x0000000508087899 */ /* 0x000fe2000800063f */
[----:B------:R-:W-:Y:S02]  /*1d90*/  ISETP.LT.OR P2, PT, R0, 0x41, P2 ;  /* 0x000000410000780c */ /* 0x000fe40001741670 */
[----:B------:R-:W-:Y:S01]  /*1da0*/  IADD3.X R5, R3, UR7, RZ, P1, !PT ;  /* 0x0000000703057c10 */ /* 0x000fe20008ffe4ff */
[----:B------:R-:W-:Y:S01]  /*1db0*/  ULDC.64 UR6, c[0x0][0x278] ;  /* 0x00009e0000067ab9 */ /* 0x000fe20000000a00 */
[----:B------:R-:W-:Y:S01]  /*1dc0*/  ISETP.GE.AND P5, PT, R31, c[0x0][0x16c], PT ;  /* 0x00005b001f007a0c */ /* 0x000fe20003fa6270 */
[----:B------:R-:W-:Y:S01]  /*1dd0*/  UIMAD UR6, UR16, UR6, URZ ;  /* 0x00000006100672a4 */ /* 0x000fe2000f8e023f */
[----:B------:R-:W-:-:S03]  /*1de0*/  LEA R12, P1, R10, c[0x0][0x160], 0x1 ;  /* 0x000058000a0c7a11 */ /* 0x000fc600078208ff */
[----:B------:R-:W-:Y:S01]  /*1df0*/  UIMAD UR7, UR17, UR7, UR6 ;  /* 0x00000007110772a4 */ /* 0x000fe2000f8e0206 */
[----:B------:R-:W-:Y:S01]  /*1e00*/  LEA.HI.X R13, R10, c[0x0][0x164], R11, 0x1, P1 ;  /* 0x000059000a0d7a11 */ /* 0x000fe200008f0c0b */
[----:B------:R2:W-:Y:S01]  /*1e10*/  LDGSTS.E.BYPASS.LTC128B.128 [R236+0x4080], [R6.64], !P3 ;  /* 0x0408000006ec7fae */ /* 0x0005e2000d901d52 */
[----:B-1----:R-:W-:-:S03]  /*1e20*/  SHF.R.U32.HI R2, RZ, 0x3, R8 ;  /* 0x00000003ff027819 */ /* 0x002fc60000011608 */
[----:B------:R1:W-:Y:S01]  /*1e30*/  LDGSTS.E.BYPASS.LTC128B.128 [R236+0x2080], [R4.64], !P0 ;  /* 0x0208000004ec7fae */ /* 0x0003e2000c101d52 */
[----:B------:R-:W-:Y:S02]  /*1e40*/  SEL R3, RZ, 0x1, P6 ;  /* 0x00000001ff037807 */ /* 0x000fe40003000000 */
[----:B------:R-:W-:Y:S01]  /*1e50*/  SEL R8, RZ, 0x2, P5 ;  /* 0x00000002ff087807 */ /* 0x000fe20002800000 */
[----:B------:R1:W-:Y:S01]  /*1e60*/  LDGSTS.E.BYPASS.LTC128B.128 [R236+0x5080], [R4.64+0x80], !P2 ;  /* 0x0508008004ec7fae */ /* 0x0003e2000d101d52 */
[----:B------:R-:W-:Y:S01]  /*1e70*/  LOP3.LUT R2, R26, R9, R2, 0xf6, !PT ;  /* 0x000000091a027212 */ /* 0x000fe200078ef602 */
[----:B------:R-:W-:Y:S01]  /*1e80*/  IMAD.U32 R26, RZ, RZ, UR20 ;  /* 0x00000014ff1a7e24 */ /* 0x000fe2000f8e00ff */
[----:B------:R-:W-:Y:S01]  /*1e90*/  LOP3.LUT P2, RZ, R22, 0x2, RZ, 0xc0, !PT ;  /* 0x0000000216ff7812 */ /* 0x000fe2000784c0ff */
[----:B------:R-:W0:Y:S01]  /*1ea0*/  LDGDEPBAR ;  /* 0x00000000000079af */ /* 0x000e220000000000 */
[----:B------:R-:W-:Y:S02]  /*1eb0*/  IMAD.IADD R0, R8, 0x1, R3 ;  /* 0x0000000108007824 */ /* 0x000fe400078e0203 */
[----:B------:R-:W-:-:S02]  /*1ec0*/  IMAD.U32 R8, RZ, RZ, UR4 ;  /* 0x00000004ff087e24 */ /* 0x000fc4000f8e00ff */
[----:B------:R-:W-:Y:S01]  /*1ed0*/  IMAD.U32 R3, RZ, RZ, UR5 ;  /* 0x00000005ff037e24 */ /* 0x000fe2000f8e00ff */
[----:B------:R-:W-:Y:S01]  /*1ee0*/  LOP3.LUT P3, RZ, R0, 0x1, RZ, 0xc0, !PT ;  /* 0x0000000100ff7812 */ /* 0x000fe2000786c0ff */
[----:B------:R-:W-:Y:S01]  /*1ef0*/  IMAD.SHL.U32 R217, R2, 0x2, RZ ;  /* 0x0000000202d97824 */ /* 0x000fe200078e00ff */
[----:B------:R-:W-:Y:S01]  /*1f00*/  LOP3.LUT P0, RZ, R0, 0x2, RZ, 0xc0, !PT ;  /* 0x0000000200ff7812 */ /* 0x000fe2000780c0ff */
[----:B------:R-:W-:Y:S01]  /*1f10*/  USHF.L.U64.HI UR5, UR4, 0x5, UR5 ;  /* 0x0000000504057899 */ /* 0x000fe20008010205 */
[----:B------:R-:W-:Y:S02]  /*1f20*/  SEL R0, R224, 0xffffffe0, !P2 ;  /* 0xffffffe0e0007807 */ /* 0x000fe40005000000 */
[----:B--2---:R-:W-:-:S03]  /*1f30*/  LEA R6, P1, R8, R12, 0x6 ;  /* 0x0000000c08067211 */ /* 0x004fc600078230ff */
[----:B------:R-:W-:Y:S01]  /*1f40*/  IMAD.IADD R219, R217, 0x1, R0 ;  /* 0x00000001d9db7824 */ /* 0x000fe200078e0200 */
[----:B------:R-:W-:Y:S02]  /*1f50*/  LEA.HI.X R7, R8, R13, R3, 0x6, P1 ;  /* 0x0000000d08077211 */ /* 0x000fe400008f3403 */
[C---:B------:R-:W-:Y:S01]  /*1f60*/  LOP3.LUT P1, RZ, R22.reuse, 0x4, RZ, 0xc0, !PT ;  /* 0x0000000416ff7812 */ /* 0x040fe2000782c0ff */
[----:B------:R-:W-:Y:S01]  /*1f70*/  IMAD.SHL.U32 R22, R22, 0x20, RZ ;  /* 0x0000002016167824 */ /* 0x000fe200078e00ff */
[----:B------:R-:W-:Y:S01]  /*1f80*/  IADD3 R3, -R248, UR14, -R26 ;  /* 0x0000000ef8037c10 */ /* 0x000fe2000fffe91a */
[----:B------:R-:W-:-:S04]  /*1f90*/  DEPBAR.LE SB0, 0x1 ;  /* 0x000080400000791a */ /* 0x000fc80000000000 */
[----:B------:R-:W-:Y:S01]  /*1fa0*/  BAR.SYNC.DEFER_BLOCKING 0x0 ;  /* 0x0000000000007b1d */ /* 0x000fe20000010000 */
[----:B------:R-:W-:Y:S02]  /*1fb0*/  SEL R222, R222, 0xffffffc0, !P1 ;  /* 0xffffffc0dede7807 */ /* 0x000fe40004800000 */
[C---:B------:R-:W-:Y:S02]  /*1fc0*/  ISETP.LT.OR P2, PT, R3.reuse, 0x1, !P3 ;  /* 0x000000010300780c */ /* 0x040fe40005f41670 */
[----:B------:R-:W-:Y:S01]  /*1fd0*/  ISETP.LT.OR P1, PT, R3, 0x1, !P0 ;  /* 0x000000010300780c */ /* 0x000fe20004721670 */
[----:B------:R-:W-:Y:S01]  /*1fe0*/  IMAD.IADD R218, R217, 0x1, R222 ;  /* 0x00000001d9da7824 */ /* 0x000fe200078e02de */
[C---:B------:R-:W-:Y:S01]  /*1ff0*/  ISETP.LT.OR P3, PT, R3.reuse, 0x21, !P3 ;  /* 0x000000210300780c */ /* 0x040fe20005f61670 */
[----:B------:R-:W-:Y:S01]  /*2000*/  IMAD.IADD R222, R222, 0x1, R219 ;  /* 0x00000001dede7824 */ /* 0x000fe200078e02db */
[----:B------:R-:W-:Y:S01]  /*2010*/  ISETP.LT.OR P0, PT, R3, 0x21, !P0 ;  /* 0x000000210300780c */ /* 0x000fe20004701670 */
[----:B------:R-:W-:Y:S01]  /*2020*/  IMAD.IADD R0, R0, 0x1, R218 ;  /* 0x0000000100007824 */ /* 0x000fe200078e02da */
[----:B-1----:R-:W-:Y:S01]  /*2030*/  SHF.R.S32.HI R4, RZ, 0x5, R28 ;  /* 0x00000005ff047819 */ /* 0x002fe2000001141c */
[----:B------:R-:W-:-:S03]  /*2040*/  IMAD.IADD R3, R19, 0x1, R27 ;  /* 0x0000000113037824 */ /* 0x000fc600078e021b */
        /* <DEDUP_REMOVED lines=12> */
[----:B-----5:R-:W-:-:S03]  /*2110*/  IMAD.U32 R0, RZ, RZ, UR9 ;  /* 0x00000009ff007e24 */ /* 0x020fc6000f8e00ff */
        /* <DEDUP_REMOVED lines=21> */
[----:B------:R-:W-:Y:S01]  /*2270*/  LEA.HI R16, R32, R34, RZ, 0x4 ;  /* 0x0000002220107211 */ /* 0x000fe200078f20ff */
[----:B------:R1:W-:Y:S01]  /*2280*/  LDGSTS.E.BYPASS.LTC128B.128 [R236+0x7080], [R6.64], !P3 ;  /* 0x0708000006ec7fae */ /* 0x0003e2000d901d52 */
[----:B------:R-:W-:Y:S02]  /*2290*/  ISETP.GT.AND P3, PT, R34, 0xf, PT ;  /* 0x0000000f2200780c */ /* 0x000fe40003f64270 */
[----:B------:R-:W-:Y:S01]  /*22a0*/  SHF.R.S32.HI R11, RZ, 0x4, R16 ;  /* 0x00000004ff0b7819 */ /* 0x000fe20000011410 */
[----:B------:R1:W-:Y:S01]  /*22b0*/  LDGSTS.E.BYPASS.LTC128B.128 [R236+0x9080], [R6.64+0x80], !P0 ;  /* 0x0908008006ec7fae */ /* 0x0003e2000c101d52 */
[----:B------:R-:W-:Y:S02]  /*22c0*/  SEL R240, RZ, 0x1, P2 ;  /* 0x00000001fff07807 */ /* 0x000fe40001000000 */
[----:B------:R-:W-:-:S04]  /*22d0*/  LEA.HI R9, R16, R11, RZ, 0x1 ;  /* 0x0000000b10097211 */ /* 0x000fc800078f08ff */
[----:B------:R-:W-:-:S05]  /*22e0*/  LOP3.LUT R9, R9, 0xfffffffe, RZ, 0xc0, !PT ;  /* 0xfffffffe09097812 */ /* 0x000fca00078ec0ff */
[----:B------:R-:W-:-:S04]  /*22f0*/  IMAD.IADD R9, R11, 0x1, -R9 ;  /* 0x000000010b097824 */ /* 0x000fc800078e0a09 */
[----:B------:R-:W-:Y:S01]  /*2300*/  IMAD.SHL.U32 R220, R9, 0x8, RZ ;  /* 0x0000000809dc7824 */ /* 0x000fe200078e00ff */
[----:B-----5:R-:W-:Y:S01]  /*2310*/  LOP3.LUT R12, R2, 0xfffffffe, RZ, 0xc0, !PT ;  /* 0xfffffffe020c7812 */ /* 0x020fe200078ec0ff */
[----:B------:R-:W-:Y:S01]  /*2320*/  IMAD.MOV.U32 R2, RZ, RZ, R18 ;  /* 0x000000ffff027224 */ /* 0x000fe200078e0012 */
[----:B------:R-:W-:Y:S02]  /*2330*/  LEA.HI R18, R32, R34, RZ, 0x2 ;  /* 0x0000002220127211 */ /* 0x000fe400078f10ff */
[----:B------:R-:W-:Y:S01]  /*2340*/  SHF.R.S32.HI R13, RZ, 0x1f, R23 ;  /* 0x0000001fff0d7819 */ /* 0x000fe20000011417 */
[----:B------:R-:W-:Y:S01]  /*2350*/  IMAD.IADD R12, R4, 0x1, -R12 ;  /* 0x00000001040c7824 */ /* 0x000fe200078e0a0c */
[--C-:B------:R-:W-:Y:S01]  /*2360*/  SHF.R.S32.HI R8, RZ, 0x2, R18.reuse ;  /* 0x00000002ff087819 */ /* 0x100fe20000011412 */
[----:B------:R-:W-:Y:S01]  /*2370*/  IMAD.U32 R4, RZ, RZ, UR8 ;  /* 0x00000008ff047e24 */ /* 0x000fe2000f8e00ff */
[----:B------:R-:W-:Y:S01]  /*2380*/  SHF.R.S32.HI R5, RZ, 0x1f, R18 ;  /* 0x0000001fff057819 */ /* 0x000fe20000011412 */
[----:B-1----:R-:W-:Y:S01]  /*2390*/  IMAD.U32 R6, RZ, RZ, UR8 ;  /* 0x00000008ff067e24 */ /* 0x002fe2000f8e00ff */
[----:B------:R-:W-:Y:S01]  /*23a0*/  LEA.HI R13, R13, R23, RZ, 0x2 ;  /* 0x000000170d0d7211 */ /* 0x000fe200078f10ff */
[----:B------:R-:W-:Y:S01]  /*23b0*/  IMAD.WIDE.U32 R36, R17, c[0x0][0x278], R2 ;  /* 0x00009e0011247a25 */ /* 0x000fe200078e0002 */
[----:B------:R-:W-:-:S02]  /*23c0*/  LEA.HI R2, R5, R8, RZ, 0x3 ;  /* 0x0000000805027211 */ /* 0x000fc400078f18ff */
[----:B------:R-:W-:Y:S01]  /*23d0*/  LEA R6, P0, R6, R14, 0x1 ;  /* 0x0000000e06067211 */ /* 0x000fe200078008ff */
[----:B------:R-:W-:Y:S01]  /*23e0*/  IMAD.IADD R5, R21, 0x1, R29 ;  /* 0x0000000115057824 */ /* 0x000fe200078e021d */
[----:B------:R-:W-:Y:S01]  /*23f0*/  IADD3 R252, R37, UR7, RZ ;  /* 0x0000000725fc7c10 */ /* 0x000fe2000fffe0ff */
[----:B------:R-:W-:Y:S01]  /*2400*/  IMAD.SHL.U32 R221, R12, 0x200, RZ ;  /* 0x000002000cdd7824 */ /* 0x000fe200078e00ff */
[----:B------:R-:W-:Y:S01]  /*2410*/  LEA.HI.X R7, R4, R15, R0, 0x1, P0 ;  /* 0x0000000f04077211 */ /* 0x000fe200000f0c00 */
[----:B------:R-:W-:Y:S01]  /*2420*/  IMAD.MOV.U32 R4, RZ, RZ, R20 ;  /* 0x000000ffff047224 */ /* 0x000fe200078e0014 */
[----:B------:R-:W-:Y:S01]  /*2430*/  @!P3 IADD3 R0, P0, R36, UR20, RZ ;  /* 0x000000142400bc10 */ /* 0x000fe2000ff1e0ff */
[----:B------:R-:W-:Y:S01]  /*2440*/  @!P3 IMAD.SHL.U32 R20, R34, 0x10, RZ ;  /* 0x000000102214b824 */ /* 0x000fe200078e00ff */
[----:B------:R-:W-:Y:S01]  /*2450*/  LOP3.LUT R2, R2, 0xfffffff8, RZ, 0xc0, !PT ;  /* 0xfffffff802027812 */ /* 0x000fe200078ec0ff */
[----:B------:R-:W-:Y:S01]  /*2460*/  IMAD.WIDE.U32 R250, R17, c[0x0][0x290], R4 ;  /* 0x0000a40011fa7a25 */ /* 0x000fe200078e0004 */
[----:B------:R-:W-:Y:S01]  /*2470*/  @!P3 IADD3.X R3, R252, UR21, RZ, P0, !PT ;  /* 0x00000015fc03bc10 */ /* 0x000fe200087fe4ff */
[----:B------:R-:W-:Y:S01]  /*2480*/  ULDC.64 UR6, c[0x0][0x290] ;  /* 0x0000a40000067ab9 */ /* 0x000fe20000000a00 */
[----:B------:R-:W-:Y:S01]  /*2490*/  @!P3 LEA R10, P0, R0, c[0x0][0x258], 0x2 ;  /* 0x00009600000aba11 */ /* 0x000fe200078010ff */
[----:B------:R-:W-:Y:S01]  /*24a0*/  IMAD.IADD R8, R8, 0x1, -R2 ;  /* 0x0000000108087824 */ /* 0x000fe200078e0a02 */
[----:B------:R-:W-:Y:S01]  /*24b0*/  LOP3.LUT R13, R13, 0x1ffffffc, RZ, 0xc0, !PT ;  /* 0x1ffffffc0d0d7812 */ /* 0x000fe200078ec0ff */
[----:B------:R-:W-:Y:S01]  /*24c0*/  IMAD.MOV.U32 R2, RZ, RZ, R24 ;  /* 0x000000ffff027224 */ /* 0x000fe200078e0018 */
[----:B------:R-:W-:Y:S01]  /*24d0*/  @!P3 LEA.HI.X R11, R0, c[0x0][0x25c], R3, 0x2, P0 ;  /* 0x00009700000bba11 */ /* 0x000fe200000f1403 */
[----:B------:R-:W-:Y:S01]  /*24e0*/  IMAD.IADD R3, R25, 0x1, R30 ;  /* 0x0000000119037824 */ /* 0x000fe200078e021e */
[----:B------:R-:W-:Y:S01]  /*24f0*/  IADD3 R0, -R26, UR14, -R248 ;  /* 0x0000000e1a007c10 */ /* 0x000fe2000fffe9f8 */
[----:B------:R-:W-:Y:S01]  /*2500*/  IMAD.IADD R13, R23, 0x1, -R13 ;  /* 0x00000001170d7824 */ /* 0x000fe200078e0a0d */
[----:B------:R-:W-:Y:S01]  /*2510*/  ISETP.GE.AND P0, PT, R31, c[0x0][0x1fc], PT ;  /* 0x00007f001f007a0c */ /* 0x000fe20003f06270 */
[----:B------:R1:W-:Y:S01]  /*2520*/  @!P3 LDGSTS.E.BYPASS.LTC128B.128 [R20+0x12080], [R10.64] ;  /* 0x120800000a14bfae */ /* 0x0003e2000b901d52 */
[C---:B------:R-:W-:Y:S01]  /*2530*/  ISETP.LT.OR P2, PT, R0.reuse, 0x1, P1 ;  /* 0x000000010000780c */ /* 0x040fe20000f41670 */
[----:B------:R-:W-:Y:S01]  /*2540*/  IMAD.WIDE.U32 R32, R17, c[0x0][0x240], R2 ;  /* 0x0000900011207a25 */ /* 0x000fe200078e0002 */
[----:B------:R-:W-:Y:S01]  /*2550*/  SEL R19, RZ, 0xffffffff, P0 ;  /* 0xffffffffff137807 */ /* 0x000fe20000000000 */
[----:B------:R-:W0:Y:S01]  /*2560*/  LDGDEPBAR ;  /* 0x00000000000079af */ /* 0x000e220000000000 */
[----:B------:R-:W-:Y:S01]  /*2570*/  ISETP.GE.AND P0, PT, R31, c[0x0][0x1fc], PT ;  /* 0x00007f001f007a0c */ /* 0x000fe20003f06270 */
[----:B------:R-:W-:Y:S01]  /*2580*/  IMAD.SHL.U32 R23, R23, 0x8, RZ ;  /* 0x0000000817177824 */ /* 0x000fe200078e00ff */
[----:B------:R-:W-:Y:S01]  /*2590*/  ISETP.LT.OR P1, PT, R0, 0x21, P1 ;  /* 0x000000210000780c */ /* 0x000fe20000f21670 */
[----:B------:R-:W-:Y:S01]  /*25a0*/  IMAD.SHL.U32 R5, R8, 0x20, RZ ;  /* 0x0000002008057824 */ /* 0x000fe200078e00ff */
[----:B------:R-:W-:Y:S01]  /*25b0*/  UIMAD UR6, UR16, UR6, URZ ;  /* 0x00000006100672a4 */ /* 0x000fe2000f8e023f */
[----:B------:R-:W-:Y:S01]  /*25c0*/  IMAD.SHL.U32 R4, R9, 0x20, RZ ;  /* 0x0000002009047824 */ /* 0x000fe200078e00ff */
[----:B------:R-:W-:Y:S01]  /*25d0*/  LOP3.LUT R3, R23, 0x18, RZ, 0xc0, !PT ;  /* 0x0000001817037812 */ /* 0x000fe200078ec0ff */
[----:B------:R5:W-:Y:S01]  /*25e0*/  STL.64 [R1], R36 ;  /* 0x0000002401007387 */ /* 0x000be20000100a00 */
[----:B------:R-:W-:Y:S01]  /*25f0*/  UIMAD UR6, UR17, UR7, UR6 ;  /* 0x00000007110672a4 */ /* 0x000fe2000f8e0206 */
[----:B------:R-:W-:-:S02]  /*2600*/  LOP3.LUT R220, R220, 0x8, RZ, 0xc0, !PT ;  /* 0x00000008dcdc7812 */ /* 0x000fc400078ec0ff */
[----:B------:R2:W-:Y:S01]  /*2610*/  LDGSTS.E.BYPASS.LTC128B.128 [R236+0xe080], [R14.64], !P2 ;  /* 0x0e0800000eec7fae */ /* 0x0005e2000d101d52 */
[C---:B------:R-:W-:Y:S02]  /*2620*/  ISETP.LT.OR P2, PT, R0.reuse, 0x1, P0 ;  /* 0x000000010000780c */ /* 0x040fe40000741670 */
[----:B------:R-:W-:Y:S01]  /*2630*/  ISETP.LT.OR P0, PT, R0, 0x21, P0 ;  /* 0x000000210000780c */ /* 0x000fe20000701670 */
[----:B------:R-:W-:Y:S01]  /*2640*/  IMAD.SHL.U32 R0, R12, 0x10, RZ ;  /* 0x000000100c007824 */ /* 0x000fe200078e00ff */
[----:B------:R-:W-:Y:S01]  /*2650*/  LOP3.LUT R5, R3, 0xe0, R5, 0xf8, !PT ;  /* 0x000000e003057812 */ /* 0x000fe200078ef805 */
[----:B------:R2:W-:Y:S01]  /*2660*/  STL.64 [R1+0x8], R32 ;  /* 0x0000082001007387 */ /* 0x0005e20000100a00 */
[----:B------:R-:W-:Y:S01]  /*2670*/  IADD3 R249, R251, UR6, RZ ;  /* 0x00000006fbf97c10 */ /* 0x000fe2000fffe0ff */
[----:B------:R-:W-:Y:S02]  /*2680*/  ULDC.64 UR6, c[0x0][0x240] ;  /* 0x0000900000067ab9 */ /* 0x000fe40000000a00 */
[----:B------:R-:W-:Y:S01]  /*2690*/  UIMAD UR6, UR16, UR6, URZ ;  /* 0x00000006100672a4 */ /* 0x000fe2000f8e023f */
[----:B-1----:R-:W-:Y:S01]  /*26a0*/  LOP3.LUT R10, R28, 0xffffffe0, RZ, 0xc0, !PT ;  /* 0xffffffe01c0a7812 */ /* 0x002fe200078ec0ff */
[----:B------:R-:W-:-:S02]  /*26b0*/  USHF.L.U32 UR16, UR4, 0x5, URZ ;  /* 0x0000000504107899 */ /* 0x000fc4000800063f */
[----:B------:R1:W-:Y:S01]  /*26c0*/  LDGSTS.E.BYPASS.LTC128B.128 [R236+0x10080], [R14.64+0x80], !P2 ;  /* 0x100800800eec7fae */ /* 0x0003e2000d101d52 */
[----:B------:R-:W-:Y:S01]  /*26d0*/  LOP3.LUT P2, RZ, R8, 0x1, RZ, 0xc0, !PT ;  /* 0x0000000108ff7812 */ /* 0x000fe2000784c0ff */
[----:B------:R-:W-:Y:S01]  /*26e0*/  IMAD.IADD R2, R34, 0x1, -R10 ;  /* 0x0000000122027824 */ /* 0x000fe200078e0a0a */
[----:B------:R-:W-:Y:S01]  /*26f0*/  LOP3.LUT R10, R3, 0x20, R4, 0xf8, !PT ;  /* 0x00000020030a7812 */ /* 0x000fe200078ef804 */
[----:B------:R-:W-:Y:S01]  /*2700*/  IMAD.SHL.U32 R8, R8, 0x4, RZ ;  /* 0x0000000408087824 */ /* 0x000fe200078e00ff */
[----:B------:R-:W-:Y:S01]  /*2710*/  LOP3.LUT R3, R0, 0x10, RZ, 0xc0, !PT ;  /* 0x0000001000037812 */ /* 0x000fe200078ec0ff */
[----:B------:R1:W-:Y:S01]  /*2720*/  LDGSTS.E.BYPASS.LTC128B.128 [R236+0xf080], [R6.64], !P1 ;  /* 0x0f08000006ec7fae */ /* 0x0003e2000c901d52 */
[----:B------:R-:W-:Y:S01]  /*2730*/  SHF.R.S32.HI R234, RZ, 0x1f, R2 ;  /* 0x0000001fffea7819 */ /* 0x000fe20000011402 */
[----:B------:R-:W-:Y:S01]  /*2740*/  UIMAD UR7, UR17, UR7, UR6 ;  /* 0x00000007110772a4 */ /* 0x000fe2000f8e0206 */
[----:B------:R-:W-:Y:S01]  /*2750*/  LOP3.LUT R22, R3, 0xe0, R22, 0xf8, !PT ;  /* 0x000000e003167812 */ /* 0x000fe200078ef816 */
[----:B------:R1:W-:Y:S01]  /*2760*/  LDGSTS.E.BYPASS.LTC128B.128 [R236+0x11080], [R6.64+0x80], !P0 ;  /* 0x1108008006ec7fae */ /* 0x0003e2000c101d52 */
[----:B------:R-:W-:Y:S01]  /*2770*/  LEA.HI R234, R234, R2, RZ, 0x2 ;  /* 0x00000002eaea7211 */ /* 0x000fe200078f10ff */
[----:B------:R-:W-:Y:S01]  /*2780*/  UIADD3 UR17, UR13, -UR14, URZ ;  /* 0x8000000e0d117290 */ /* 0x000fe2000fffe03f */
[----:B------:R-:W-:Y:S01]  /*2790*/  LOP3.LUT R3, R16, 0xfffffff0, RZ, 0xc0, !PT ;  /* 0xfffffff010037812 */ /* 0x000fe200078ec0ff */
[----:B------:R-:W-:Y:S01]  /*27a0*/  UIADD3 UR13, UR10, UR13, URZ ;  /* 0x0000000d0a0d7290 */ /* 0x000fe2000fffe03f */
[C---:B------:R-:W-:Y:S01]  /*27b0*/  LOP3.LUT R4, R234.reuse, 0x7ffffffc, RZ, 0xc0, !PT ;  /* 0x7ffffffcea047812 */ /* 0x040fe200078ec0ff */
[----:B------:R-:W-:Y:S01]  /*27c0*/  ULDC UR6, c[0x0][0x2a0] ;  /* 0x0000a80000067ab9 */ /* 0x000fe20000000800 */
[----:B------:R-:W-:Y:S01]  /*27d0*/  LEA.HI.SX32 R234, R234, R0, 0x1e ;  /* 0x00000000eaea7211 */ /* 0x000fe200078ff2ff */
[----:B------:R-:W-:Y:S01]  /*27e0*/  ULOP3.LUT UR6, URZ, UR6, URZ, 0x33, !UPT ;  /* 0x000000063f067292 */ /* 0x000fe2000f8e333f */
[----:B------:R-:W-:Y:S01]  /*27f0*/  LOP3.LUT R0, R18, 0x3ffffffc, RZ, 0xc0, !PT ;  /* 0x3ffffffc12007812 */ /* 0x000fe200078ec0ff */
[----:B------:R-:W-:Y:S01]  /*2800*/  IMAD.IADD R4, R2, 0x1, -R4 ;  /* 0x0000000102047824 */ /* 0x000fe200078e0a04 */
[----:B------:R-:W-:Y:S01]  /*2810*/  LOP3.LUT R8, R5, 0x18, R8, 0x78, !PT ;  /* 0x0000001805087812 */ /* 0x000fe200078e7808 */
[----:B------:R-:W-:Y:S01]  /*2820*/  IMAD.SHL.U32 R5, R19, 0x2, RZ ;  /* 0x0000000213057824 */ /* 0x000fe200078e00ff */
[----:B-----5:R-:W-:Y:S01]  /*2830*/  CS2R R36, SRZ ;  /* 0x0000000000247805 */ /* 0x020fe2000001ff00 */
[C---:B------:R-:W-:Y:S01]  /*2840*/  IMAD.IADD R2, R34.reuse, 0x1, -R0 ;  /* 0x0000000122027824 */ /* 0x040fe200078e0a00 */
[----:B------:R-:W-:Y:S01]  /*2850*/  UMOV UR4, URZ ;  /* 0x0000003f00047c82 */ /* 0x000fe20008000000 */
[----:B------:R-:W-:Y:S01]  /*2860*/  IMAD.IADD R0, R34, 0x1, -R3 ;  /* 0x0000000122007824 */ /* 0x000fe200078e0a03 */
[----:B------:R-:W-:Y:S01]  /*2870*/  LOP3.LUT R240, R5, 0x2, R240, 0xe2, !PT ;  /* 0x0000000205f07812 */ /* 0x000fe200078ee2f0 */
[----:B------:R-:W-:-:S02]  /*2880*/  IMAD R2, R2, 0x2, R221 ;  /* 0x0000000202027824 */ /* 0x000fc400078e02dd */
[----:B------:R-:W-:Y:S01]  /*2890*/  IMAD R13, R13, 0x4, R4 ;  /* 0x000000040d0d7824 */ /* 0x000fe200078e0204 */
[----:B------:R-:W-:Y:S01]  /*28a0*/  SHF.R.S32.HI R3, RZ, 0x1f, R0 ;  /* 0x0000001fff037819 */ /* 0x000fe20000011400 */
[----:B------:R-:W-:Y:S01]  /*28b0*/  IMAD.IADD R8, R2, 0x1, R8 ;  /* 0x0000000102087824 */ /* 0x000fe200078e0208 */
[C---:B------:R-:W-:Y:S01]  /*28c0*/  LOP3.LUT P0, RZ, R0.reuse, 0x4, RZ, 0xc0, !PT ;  /* 0x0000000400ff7812 */ /* 0x040fe2000780c0ff */
[C---:B------:R-:W-:Y:S01]  /*28d0*/  IMAD.SHL.U32 R4, R0.reuse, 0x20, RZ ;  /* 0x0000002000047824 */ /* 0x040fe200078e00ff */
[----:B------:R-:W-:Y:S01]  /*28e0*/  LEA.HI R3, R3, R0, RZ, 0x3 ;  /* 0x0000000003037211 */ /* 0x000fe200078f18ff */
[----:B------:R-:W-:Y:S01]  /*28f0*/  IMAD.SHL.U32 R5, R0, 0x4, RZ ;  /* 0x0000000400057824 */ /* 0x000fe200078e00ff */
[----:B------:R-:W-:Y:S01]  /*2900*/  SEL R223, R227, 0xfffffff0, !P0 ;  /* 0xfffffff0e3df7807 */ /* 0x000fe20004000000 */
[----:B------:R-:W-:Y:S01]  /*2910*/  IMAD.SHL.U32 R232, R8, 0x2, RZ ;  /* 0x0000000208e87824 */ /* 0x000fe200078e00ff */
[----:B------:R-:W-:Y:S01]  /*2920*/  LOP3.LUT R2, R3, 0xfffffff8, RZ, 0xc0, !PT ;  /* 0xfffffff803027812 */ /* 0x000fe200078ec0ff */
[----:B------:R-:W-:Y:S01]  /*2930*/  IMAD.SHL.U32 R239, R13, 0x2, RZ ;  /* 0x000000020def7824 */ /* 0x000fe200078e00ff */
[----:B------:R-:W-:-:S02]  /*2940*/  LOP3.LUT R4, R220, 0x1e0, R4, 0xf8, !PT ;  /* 0x000001e0dc047812 */ /* 0x000fc400078ef804 */
[----:B------:R-:W-:Y:S01]  /*2950*/  IADD3 R233, R232, 0x126c0, RZ ;  /* 0x000126c0e8e97810 */ /* 0x000fe20007ffe0ff */
[----:B------:R-:W-:Y:S01]  /*2960*/  IMAD.IADD R225, R0, 0x1, -R2 ;  /* 0x0000000100e17824 */ /* 0x000fe200078e0a02 */
[----:B------:R-:W-:Y:S01]  /*2970*/  IADD3 R2, P1, R250, UR20, RZ ;  /* 0x00000014fa027c10 */ /* 0x000fe2000ff3e0ff */
[----:B------:R-:W-:Y:S01]  /*2980*/  IMAD.SHL.U32 R0, R9, 0x100, RZ ;  /* 0x0000010009007824 */ /* 0x000fe200078e00ff */
[----:B------:R-:W-:Y:S01]  /*2990*/  LOP3.LUT R4, R4, 0x38, R5, 0x78, !PT ;  /* 0x0000003804047812 */ /* 0x000fe200078e7805 */
[----:B------:R-:W-:Y:S01]  /*29a0*/  IMAD.SHL.U32 R5, R225, 0x40, RZ ;  /* 0x00000040e1057824 */ /* 0x000fe200078e00ff */
[----:B-1----:R-:W-:Y:S01]  /*29b0*/  IADD3.X R7, R249, UR21, RZ, P1, !PT ;  /* 0x00000015f9077c10 */ /* 0x002fe20008ffe4ff */
[----:B------:R-:W-:Y:S01]  /*29c0*/  UIADD3 UR20, -UR14, 0x1, UR13 ;  /* 0x000000010e147890 */ /* 0x000fe2000fffe10d */
[----:B------:R-:W-:Y:S02]  /*29d0*/  LEA R6, P1, R2, c[0x0][0x280], 0x2 ;  /* 0x0000a00002067a11 */ /* 0x000fe400078210ff */
[----:B------:R-:W-:-:S02]  /*29e0*/  LOP3.LUT R0, R22, 0x100, R0, 0xf8, !PT ;  /* 0x0000010016007812 */ /* 0x000fc400078ef800 */
[----:B------:R-:W-:Y:S01]  /*29f0*/  LEA.HI.X R7, R2, c[0x0][0x284], R7, 0x2, P1 ;  /* 0x0000a10002077a11 */ /* 0x000fe200008f1407 */
[----:B------:R-:W-:Y:S01]  /*2a00*/  IMAD.SHL.U32 R2, R3, 0x40, RZ ;  /* 0x0000004003027824 */ /* 0x000fe200078e00ff */
[----:B------:R-:W-:Y:S02]  /*2a10*/  LOP3.LUT R3, R5, 0x1c0, RZ, 0xc0, !PT ;  /* 0x000001c005037812 */ /* 0x000fe400078ec0ff */
[----:B------:R-:W-:Y:S02]  /*2a20*/  ISETP.GE.AND P1, PT, R34, 0x10, PT ;  /* 0x000000102200780c */ /* 0x000fe40003f26270 */
[----:B------:R-:W-:Y:S02]  /*2a30*/  LOP3.LUT R221, R4, R221, RZ, 0xfc, !PT ;  /* 0x000000dd04dd7212 */ /* 0x000fe400078efcff */
[C---:B------:R-:W-:Y:S02]  /*2a40*/  LOP3.LUT R216, R0.reuse, 0x8, R216, 0xf8, !PT ;  /* 0x0000000800d87812 */ /* 0x040fe400078ef8d8 */
[----:B------:R-:W-:-:S02]  /*2a50*/  LOP3.LUT R5, R0, 0x1c0, RZ, 0xc0, !PT ;  /* 0x000001c000057812 */ /* 0x000fc400078ec0ff */
[----:B------:R-:W-:Y:S02]  /*2a60*/  LOP3.LUT R0, R2, 0xfffffe00, RZ, 0xc0, !PT ;  /* 0xfffffe0002007812 */ /* 0x000fe400078ec0ff */
[----:B------:R-:W-:Y:S02]  /*2a70*/  SHF.R.U32.HI R4, RZ, 0x3, R3 ;  /* 0x00000003ff047819 */ /* 0x000fe40000011603 */
[----:B------:R-:W-:Y:S01]  /*2a80*/  SHF.R.U32.HI R5, RZ, 0x3, R5 ;  /* 0x00000003ff057819 */ /* 0x000fe20000011605 */
[----:B------:R-:W-:Y:S01]  /*2a90*/  IMAD R2, R12, 0x400, R0 ;  /* 0x000004000c027824 */ /* 0x000fe200078e0200 */
[C---:B------:R-:W-:Y:S02]  /*2aa0*/  LOP3.LUT R220, R4.reuse, R3, R220, 0x1e, !PT ;  /* 0x0000000304dc7212 */ /* 0x040fe400078e1edc */
[----:B------:R-:W-:Y:S02]  /*2ab0*/  LOP3.LUT R3, R4, R10, R3, 0x1e, !PT ;  /* 0x0000000a04037212 */ /* 0x000fe400078e1e03 */
[----:B------:R-:W-:Y:S01]  /*2ac0*/  LOP3.LUT R216, R5, R216, RZ, 0x3c, !PT ;  /* 0x000000d805d87212 */ /* 0x000fe200078e3cff */
[----:B------:R-:W-:Y:S01]  /*2ad0*/  IMAD.IADD R220, R2, 0x1, R220 ;  /* 0x0000000102dc7824 */ /* 0x000fe200078e02dc */
[----:B------:R-:W-:Y:S01]  /*2ae0*/  LOP3.LUT R226, R3, R0, RZ, 0xfc, !PT ;  /* 0x0000000003e27212 */ /* 0x000fe200078efcff */
[----:B------:R-:W-:Y:S01]  /*2af0*/  @!P1 IMAD.SHL.U32 R2, R34, 0x10, RZ ;  /* 0x0000001022029824 */ /* 0x000fe200078e00ff */
[----:B------:R-:W-:Y:S01]  /*2b00*/  IADD3 R0, R232, 0x12480, RZ ;  /* 0x00012480e8007810 */ /* 0x000fe20007ffe0ff */
[----:B------:R-:W-:Y:S01]  /*2b10*/  IMAD.SHL.U32 R216, R216, 0x2, RZ ;  /* 0x00000002d8d87824 */ /* 0x000fe200078e00ff */
[----:B------:R-:W-:-:S02]  /*2b20*/  IADD3 R237, -R239, UR20, RZ ;  /* 0x00000014efed7c10 */ /* 0x000fc4000fffe1ff */
[----:B------:R1:W-:Y:S01]  /*2b30*/  @!P1 LDGSTS.E.BYPASS.LTC128B.128 [R2+0x12280], [R6.64] ;  /* 0x1228000006029fae */ /* 0x0003e2000b901d52 */
[----:B------:R-:W-:Y:S02]  /*2b40*/  @P2 IADD3 R233, R0, 0x1c0, RZ ;  /* 0x000001c000e92810 */ /* 0x000fe40007ffe0ff */
[----:B------:R-:W-:Y:S01]  /*2b50*/  IADD3 R0, R236, 0x6080, RZ ;  /* 0x00006080ec007810 */ /* 0x000fe20007ffe0ff */
[----:B------:R-:W0:Y:S01]  /*2b60*/  LDGDEPBAR ;  /* 0x00000000000079af */ /* 0x000e220000000000 */
[----:B------:R-:W-:Y:S02]  /*2b70*/  R2P PR, R225, 0x6 ;  /* 0x00000006e1007804 */ /* 0x000fe40000000000 */
[----:B------:R-:W-:Y:S01]  /*2b80*/  LEA R221, R221, 0x15480, 0x1 ;  /* 0x00015480dddd7811 */ /* 0x000fe200078e08ff */
[----:B------:R-:W0:Y:S01]  /*2b90*/  LDGDEPBAR ;  /* 0x00000000000079af */ /* 0x000e220000000000 */
[----:B------:R-:W-:Y:S01]  /*2ba0*/  IADD3 R238, -R239, UR13, RZ ;  /* 0x0000000defee7c10 */ /* 0x000fe2000fffe1ff */
[----:B------:R-:W-:Y:S01]  /*2bb0*/  UMOV UR13, 0x1 ;  /* 0x00000001000d7882 */ /* 0x000fe20000000000 */
[----:B------:R-:W-:Y:S01]  /*2bc0*/  SEL R224, R224, 0xffffffe0, !P2 ;  /* 0xffffffe0e0e07807 */ /* 0x000fe20005000000 */
[----:B------:R-:W-:Y:S01]  /*2bd0*/  IMAD R223, R223, 0x2, R221 ;  /* 0x00000002dfdf7824 */ /* 0x000fe200078e02dd */
[----:B------:R-:W-:-:S02]  /*2be0*/  SEL R227, R227, 0xfffffff0, !P1 ;  /* 0xfffffff0e3e37807 */ /* 0x000fc40004800000 */
[----:B------:R-:W-:Y:S01]  /*2bf0*/  IADD3 R235, R237, c[0x0][0x2a4], RZ ;  /* 0x0000a900edeb7a10 */ /* 0x000fe20007ffe0ff */
[C-C-:B------:R-:W-:Y:S01]  /*2c00*/  IMAD.IADD R228, R220.reuse, 0x1, R224.reuse ;  /* 0x00000001dce47824 */ /* 0x140fe200078e02e0 */
[----:B------:R-:W-:Y:S01]  /*2c10*/  IADD3 R239, -R239, UR10, RZ ;  /* 0x0000000aefef7c10 */ /* 0x000fe2000fffe1ff */
[----:B------:R-:W-:Y:S01]  /*2c20*/  IMAD.IADD R231, R227, 0x1, R224 ;  /* 0x00000001e3e77824 */ /* 0x000fe200078e02e0 */
[----:B------:R-:W-:Y:S01]  /*2c30*/  IADD3 R237, R237, UR6, RZ ;  /* 0x00000006eded7c10 */ /* 0x000fe2000fffe0ff */
[----:B------:R-:W-:Y:S02]  /*2c40*/  IMAD.IADD R230, R220, 0x1, R227 ;  /* 0x00000001dce67824 */ /* 0x000fe400078e02e3 */
[----:B------:R-:W-:Y:S01]  /*2c50*/  IMAD.IADD R229, R227, 0x1, R228 ;  /* 0x00000001e3e57824 */ /* 0x000fe200078e02e4 */
[----:B-1----:R-:W-:-:S05]  /*2c60*/  IADD3 R2, R33, UR7, RZ ;  /* 0x0000000721027c10 */ /* 0x002fca000fffe0ff */
[----:B------:R1:W-:Y:S04]  /*2c70*/  STL [R1+0x10], R2 ;  /* 0x0000100201007387 */ /* 0x0003e80000100800 */
[----:B--234-:R1:W-:Y:S02]  /*2c80*/  STL [R1+0x14], R0 ;  /* 0x0000140001007387 */ /* 0x01c3e40000100800 */
.L_x_627:
[----:B------:R-:W-:Y:S04]  /*2c90*/  DEPBAR.LE SB0, 0x1 ;  /* 0x000080400000791a */ /* 0x000fe80000000000 */
[----:B------:R-:W-:Y:S01]  /*2ca0*/  BAR.SYNC.DEFER_BLOCKING 0x0 ;  /* 0x0000000000007b1d */ /* 0x000fe20000010000 */
[----:B-1----:R-:W-:Y:S01]  /*2cb0*/  IMAD.U32 R0, RZ, RZ, UR4 ;  /* 0x00000004ff007e24 */ /* 0x002fe2000f8e00ff */
[----:B------:R-:W-:Y:S04]  /*2cc0*/  MOV R146, UR4 ;  /* 0x0000000400927c02 */ /* 0x000fe80008000f00 */
[----:B------:R-:W-:Y:S01]  /*2cd0*/  LEA R0, R0, R220, 0xd ;  /* 0x000000dc00007211 */ /* 0x000fe200078e68ff */
[----:B------:R-:W-:Y:S04]  /*2ce0*/  IMAD R146, R146, 0x2000, R227 ;  /* 0x0000200092927824 */ /* 0x000fe800078e02e3 */
[----:B------:R-:W-:Y:S01]  /*2cf0*/  IMAD.SHL.U32 R0, R0, 0x2, RZ ;  /* 0x0000000200007824 */ /* 0x000fe200078e00ff */
[CC--:B------:R-:W-:Y:S02]  /*2d00*/  IADD3 R147, R220.reuse, R146.reuse, RZ ;  /* 0x00000092dc937210 */ /* 0x0c0fe40007ffe0ff */
[--C-:B------:R-:W-:Y:S03]  /*2d10*/  IADD3 R146, R220, R146, R224.reuse ;  /* 0x00000092dc927210 */ /* 0x100fe60007ffe0e0 */
        /* <DEDUP_REMOVED lines=21> */
[----:B------:R-:W-:Y:S01]  /*2e70*/  MOV R28, UR4 ;  /* 0x00000004001c7c02 */ /* 0x000fe20008000f00 */
[-C--:B-----5:R-:W-:Y:S05]  /*2e80*/  HMMA.16816.F32.BF16 R4, R32, R30.reuse, R4 ;  /* 0x0000001e2004723c */ /* 0x0a0fea0000041804 */
[----:B------:R-:W-:Y:S03]  /*2e90*/  IMAD R28, R28, 0x2000, R224 ;  /* 0x000020001c1c7824 */ /* 0x000fe600078e02e0 */
[C---:B------:R-:W-:Y:S04]  /*2ea0*/  HMMA.16816.F32.BF16 R8, R132.reuse, R30, R8 ;  /* 0x0000001e8408723c */ /* 0x040fe80000041808 */
[----:B------:R-:W-:Y:S04]  /*2eb0*/  IADD3 R200, R220, R28, RZ ;  /* 0x0000001cdcc87210 */ /* 0x000fe80007ffe0ff */
[-C--:B------:R-:W-:Y:S04]  /*2ec0*/  HMMA.16816.F32.BF16 R12, R132, R136.reuse, R12 ;  /* 0x00000088840c723c */ /* 0x080fe8000004180c */
[----:B------:R-:W-:Y:S04]  /*2ed0*/  IMAD.SHL.U32 R200, R200, 0x2, RZ ;  /* 0x00000002c8c87824 */ /* 0x000fe800078e00ff */
[C---:B------:R-:W-:Y:S01]  /*2ee0*/  HMMA.16816.F32.BF16 R16, R32.reuse, R136, R16 ;  /* 0x000000882010723c */ /* 0x040fe20000041810 */
[----:B------:R-:W2:Y:S04]  /*2ef0*/  LDSM.16.M88.4 R28, [R200+0x6080] ;  /* 0x00608000c81c783b */ /* 0x000ea80000000200 */
[----:B------:R-:W3:Y:S02]  /*2f00*/  LDSM.16.M88.4 R140, [R200+0x7080] ;  /* 0x00708000c88c783b */ /* 0x000ee40000000200 */
[----:B------:R-:W-:Y:S01]  /*2f10*/  MOV R136, UR4 ;  /* 0x0000000400887c02 */ /* 0x000fe20008000f00 */
[-C--:B-1----:R-:W-:Y:S01]  /*2f20*/  HMMA.16816.F32.BF16 R20, R32, R2.reuse, R20 ;  /* 0x000000022014723c */ /* 0x082fe20000041814 */
[----:B------:R-:W1:Y:S03]  /*2f30*/  LDSM.16.M88.2 R32, [R218+0x2080] ;  /* 0x00208000da20783b */ /* 0x000e660000000100 */
[----:B------:R-:W-:Y:S01]  /*2f40*/  IMAD R136, R136, 0x2000, R231 ;  /* 0x0000200088887824 */ /* 0x000fe200078e02e7 */
[----:B------:R-:W4:Y:S03]  /*2f50*/  LDSM.16.M88.2 R34, [R222+0x80] ;  /* 0x00008000de22783b */ /* 0x000f260000000100 */
[----:B------:R-:W-:Y:S01]  /*2f60*/  HMMA.16816.F32.BF16 R24, R132, R2, R24 ;  /* 0x000000028418723c */ /* 0x000fe20000041818 */
[----:B------:R-:W-:Y:S03]  /*2f70*/  LDSM.16.M88.2 R2, [R222+0x1080] ;  /* 0x00108000de02783b */ /* 0x000fe60000000100 */
[----:B------:R-:W-:Y:S05]  /*2f80*/  IMAD.IADD R136, R220, 0x1, R136 ;  /* 0x00000001dc887824 */ /* 0x000fea00078e0288 */
[----:B------:R-:W-:Y:S02]  /*2f90*/  SHF.L.U32 R201, R136, 0x1, RZ ;  /* 0x0000000188c97819 */ /* 0x000fe400000006ff */
        /* <DEDUP_REMOVED lines=17> */
[----:B--2---:R-:W-:Y:S07]  /*30b0*/  IMAD.U32 R0, RZ, RZ, UR4 ;  /* 0x00000004ff007e24 */ /* 0x004fee000f8e00ff */
[C---:B------:R-:W-:Y:S01]  /*30c0*/  HMMA.16816.F32.BF16 R16, R148.reuse, R2, R16 ;  /* 0x000000029410723c */ /* 0x040fe20000041810 */
[----:B------:R-:W2:Y:S03]  /*30d0*/  LDSM.16.M88.2 R2, [R217+0x5080] ;  /* 0x00508000d902783b */ /* 0x000ea60000000100 */
[----:B------:R-:W-:Y:S04]  /*30e0*/  LEA R0, R0, R230, 0xd ;  /* 0x000000e600007211 */ /* 0x000fe800078e68ff */
[-C--:B------:R-:W-:Y:S01]  /*30f0*/  HMMA.16816.F32.BF16 R20, R148, R136.reuse, R20 ;  /* 0x000000889414723c */ /* 0x080fe20000041814 */
[----:B------:R-:W-:Y:S03]  /*3100*/  LDSM.16.M88.2 R148, [R218+0x5080] ;  /* 0x00508000da94783b */ /* 0x000fe60000000100 */
[----:B------:R-:W-:Y:S04]  /*3110*/  IMAD.SHL.U32 R0, R0, 0x2, RZ ;  /* 0x0000000200007824 */ /* 0x000fe800078e00ff */
[----:B------:R-:W-:Y:S01]  /*3120*/  HMMA.16816.F32.BF16 R24, R132, R136, R24 ;  /* 0x000000888418723c */ /* 0x000fe20000041818 */
[----:B------:R-:W-:Y:S04]  /*3130*/  LDSM.16.M88.2 R136, [R219+0x3080] ;  /* 0x00308000db88783b */ /* 0x000fe80000000100 */
[----:B------:R5:W2:Y:S03]  /*3140*/  LDSM.16.M88.4 R132, [R0+0x8080] ;  /* 0x008080000084783b */ /* 0x000aa60000000200 */
[-C--:B-1----:R-:W-:Y:S08]  /*3150*/  HMMA.16816.F32.BF16 R4, R28, R32.reuse, R4 ;  /* 0x000000201c04723c */ /* 0x082ff00000041804 */
[C---:B---3--:R-:W-:Y:S01]  /*3160*/  HMMA.16816.F32.BF16 R8, R140.reuse, R32, R8 ;  /* 0x000000208c08723c */ /* 0x048fe20000041808 */
[----:B------:R-:W1:Y:S07]  /*3170*/  LDSM.16.M88.2 R32, [R219+0x5080] ;  /* 0x00508000db20783b */ /* 0x000e6e0000000100 */
[-C--:B----4-:R-:W-:Y:S01]  /*3180*/  HMMA.16816.F32.BF16 R12, R140, R34.reuse, R12 ;  /* 0x000000228c0c723c */ /* 0x090fe2000004180c */
[----:B-----5:R-:W-:Y:S07]  /*3190*/  MOV R0, UR4 ;  /* 0x0000000400007c02 */ /* 0x020fee0008000f00 */
[C---:B------:R-:W-:Y:S01]  /*31a0*/  HMMA.16816.F32.BF16 R16, R28.reuse, R34, R16 ;  /* 0x000000221c10723c */ /* 0x040fe20000041810 */
[----:B------:R-:W-:Y:S03]  /*31b0*/  LDSM.16.M88.2 R34, [R218+0x4080] ;  /* 0x00408000da22783b */ /* 0x000fe60000000100 */
[----:B------:R-:W-:Y:S04]  /*31c0*/  IMAD R0, R0, 0x2000, R228 ;  /* 0x0000200000007824 */ /* 0x000fe800078e02e4 */
[-C--:B--2---:R-:W-:Y:S04]  /*31d0*/  HMMA.16816.F32.BF16 R20, R28, R2.reuse, R20 ;  /* 0x000000021c14723c */ /* 0x084fe80000041814 */
[----:B------:R-:W-:Y:S04]  /*31e0*/  SHF.L.U32 R0, R0, 0x1, RZ ;  /* 0x0000000100007819 */ /* 0x000fe800000006ff */
[----:B------:R-:W-:Y:S01]  /*31f0*/  HMMA.16816.F32.BF16 R24, R140, R2, R24 ;  /* 0x000000028c18723c */ /* 0x000fe20000041818 */
[----:B------:R-:W-:Y:S04]  /*3200*/  LDSM.16.M88.2 R2, [R218+0x3080] ;  /* 0x00308000da02783b */ /* 0x000fe80000000100 */
[----:B------:R2:W3:Y:S03]  /*3210*/  LDSM.16.M88.4 R28, [R0+0x8080] ;  /* 0x00808000001c783b */ /* 0x0004e60000000200 */
[-C--:B------:R-:W-:Y:S01]  /*3220*/  HMMA.16816.F32.BF16 R4, R132, R136.reuse, R4 ;  /* 0x000000888404723c */ /* 0x080fe20000041804 */
[----:B------:R-:W4:Y:S07]  /*3230*/  LDSM.16.M88.4 R140, [R200+0x9080] ;  /* 0x00908000c88c783b */ /* 0x000f2e0000000200 */
[C---:B------:R-:W-:Y:S08]  /*3240*/  HMMA.16816.F32.BF16 R8, R144.reuse, R136, R8 ;  /* 0x000000889008723c */ /* 0x040ff00000041808 */
[-C--:B------:R-:W-:Y:S01]  /*3250*/  HMMA.16816.F32.BF16 R12, R144, R138.reuse, R12 ;  /* 0x0000008a900c723c */ /* 0x080fe2000004180c */
[----:B--2---:R-:W-:Y:S07]  /*3260*/  IMAD.U32 R0, RZ, RZ, UR4 ;  /* 0x00000004ff007e24 */ /* 0x004fee000f8e00ff */
[C---:B------:R-:W-:Y:S01]  /*3270*/  HMMA.16816.F32.BF16 R16, R132.reuse, R138, R16 ;  /* 0x0000008a8410723c */ /* 0x040fe20000041810 */
[----:B------:R-:W-:Y:S03]  /*3280*/  LDSM.16.M88.4 R136, [R201+0x9080] ;  /* 0x00908000c988783b */ /* 0x000fe60000000200 */
[----:B------:R-:W-:Y:S04]  /*3290*/  LEA R0, R0, R229, 0xd ;  /* 0x000000e500007211 */ /* 0x000fe800078e68ff */
[-C--:B-1----:R-:W-:Y:S04]  /*32a0*/  HMMA.16816.F32.BF16 R20, R132, R32.reuse, R20 ;  /* 0x000000208414723c */ /* 0x082fe80000041814 */
[----:B------:R-:W-:Y:S04]  /*32b0*/  IMAD.SHL.U32 R0, R0, 0x2, RZ ;  /* 0x0000000200007824 */ /* 0x000fe800078e00ff */
        /* <DEDUP_REMOVED lines=8> */
[----:B-1----:R-:W-:Y:S07]  /*3340*/  MOV R0, UR4 ;  /* 0x0000000400007c02 */ /* 0x002fee0008000f00 */
[C---:B------:R-:W-:Y:S04]  /*3350*/  HMMA.16816.F32.BF16 R16, R28.reuse, R34, R16 ;  /* 0x000000221c10723c */ /* 0x040fe80000041810 */
[--C-:B------:R-:W-:Y:S04]  /*3360*/  IMAD R0, R0, 0x40, R234.reuse ;  /* 0x0000004000007824 */ /* 0x100fe800078e02ea */
        /* <DEDUP_REMOVED lines=9> */
[----:B-----5:R-:W-:Y:S07]  /*3400*/  MOV R0, UR11 ;  /* 0x0000000b00007c02 */ /* 0x020fee0008000f00 */
[C---:B------:R-:W-:Y:S04]  /*3410*/  HMMA.16816.F32.BF16 R16, R132.reuse, R144, R16 ;  /* 0x000000908410723c */ /* 0x040fe80000041810 */
[----:B------:R-:W-:Y:S04]  /*3420*/  IMAD R0, R0, 0x40, R234 ;  /* 0x0000004000007824 */ /* 0x000fe800078e02ea */
[-C--:B------:R-:W-:Y:S04]  /*3430*/  HMMA.16816.F32.BF16 R20, R132, R146.reuse, R20 ;  /* 0x000000928414723c */ /* 0x080fe80000041814 */
[----:B------:R-:W-:Y:S04]  /*3440*/  IMAD.IADD R145, R237, 0x1, R0 ;  /* 0x00000001ed917824 */ /* 0x000fe800078e0200 */
[----:B------:R-:W-:Y:S07]  /*3450*/  HMMA.16816.F32.BF16 R24, R136, R146, R24 ;  /* 0x000000928818723c */ /* 0x000fee0000041818 */
[----:B------:R-:W-:Y:S05]  /*3460*/  IADD3 R146, R235, R0, RZ ;  /* 0x00000000eb927210 */ /* 0x000fea0007ffe0ff */
[----:B------:R-:W-:Y:S01]  /*3470*/  IMNMX R146, R238, R146, PT ;  /* 0x00000092ee927217 */ /* 0x000fe20003800200 */
[----:B------:R-:W-:-:S05]  /*3480*/  @!P4 BRA `(.L_x_609) ;  /* 0x000001a00000c947 */ /* 0x000fca0003800000 */
[----:B-1--4-:R-:W-:Y:S01]  /*3490*/  IADD3 R2, R0, UR17, RZ ;  /* 0x0000001100027c10 */ /* 0x012fe2000fffe0ff */
        /* <DEDUP_REMOVED lines=12> */
.L_x_611:
[----:B------:R-:W-:Y:S04]  /*3560*/  MOV R3, 0x1 ;  /* 0x0000000100037802 */ /* 0x000fe80000000f00 */
[----:B------:R-:W-:Y:S11]  /*3570*/  ISETP.NE.AND P0, PT, R3, c[0x0][0x2a8], PT ;  /* 0x0000aa0003007a0c */ /* 0x000ff60003f05270 */
[----:B------:R-:W-:Y:S02]  /*3580*/  @!UPT UIADD3 URZ, URZ, URZ, URZ ;  /* 0x0000003f3f3ff290 */ /* 0x000fe4000fffe03f */
[----:B------:R-:W-:Y:S05]  /*3590*/  @P0 IMAD.HI.U32 R3, R2, c[0x0][0x2ac], RZ ;  /* 0x0000ab0002030a27 */ /* 0x000fea00078e00ff */
[----:B------:R-:W-:Y:S02]  /*35a0*/  @P0 SHF.R.U32.HI R2, RZ, c[0x0][0x2b0], R3 ;  /* 0x0000ac00ff020a19 */ /* 0x000fe40000011603 */
.L_x_612:
[----:B------:R-:W-:Y:S05]  /*35b0*/  BSYNC B0 ;  /* 0x0000000000007941 */ /* 0x000fea0003800000 */
.L_x_610:
[----:B------:R-:W-:Y:S02]  /*35c0*/  IMAD R2, R2, c[0x0][0x2a8], R239 ;  /* 0x0000aa0002027a24 */ /* 0x000fe400078e02ef */
[--C-:B------:R-:W-:Y:S02]  /*35d0*/  IMAD.IADD R3, R235, 0x1, R0.reuse ;  /* 0x00000001eb037824 */ /* 0x100fe400078e0200 */
[----:B------:R-:W-:Y:S01]  /*35e0*/  IMAD.IADD R145, R237, 0x1, R0 ;  /* 0x00000001ed917824 */ /* 0x000fe200078e0200 */
[----:B------:R-:W-:Y:S02]  /*35f0*/  IADD3 R146, R2, c[0x0][0x2a8], RZ ;  /* 0x0000aa0002927a10 */ /* 0x000fe40007ffe0ff */
[----:B------:R-:W-:Y:S02]  /*3600*/  IMNMX R3, R238, R3, PT ;  /* 0x00000003ee037217 */ /* 0x000fe40003800200 */
[----:B------:R-:W-:Y:S02]  /*3610*/  IMNMX R145, R145, R2, !PT ;  /* 0x0000000291917217 */ /* 0x000fe40007800200 */
[----:B------:R-:W-:Y:S02]  /*3620*/  IMNMX R146, R3, R146, PT ;  /* 0x0000009203927217 */ /* 0x000fe40003800200 */
.L_x_609:
[----:B-1--4-:R-:W-:Y:S05]  /*3630*/  IADD3 R2, R0, 0x8, RZ ;  /* 0x0000000800027810 */ /* 0x012fea0007ffe0ff */
        /* <DEDUP_REMOVED lines=17> */
.L_x_615:
[----:B------:R-:W-:Y:S04]  /*3750*/  MOV R28, 0x1 ;  /* 0x00000001001c7802 */ /* 0x000fe80000000f00 */
[----:B------:R-:W-:Y:S11]  /*3760*/  ISETP.NE.AND P0, PT, R28, c[0x0][0x2a8], PT ;  /* 0x0000aa001c007a0c */ /* 0x000ff60003f05270 */
[----:B------:R-:W-:Y:S02]  /*3770*/  @!UPT UIADD3 URZ, URZ, URZ, URZ ;  /* 0x0000003f3f3ff290 */ /* 0x000fe4000fffe03f */
[----:B------:R-:W-:Y:S05]  /*3780*/  @P0 IMAD.HI.U32 R28, R2, c[0x0][0x2ac], RZ ;  /* 0x0000ab00021c0a27 */ /* 0x000fea00078e00ff */
[----:B------:R-:W-:Y:S02]  /*3790*/  @P0 SHF.R.U32.HI R2, RZ, c[0x0][0x2b0], R28 ;  /* 0x0000ac00ff020a19 */ /* 0x000fe4000001161c */
.L_x_616:
[----:B------:R-:W-:Y:S05]  /*37a0*/  BSYNC B0 ;  /* 0x0000000000007941 */ /* 0x000fea0003800000 */
.L_x_614:
[----:B------:R-:W-:Y:S05]  /*37b0*/  IMAD R2, R2, c[0x0][0x2a8], R239 ;  /* 0x0000aa0002027a24 */ /* 0x000fea00078e02ef */
[----:B------:R-:W-:Y:S02]  /*37c0*/  IADD3 R28, R2, c[0x0][0x2a8], RZ ;  /* 0x0000aa00021c7a10 */ /* 0x000fe40007ffe0ff */
[----:B------:R-:W-:Y:S02]  /*37d0*/  IMNMX R3, R3, R2, !PT ;  /* 0x0000000203037217 */ /* 0x000fe40007800200 */
[----:B------:R-:W-:Y:S02]  /*37e0*/  IMNMX R140, R140, R28, PT ;  /* 0x0000001c8c8c7217 */ /* 0x000fe40003800200 */
.L_x_613:
        /* <DEDUP_REMOVED lines=18> */
.L_x_619:
[----:B------:R-:W-:Y:S04]  /*3910*/  MOV R28, 0x1 ;  /* 0x00000001001c7802 */ /* 0x000fe80000000f00 */
[----:B------:R-:W-:Y:S11]  /*3920*/  ISETP.NE.AND P0, PT, R28, c[0x0][0x2a8], PT ;  /* 0x0000aa001c007a0c */ /* 0x000ff60003f05270 */
[----:B------:R-:W-:Y:S02]  /*3930*/  @!UPT UIADD3 URZ, URZ, URZ, URZ ;  /* 0x0000003f3f3ff290 */ /* 0x000fe4000fffe03f */
[----:B------:R-:W-:Y:S05]  /*3940*/  @P0 IMAD.HI.U32 R28, R2, c[0x0][0x2ac], RZ ;  /* 0x0000ab00021c0a27 */ /* 0x000fea00078e00ff */
[----:B------:R-:W-:Y:S02]  /*3950*/  @P0 SHF.R.U32.HI R2, RZ, c[0x0][0x2b0], R28 ;  /* 0x0000ac00ff020a19 */ /* 0x000fe4000001161c */
.L_x_620:
[----:B------:R-:W-:Y:S05]  /*3960*/  BSYNC B0 ;  /* 0x0000000000007941 */ /* 0x000fea0003800000 */
.L_x_618:
[----:B------:R-:W-:Y:S05]  /*3970*/  IMAD R2, R2, c[0x0][0x2a8], R239 ;  /* 0x0000aa0002027a24 */ /* 0x000fea00078e02ef */
[----:B------:R-:W-:Y:S02]  /*3980*/  IADD3 R28, R2, c[0x0][0x2a8], RZ ;  /* 0x0000aa00021c7a10 */ /* 0x000fe40007ffe0ff */
[----:B------:R-:W-:Y:S02]  /*3990*/  IMNMX R141, R141, R2, !PT ;  /* 0x000000028d8d7217 */ /* 0x000fe40007800200 */
[----:B------:R-:W-:Y:S02]  /*39a0*/  IMNMX R142, R142, R28, PT ;  /* 0x0000001c8e8e7217 */ /* 0x000fe40003800200 */
.L_x_617:
        /* <DEDUP_REMOVED lines=18> */
.L_x_623:
[----:B------:R-:W-:Y:S04]  /*3ad0*/  MOV R2, 0x1 ;  /* 0x0000000100027802 */ /* 0x000fe80000000f00 */
[----:B------:R-:W-:Y:S11]  /*3ae0*/  ISETP.NE.AND P0, PT, R2, c[0x0][0x2a8], PT ;  /* 0x0000aa0002007a0c */ /* 0x000ff60003f05270 */
[----:B------:R-:W-:Y:S02]  /*3af0*/  @!UPT UIADD3 URZ, URZ, URZ, URZ ;  /* 0x0000003f3f3ff290 */ /* 0x000fe4000fffe03f */
[----:B------:R-:W-:Y:S05]  /*3b00*/  @P0 IMAD.HI.U32 R2, R0, c[0x0][0x2ac], RZ ;  /* 0x0000ab0000020a27 */ /* 0x000fea00078e00ff */
[----:B------:R-:W-:Y:S02]  /*3b10*/  @P0 SHF.R.U32.HI R0, RZ, c[0x0][0x2b0], R2 ;  /* 0x0000ac00ff000a19 */ /* 0x000fe40000011602 */
.L_x_624:
[----:B------:R-:W-:Y:S05]  /*3b20*/  BSYNC B0 ;  /* 0x0000000000007941 */ /* 0x000fea0003800000 */
.L_x_622:
[----:B------:R-:W-:Y:S05]  /*3b30*/  IMAD R0, R0, c[0x0][0x2a8], R239 ;  /* 0x0000aa0000007a24 */ /* 0x000fea00078e02ef */
[----:B------:R-:W-:Y:S02]  /*3b40*/  IADD3 R2, R0, c[0x0][0x2a8], RZ ;  /* 0x0000aa0000027a10 */ /* 0x000fe40007ffe0ff */
[----:B------:R-:W-:Y:S02]  /*3b50*/  IMNMX R143, R143, R0, !PT ;  /* 0x000000008f8f7217 */ /* 0x000fe40007800200 */
[----:B------:R-:W-:Y:S02]  /*3b60*/  IMNMX R144, R144, R2, PT ;  /* 0x0000000290907217 */ /* 0x000fe40003800200 */
.L_x_621:
        /* <DEDUP_REMOVED lines=17> */
[----:B------:R-:W-:Y:S01]  /*3c80*/  IMAD.U32 R203, RZ, RZ, UR13 ;  /* 0x0000000dffcb7e24 */ /* 0x000fe2000f8e00ff */
[----:B------:R-:W-:Y:S01]  /*3c90*/  ULDC.64 UR6, c[0x0][0x178] ;  /* 0x00005e0000067ab9 */ /* 0x000fe20000000a00 */
[----:B----4-:R-:W4:Y:S01]  /*3ca0*/  LDL.64 R206, [R1] ;  /* 0x0000000001ce7983 */ /* 0x010f220000100a00 */
[----:B------:R-:W-:Y:S01]  /*3cb0*/  UIMAD UR20, UR20, UR6, URZ ;  /* 0x00000006141472a4 */ /* 0x000fe2000f8e023f */
[----:B------:R-:W-:Y:S01]  /*3cc0*/  IMAD.U32 R202, RZ, RZ, UR11 ;  /* 0x0000000bffca7e24 */ /* 0x000fe2000f8e00ff */
[----:B------:R-:W-:Y:S02]  /*3cd0*/  UIMAD.WIDE.U32 UR22, UR10, UR6, URZ ;  /* 0x000000060a1672a5 */ /* 0x000fe4000f8e003f */
        /* <DEDUP_REMOVED lines=13> */
[----:B----4-:R-:W4:Y:S01]  /*3db0*/  S2R R207, SR_TID.X ;  /* 0x0000000000cf7919 */ /* 0x010f220000002100 */
[----:B-----5:R-:W-:Y:S01]  /*3dc0*/  IMAD R147, R203, 0x4000, R205 ;  /* 0x00004000cb937824 */ /* 0x020fe200078e02cd */
[----:B------:R-:W-:Y:S01]  /*3dd0*/  @!P3 IADD3 R203, P0, R202, R206, RZ ;  /* 0x000000cecacbb210 */ /* 0x000fe20007f1e0ff */
[----:B------:R-:W-:Y:S02]  /*3de0*/  IMAD.U32 R205, RZ, RZ, UR16 ;  /* 0x00000010ffcd7e24 */ /* 0x000fe4000f8e00ff */
[----:B------:R-:W-:Y:S01]  /*3df0*/  IMAD.U32 R206, RZ, RZ, UR5 ;  /* 0x00000005ffce7e24 */ /* 0x000fe2000f8e00ff */
[----:B------:R-:W-:Y:S01]  /*3e00*/  @!PT LDS RZ, [RZ] ;  /* 0x00000000fffff984 */ /* 0x000fe20000000800 */
[----:B------:R-:W-:Y:S01]  /*3e10*/  @!PT LDS RZ, [RZ] ;  /* 0x00000000fffff984 */ /* 0x000fe20000000800 */
[----:B------:R-:W-:Y:S01]  /*3e20*/  @!PT LDS RZ, [RZ] ;  /* 0x00000000fffff984 */ /* 0x000fe20000000800 */
[----:B------:R5:W-:Y:S04]  /*3e30*/  LDGSTS.E.BYPASS.LTC128B.128 [R147], [R200.64], !P2 ;  /* 0x00000000c8937fae */ /* 0x000be8000d101d52 */
[----:B------:R5:W-:Y:S01]  /*3e40*/  LDGSTS.E.BYPASS.LTC128B.128 [R147+0x2000], [R200.64+0x80], !P1 ;  /* 0x02000080c8937fae */ /* 0x000be2000c901d52 */
[----:B----4-:R-:W-:Y:S01]  /*3e50*/  IMAD.SHL.U32 R207, R207, 0x4, RZ ;  /* 0x00000004cfcf7824 */ /* 0x010fe200078e00ff */
[----:B-----5:R-:W-:Y:S02]  /*3e60*/  IADD3 R201, P2, P1, R244, UR6, R205 ;  /* 0x00000006f4c97c10 */ /* 0x020fe4000f95e0cd */
[----:B------:R-:W-:Y:S02]  /*3e70*/  @!P3 LEA.HI.X.SX32 R200, R202, R252, 0x1, P0 ;  /* 0x000000fccac8b211 */ /* 0x000fe400000f0eff */
[----:B------:R-:W-:Y:S02]  /*3e80*/  @!P3 LEA R202, P0, R203, c[0x0][0x258], 0x2 ;  /* 0x00009600cbcaba11 */ /* 0x000fe400078010ff */
[----:B------:R-:W-:Y:S02]  /*3e90*/  IADD3.X R205, R241, UR20, R206, P2, P1 ;  /* 0x00000014f1cd7c10 */ /* 0x000fe400097e24ce */
[C---:B------:R-:W-:Y:S02]  /*3ea0*/  ISETP.LT.OR P2, PT, R150.reuse, 0x21, P6 ;  /* 0x000000219600780c */ /* 0x040fe40003741670 */
[----:B------:R-:W-:Y:S01]  /*3eb0*/  ISETP.LT.OR P1, PT, R150, 0x21, P5 ;  /* 0x000000219600780c */ /* 0x000fe20002f21670 */
[----:B------:R-:W-:Y:S01]  /*3ec0*/  IMAD.U32 R150, RZ, RZ, UR13 ;  /* 0x0000000dff967e24 */ /* 0x000fe2000f8e00ff */
[----:B------:R-:W-:Y:S02]  /*3ed0*/  @!P3 LEA.HI.X R203, R203, c[0x0][0x25c], R200, 0x2, P0 ;  /* 0x00009700cbcbba11 */ /* 0x000fe400000f14c8 */
[C---:B------:R-:W-:Y:S01]  /*3ee0*/  LEA R200, P0, R201.reuse, c[0x0][0x160], 0x1 ;  /* 0x00005800c9c87a11 */ /* 0x040fe200078008ff */
[----:B------:R-:W-:Y:S03]  /*3ef0*/  @!P3 IMAD R150, R150, 0x40, R207 ;  /* 0x000000409696b824 */ /* 0x000fe600078e02cf */
[----:B------:R-:W-:Y:S01]  /*3f00*/  LEA.HI.X R201, R201, c[0x0][0x164], R205, 0x1, P0 ;  /* 0x00005900c9c97a11 */ /* 0x000fe200000f0ccd */
[----:B------:R-:W-:Y:S04]  /*3f10*/  @!P3 IMAD.SHL.U32 R150, R150, 0x4, RZ ;  /* 0x000000049696b824 */ /* 0x000fe800078e00ff */
[----:B------:R4:W-:Y:S04]  /*3f20*/  LDGSTS.E.BYPASS.LTC128B.128 [R147+0x1000], [R200.64], !P2 ;  /* 0x01000000c8937fae */ /* 0x0009e8000d101d52 */
[----:B------:R4:W-:Y:S04]  /*3f30*/  LDGSTS.E.BYPASS.LTC128B.128 [R147+0x3000], [R200.64+0x80], !P1 ;  /* 0x03000080c8937fae */ /* 0x0009e8000c901d52 */
[----:B------:R4:W-:Y:S02]  /*3f40*/  @!P3 LDGSTS.E.BYPASS.LTC128B.128 [R150+0x12080], [R202.64] ;  /* 0x12080000ca96bfae */ /* 0x0009e4000b901d52 */
.L_x_625:
[----:B------:R-:W-:Y:S01]  /*3f50*/  PLOP3.LUT P0, PT, PT, PT, UP6, 0x40, 0x0 ;  /* 0x000000000000781c */ /* 0x000fe20003f0e868 */
[----:B------:R-:W0:Y:S01]  /*3f60*/  LDGDEPBAR ;  /* 0x00000000000079af */ /* 0x000e220000000000 */
[----:B------:R-:W-:Y:S02]  /*3f70*/  PLOP3.LUT P1, PT, PT, PT, UP6, 0x40, 0x0 ;  /* 0x000000000000781c */ /* 0x000fe40003f2e868 */
[----:B------:R-:W-:Y:S02]  /*3f80*/  ISETP.GT.AND P0, PT, R145, RZ, P0 ;  /* 0x000000ff9100720c */ /* 0x000fe40000704270 */
[----:B------:R-:W-:Y:S02]  /*3f90*/  PLOP3.LUT P2, PT, PT, PT, UP5, 0x40, 0x0 ;  /* 0x000000000000781c */ /* 0x000fe40003f4e858 */
[----:B------:R-:W-:Y:S02]  /*3fa0*/  ISETP.GT.AND P1, PT, R3, RZ, P1 ;  /* 0x000000ff0300720c */ /* 0x000fe40000f24270 */
[----:B------:R-:W-:Y:S02]  /*3fb0*/  ISETP.LT.OR P0, PT, R146, 0x1, P0 ;  /* 0x000000019200780c */ /* 0x000fe40000701670 */
[----:B------:R-:W-:Y:S02]  /*3fc0*/  ISETP.GT.AND P2, PT, R145, 0x1, P2 ;  /* 0x000000019100780c */ /* 0x000fe40001744270 */
[----:B------:R-:W-:Y:S02]  /*3fd0*/  FSEL R205, R4, -INF , !P0 ;  /* 0xff80000004cd7808 */ /* 0x000fe40004000000 */
[----:B------:R-:W-:Y:S02]  /*3fe0*/  PLOP3.LUT P0, PT, PT, PT, UP5, 0x40, 0x0 ;  /* 0x000000000000781c */ /* 0x000fe40003f0e858 */
[----:B------:R-:W-:Y:S01]  /*3ff0*/  ISETP.LT.OR P2, PT, R146, 0x2, P2 ;  /* 0x000000029200780c */ /* 0x000fe20001741670 */
[--C-:B------:R-:W-:Y:S01]  /*4000*/  FFMA.FTZ R210, R205, c[0x0][0x29c], -R149.reuse ;  /* 0x0000a700cdd27a23 */ /* 0x100fe20000010895 */
[----:B------:R-:W-:Y:S02]  /*4010*/  ISETP.LT.OR P1, PT, R140, 0x1, P1 ;  /* 0x000000018c00780c */ /* 0x000fe40000f21670 */
[----:B------:R-:W-:Y:S02]  /*4020*/  ISETP.GT.AND P0, PT, R3, 0x1, P0 ;  /* 0x000000010300780c */ /* 0x000fe40000704270 */
[----:B----4-:R-:W-:Y:S02]  /*4030*/  FSEL R203, R5, -INF , !P2 ;  /* 0xff80000005cb7808 */ /* 0x010fe40005000000 */
[----:B------:R-:W-:Y:S02]  /*4040*/  FSEL R202, R6, -INF , !P1 ;  /* 0xff80000006ca7808 */ /* 0x000fe40004800000 */
[----:B------:R-:W-:Y:S01]  /*4050*/  PLOP3.LUT P2, PT, PT, PT, UP4, 0x40, 0x0 ;  /* 0x000000000000781c */ /* 0x000fe20003f4e848 */
[--C-:B------:R-:W-:Y:S01]  /*4060*/  FFMA.FTZ R209, R203, c[0x0][0x29c], -R149.reuse ;  /* 0x0000a700cbd17a23 */ /* 0x100fe20000010895 */
[----:B------:R-:W-:Y:S01]  /*4070*/  PLOP3.LUT P1, PT, PT, PT, UP3, 0x40, 0x0 ;  /* 0x000000000000781c */ /* 0x000fe20003f2e838 */
[--C-:B------:R-:W-:Y:S01]  /*4080*/  FFMA.FTZ R205, R202, c[0x0][0x29c], -R148.reuse ;  /* 0x0000a700cacd7a23 */ /* 0x100fe20000010894 */
[C---:B------:R-:W-:Y:S02]  /*4090*/  ISETP.GT.AND P2, PT, R145.reuse, 0x20, P2 ;  /* 0x000000209100780c */ /* 0x040fe40001744270 */
[----:B------:R-:W-:Y:S02]  /*40a0*/  ISETP.GT.AND P1, PT, R145, 0x21, P1 ;  /* 0x000000219100780c */ /* 0x000fe40000f24270 */
[----:B------:R-:W-:Y:S02]  /*40b0*/  ISETP.LT.OR P0, PT, R140, 0x2, P0 ;  /* 0x000000028c00780c */ /* 0x000fe40000701670 */
[C---:B------:R-:W-:Y:S02]  /*40c0*/  ISETP.LT.OR P2, PT, R146.reuse, 0x21, P2 ;  /* 0x000000219200780c */ /* 0x040fe40001741670 */
[----:B------:R-:W-:Y:S02]  /*40d0*/  FSEL R201, R7, -INF , !P0 ;  /* 0xff80000007c97808 */ /* 0x000fe40004000000 */
[-C--:B--2---:R-:W-:Y:S01]  /*40e0*/  HMMA.16816.F32.BF16 R4, R28, R152.reuse, RZ ;  /* 0x000000981c04723c */ /* 0x084fe200000418ff */
[----:B------:R-:W-:Y:S02]  /*40f0*/  PLOP3.LUT P0, PT, PT, PT, UP4, 0x40, 0x0 ;  /* 0x000000000000781c */ /* 0x000fe40003f0e848 */
[----:B------:R-:W-:Y:S02]  /*4100*/  ISETP.LT.OR P1, PT, R146, 0x22, P1 ;  /* 0x000000229200780c */ /* 0x000fe40000f21670 */
[----:B------:R-:W-:Y:S02]  /*4110*/  ISETP.GT.AND P0, PT, R3, 0x20, P0 ;  /* 0x000000200300780c */ /* 0x000fe40000704270 */
[----:B------:R-:W-:Y:S02]  /*4120*/  FSEL R150, R17, -INF , !P1 ;  /* 0xff80000011967808 */ /* 0x000fe40004800000 */
[----:B------:R-:W-:Y:S02]  /*4130*/  FSEL R200, R16, -INF , !P2 ;  /* 0xff80000010c87808 */ /* 0x000fe40005000000 */
[----:B------:R-:W-:Y:S01]  /*4140*/  PLOP3.LUT P2, PT, PT, PT, UP3, 0x40, 0x0 ;  /* 0x000000000000781c */ /* 0x000fe20003f4e838 */
[--C-:B------:R-:W-:Y:S01]  /*4150*/  FFMA.FTZ R208, R150, c[0x0][0x29c], -R149.reuse ;  /* 0x0000a70096d07a23 */ /* 0x100fe20000010895 */
[----:B------:R-:W-:Y:S01]  /*4160*/  PLOP3.LUT P1, PT, PT, PT, UP2, 0x40, 0x0 ;  /* 0x000000000000781c */ /* 0x000fe20003f2e828 */
[--C-:B------:R-:W-:Y:S01]  /*4170*/  FFMA.FTZ R150, R201, c[0x0][0x29c], -R148.reuse ;  /* 0x0000a700c9967a23 */ /* 0x100fe20000010894 */
[----:B------:R-:W-:Y:S02]  /*4180*/  ISETP.GT.AND P2, PT, R3, 0x21, P2 ;  /* 0x000000210300780c */ /* 0x000fe40001744270 */
[----:B------:R-:W-:Y:S02]  /*4190*/  ISETP.LT.OR P0, PT, R140, 0x21, P0 ;  /* 0x000000218c00780c */ /* 0x000fe40000701670 */
[C---:B------:R-:W-:Y:S01]  /*41a0*/  ISETP.GT.AND P1, PT, R145.reuse, 0x40, P1 ;  /* 0x000000409100780c */ /* 0x040fe20000f24270 */
[----:B------:R-:W-:Y:S01]  /*41b0*/  MUFU.EX2 R150, R150 ;  /* 0x0000009600967308 */ /* 0x000fe20000000800 */
[----:B------:R-:W-:Y:S02]  /*41c0*/  FSEL R147, R18, -INF , !P0 ;  /* 0xff80000012937808 */ /* 0x000fe40004000000 */
[----:B------:R-:W-:Y:S02]  /*41d0*/  ISETP.LT.OR P2, PT, R140, 0x22, P2 ;  /* 0x000000228c00780c */ /* 0x000fe40001741670 */
[----:B------:R-:W-:Y:S02]  /*41e0*/  ISETP.LT.OR P1, PT, R146, 0x41, P1 ;  /* 0x000000419200780c */ /* 0x000fe40000f21670 */
[----:B------:R-:W-:Y:S02]  /*41f0*/  PLOP3.LUT P0, PT, PT, PT, UP1, 0x40, 0x0 ;  /* 0x000000000000781c */ /* 0x000fe40003f0e818 */
[----:B------:R-:W-:Y:S02]  /*4200*/  FSEL R20, R20, -INF , !P1 ;  /* 0xff80000014147808 */ /* 0x000fe40004800000 */
[----:B------:R-:W-:Y:S02]  /*4210*/  ISETP.GT.AND P0, PT, R145, 0x41, P0 ;  /* 0x000000419100780c */ /* 0x000fe40000704270 */
[----:B------:R-:W-:Y:S01]  /*4220*/  FSEL R145, R19, -INF , !P2 ;  /* 0xff80000013917808 */ /* 0x000fe20005000000 */
[----:B------:R-:W-:Y:S01]  /*4230*/  FFMA.FTZ R207, R20, c[0x0][0x29c], -R149 ;  /* 0x0000a70014cf7a23 */ /* 0x000fe20000010895 */
[----:B------:R-:W-:Y:S02]  /*4240*/  PLOP3.LUT P2, PT, PT, PT, UP2, 0x40, 0x0 ;  /* 0x000000000000781c */ /* 0x000fe40003f4e828 */
[----:B------:R-:W-:Y:S01]  /*4250*/  PLOP3.LUT P1, PT, PT, PT, UP1, 0x40, 0x0 ;  /* 0x000000000000781c */ /* 0x000fe20003f2e818 */
[--C-:B------:R-:W-:Y:S01]  /*4260*/  FFMA.FTZ R201, R145, c[0x0][0x29c], -R148.reuse ;  /* 0x0000a70091c97a23 */ /* 0x100fe20000010894 */
[C---:B------:R-:W-:Y:S01]  /*4270*/  ISETP.GT.AND P2, PT, R3.reuse, 0x40, P2 ;  /* 0x000000400300780c */ /* 0x040fe20001744270 */
[----:B------:R-:W-:Y:S01]  /*4280*/  MUFU.EX2 R145, R208 ;  /* 0x000000d000917308 */ /* 0x000fe20000000800 */
[----:B------:R-:W-:Y:S02]  /*4290*/  ISETP.GT.AND P1, PT, R3, 0x41, P1 ;  /* 0x000000410300780c */ /* 0x000fe40000f24270 */
[----:B------:R-:W-:Y:S02]  /*42a0*/  ISETP.LT.OR P0, PT, R146, 0x42, P0 ;  /* 0x000000429200780c */ /* 0x000fe40000701670 */
[C---:B------:R-:W-:Y:S02]  /*42b0*/  ISETP.LT.OR P2, PT, R140.reuse, 0x41, P2 ;  /* 0x000000418c00780c */ /* 0x040fe40001741670 */
[----:B------:R-:W-:Y:S02]  /*42c0*/  FSEL R21, R21, -INF , !P0 ;  /* 0xff80000015157808 */ /* 0x000fe40004000000 */
[----:B------:R-:W-:Y:S01]  /*42d0*/  PLOP3.LUT P0, PT, PT, PT, UP6, 0x40, 0x0 ;  /* 0x000000000000781c */ /* 0x000fe20003f0e868 */
[----:B------:R-:W-:Y:S01]  /*42e0*/  MUFU.EX2 R201, R201 ;  /* 0x000000c900c97308 */ /* 0x000fe20000000800 */
[----:B------:R-:W-:Y:S01]  /*42f0*/  ISETP.LT.OR P1, PT, R140, 0x42, P1 ;  /* 0x000000428c00780c */ /* 0x000fe20000f21670 */
[----:B------:R-:W-:Y:S01]  /*4300*/  IMAD.MOV.U32 R140, RZ, RZ, 0x40 ;  /* 0x00000040ff8c7424 */ /* 0x000fe200078e00ff */
[----:B------:R-:W-:Y:S02]  /*4310*/  ISETP.GT.AND P0, PT, R141, RZ, P0 ;  /* 0x000000ff8d00720c */ /* 0x000fe40000704270 */
[----:B------:R-:W-:Y:S02]  /*4320*/  FSEL R22, R22, -INF , !P2 ;  /* 0xff80000016167808 */ /* 0x000fe40005000000 */
[----:B------:R-:W-:Y:S02]  /*4330*/  PLOP3.LUT P2, PT, PT, PT, UP6, 0x40, 0x0 ;  /* 0x000000000000781c */ /* 0x000fe40003f4e868 */
[----:B------:R-:W-:Y:S01]  /*4340*/  FSEL R23, R23, -INF , !P1 ;  /* 0xff80000017177808 */ /* 0x000fe20004800000 */
[----:B------:R-:W-:Y:S01]  /*4350*/  FFMA.FTZ R211, R22, c[0x0][0x29c], -R148 ;  /* 0x0000a70016d37a23 */ /* 0x000fe20000010894 */
[----:B------:R-:W-:Y:S02]  /*4360*/  PLOP3.LUT P1, PT, PT, PT, UP5, 0x40, 0x0 ;  /* 0x000000000000781c */ /* 0x000fe40003f2e858 */
[----:B------:R-:W-:Y:S02]  /*4370*/  ISETP.LT.OR P0, PT, R142, 0x1, P0 ;  /* 0x000000018e00780c */ /* 0x000fe40000701670 */
[----:B------:R-:W-:Y:S02]  /*4380*/  ISETP.GT.AND P1, PT, R141, 0x1, P1 ;  /* 0x000000018d00780c */ /* 0x000fe40000f24270 */
[C---:B------:R-:W-:Y:S02]  /*4390*/  ISETP.GT.AND P2, PT, R143.reuse, RZ, P2 ;  /* 0x000000ff8f00720c */ /* 0x040fe40001744270 */
[----:B------:R-:W-:Y:S02]  /*43a0*/  FSEL R206, R8, -INF , !P0 ;  /* 0xff80000008ce7808 */ /* 0x000fe40004000000 */
[----:B------:R-:W-:Y:S02]  /*43b0*/  ISETP.LT.OR P1, PT, R142, 0x2, P1 ;  /* 0x000000028e00780c */ /* 0x000fe40000f21670 */
[----:B------:R-:W-:Y:S01]  /*43c0*/  PLOP3.LUT P0, PT, PT, PT, UP5, 0x40, 0x0 ;  /* 0x000000000000781c */ /* 0x000fe20003f0e858 */
[--C-:B------:R-:W-:Y:S01]  /*43d0*/  FFMA.FTZ R202, R206, c[0x0][0x29c], -R151.reuse ;  /* 0x0000a700ceca7a23 */ /* 0x100fe20000010897 */
[----:B------:R-:W-:Y:S02]  /*43e0*/  ISETP.LT.OR P2, PT, R144, 0x1, P2 ;  /* 0x000000019000780c */ /* 0x000fe40001741670 */
[----:B------:R-:W-:Y:S02]  /*43f0*/  ISETP.GT.AND P0, PT, R143, 0x1, P0 ;  /* 0x000000018f00780c */ /* 0x000fe40000704270 */
[----:B------:R-:W-:Y:S01]  /*4400*/  FSEL R213, R10, -INF , !P2 ;  /* 0xff8000000ad57808 */ /* 0x000fe20005000000 */
[----:B------:R-:W-:Y:S01]  /*4410*/  MUFU.EX2 R202, R202 ;  /* 0x000000ca00ca7308 */ /* 0x000fe20000000800 */
[----:B------:R-:W-:Y:S02]  /*4420*/  FSEL R146, R9, -INF , !P1 ;  /* 0xff80000009927808 */ /* 0x000fe40004800000 */
[----:B------:R-:W-:Y:S02]  /*4430*/  PLOP3.LUT P1, PT, PT, PT, UP4, 0x40, 0x0 ;  /* 0x000000000000781c */ /* 0x000fe40003f2e848 */
[----:B------:R-:W-:Y:S01]  /*4440*/  PLOP3.LUT P2, PT, PT, PT, UP3, 0x40, 0x0 ;  /* 0x000000000000781c */ /* 0x000fe20003f4e838 */
[--C-:B------:R-:W-:Y:S01]  /*4450*/  FFMA.FTZ R203, R146, c[0x0][0x29c], -R151.reuse ;  /* 0x0000a70092cb7a23 */ /* 0x100fe20000010897 */
[C---:B------:R-:W-:Y:S02]  /*4460*/  ISETP.GT.AND P1, PT, R141.reuse, 0x20, P1 ;  /* 0x000000208d00780c */ /* 0x040fe40000f24270 */
[----:B------:R-:W-:Y:S01]  /*4470*/  ISETP.GT.AND P2, PT, R141, 0x21, P2 ;  /* 0x000000218d00780c */ /* 0x000fe20001744270 */
[----:B------:R-:W-:Y:S01]  /*4480*/  MUFU.EX2 R146, R207 ;  /* 0x000000cf00927308 */ /* 0x000fe20000000800 */
[----:B------:R-:W-:Y:S02]  /*4490*/  ISETP.LT.OR P0, PT, R144, 0x2, P0 ;  /* 0x000000029000780c */ /* 0x000fe40000701670 */
[C---:B------:R-:W-:Y:S02]  /*44a0*/  ISETP.LT.OR P1, PT, R142.reuse, 0x21, P1 ;  /* 0x000000218e00780c */ /* 0x040fe40000f21670 */
[----:B------:R-:W-:Y:S02]  /*44b0*/  FSEL R214, R11, -INF , !P0 ;  /* 0xff8000000bd67808 */ /* 0x000fe40004000000 */
[C---:B---3--:R-:W-:Y:S02]  /*44c0*/  HMMA.16816.F32.BF16 R8, R32.reuse, R152, RZ ;  /* 0x000000982008723c */ /* 0x048fe400000418ff */
[----:B------:R-:W-:Y:S01]  /*44d0*/  ISETP.LT.OR P2, PT, R142, 0x22, P2 ;  /* 0x000000228e00780c */ /* 0x000fe20001741670 */
[----:B------:R-:W-:Y:S01]  /*44e0*/  MUFU.EX2 R203, R203 ;  /* 0x000000cb00cb7308 */ /* 0x000fe20000000800 */
[----:B------:R-:W-:Y:S02]  /*44f0*/  LOP3.LUT P0, RZ, R225, 0x4, RZ, 0xc0, !PT ;  /* 0x00000004e1ff7812 */ /* 0x000fe4000780c0ff */
[----:B------:R-:W-:Y:S02]  /*4500*/  FSEL R12, R12, -INF , !P1 ;  /* 0xff8000000c0c7808 */ /* 0x000fe40004800000 */
[-C--:B------:R-:W-:Y:S01]  /*4510*/  HMMA.16816.F32.BF16 R16, R32, R154.reuse, RZ ;  /* 0x0000009a2010723c */ /* 0x080fe200000418ff */
[----:B------:R-:W-:Y:S02]  /*4520*/  SEL R140, R140, 0xffffffc0, !P0 ;  /* 0xffffffc08c8c7807 */ /* 0x000fe40004000000 */
[----:B------:R-:W-:Y:S01]  /*4530*/  PLOP3.LUT P0, PT, PT, PT, UP2, 0x40, 0x0 ;  /* 0x000000000000781c */ /* 0x000fe20003f0e828 */
[--C-:B------:R-:W-:Y:S01]  /*4540*/  FFMA.FTZ R12, R12, c[0x0][0x29c], -R151.reuse ;  /* 0x0000a7000c0c7a23 */ /* 0x100fe20000010897 */
[----:B------:R-:W-:Y:S01]  /*4550*/  PLOP3.LUT P1, PT, PT, PT, UP1, 0x40, 0x0 ;  /* 0x000000000000781c */ /* 0x000fe20003f2e818 */
[----:B------:R-:W-:Y:S01]  /*4560*/  IMAD.IADD R3, R0, 0x1, R140 ;  /* 0x0000000100037824 */ /* 0x000fe200078e028c */
[----:B------:R-:W-:Y:S01]  /*4570*/  FSEL R13, R13, -INF , !P2 ;  /* 0xff8000000d0d7808 */ /* 0x000fe20005000000 */
[----:B------:R-:W-:Y:S01]  /*4580*/  IMAD.IADD R140, R140, 0x1, R2 ;  /* 0x000000018c8c7824 */ /* 0x000fe200078e0202 */
[----:B------:R-:W-:Y:S02]  /*4590*/  PLOP3.LUT P2, PT, PT, PT, UP4, 0x40, 0x0 ;  /* 0x000000000000781c */ /* 0x000fe40003f4e848 */
[----:B------:R-:W-:Y:S01]  /*45a0*/  ISETP.GT.AND P0, PT, R141, 0x40, P0 ;  /* 0x000000408d00780c */ /* 0x000fe20000704270 */
[--C-:B------:R-:W-:Y:S01]  /*45b0*/  FFMA.FTZ R13, R13, c[0x0][0x29c], -R151.reuse ;  /* 0x0000a7000d0d7a23 */ /* 0x100fe20000010897 */
[----:B------:R-:W-:Y:S02]  /*45c0*/  ISETP.GT.AND P1, PT, R141, 0x41, P1 ;  /* 0x000000418d00780c */ /* 0x000fe40000f24270 */
[----:B------:R-:W-:Y:S02]  /*45d0*/  ISETP.GT.AND P2, PT, R143, 0x20, P2 ;  /* 0x000000208f00780c */ /* 0x000fe40001744270 */
[C---:B------:R-:W-:Y:S02]  /*45e0*/  ISETP.LT.OR P0, PT, R142.reuse, 0x41, P0 ;  /* 0x000000418e00780c */ /* 0x040fe40000701670 */
[----:B------:R-:W-:Y:S02]  /*45f0*/  ISETP.LT.OR P1, PT, R142, 0x42, P1 ;  /* 0x000000428e00780c */ /* 0x000fe40000f21670 */
[----:B------:R-:W-:Y:S02]  /*4600*/  ISETP.LT.OR P2, PT, R144, 0x21, P2 ;  /* 0x000000219000780c */ /* 0x000fe40001741670 */
[----:B------:R-:W-:Y:S02]  /*4610*/  FSEL R24, R24, -INF , !P0 ;  /* 0xff80000018187808 */ /* 0x000fe40004000000 */
[----:B------:R-:W-:Y:S02]  /*4620*/  FSEL R212, R14, -INF , !P2 ;  /* 0xff8000000ed47808 */ /* 0x000fe40005000000 */
[----:B------:R-:W-:Y:S01]  /*4630*/  PLOP3.LUT P0, PT, PT, PT, UP3, 0x40, 0x0 ;  /* 0x000000000000781c */ /* 0x000fe20003f0e838 */
[--C-:B------:R-:W-:Y:S01]  /*4640*/  FFMA.FTZ R14, R24, c[0x0][0x29c], -R151.reuse ;  /* 0x0000a700180e7a23 */ /* 0x100fe20000010897 */
[----:B------:R-:W-:Y:S01]  /*4650*/  FSEL R25, R25, -INF , !P1 ;  /* 0xff80000019197808 */ /* 0x000fe20004800000 */
[----:B------:R-:W-:Y:S01]  /*4660*/  MUFU.EX2 R24, R210 ;  /* 0x000000d200187308 */ /* 0x000fe20000000800 */
[----:B------:R-:W-:Y:S02]  /*4670*/  PLOP3.LUT P1, PT, PT, PT, UP2, 0x40, 0x0 ;  /* 0x000000000000781c */ /* 0x000fe40003f2e828 */
[----:B------:R-:W-:Y:S01]  /*4680*/  PLOP3.LUT P2, PT, PT, PT, UP1, 0x40, 0x0 ;  /* 0x000000000000781c */ /* 0x000fe20003f4e818 */
[----:B------:R-:W-:Y:S01]  /*4690*/  FFMA.FTZ R151, R25, c[0x0][0x29c], -R151 ;  /* 0x0000a70019977a23 */ /* 0x000fe20000010897 */
[C---:B------:R-:W-:Y:S02]  /*46a0*/  ISETP.GT.AND P0, PT, R143.reuse, 0x21, P0 ;  /* 0x000000218f00780c */ /* 0x040fe40000704270 */
[C---:B------:R-:W-:Y:S02]  /*46b0*/  ISETP.GT.AND P1, PT, R143.reuse, 0x40, P1 ;  /* 0x000000408f00780c */ /* 0x040fe40000f24270 */
[----:B------:R-:W-:Y:S01]  /*46c0*/  ISETP.GT.AND P2, PT, R143, 0x41, P2 ;  /* 0x000000418f00780c */ /* 0x000fe20001744270 */
[----:B------:R-:W2:Y:S01]  /*46d0*/  MUFU.EX2 R25, R209 ;  /* 0x000000d100197308 */ /* 0x000ea20000000800 */
[C---:B------:R-:W-:Y:S02]  /*46e0*/  ISETP.LT.OR P0, PT, R144.reuse, 0x22, P0 ;  /* 0x000000229000780c */ /* 0x040fe40000701670 */
[C---:B------:R-:W-:Y:S02]  /*46f0*/  ISETP.LT.OR P1, PT, R144.reuse, 0x41, P1 ;  /* 0x000000419000780c */ /* 0x040fe40000f21670 */
[----:B------:R-:W-:Y:S01]  /*4700*/  ISETP.LT.OR P2, PT, R144, 0x42, P2 ;  /* 0x000000429000780c */ /* 0x000fe20001741670 */
[--C-:B------:R-:W-:Y:S01]  /*4710*/  FFMA.FTZ R144, R200, c[0x0][0x29c], -R149.reuse ;  /* 0x0000a700c8907a23 */ /* 0x100fe20000010895 */
[----:B------:R-:W-:Y:S01]  /*4720*/  FSEL R26, R26, -INF , !P1 ;  /* 0xff8000001a1a7808 */ /* 0x000fe20004800000 */
[----:B------:R-:W-:Y:S01]  /*4730*/  FFMA.FTZ R149, R21, c[0x0][0x29c], -R149 ;  /* 0x0000a70015957a23 */ /* 0x000fe20000010895 */
[----:B------:R-:W-:Y:S01]  /*4740*/  FSEL R27, R27, -INF , !P2 ;  /* 0xff8000001b1b7808 */ /* 0x000fe20005000000 */
[--C-:B------:R-:W-:Y:S01]  /*4750*/  FFMA.FTZ R200, R147, c[0x0][0x29c], -R148.reuse ;  /* 0x0000a70093c87a23 */ /* 0x100fe20000010894 */
[----:B------:R-:W-:Y:S01]  /*4760*/  MUFU.EX2 R151, R151 ;  /* 0x0000009700977308 */ /* 0x000fe20000000800 */
[----:B------:R-:W-:Y:S01]  /*4770*/  FFMA.FTZ R148, R23, c[0x0][0x29c], -R148 ;  /* 0x0000a70017947a23 */ /* 0x000fe20000010894 */
[----:B------:R-:W-:Y:S01]  /*4780*/  FSEL R15, R15, -INF , !P0 ;  /* 0xff8000000f0f7808 */ /* 0x000fe20004000000 */
[C---:B------:R-:W-:Y:S01]  /*4790*/  HMMA.16816.F32.BF16 R20, R28.reuse, R154, RZ ;  /* 0x0000009a1c14723c */ /* 0x040fe200000418ff */
[----:B------:R-:W-:Y:S03]  /*47a0*/  PLOP3.LUT P0, PT, PT, PT, UP0, 0x80, 0x0 ;  /* 0x000000000000781c */ /* 0x000fe60003f0f008 */
[--C-:B------:R-:W-:Y:S03]  /*47b0*/  FFMA.FTZ R15, R15, c[0x0][0x29c], -R204.reuse ;  /* 0x0000a7000f0f7a23 */ /* 0x100fe600000108cc */
[----:B------:R-:W-:Y:S01]  /*47c0*/  MUFU.EX2 R147, R205 ;  /* 0x000000cd00937308 */ /* 0x000fe20000000800 */
[-C--:B------:R-:W-:Y:S08]  /*47d0*/  HMMA.16816.F32.BF16 R28, R28, R156.reuse, RZ ;  /* 0x0000009c1c1c723c */ /* 0x080ff000000418ff */
[----:B------:R-:W-:Y:S01]  /*47e0*/  HMMA.16816.F32.BF16 R32, R32, R156, RZ ;  /* 0x0000009c2020723c */ /* 0x000fe200000418ff */
[----:B------:R3:W-:Y:S07]  /*47f0*/  MUFU.EX2 R205, R12 ;  /* 0x0000000c00cd7308 */ /* 0x0007ee0000000800 */
[-C--:B------:R-:W-:Y:S03]  /*4800*/  HMMA.16816.F32.BF16 R4, R132, R158.reuse, R4 ;  /* 0x0000009e8404723c */ /* 0x080fe60000041804 */
[----:B------:R-:W4:Y:S05]  /*4810*/  MUFU.EX2 R149, R149 ;  /* 0x0000009500957308 */ /* 0x000f2a0000000800 */
[C---:B-1----:R-:W-:Y:S05]  /*4820*/  HMMA.16816.F32.BF16 R8, R136.reuse, R158, R8 ;  /* 0x0000009e8808723c */ /* 0x042fea0000041808 */
[----:B------:R-:W1:Y:S03]  /*4830*/  MUFU.EX2 R144, R144 ;  /* 0x0000009000907308 */ /* 0x000e660000000800 */
[-C--:B------:R-:W-:Y:S04]  /*4840*/  HMMA.16816.F32.BF16 R16, R136, R160.reuse, R16 ;  /* 0x000000a08810723c */ /* 0x080fe80000041810 */
[--C-:B---3--:R-:W-:Y:S03]  /*4850*/  FFMA.FTZ R12, R213, c[0x0][0x29c], -R204.reuse ;  /* 0x0000a700d50c7a23 */ /* 0x108fe600000108cc */
[----:B------:R-:W-:Y:S01]  /*4860*/  MUFU.EX2 R200, R200 ;  /* 0x000000c800c87308 */ /* 0x000fe20000000800 */
[C---:B------:R-:W-:Y:S08]  /*4870*/  HMMA.16816.F32.BF16 R20, R132.reuse, R160, R20 ;  /* 0x000000a08414723c */ /* 0x040ff00000041814 */
[-C--:B------:R-:W-:Y:S01]  /*4880*/  HMMA.16816.F32.BF16 R28, R132, R162.reuse, R28 ;  /* 0x000000a2841c723c */ /* 0x080fe2000004181c */
[----:B------:R-:W3:Y:S01]  /*4890*/  LDSM.16.M88.4 R132, [R3+0xe080] ;  /* 0x00e080000384783b */ /* 0x000ee20000000200 */
[----:B------:R-:W-:Y:S06]  /*48a0*/  MUFU.EX2 R148, R148 ;  /* 0x0000009400947308 */ /* 0x000fec0000000800 */
[----:B------:R-:W-:Y:S01]  /*48b0*/  HMMA.16816.F32.BF16 R32, R136, R162, R32 ;  /* 0x000000a28820723c */ /* 0x000fe20000041820 */
[----:B------:R-:W5:Y:S07]  /*48c0*/  LDSM.16.M88.4 R136, [R3+0xf080] ;  /* 0x00f080000388783b */ /* 0x000f6e0000000200 */
[-C--:B---3--:R-:W-:Y:S08]  /*48d0*/  HMMA.16816.F32.BF16 R4, R132, R164.reuse, R4 ;  /* 0x000000a48404723c */ /* 0x088ff00000041804 */
[C---:B-----5:R-:W-:Y:S08]  /*48e0*/  HMMA.16816.F32.BF16 R8, R136.reuse, R164, R8 ;  /* 0x000000a48808723c */ /* 0x060ff00000041808 */
[-C--:B------:R-:W-:Y:S08]  /*48f0*/  HMMA.16816.F32.BF16 R16, R136, R166.reuse, R16 ;  /* 0x000000a68810723c */ /* 0x080ff00000041810 */
[C---:B------:R-:W-:Y:S08]  /*4900*/  HMMA.16816.F32.BF16 R20, R132.reuse, R166, R20 ;  /* 0x000000a68414723c */ /* 0x040ff00000041814 */
[-C--:B------:R-:W-:Y:S01]  /*4910*/  HMMA.16816.F32.BF16 R28, R132, R168.reuse, R28 ;  /* 0x000000a8841c723c */ /* 0x080fe2000004181c */
[----:B------:R-:W3:Y:S07]  /*4920*/  LDSM.16.M88.4 R132, [R140+0xe080] ;  /* 0x00e080008c84783b */ /* 0x000eee0000000200 */
        /* <DEDUP_REMOVED lines=9> */
[----:B------:R-:W5:Y:S08]  /*49c0*/  LDSM.16.M88.4 R136, [R0+0x11080] ;  /* 0x011080000088783b */ /* 0x000f700000000200 */
[----:B------:R-:W-:Y:S01]  /*49d0*/  LDS R0, [R234.X4+0x122a0] ;  /* 0x0122a000ea007984 */ /* 0x000fe20000004800 */
        /* <DEDUP_REMOVED lines=25> */
[----:B------:R-:W5:Y:S01]  /*4b70*/  LDSM.16.M88.4 R140, [R140+0x11080] ;  /* 0x011080008c8c783b */ /* 0x000f620000000200 */
[----:B------:R1:W-:Y:S10]  /*4b80*/  MUFU.EX2 R139, R13 ;  /* 0x0000000d008b7308 */ /* 0x0003f40000000800 */
[----:B------:R-:W-:Y:S10]  /*4b90*/  MUFU.EX2 R138, R14 ;  /* 0x0000000e008a7308 */ /* 0x000ff40000000800 */
[----:B------:R2:W-:Y:S01]  /*4ba0*/  MUFU.EX2 R136, R12 ;  /* 0x0000000c00887308 */ /* 0x0005e20000000800 */
[--C-:B-1----:R-:W-:Y:S09]  /*4bb0*/  FFMA.FTZ R13, R214, c[0x0][0x29c], -R204.reuse ;  /* 0x0000a700d60d7a23 */ /* 0x102ff200000108cc */
[----:B------:R-:W1:Y:S01]  /*4bc0*/  MUFU.EX2 R137, R211 ;  /* 0x000000d300897308 */ /* 0x000e620000000800 */
[-C--:B---3--:R-:W-:Y:S08]  /*4bd0*/  HMMA.16816.F32.BF16 R4, R132, R194.reuse, R4 ;  /* 0x000000c28404723c */ /* 0x088ff00000041804 */
[C---:B-----5:R-:W-:Y:S04]  /*4be0*/  HMMA.16816.F32.BF16 R8, R140.reuse, R194, R8 ;  /* 0x000000c28c08723c */ /* 0x060fe80000041808 */
[----:B--2---:R-:W-:Y:S04]  /*4bf0*/  FFMA.FTZ R12, R212, c[0x0][0x29c], -R204 ;  /* 0x0000a700d40c7a23 */ /* 0x004fe800000108cc */
[-C--:B------:R-:W-:Y:S08]  /*4c00*/  HMMA.16816.F32.BF16 R16, R140, R196.reuse, R16 ;  /* 0x000000c48c10723c */ /* 0x080ff00000041810 */
[C---:B------:R-:W-:Y:S04]  /*4c10*/  HMMA.16816.F32.BF16 R20, R132.reuse, R196, R20 ;  /* 0x000000c48414723c */ /* 0x040fe80000041814 */
[--C-:B------:R-:W-:Y:S02]  /*4c20*/  FADD.FTZ R6, R6, -R0.reuse ;  /* 0x8000000006067221 */ /* 0x100fe40000010000 */
[--C-:B------:R-:W-:Y:S02]  /*4c30*/  FADD.FTZ R7, R7, -R0.reuse ;  /* 0x8000000007077221 */ /* 0x100fe40000010000 */
[-C--:B------:R-:W-:Y:S01]  /*4c40*/  HMMA.16816.F32.BF16 R28, R132, R198.reuse, R28 ;  /* 0x000000c6841c723c */ /* 0x080fe2000004181c */
[----:B------:R-:W2:Y:S03]  /*4c50*/  MUFU.EX2 R135, R13 ;  /* 0x0000000d00877308 */ /* 0x000ea60000000800 */
[--C-:B------:R-:W-:Y:S02]  /*4c60*/  FADD.FTZ R4, R4, -R3.reuse ;  /* 0x8000000304047221 */ /* 0x100fe40000010000 */
[--C-:B------:R-:W-:Y:S01]  /*4c70*/  FADD.FTZ R5, R5, -R3.reuse ;  /* 0x8000000305057221 */ /* 0x100fe20000010000 */
[C---:B------:R-:W-:Y:S01]  /*4c80*/  F2FP.BF16.PACK_AB R132, R25.reuse, R24 ;  /* 0x000000181984723e */ /* 0x040fe200000010ff */
[----:B------:R-:W-:Y:S03]  /*4c90*/  HMMA.16816.F32.BF16 R32, R140, R198, R32 ;  /* 0x000000c68c20723c */ /* 0x000fe60000041820 */
[----:B------:R-:W-:Y:S01]  /*4ca0*/  MUFU.EX2 R134, R12 ;  /* 0x0000000c00867308 */ /* 0x000fe20000000800 */
[----:B------:R-:W-:Y:S02]  /*4cb0*/  FMUL.FTZ R14, R24, R4 ;  /* 0x00000004180e7220 */ /* 0x000fe40000410000 */
[----:B------:R-:W-:Y:S02]  /*4cc0*/  FMUL.FTZ R5, R25, R5 ;  /* 0x0000000519057220 */ /* 0x000fe40000410000 */
[--C-:B------:R-:W-:Y:S04]  /*4cd0*/  FADD.FTZ R22, R22, -R0.reuse ;  /* 0x8000000016167221 */ /* 0x100fe80000010000 */
[--C-:B------:R-:W-:Y:S02]  /*4ce0*/  FADD.FTZ R23, R23, -R0.reuse ;  /* 0x8000000017177221 */ /* 0x100fe40000010000 */
[--C-:B------:R-:W-:Y:S02]  /*4cf0*/  FADD.FTZ R20, R20, -R3.reuse ;  /* 0x8000000314147221 */ /* 0x100fe40000010000 */
[--C-:B------:R-:W-:Y:S02]  /*4d00*/  FADD.FTZ R29, R29, -R3.reuse ;  /* 0x800000031d1d7221 */ /* 0x100fe40000010000 */
[--C-:B------:R-:W-:Y:S02]  /*4d10*/  FADD.FTZ R30, R30, -R0.reuse ;  /* 0x800000001e1e7221 */ /* 0x100fe40000010000 */
[----:B----4-:R-:W-:Y:S02]  /*4d20*/  FMUL.FTZ R24, R149, R29 ;  /* 0x0000001d95187220 */ /* 0x010fe40000410000 */
[----:B------:R3:W4:Y:S01]  /*4d30*/  MUFU.EX2 R29, R15 ;  /* 0x0000000f001d7308 */ /* 0x0007220000000800 */
[----:B------:R-:W-:Y:S02]  /*4d40*/  FADD.FTZ R31, R31, -R0 ;  /* 0x800000001f1f7221 */ /* 0x000fe40000010000 */
[--C-:B------:R-:W-:Y:S01]  /*4d50*/  FADD.FTZ R21, R21, -R3.reuse ;  /* 0x8000000315157221 */ /* 0x100fe20000010000 */
[----:B------:R-:W5:Y:S01]  /*4d60*/  LDS R0, [R234.X4+0x12320] ;  /* 0x01232000ea007984 */ /* 0x000f620000004800 */
[----:B------:R-:W-:Y:S01]  /*4d70*/  FMUL.FTZ R25, R144, R20 ;  /* 0x0000001490197220 */ /* 0x000fe20000410000 */
[----:B------:R-:W-:Y:S01]  /*4d80*/  F2FP.BF16.PACK_AB R20, R5, R14 ;  /* 0x0000000e0514723e */ /* 0x000fe200000010ff */
[----:B------:R-:W-:Y:S01]  /*4d90*/  FMUL.FTZ R21, R145, R21 ;  /* 0x0000001591157220 */ /* 0x000fe20000410000 */
[----:B------:R-:W-:Y:S01]  /*4da0*/  STS [R232+0x12480], R132 ;  /* 0x01248084e8007388 */ /* 0x000fe20000000800 */
[----:B------:R-:W-:Y:S01]  /*4db0*/  FMUL.FTZ R6, R147, R6 ;  /* 0x0000000693067220 */ /* 0x000fe20000410000 */
[----:B-1----:R-:W-:Y:S01]  /*4dc0*/  F2FP.BF16.PACK_AB R14, R148, R137 ;  /* 0x00000089940e723e */ /* 0x002fe200000010ff */
[----:B------:R-:W-:Y:S01]  /*4dd0*/  FMUL.FTZ R7, R150, R7 ;  /* 0x0000000796077220 */ /* 0x000fe20000410000 */
[----:B------:R-:W-:Y:S01]  /*4de0*/  F2FP.BF16.PACK_AB R25, R21, R25 ;  /* 0x000000191519723e */ /* 0x000fe200000010ff */
[--C-:B------:R-:W-:Y:S02]  /*4df0*/  FADD.FTZ R8, R8, -R2.reuse ;  /* 0x8000000208087221 */ /* 0x100fe40000010000 */
[----:B------:R-:W-:Y:S01]  /*4e00*/  FADD.FTZ R9, R9, -R2 ;  /* 0x8000000209097221 */ /* 0x000fe20000010000 */
[----:B------:R-:W-:Y:S01]  /*4e10*/  F2FP.BF16.PACK_AB R21, R7, R6 ;  /* 0x000000060715723e */ /* 0x000fe200000010ff */
[----:B------:R-:W-:Y:S01]  /*4e20*/  FFMA.FTZ R133, R26, c[0x0][0x29c], -R204 ;  /* 0x0000a7001a857a23 */ /* 0x000fe200000108cc */
[----:B------:R-:W-:Y:S01]  /*4e30*/  F2FP.BF16.PACK_AB R26, R150, R147 ;  /* 0x00000093961a723e */ /* 0x000fe200000010ff */
[C---:B------:R-:W-:Y:S01]  /*4e40*/  FMUL.FTZ R5, R203.reuse, R9 ;  /* 0x00000009cb057220 */ /* 0x040fe20000410000 */
[----:B------:R-:W-:Y:S01]  /*4e50*/  F2FP.BF16.PACK_AB R7, R203, R202 ;  /* 0x000000cacb07723e */ /* 0x000fe200000010ff */
[----:B------:R-:W-:Y:S01]  /*4e60*/  FADD.FTZ R4, R28, -R3 ;  /* 0x800000031c047221 */ /* 0x000fe20000010000 */
[----:B------:R-:W-:Y:S01]  /*4e70*/  F2FP.BF16.PACK_AB R28, R145, R144 ;  /* 0x00000090911c723e */ /* 0x000fe200000010ff */
[----:B------:R-:W-:Y:S01]  /*4e80*/  FMUL.FTZ R3, R202, R8 ;  /* 0x00000008ca037220 */ /* 0x000fe20000410000 */
[----:B------:R-:W-:Y:S01]  /*4e90*/  STS [R233], R26 ;  /* 0x0000001ae9007388 */ /* 0x000fe20000000800 */
[----:B---3--:R-:W-:Y:S01]  /*4ea0*/  F2FP.BF16.PACK_AB R15, R201, R200 ;  /* 0x000000c8c90f723e */ /* 0x008fe200000010ff */
[--C-:B------:R-:W-:Y:S01]  /*4eb0*/  FADD.FTZ R17, R17, -R2.reuse ;  /* 0x8000000211117221 */ /* 0x100fe20000010000 */
[----:B------:R-:W-:Y:S01]  /*4ec0*/  F2FP.BF16.PACK_AB R6, R139, R205 ;  /* 0x000000cd8b06723e */ /* 0x000fe200000010ff */
[----:B------:R-:W-:Y:S01]  /*4ed0*/  STS [R232+0x12c80], R7 ;  /* 0x012c8007e8007388 */ /* 0x000fe20000000800 */
[----:B------:R-:W-:Y:S01]  /*4ee0*/  F2FP.BF16.PACK_AB R5, R5, R3 ;  /* 0x000000030505723e */ /* 0x000fe200000010ff */
[----:B------:R-:W-:Y:S01]  /*4ef0*/  FADD.FTZ R33, R33, -R2 ;  /* 0x8000000221217221 */ /* 0x000fe20000010000 */
[----:B--2---:R-:W-:Y:S01]  /*4f00*/  F2FP.BF16.PACK_AB R3, R135, R136 ;  /* 0x000000888703723e */ /* 0x004fe200000010ff */
[----:B------:R-:W-:Y:S01]  /*4f10*/  FFMA.FTZ R204, R27, c[0x0][0x29c], -R204 ;  /* 0x0000a7001bcc7a23 */ /* 0x000fe200000108cc */
[----:B------:R-:W-:Y:S01]  /*4f20*/  MUFU.EX2 R133, R133 ;  /* 0x0000008500857308 */ /* 0x000fe20000000800 */
[--C-:B------:R-:W-:Y:S01]  /*4f30*/  FADD.FTZ R16, R16, -R2.reuse ;  /* 0x8000000210107221 */ /* 0x100fe20000010000 */
[----:B------:R-:W-:Y:S01]  /*4f40*/  F2FP.BF16.PACK_AB R27, R149, R146 ;  /* 0x00000092951b723e */ /* 0x000fe200000010ff */
[----:B------:R-:W-:Y:S01]  /*4f50*/  STS [R233+0x800], R3 ;  /* 0x00080003e9007388 */ /* 0x000fe20000000800 */
[----:B------:R-:W-:Y:S01]  /*4f60*/  FADD.FTZ R32, R32, -R2 ;  /* 0x8000000220207221 */ /* 0x000fe20000010000 */
[----:B----4-:R-:W-:Y:S01]  /*4f70*/  F2FP.BF16.PACK_AB R2, R29, R134 ;  /* 0x000000861d02723e */ /* 0x010fe200000010ff */
[----:B------:R-:W-:Y:S01]  /*4f80*/  FMUL.FTZ R4, R146, R4 ;  /* 0x0000000492047220 */ /* 0x000fe20000410000 */
[----:B------:R-:W-:Y:S01]  /*4f90*/  STS [R232+0x13480], R28 ;  /* 0x0134801ce8007388 */ /* 0x000fe20000000800 */
[----:B------:R-:W-:Y:S02]  /*4fa0*/  FMUL.FTZ R22, R200, R22 ;  /* 0x00000016c8167220 */ /* 0x000fe40000410000 */
[----:B------:R-:W1:Y:S01]  /*4fb0*/  MUFU.EX2 R204, R204 ;  /* 0x000000cc00cc7308 */ /* 0x000e620000000800 */
[----:B------:R-:W-:Y:S01]  /*4fc0*/  STS [R233+0x1000], R15 ;  /* 0x0010000fe9007388 */ /* 0x000fe20000000800 */
[----:B------:R-:W-:Y:S01]  /*4fd0*/  F2FP.BF16.PACK_AB R24, R24, R4 ;  /* 0x000000041818723e */ /* 0x000fe200000010ff */
[--C-:B-----5:R-:W-:Y:S01]  /*4fe0*/  FADD.FTZ R10, R10, -R0.reuse ;  /* 0x800000000a0a7221 */ /* 0x120fe20000010000 */
[----:B------:R-:W-:Y:S01]  /*4ff0*/  F2FP.BF16.PACK_AB R4, R151, R138 ;  /* 0x0000008a9704723e */ /* 0x000fe200000010ff */
[----:B------:R-:W-:Y:S01]  /*5000*/  STS [R232+0x13c80], R6 ;  /* 0x013c8006e8007388 */ /* 0x000fe20000000800 */
[--C-:B------:R-:W-:Y:S02]  /*5010*/  FADD.FTZ R11, R11, -R0.reuse ;  /* 0x800000000b0b7221 */ /* 0x100fe40000010000 */
[----:B------:R-:W-:Y:S01]  /*5020*/  FMUL.FTZ R10, R136, R10 ;  /* 0x0000000a880a7220 */ /* 0x000fe20000410000 */
[----:B------:R1:W-:Y:S01]  /*5030*/  STS [R233+0x1800], R2 ;  /* 0x00180002e9007388 */ /* 0x0003e20000000800 */
[----:B------:R-:W-:Y:S02]  /*5040*/  FMUL.FTZ R11, R135, R11 ;  /* 0x0000000b870b7220 */ /* 0x000fe40000410000 */
[----:B------:R-:W-:Y:S01]  /*5050*/  FMUL.FTZ R23, R201, R23 ;  /* 0x00000017c9177220 */ /* 0x000fe20000410000 */
[----:B------:R-:W-:Y:S01]  /*5060*/  STS [R232+0x14480], R27 ;  /* 0x0144801be8007388 */ /* 0x000fe20000000800 */
[----:B------:R-:W-:Y:S02]  /*5070*/  FMUL.FTZ R16, R205, R16 ;  /* 0x00000010cd107220 */ /* 0x000fe40000410000 */
[----:B------:R-:W-:Y:S01]  /*5080*/  FMUL.FTZ R8, R139, R17 ;  /* 0x000000118b087220 */ /* 0x000fe20000410000 */
[----:B------:R-:W-:Y:S01]  /*5090*/  STS [R233+0x2000], R14 ;  /* 0x0020000ee9007388 */ /* 0x000fe20000000800 */
[--C-:B------:R-:W-:Y:S01]  /*50a0*/  FADD.FTZ R18, R18, -R0.reuse ;  /* 0x8000000012127221 */ /* 0x100fe20000010000 */
[----:B------:R-:W-:Y:S01]  /*50b0*/  F2FP.BF16.PACK_AB R9, R23, R22 ;  /* 0x000000161709723e */ /* 0x000fe200000010ff */
[--C-:B------:R-:W-:Y:S01]  /*50c0*/  FADD.FTZ R19, R19, -R0.reuse ;  /* 0x8000000013137221 */ /* 0x100fe20000010000 */
[----:B------:R-:W-:Y:S01]  /*50d0*/  STS [R232+0x14c80], R4 ;  /* 0x014c8004e8007388 */ /* 0x000fe20000000800 */
[----:B------:R-:W-:Y:S01]  /*50e0*/  FMUL.FTZ R18, R134, R18 ;  /* 0x0000001286127220 */ /* 0x000fe20000410000 */
[----:B------:R-:W-:Y:S01]  /*50f0*/  F2FP.BF16.PACK_AB R8, R8, R16 ;  /* 0x000000100808723e */ /* 0x000fe200000010ff */
[----:B------:R-:W-:Y:S02]  /*5100*/  FMUL.FTZ R19, R29, R19 ;  /* 0x000000131d137220 */ /* 0x000fe40000410000 */
[--C-:B------:R-:W-:Y:S02]  /*5110*/  FADD.FTZ R34, R34, -R0.reuse ;  /* 0x8000000022227221 */ /* 0x100fe40000010000 */
[----:B------:R-:W-:Y:S01]  /*5120*/  FADD.FTZ R35, R35, -R0 ;  /* 0x8000000023237221 */ /* 0x000fe20000010000 */
[----:B------:R-:W-:Y:S01]  /*5130*/  F2FP.BF16.PACK_AB R0, R19, R18 ;  /* 0x000000121300723e */ /* 0x000fe200000010ff */
[----:B------:R-:W-:Y:S02]  /*5140*/  FMUL.FTZ R30, R137, R30 ;  /* 0x0000001e891e7220 */ /* 0x000fe40000410000 */
[----:B------:R-:W-:Y:S01]  /*5150*/  FMUL.FTZ R13, R148, R31 ;  /* 0x0000001f940d7220 */ /* 0x000fe20000410000 */
[----:B-1----:R-:W-:Y:S01]  /*5160*/  F2FP.BF16.PACK_AB R2, R204, R133 ;  /* 0x00000085cc02723e */ /* 0x002fe200000010ff */
[----:B------:R-:W-:Y:S02]  /*5170*/  FMUL.FTZ R32, R138, R32 ;  /* 0x000000208a207220 */ /* 0x000fe40000410000 */
[----:B------:R-:W-:Y:S01]  /*5180*/  FMUL.FTZ R12, R151, R33 ;  /* 0x00000021970c7220 */ /* 0x000fe20000410000 */
[----:B------:R-:W-:Y:S01]  /*5190*/  F2FP.BF16.PACK_AB R13, R13, R30 ;  /* 0x0000001e0d0d723e */ /* 0x000fe200000010ff */
[----:B------:R1:W-:Y:S01]  /*51a0*/  STS [R233+0x2800], R2 ;  /* 0x00280002e9007388 */ /* 0x0003e20000000800 */
[----:B------:R-:W-:Y:S02]  /*51b0*/  FMUL.FTZ R34, R133, R34 ;  /* 0x0000002285227220 */ /* 0x000fe40000410000 */
[----:B------:R-:W-:Y:S01]  /*51c0*/  FMUL.FTZ R35, R204, R35 ;  /* 0x00000023cc237220 */ /* 0x000fe20000410000 */
[----:B------:R-:W-:Y:S01]  /*51d0*/  BAR.SYNC.DEFER_BLOCKING 0x0 ;  /* 0x0000000000007b1d */ /* 0x000fe20000010000 */
[----:B------:R-:W-:Y:S02]  /*51e0*/  F2FP.BF16.PACK_AB R12, R12, R32 ;  /* 0x000000200c0c723e */ /* 0x000fe400000010ff */
[----:B-1----:R-:W-:Y:S05]  /*51f0*/  F2FP.BF16.PACK_AB R2, R11, R10 ;  /* 0x0000000a0b02723e */ /* 0x002fea00000010ff */
        /* <DEDUP_REMOVED lines=92> */
[----:B-1-34-:R-:W-:Y:S01]  /*57c0*/  USHF.R.S32.HI UR20, URZ, 0x1f, UR10 ;  /* 0x0000001f3f147899 */ /* 0x01afe2000801140a */
[----:B------:R-:W-:Y:S01]  /*57d0*/  IMAD.U32 R5, RZ, RZ, UR8 ;  /* 0x00000008ff057e24 */ /* 0x000fe2000f8e00ff */
[----:B------:R-:W-:Y:S01]  /*57e0*/  ULDC.64 UR6, c[0x0][0x208] ;  /* 0x0000820000067ab9 */ /* 0x000fe20000000a00 */
[----:B------:R-:W-:Y:S01]  /*57f0*/  IMAD.U32 R10, RZ, RZ, UR9 ;  /* 0x00000009ff0a7e24 */ /* 0x000fe2000f8e00ff */
[----:B------:R-:W-:Y:S01]  /*5800*/  UIMAD UR20, UR20, UR6, URZ ;  /* 0x00000006141472a4 */ /* 0x000fe2000f8e023f */
[----:B------:R-:W1:Y:S01]  /*5810*/  S2R R11, SR_TID.X ;  /* 0x00000000000b7919 */ /* 0x000e620000002100 */
[----:B------:R-:W-:Y:S02]  /*5820*/  UIMAD.WIDE.U32 UR22, UR10, UR6, URZ ;  /* 0x000000060a1672a5 */ /* 0x000fe4000f8e003f */
[----:B------:R-:W-:Y:S02]  /*5830*/  UIMAD UR20, UR10, UR7, UR20 ;  /* 0x000000070a1472a4 */ /* 0x000fe4000f8e0214 */
[----:B------:R-:W-:Y:S02]  /*5840*/  USHF.L.U32 UR21, UR10, 0x6, URZ ;  /* 0x000000060a157899 */ /* 0x000fe4000800063f */
[----:B------:R-:W-:Y:S02]  /*5850*/  USHF.L.U32 UR6, UR22, 0x6, URZ ;  /* 0x0000000616067899 */ /* 0x000fe4000800063f */
[----:B------:R-:W-:Y:S02]  /*5860*/  UIADD3 UR20, UR23, UR20, URZ ;  /* 0x0000001417147290 */ /* 0x000fe4000fffe03f */
[----:B------:R-:W-:Y:S01]  /*5870*/  IADD3 R3, P0, R250, UR21, RZ ;  /* 0x00000015fa037c10 */ /* 0x000fe2000ff1e0ff */
[----:B------:R-:W-:Y:S01]  /*5880*/  IMAD.U32 R6, RZ, RZ, UR21 ;  /* 0x00000015ff067e24 */ /* 0x000fe2000f8e00ff */
[----:B------:R-:W-:Y:S01]  /*5890*/  IADD3 R5, P2, P1, R246, UR6, R5 ;  /* 0x00000006f6057c10 */ /* 0x000fe2000f95e005 */
[----:B------:R-:W-:Y:S01]  /*58a0*/  USHF.L.U64.HI UR20, UR22, 0x6, UR20 ;  /* 0x0000000616147899 */ /* 0x000fe20008010214 */
[----:B------:R-:W-:Y:S02]  /*58b0*/  IMAD.U32 R2, RZ, RZ, UR21 ;  /* 0x00000015ff027e24 */ /* 0x000fe4000f8e00ff */
[----:B------:R-:W-:Y:S02]  /*58c0*/  LEA.HI.X.SX32 R6, R6, R249, 0x1, P0 ;  /* 0x000000f906067211 */ /* 0x000fe400000f0eff */
[----:B------:R-:W-:Y:S02]  /*58d0*/  LOP3.LUT P0, RZ, R240, 0x1, RZ, 0xc0, !PT ;  /* 0x00000001f0ff7812 */ /* 0x000fe4000780c0ff */
[----:B------:R-:W-:Y:S02]  /*58e0*/  IADD3.X R10, R243, UR20, R10, P2, P1 ;  /* 0x00000014f30a7c10 */ /* 0x000fe400097e240a */
[C---:B------:R-:W-:Y:S02]  /*58f0*/  LEA R8, P1, R3.reuse, c[0x0][0x280], 0x2 ;  /* 0x0000a00003087a11 */ /* 0x040fe400078210ff */
[----:B------:R-:W-:Y:S02]  /*5900*/  IADD3 R2, -R248, UR14, -R2 ;  /* 0x0000000ef8027c10 */ /* 0x000fe4000fffe902 */
[----:B------:R-:W-:Y:S02]  /*5910*/  IADD3 R4, P2, R246, UR6, RZ ;  /* 0x00000006f6047c10 */ /* 0x000fe4000ff5e0ff */
        /* <DEDUP_REMOVED lines=20> */
.L_x_626:
[-C--:B-1234-:R-:W-:Y:S01]  /*5a60*/  HMMA.16816.F32.BF16 R4, R32, R16.reuse, RZ ;  /* 0x000000102004723c */ /* 0x09efe200000418ff */
[----:B------:R-:W2:Y:S01]  /*5a70*/  LDL R2, [R1+0x10] ;  /* 0x0000100001027983 */ /* 0x000ea20000100800 */
[----:B------:R-:W-:Y:S02]  /*5a80*/  USHF.L.U32 UR11, UR11, 0xd, URZ ;  /* 0x0000000d0b0b7899 */ /* 0x000fe4000800063f */
[----:B------:R-:W-:Y:S01]  /*5a90*/  UIADD3 UR6, UR4, 0x1, URZ ;  /* 0x0000000104067890 */ /* 0x000fe2000fffe03f */
[----:B------:R-:W-:Y:S01]  /*5aa0*/  LDSM.16.MT88.4 R140, [R0+0x1080] ;  /* 0x00108000008c783b */ /* 0x000fe20000004200 */
[----:B------:R-:W-:Y:S02]  /*5ab0*/  UISETP.GE.AND UP0, UPT, UR4, 0x1, UPT ;  /* 0x000000010400788c */ /* 0x000fe4000bf06270 */
[C---:B------:R-:W-:Y:S01]  /*5ac0*/  HMMA.16816.F32.BF16 R8, R132.reuse, R16, RZ ;  /* 0x000000108408723c */ /* 0x040fe200000418ff */
[----:B------:R-:W-:Y:S03]  /*5ad0*/  LDSM.16.MT88.4 R144, [R0+0x4080] ;  /* 0x004080000090783b */ /* 0x000fe60000004200 */
[----:B------:R-:W-:Y:S01]  /*5ae0*/  IMAD.U32 R3, RZ, RZ, UR11 ;  /* 0x0000000bff037e24 */ /* 0x000fe2000f8e00ff */
[----:B------:R-:W-:Y:S03]  /*5af0*/  LDSM.16.M88.4 R148, [R223+0x1000] ;  /* 0x00100000df94783b */ /* 0x000fe60000000200 */
[-C--:B------:R-:W-:Y:S01]  /*5b00*/  HMMA.16816.F32.BF16 R12, R132, R18.reuse, RZ ;  /* 0x00000012840c723c */ /* 0x080fe200000418ff */
[----:B------:R-:W0:Y:S07]  /*5b10*/  LDGDEPBAR ;  /* 0x00000000000079af */ /* 0x000e2e0000000000 */
[C---:B------:R-:W-:Y:S08]  /*5b20*/  HMMA.16816.F32.BF16 R16, R32.reuse, R18, RZ ;  /* 0x000000122010723c */ /* 0x040ff000000418ff */
[-C--:B------:R-:W-:Y:S08]  /*5b30*/  HMMA.16816.F32.BF16 R20, R32, R136.reuse, RZ ;  /* 0x000000882014723c */ /* 0x080ff000000418ff */
[C---:B------:R-:W-:Y:S08]  /*5b40*/  HMMA.16816.F32.BF16 R24, R132.reuse, R136, RZ ;  /* 0x000000888418723c */ /* 0x040ff000000418ff */
[-C--:B------:R-:W-:Y:S01]  /*5b50*/  HMMA.16816.F32.BF16 R28, R132, R138.reuse, RZ ;  /* 0x0000008a841c723c */ /* 0x080fe200000418ff */
[----:B------:R-:W1:Y:S07]  /*5b60*/  LDSM.16.M88.4 R132, [R221+0x1000] ;  /* 0x00100000dd84783b */ /* 0x000e6e0000000200 */
[----:B------:R-:W-:Y:S01]  /*5b70*/  HMMA.16816.F32.BF16 R32, R32, R138, RZ ;  /* 0x0000008a2020723c */ /* 0x000fe200000418ff */
[----:B------:R-:W3:Y:S07]  /*5b80*/  LDSM.16.M88.4 R136, [R221+0x1800] ;  /* 0x00180000dd88783b */ /* 0x000eee0000000200 */
[-C--:B------:R-:W-:Y:S08]  /*5b90*/  HMMA.16816.F32.BF16 R4, R200, R204.reuse, R4 ;  /* 0x000000ccc804723c */ /* 0x080ff00000041804 */
[C---:B------:R-:W-:Y:S08]  /*5ba0*/  HMMA.16816.F32.BF16 R8, R208.reuse, R204, R8 ;  /* 0x000000ccd008723c */ /* 0x040ff00000041808 */
[-C--:B------:R-:W-:Y:S08]  /*5bb0*/  HMMA.16816.F32.BF16 R12, R208, R206.reuse, R12 ;  /* 0x000000ced00c723c */ /* 0x080ff0000004180c */
[C---:B------:R-:W-:Y:S01]  /*5bc0*/  HMMA.16816.F32.BF16 R16, R200.reuse, R206, R16 ;  /* 0x000000cec810723c */ /* 0x040fe20000041810 */
[----:B------:R-:W-:Y:S07]  /*5bd0*/  LDSM.16.M88.4 R204, [R223+0x1800] ;  /* 0x00180000dfcc783b */ /* 0x000fee0000000200 */
[-C--:B------:R-:W-:Y:S08]  /*5be0*/  HMMA.16816.F32.BF16 R20, R200, R212.reuse, R20 ;  /* 0x000000d4c814723c */ /* 0x080ff00000041814 */
[C---:B------:R-:W-:Y:S01]  /*5bf0*/  HMMA.16816.F32.BF16 R24, R208.reuse, R212, R24 ;  /* 0x000000d4d018723c */ /* 0x040fe20000041818 */
[----:B------:R-:W4:Y:S07]  /*5c00*/  LDL.64 R212, [R1+0x8] ;  /* 0x0000080001d47983 */ /* 0x000f2e0000100a00 */
[-C--:B------:R-:W-:Y:S08]  /*5c10*/  HMMA.16816.F32.BF16 R28, R208, R214.reuse, R28 ;  /* 0x000000d6d01c723c */ /* 0x080ff0000004181c */
[----:B------:R-:W-:Y:S01]  /*5c20*/  HMMA.16816.F32.BF16 R32, R200, R214, R32 ;  /* 0x000000d6c820723c */ /* 0x000fe20000041820 */
[----:B------:R-:W5:Y:S07]  /*5c30*/  LDSM.16.MT88.4 R200, [R0+0x1880] ;  /* 0x0018800000c8783b */ /* 0x000f6e0000004200 */
[-C--:B-1----:R-:W-:Y:S08]  /*5c40*/  HMMA.16816.F32.BF16 R4, R132, R140.reuse, R4 ;  /* 0x0000008c8404723c */ /* 0x082ff00000041804 */
[C---:B---3--:R-:W-:Y:S08]  /*5c50*/  HMMA.16816.F32.BF16 R8, R136.reuse, R140, R8 ;  /* 0x0000008c8808723c */ /* 0x048ff00000041808 */
        /* <DEDUP_REMOVED lines=8> */
[----:B------:R-:W3:Y:S04]  /*5ce0*/  LDSM.16.M88.4 R132, [R221+0x2000] ;  /* 0x00200000dd84783b */ /* 0x000ee80000000200 */
[----:B------:R-:W3:Y:S03]  /*5cf0*/  LDSM.16.M88.4 R144, [R221+0x2800] ;  /* 0x00280000dd90783b */ /* 0x000ee60000000200 */
[-C--:B-----5:R-:W-:Y:S08]  /*5d00*/  HMMA.16816.F32.BF16 R4, R148, R200.reuse, R4 ;  /* 0x000000c89404723c */ /* 0x0a0ff00000041804 */
[C---:B------:R-:W-:Y:S08]  /*5d10*/  HMMA.16816.F32.BF16 R8, R204.reuse, R200, R8 ;  /* 0x000000c8cc08723c */ /* 0x040ff00000041808 */
[-C--:B------:R-:W-:Y:S08]  /*5d20*/  HMMA.16816.F32.BF16 R12, R204, R202.reuse, R12 ;  /* 0x000000cacc0c723c */ /* 0x080ff0000004180c */
[C---:B------:R-:W-:Y:S01]  /*5d30*/  HMMA.16816.F32.BF16 R16, R148.reuse, R202, R16 ;  /* 0x000000ca9410723c */ /* 0x040fe20000041810 */
[----:B------:R-:W5:Y:S07]  /*5d40*/  LDSM.16.MT88.4 R200, [R0+0x5080] ;  /* 0x0050800000c8783b */ /* 0x000f6e0000004200 */
[-C--:B-1----:R-:W-:Y:S08]  /*5d50*/  HMMA.16816.F32.BF16 R20, R148, R140.reuse, R20 ;  /* 0x0000008c9414723c */ /* 0x082ff00000041814 */
[C---:B------:R-:W-:Y:S08]  /*5d60*/  HMMA.16816.F32.BF16 R24, R204.reuse, R140, R24 ;  /* 0x0000008ccc18723c */ /* 0x040ff00000041818 */
[-C--:B------:R-:W-:Y:S01]  /*5d70*/  HMMA.16816.F32.BF16 R28, R204, R142.reuse, R28 ;  /* 0x0000008ecc1c723c */ /* 0x080fe2000004181c */
[----:B------:R-:W-:Y:S07]  /*5d80*/  LDSM.16.M88.4 R204, [R223+0x2800] ;  /* 0x00280000dfcc783b */ /* 0x000fee0000000200 */
[----:B------:R-:W-:Y:S01]  /*5d90*/  HMMA.16816.F32.BF16 R32, R148, R142, R32 ;  /* 0x0000008e9420723c */ /* 0x000fe20000041820 */
[----:B------:R-:W-:Y:S04]  /*5da0*/  LDSM.16.M88.4 R140, [R223+0x2000] ;  /* 0x00200000df8c783b */ /* 0x000fe80000000200 */
[----:B------:R-:W1:Y:S03]  /*5db0*/  LDSM.16.MT88.4 R148, [R0+0x2880] ;  /* 0x002880000094783b */ /* 0x000e660000004200 */
[-C--:B---3--:R-:W-:Y:S08]  /*5dc0*/  HMMA.16816.F32.BF16 R4, R132, R136.reuse, R4 ;  /* 0x000000888404723c */ /* 0x088ff00000041804 */
[C---:B------:R-:W-:Y:S08]  /*5dd0*/  HMMA.16816.F32.BF16 R8, R144.reuse, R136, R8 ;  /* 0x000000889008723c */ /* 0x040ff00000041808 */
[-C--:B------:R-:W-:Y:S08]  /*5de0*/  HMMA.16816.F32.BF16 R12, R144, R138.reuse, R12 ;  /* 0x0000008a900c723c */ /* 0x080ff0000004180c */
[C---:B------:R-:W-:Y:S01]  /*5df0*/  HMMA.16816.F32.BF16 R16, R132.reuse, R138, R16 ;  /* 0x0000008a8410723c */ /* 0x040fe20000041810 */
[----:B------:R-:W3:Y:S07]  /*5e00*/  LDSM.16.MT88.4 R136, [R0+0x5880] ;  /* 0x005880000088783b */ /* 0x000eee0000004200 */
[-C--:B-----5:R-:W-:Y:S08]  /*5e10*/  HMMA.16816.F32.BF16 R20, R132, R200.reuse, R20 ;  /* 0x000000c88414723c */ /* 0x0a0ff00000041814 */
[C---:B------:R-:W-:Y:S08]  /*5e20*/  HMMA.16816.F32.BF16 R24, R144.reuse, R200, R24 ;  /* 0x000000c89018723c */ /* 0x040ff00000041818 */
[-C--:B------:R-:W-:Y:S08]  /*5e30*/  HMMA.16816.F32.BF16 R28, R144, R202.reuse, R28 ;  /* 0x000000ca901c723c */ /* 0x080ff0000004181c */
[----:B------:R-:W-:Y:S01]  /*5e40*/  HMMA.16816.F32.BF16 R32, R132, R202, R32 ;  /* 0x000000ca8420723c */ /* 0x000fe20000041820 */
[----:B------:R-:W-:Y:S07]  /*5e50*/  LDSM.16.MT88.4 R132, [R216+0x17880] ;  /* 0x01788000d884783b */ /* 0x000fee0000004200 */
[-C--:B-1----:R-:W-:Y:S08]  /*5e60*/  HMMA.16816.F32.BF16 R4, R140, R148.reuse, R4 ;  /* 0x000000948c04723c */ /* 0x082ff00000041804 */
[C---:B------:R-:W-:Y:S08]  /*5e70*/  HMMA.16816.F32.BF16 R8, R204.reuse, R148, R8 ;  /* 0x00000094cc08723c */ /* 0x040ff00000041808 */
[-C--:B------:R-:W-:Y:S08]  /*5e80*/  HMMA.16816.F32.BF16 R12, R204, R150.reuse, R12 ;  /* 0x00000096cc0c723c */ /* 0x080ff0000004180c */
[C---:B------:R-:W-:Y:S08]  /*5e90*/  HMMA.16816.F32.BF16 R16, R140.reuse, R150, R16 ;  /* 0x000000968c10723c */ /* 0x040ff00000041810 */
[-C--:B---3--:R-:W-:Y:S08]  /*5ea0*/  HMMA.16816.F32.BF16 R20, R140, R136.reuse, R20 ;  /* 0x000000888c14723c */ /* 0x088ff00000041814 */
[C---:B------:R-:W-:Y:S08]  /*5eb0*/  HMMA.16816.F32.BF16 R24, R204.reuse, R136, R24 ;  /* 0x00000088cc18723c */ /* 0x040ff00000041818 */
[-C--:B------:R-:W-:Y:S08]  /*5ec0*/  HMMA.16816.F32.BF16 R28, R204, R138.reuse, R28 ;  /* 0x0000008acc1c723c */ /* 0x080ff0000004181c */
[----:B------:R-:W-:Y:S01]  /*5ed0*/  HMMA.16816.F32.BF16 R32, R140, R138, R32 ;  /* 0x0000008a8c20723c */ /* 0x000fe20000041820 */
[----:B------:R-:W-:Y:S03]  /*5ee0*/  LDSM.16.MT88.4 R140, [R216+0x18080] ;  /* 0x01808000d88c783b */ /* 0x000fe60000004200 */
[----:B----4-:R-:W-:Y:S01]  /*5ef0*/  IADD3 R0, P0, R212, UR11, RZ ;  /* 0x0000000bd4007c10 */ /* 0x010fe2000ff1e0ff */
[----:B------:R-:W-:Y:S03]  /*5f00*/  UMOV UR11, UR10 ;  /* 0x0000000a000b7c82 */ /* 0x000fe60008000000 */
[----:B--2---:R-:W-:Y:S04]  /*5f10*/  LEA.HI.X.SX32 R3, R3, R2, 0x1, P0 ;  /* 0x0000000203037211 */ /* 0x004fe800000f0eff */
[C---:B------:R-:W-:Y:S04]  /*5f20*/  LEA R2, P0, R0.reuse, c[0x0][0x220], 0x2 ;  /* 0x0000880000027a11 */ /* 0x040fe800078010ff */
[----:B------:R-:W-:Y:S01]  /*5f30*/  LEA.HI.X R3, R0, c[0x0][0x224], R3, 0x2, P0 ;  /* 0x0000890000037a11 */ /* 0x000fe200000f1403 */
[----:B------:R-:W-:Y:S01]  /*5f40*/  IMAD.U32 R0, RZ, RZ, UR4 ;  /* 0x00000004ff007e24 */ /* 0x000fe2000f8e00ff */
[----:B------:R-:W-:Y:S02]  /*5f50*/  USEL UR4, UR6, URZ, !UP0 ;  /* 0x0000003f06047287 */ /* 0x000fe4000c000000 */
[----:B------:R-:W-:Y:S01]  /*5f60*/  UISETP.GE.AND UP0, UPT, UR10, UR12, UPT ;  /* 0x0000000c0a00728c */ /* 0x000fe2000bf06270 */
[----:B------:R-:W-:Y:S01]  /*5f70*/  RED.E.ADD.F32.FTZ.RN.STRONG.GPU [R2.64], R4 ;  /* 0x000000040200798e */ /* 0x000fe2000c10e792 */
[----:B------:R-:W-:Y:S01]  /*5f80*/  IMAD R0, R0, 0x2000, R226 ;  /* 0x0000200000007824 */ /* 0x000fe200078e02e2 */
[----:B------:R-:W-:Y:S02]  /*5f90*/  UIADD3 UR6, UR13, 0x1, URZ ;  /* 0x000000010d067890 */ /* 0x000fe4000fffe03f */
[----:B------:R-:W-:Y:S01]  /*5fa0*/  RED.E.ADD.F32.FTZ.RN.STRONG.GPU [R2.64+0x400], R5 ;  /* 0x000400050200798e */ /* 0x000fe2000c10e792 */
[----:B------:R-:W-:Y:S01]  /*5fb0*/  IMAD.SHL.U32 R144, R0, 0x2, RZ ;  /* 0x0000000200907824 */ /* 0x000fe200078e00ff */
[----:B------:R-:W-:Y:S01]  /*5fc0*/  PLOP3.LUT P0, PT, PT, PT, UP0, 0x80, 0x0 ;  /* 0x000000000000781c */ /* 0x000fe20003f0f008 */
[----:B------:R-:W-:Y:S01]  /*5fd0*/  UISETP.GE.AND UP0, UPT, UR13, 0x1, UPT ;  /* 0x000000010d00788c */ /* 0x000fe2000bf06270 */
[----:B------:R-:W-:Y:S03]  /*5fe0*/  RED.E.ADD.F32.FTZ.RN.STRONG.GPU [R2.64+0x800], R6 ;  /* 0x000800060200798e */ /* 0x000fe6000c10e792 */
[----:B------:R-:W-:Y:S01]  /*5ff0*/  USEL UR13, UR6, URZ, !UP0 ;  /* 0x0000003f060d7287 */ /* 0x000fe2000c000000 */
        /* <DEDUP_REMOVED lines=68> */
[----:B------:R-:W1:Y:S04]  /*6440*/  LDSM.16.MT88.4 R32, [R144+0x7880] ;  /* 0x007880009020783b */ /* 0x000e680000004200 */
[----:B------:R-:W4:Y:S03]  /*6450*/  LDSM.16.MT88.4 R144, [R144+0x9880] ;  /* 0x009880009090783b */ /* 0x000f260000004200 */
[----:B------:R-:W-:Y:S08]  /*6460*/  HMMA.16816.F32.BF16 R128, R24, R138, R128 ;  /* 0x0000008a1880723c */ /* 0x000ff00000041880 */
        /* <DEDUP_REMOVED lines=74> */
.L_x_608:
[----:B------:R-:W-:Y:S05]  /*6910*/  @P1 EXIT ;  /* 0x000000000000194d */ /* 0x000fea0003800000 */
[----:B------:R-:W-:Y:S02]  /*6920*/  ULDC.64 UR4, c[0x0][0x360] ;  /* 0x0000d80000047ab9 */ /* 0x000fe40000000a00 */
[----:B------:R-:W-:Y:S02]  /*6930*/  UISETP.NE.U32.AND UP0, UPT, URZ, UR4, UPT ;  /* 0x000000043f00728c */ /* 0x000fe4000bf05070 */
[----:B------:R-:W-:-:S02]  /*6940*/  ULDC.64 UR6, c[0x0][0x360] ;  /* 0x0000d80000067ab9 */ /* 0x000fc40000000a00 */
[----:B------:R-:W-:-:S06]  /*6950*/  UISETP.NE.AND.EX UP0, UPT, URZ, UR5, UPT, UP0 ;  /* 0x000000053f00728c */ /* 0x000fcc000bf05300 */
[----:B------:R-:W-:-:S05]  /*6960*/  PLOP3.LUT P0, PT, PT, PT, UP0, 0x80, 0x0 ;  /* 0x000000000000781c */ /* 0x000fca0003f0f008 */
[----:B------:R-:W-:Y:S02]  /*6970*/  @UP0 UMOV UR4, 0x4 ;  /* 0x0000000400040882 */ /* 0x000fe40000000000 */
[----:B------:R-:W-:-:S06]  /*6980*/  @UP0 UIMAD.WIDE UR4, UR15, UR4, UR6 ;  /* 0x000000040f0402a5 */ /* 0x000fcc000f8e0206 */
[----:B------:R-:W-:Y:S02]  /*6990*/  IMAD.U32 R2, RZ, RZ, UR4 ;  /* 0x00000004ff027e24 */ /* 0x000fe4000f8e00ff */
[----:B------:R-:W-:-:S05]  /*69a0*/  IMAD.U32 R3, RZ, RZ, UR5 ;  /* 0x00000005ff037e24 */ /* 0x000fca000f8e00ff */
[----:B------:R-:W2:Y:S01]  /*69b0*/  @P0 LDG.E R0, [R2.64] ;  /* 0x0000001202000981 */ /* 0x000ea2000c1e1900 */
[----:B------:R-:W3:Y:S01]  /*69c0*/  S2UR UR6, SR_CTAID.X ;  /* 0x00000000000679c3 */ /* 0x000ee20000002500 */
[----:B------:R-:W-:Y:S02]  /*69d0*/  MOV R4, 0x1 ;  /* 0x0000000100047802 */ /* 0x000fe40000000f00 */
[----:B------:R-:W4:Y:S01]  /*69e0*/  S2R R5, SR_TID.X ;  /* 0x0000000000057919 */ /* 0x000f220000002100 */
[----:B---3--:R-:W-:-:S03]  /*69f0*/  UIMAD UR6, UR6, 0x3000, URZ ;  /* 0x00003000060678a4 */ /* 0x008fc6000f8e023f */
[----:B------:R-:W-:Y:S06]  /*6a00*/  BAR.SYNC.DEFER_BLOCKING 0x1, 0x100 ;  /* 0x0044000000007b1d */ /* 0x000fec0000010000 */
[----:B--2---:R2:W3:Y:S01]  /*6a10*/  @P0 R2UR UR4, R0 ;  /* 0x00000000000403c2 */ /* 0x0044e200000e0000 */
[----:B------:R-:W-:Y:S01]  /*6a20*/  ISETP.NE.AND P0, PT, R4, c[0x0][0x338], PT ;  /* 0x0000ce0004007a0c */ /* 0x000fe20003f05270 */
[----:B--2---:R-:W2:Y:S01]  /*6a30*/  S2R R0, SR_CTAID.Y ;  /* 0x0000000000007919 */ /* 0x004ea20000002600 */
[----:B---3--:R-:W-:-:S04]  /*6a40*/  @UP0 UIMAD UR4, UR15, 0x60, UR4 ;  /* 0x000000600f0408a4 */ /* 0x008fc8000f8e0204 */
[----:B------:R-:W-:-:S04]  /*6a50*/  UIMAD.WIDE UR4, UR4, 0x2aaaaaab, URZ ;  /* 0x2aaaaaab040478a5 */ /* 0x000fc8000f8e023f */
[----:B------:R-:W-:-:S04]  /*6a60*/  @UP0 USHF.R.U32.HI UR4, URZ, 0x1f, UR5 ;  /* 0x0000001f3f040899 */ /* 0x000fc80008011605 */
[----:B------:R-:W-:-:S04]  /*6a70*/  @UP0 ULEA.HI.SX32 UR4, UR5, UR4, 0x1c ;  /* 0x0000000405040291 */ /* 0x000fc8000f8fe23f */
[----:B------:R-:W-:Y:S02]  /*6a80*/  @UP0 UIMAD UR8, UR4, 0x3000, URZ ;  /* 0x00003000040808a4 */ /* 0x000fe4000f8e023f */
[----:B------:R-:W-:Y:S02]  /*6a90*/  USHF.R.S32.HI UR4, URZ, 0x1f, UR6 ;  /* 0x0000001f3f047899 */ /* 0x000fe40008011406 */
[----:B------:R-:W-:Y:S01]  /*6aa0*/  @UP0 USHF.R.S32.HI UR5, URZ, 0x1f, UR8 ;  /* 0x0000001f3f050899 */ /* 0x000fe20008011408 */
[----:B--2---:R-:W-:Y:S02]  /*6ab0*/  @P0 IMAD.HI.U32 R2, R0, c[0x0][0x33c], RZ ;  /* 0x0000cf0000020a27 */ /* 0x004fe400078e00ff */
[----:B------:R-:W-:Y:S01]  /*6ac0*/  @!UP0 UMOV UR8, URZ ;  /* 0x0000003f00088c82 */ /* 0x000fe20008000000 */
[----:B------:R-:W-:-:S03]  /*6ad0*/  MOV R3, UR4 ;  /* 0x0000000400037c02 */ /* 0x000fc60008000f00 */
[----:B------:R-:W-:Y:S01]  /*6ae0*/  @UP0 UMOV UR9, UR5 ;  /* 0x0000000500090c82 */ /* 0x000fe20008000000 */
[----:B------:R-:W-:Y:S01]  /*6af0*/  @P0 SHF.R.U32.HI R0, RZ, c[0x0][0x340], R2 ;  /* 0x0000d000ff000a19 */ /* 0x000fe20000011602 */
[----:B------:R-:W-:Y:S01]  /*6b00*/  IMAD.U32 R2, RZ, RZ, UR6 ;  /* 0x00000006ff027e24 */ /* 0x000fe2000f8e00ff */
[----:B------:R-:W-:Y:S02]  /*6b10*/  @!UP0 UMOV UR9, URZ ;  /* 0x0000003f00098c82 */ /* 0x000fe40008000000 */
[----:B-1----:R-:W-:Y:S01]  /*6b20*/  SHF.R.S32.HI R6, RZ, 0x1f, R0 ;  /* 0x0000001fff067819 */ /* 0x002fe20000011400 */
[----:B------:R-:W-:Y:S01]  /*6b30*/  ULDC.64 UR6, c[0x0][0x330] ;  /* 0x0000cc0000067ab9 */ /* 0x000fe20000000a00 */
[--C-:B----4-:R-:W-:Y:S01]  /*6b40*/  IADD3 R2, P1, P0, R2, UR8, R5.reuse ;  /* 0x0000000802027c10 */ /* 0x110fe2000f83e005 */
[----:B------:R-:W-:Y:S01]  /*6b50*/  USHF.R.S32.HI UR8, URZ, 0x1f, UR15 ;  /* 0x0000001f3f087899 */ /* 0x000fe2000801140f */
[----:B------:R-:W-:Y:S01]  /*6b60*/  SHF.R.S32.HI R5, RZ, 0x1f, R5 ;  /* 0x0000001fff057819 */ /* 0x000fe20000011405 */
[C---:B------:R-:W-:Y:S01]  /*6b70*/  IMAD R4, R6.reuse, c[0x0][0x328], RZ ;  /* 0x0000ca0006047a24 */ /* 0x040fe200078e02ff */
[----:B------:R-:W-:Y:S01]  /*6b80*/  ULDC.64 UR4, c[0x0][0x308] ;  /* 0x0000c20000047ab9 */ /* 0x000fe20000000a00 */
[----:B------:R-:W-:Y:S01]  /*6b90*/  IMAD R6, R6, c[0x0][0x300], RZ ;  /* 0x0000c00006067a24 */ /* 0x000fe200078e02ff */
[----:B------:R-:W-:Y:S01]  /*6ba0*/  IADD3.X R3, R3, UR9, R5, P1, P0 ;  /* 0x0000000903037c10 */ /* 0x000fe20008fe0405 */
[----:B------:R-:W-:Y:S01]  /*6bb0*/  USEL UR9, UR15, URZ, !UP0 ;  /* 0x0000003f0f097287 */ /* 0x000fe2000c000000 */
[C---:B------:R-:W-:Y:S01]  /*6bc0*/  IMAD R7, R0.reuse, c[0x0][0x32c], R4 ;  /* 0x0000cb0000077a24 */ /* 0x040fe200078e0204 */
[----:B------:R-:W-:Y:S01]  /*6bd0*/  USEL UR8, UR8, URZ, !UP0 ;  /* 0x0000003f08087287 */ /* 0x000fe2000c000000 */
[----:B------:R-:W-:-:S02]  /*6be0*/  IMAD R6, R0, c[0x0][0x304], R6 ;  /* 0x0000c10000067a24 */ /* 0x000fc400078e0206 */
[C---:B------:R-:W-:Y:S01]  /*6bf0*/  IMAD.WIDE.U32 R4, R0.reuse, c[0x0][0x328], R2 ;  /* 0x0000ca0000047a25 */ /* 0x040fe200078e0002 */
[----:B------:R-:W-:Y:S02]  /*6c00*/  UIMAD UR6, UR8, UR6, URZ ;  /* 0x00000006080672a4 */ /* 0x000fe4000f8e023f */
[----:B------:R-:W-:Y:S01]  /*6c10*/  UIMAD UR4, UR8, UR4, URZ ;  /* 0x00000004080472a4 */ /* 0x000fe2000f8e023f */
[----:B------:R-:W-:Y:S01]  /*6c20*/  IMAD.IADD R5, R5, 0x1, R7 ;  /* 0x0000000105057824 */ /* 0x000fe200078e0207 */
[----:B------:R-:W-:Y:S01]  /*6c30*/  UIMAD UR6, UR9, UR7, UR6 ;  /* 0x00000007090672a4 */ /* 0x000fe2000f8e0206 */
[----:B------:R-:W-:Y:S01]  /*6c40*/  IMAD.U32 R8, RZ, RZ, UR9 ;  /* 0x00000009ff087e24 */ /* 0x000fe2000f8e00ff */
[----:B------:R-:W-:Y:S01]  /*6c50*/  UIMAD UR4, UR9, UR5, UR4 ;  /* 0x00000005090472a4 */ /* 0x000fe2000f8e0204 */
[----:B------:R-:W-:-:S04]  /*6c60*/  IMAD.WIDE.U32 R2, R0, c[0x0][0x300], R2 ;  /* 0x0000c00000027a25 */ /* 0x000fc800078e0002 */
[----:B------:R-:W-:Y:S01]  /*6c70*/  IMAD.WIDE.U32 R8, R8, c[0x0][0x330], R4 ;  /* 0x0000cc0008087a25 */ /* 0x000fe200078e0004 */
[----:B------:R-:W-:Y:S02]  /*6c80*/  IADD3 R3, R3, R6, RZ ;  /* 0x0000000603037210 */ /* 0x000fe40007ffe0ff */
[----:B------:R-:W-:Y:S02]  /*6c90*/  MOV R6, UR9 ;  /* 0x0000000900067c02 */ /* 0x000fe40008000f00 */
[----:B------:R-:W-:Y:S02]  /*6ca0*/  IADD3 R0, R9, UR6, RZ ;  /* 0x0000000609007c10 */ /* 0x000fe4000fffe0ff */
[----:B------:R-:W-:Y:S01]  /*6cb0*/  LEA R4, P1, R8, c[0x0][0x310], 0x2 ;  /* 0x0000c40008047a11 */ /* 0x000fe200078210ff */
[----:B------:R-:W-:-:S03]  /*6cc0*/  IMAD.WIDE.U32 R6, R6, c[0x0][0x308], R2 ;  /* 0x0000c20006067a25 */ /* 0x000fc600078e0002 */
[----:B------:R-:W-:Y:S02]  /*6cd0*/  LEA.HI.X R5, R8, c[0x0][0x314], R0, 0x2, P1 ;  /* 0x0000c50008057a11 */ /* 0x000fe400008f1400 */
[C---:B------:R-:W-:Y:S02]  /*6ce0*/  LEA R2, P0, R6.reuse, c[0x0][0x2e8], 0x2 ;  /* 0x0000ba0006027a11 */ /* 0x040fe400078010ff */
[----:B------:R-:W-:Y:S01]  /*6cf0*/  IADD3 R3, R7, UR4, RZ ;  /* 0x0000000407037c10 */ /* 0x000fe2000fffe0ff */
        /* <DEDUP_REMOVED lines=98> */
.L_x_628:
        /* <DEDUP_REMOVED lines=14> */
.L_x_2302:


//--------------------- .text._ZN7cutlass13device_kernelIN5flash19enable_sm80_to_sm89INS1_16FlashAttnBwdSm80INS1_25CollectiveMainloopBwdSm80ILi2ELi1EN4cute5tupleIJNS5_1CILi64EEENS7_ILi96EEENS7_ILi128EEEEEENS_10bfloat16_tEfNS_4arch4Sm80ELb0ELb1ELb0ELb1ELb1ELb0ELb0ELb0ELi2ELi2ELi2ELi2ELb1EEENS1_24CollectiveEpilogueBwdGQAISB_fSE_Li256ELb1ELb1EEENS1_19SingleTileSchedulerILb1ELb0ELb0ELi96EEEEEEEEEvNT_6ParamsE --------------------------
	.section	.text._ZN7cutlass13device_kernelIN5flash19enable_sm80_to_sm89INS1_16FlashAttnBwdSm80INS1_25CollectiveMainloopBwdSm80ILi2ELi1EN4cute5tupleIJNS5_1CILi64EEENS7_ILi96EEENS7_ILi128EEEEEENS_10bfloat16_tEfNS_4arch4Sm80ELb0ELb1ELb0ELb1ELb1ELb0ELb0ELb0ELi2ELi2ELi2ELi2ELb1EEENS1_24CollectiveEpilogueBwdGQAISB_fSE_Li256ELb1ELb1EEENS1_19SingleTileSchedulerILb1ELb0ELb0ELi96EEEEEEEEEvNT_6ParamsE,"ax",@progbits
	.sectioninfo	@"SHI_REGISTERS=255"
	.align	128
.text._ZN7cutlass13device_kernelIN5flash19enable_sm80_to_sm89INS1_16FlashAttnBwdSm80INS1_25CollectiveMainloopBwdSm80ILi2ELi1EN4cute5tupleIJNS5_1CILi64EEENS7_ILi96EEENS7_ILi128EEEEEENS_10bfloat16_tEfNS_4arch4Sm80ELb0ELb1ELb0ELb1ELb1ELb0ELb0ELb0ELi2ELi2ELi2ELi2ELb1EEENS1_24CollectiveEpilogueBwdGQAISB_fSE_Li256ELb1ELb1EEENS1_19SingleTileSchedulerILb1ELb0ELb0ELi96EEEEEEEEEvNT_6ParamsE:
        .type           _ZN7cutlass13device_kernelIN5flash19enable_sm80_to_sm89INS1_16FlashAttnBwdSm80INS1_25CollectiveMainloopBwdSm80ILi2ELi1EN4cute5tupleIJNS5_1CILi64EEENS7_ILi96EEENS7_ILi128EEEEEENS_10bfloat16_tEfNS_4arch4Sm80ELb0ELb1ELb0ELb1ELb1ELb0ELb0ELb0ELi2ELi2ELi2ELi2ELb1EEENS1_24CollectiveEpilogueBwdGQAISB_fSE_Li256ELb1ELb1EEENS1_19SingleTileSchedulerILb1ELb0ELb0ELi96EEEEEEEEEvNT_6ParamsE,@function
        .size           _ZN7cutlass13device_kernelIN5flash19enable_sm80_to_sm89INS1_16FlashAttnBwdSm80INS1_25CollectiveMainloopBwdSm80ILi2ELi1EN4cute5tupleIJNS5_1CILi64EEENS7_ILi96EEENS7_ILi128EEEEEENS_10bfloat16_tEfNS_4arch4Sm80ELb0ELb1ELb0ELb1ELb1ELb0ELb0ELb0ELi2ELi2ELi2ELi2ELb1EEENS1_24CollectiveEpilogueBwdGQAISB_fSE_Li256ELb1ELb1EEENS1_19SingleTileSchedulerILb1ELb0ELb0ELi96EEEEEEEEEvNT_6ParamsE,(.L_x_2303 - _ZN7cutlass13device_kernelIN5flash19enable_sm80_to_sm89INS1_16FlashAttnBwdSm80INS1_25CollectiveMainloopBwdSm80ILi2ELi1EN4cute5tupleIJNS5_1CILi64EEENS7_ILi96EEENS7_ILi128EEEEEENS_10bfloat16_tEfNS_4arch4Sm80ELb0ELb1ELb0ELb1ELb1ELb0ELb0ELb0ELi2ELi2ELi2ELi2ELb1EEENS1_24CollectiveEpilogueBwdGQAISB_fSE_Li256ELb1ELb1EEENS1_19SingleTileSchedulerILb1ELb0ELb0ELi96EEEEEEEEEvNT_6ParamsE)
        .other          _ZN7cutlass13device_kernelIN5flash19enable_sm80_to_sm89INS1_16FlashAttnBwdSm80INS1_25CollectiveMainloopBwdSm80ILi2ELi1EN4cute5tupleIJNS5_1CILi64EEENS7_ILi96EEENS7_ILi128EEEEEENS_10bfloat16_tEfNS_4arch4Sm80ELb0ELb1ELb0ELb1ELb1ELb0ELb0ELb0ELi2ELi2ELi2ELi2ELb1EEENS1_24CollectiveEpilogueBwdGQAISB_fSE_Li256ELb1ELb1EEENS1_19SingleTileSchedulerILb1ELb0ELb0ELi96EEEEEEEEEvNT_6ParamsE,@"STO_CUDA_ENTRY STV_DEFAULT"
_ZN7cutlass13device_kernelIN5flash19enable_sm80_to_sm89INS1_16FlashAttnBwdSm80INS1_25CollectiveMainloopBwdSm80ILi2ELi1EN4cute5tupleIJNS5_1CILi64EEENS7_ILi96EEENS7_ILi128EEEEEENS_10bfloat16_tEfNS_4arch4Sm80ELb0ELb1ELb0ELb1ELb1ELb0ELb0ELb0ELi2ELi2ELi2ELi2ELb1EEENS1_24CollectiveEpilogueBwdGQAISB_fSE_Li256ELb1ELb1EEENS1_19SingleTileSchedulerILb1ELb0ELb0ELi96EEEEEEEEEvNT_6ParamsE:
        /* <DEDUP_REMOVED lines=22> */
.L_x_630:
        /* <DEDUP_REMOVED lines=13> */
.L_x_632:
[----:B------:R-:W-:Y:S02]  /*0230*/  ULDC UR5, c[0x0][0x3ac] ;  /* 0x0000eb0000057ab9 */ /* 0x000fe40000000800 */
.L_x_631:
[----:B------:R-:W-:-:S04]  /*0240*/  UIMAD UR4, UR10, 0x60, URZ ;  /* 0x000000600a0478a4 */ /* 0x000fc8000f8e023f */
[----:B------:R-:W-:-:S04]  /*0250*/  UISETP.GE.AND UP0, UPT, UR4, UR5, UPT ;  /* 0x000000050400728c */ /* 0x000fc8000bf06270 */
[----:B------:R-:W-:Y:S01]  /*0260*/  USEL UR15, UR15, 0xffffffff, !UP0 ;  /* 0xffffffff0f0f7887 */ /* 0x000fe2000c000000 */
[----:B------:R-:W-:Y:S05]  /*0270*/  BRA `(.L_x_633) ;  /* 0x0000019000007947 */ /* 0x000fea0003800000 */
.L_x_629:
        /* <DEDUP_REMOVED lines=8> */
.L_x_634:
        /* <DEDUP_REMOVED lines=13> */
.L_x_636:
[----:B------:R-:W-:Y:S02]  /*03d0*/  ULDC UR5, c[0x0][0x3ac] ;  /* 0x0000eb0000057ab9 */ /* 0x000fe40000000800 */
.L_x_635:
[----:B------:R-:W-:-:S04]  /*03e0*/  UIMAD UR4, UR10, 0x60, URZ ;  /* 0x000000600a0478a4 */ /* 0x000fc8000f8e023f */
[----:B------:R-:W-:-:S04]  /*03f0*/  UISETP.GE.AND UP0, UPT, UR4, UR5, UPT ;  /* 0x000000050400728c */ /* 0x000fc8000bf06270 */
[----:B------:R-:W-:-:S06]  /*0400*/  USEL UR15, UR15, 0xffffffff, !UP0 ;  /* 0xffffffff0f0f7887 */ /* 0x000fcc000c000000 */
.L_x_633:
        /* <DEDUP_REMOVED lines=58> */
.L_x_637:
        /* <DEDUP_REMOVED lines=10> */
.L_x_638:
[----:B------:R-:W-:Y:S05]  /*0850*/  @!P1 BRA `(.L_x_639) ;  /* 0x0000005000009947 */ /* 0x000fea0003800000 */
[----:B------:R3:W4:Y:S04]  /*0860*/  LDG.E R0, [R2.64] ;  /* 0x0000001202007981 */ /* 0x000728000c1e1900 */
[----:B---3--:R-:W3:Y:S01]  /*0870*/  LDG.E R2, [R2.64+0x4] ;  /* 0x0000041202027981 */ /* 0x008ee2000c1e1900 */
[----:B----4-:R-:W4:Y:S08]  /*0880*/  R2UR UR13, R0 ;  /* 0x00000000000d73c2 */ /* 0x010f3000000e0000 */
[----:B---3--:R-:W4:Y:S02]  /*0890*/  R2UR UR6, R2 ;  /* 0x00000000020673c2 */ /* 0x008f2400000e0000 */
[----:B----4-:R-:W-:-:S06]  /*08a0*/  UIADD3 UR13, -UR13, UR6, URZ ;  /* 0x000000060d0d7290 */ /* 0x010fcc000fffe13f */
.L_x_639:
        /* <DEDUP_REMOVED lines=15> */
.L_x_640:
        /* <DEDUP_REMOVED lines=355> */
[C---:B------:R-:W-:Y:S01]  /*1fd0*/  ISETP.LT.OR P1, PT, R3.reuse, 0x1, !P0 ;  /* 0x000000010300780c */ /* 0x040fe20004721670 */
        /* <DEDUP_REMOVED lines=194> */
[--C-:B------:R-:W-:Y:S01]  /*2c00*/  IMAD.IADD R228, R217, 0x1, R224.reuse ;  /* 0x00000001d9e47824 */ /* 0x100fe200078e02e0 */
        /* <DEDUP_REMOVED lines=8> */
.L_x_660:
        /* <DEDUP_REMOVED lines=34> */
[C---:B------:R-:W-:Y:S04]  /*2eb0*/  IADD3 R200, R217.reuse, R28, RZ ;  /* 0x0000001cd9c87210 */ /* 0x040fe80007ffe0ff */
        /* <DEDUP_REMOVED lines=88> */
[----:B------:R-:W-:Y:S01]  /*3440*/  IADD3 R145, R235, R0, RZ ;  /* 0x00000000eb917210 */ /* 0x000fe20007ffe0ff */
[----:B------:R-:W-:Y:S03]  /*3450*/  IMAD.IADD R140, R237, 0x1, R0 ;  /* 0x00000001ed8c7824 */ /* 0x000fe600078e0200 */
[----:B------:R-:W-:Y:S04]  /*3460*/  HMMA.16816.F32.BF16 R24, R136, R146, R24 ;  /* 0x000000928818723c */ /* 0x000fe80000041818 */
[----:B------:R-:W-:Y:S04]  /*3470*/  IMNMX R145, R238, R145, PT ;  /* 0x00000091ee917217 */ /* 0x000fe80003800200 */
        /* <DEDUP_REMOVED lines=14> */
.L_x_644:
[----:B------:R-:W-:Y:S04]  /*3560*/  MOV R3, 0x1 ;  /* 0x0000000100037802 */ /* 0x000fe80000000f00 */
[----:B------:R-:W-:Y:S11]  /*3570*/  ISETP.NE.AND P0, PT, R3, c[0x0][0x2a8], PT ;  /* 0x0000aa0003007a0c */ /* 0x000ff60003f05270 */
[----:B------:R-:W-:Y:S02]  /*3580*/  @!UPT UIADD3 URZ, URZ, URZ, URZ ;  /* 0x0000003f3f3ff290 */ /* 0x000fe4000fffe03f */
[----:B------:R-:W-:Y:S05]  /*3590*/  @P0 IMAD.HI.U32 R3, R2, c[0x0][0x2ac], RZ ;  /* 0x0000ab0002030a27 */ /* 0x000fea00078e00ff */
[----:B------:R-:W-:Y:S02]  /*35a0*/  @P0 SHF.R.U32.HI R2, RZ, c[0x0][0x2b0], R3 ;  /* 0x0000ac00ff020a19 */ /* 0x000fe40000011603 */
.L_x_645:
[----:B------:R-:W-:Y:S05]  /*35b0*/  BSYNC B0 ;  /* 0x0000000000007941 */ /* 0x000fea0003800000 */
.L_x_643:
[----:B------:R-:W-:Y:S02]  /*35c0*/  IMAD R2, R2, c[0x0][0x2a8], R239 ;  /* 0x0000aa0002027a24 */ /* 0x000fe400078e02ef */
[--C-:B------:R-:W-:Y:S02]  /*35d0*/  IMAD.IADD R3, R235, 0x1, R0.reuse ;  /* 0x00000001eb037824 */ /* 0x100fe400078e0200 */
[----:B------:R-:W-:Y:S01]  /*35e0*/  IMAD.IADD R140, R237, 0x1, R0 ;  /* 0x00000001ed8c7824 */ /* 0x000fe200078e0200 */
[----:B------:R-:W-:Y:S02]  /*35f0*/  IADD3 R145, R2, c[0x0][0x2a8], RZ ;  /* 0x0000aa0002917a10 */ /* 0x000fe40007ffe0ff */
[----:B------:R-:W-:Y:S02]  /*3600*/  IMNMX R3, R238, R3, PT ;  /* 0x00000003ee037217 */ /* 0x000fe40003800200 */
[----:B------:R-:W-:Y:S02]  /*3610*/  IMNMX R140, R140, R2, !PT ;  /* 0x000000028c8c7217 */ /* 0x000fe40007800200 */
[----:B------:R-:W-:Y:S02]  /*3620*/  IMNMX R145, R3, R145, PT ;  /* 0x0000009103917217 */ /* 0x000fe40003800200 */
.L_x_642:
        /* <DEDUP_REMOVED lines=18> */
.L_x_648:
[----:B------:R-:W-:Y:S04]  /*3750*/  MOV R29, 0x1 ;  /* 0x00000001001d7802 */ /* 0x000fe80000000f00 */
[----:B------:R-:W-:Y:S11]  /*3760*/  ISETP.NE.AND P0, PT, R29, c[0x0][0x2a8], PT ;  /* 0x0000aa001d007a0c */ /* 0x000ff60003f05270 */
[----:B------:R-:W-:Y:S02]  /*3770*/  @!UPT UIADD3 URZ, URZ, URZ, URZ ;  /* 0x0000003f3f3ff290 */ /* 0x000fe4000fffe03f */
[----:B------:R-:W-:Y:S05]  /*3780*/  @P0 IMAD.HI.U32 R29, R28, c[0x0][0x2ac], RZ ;  /* 0x0000ab001c1d0a27 */ /* 0x000fea00078e00ff */
[----:B------:R-:W-:Y:S02]  /*3790*/  @P0 SHF.R.U32.HI R28, RZ, c[0x0][0x2b0], R29 ;  /* 0x0000ac00ff1c0a19 */ /* 0x000fe4000001161d */
.L_x_649:
[----:B------:R-:W-:Y:S05]  /*37a0*/  BSYNC B0 ;  /* 0x0000000000007941 */ /* 0x000fea0003800000 */
.L_x_647:
[----:B------:R-:W-:Y:S05]  /*37b0*/  IMAD R28, R28, c[0x0][0x2a8], R239 ;  /* 0x0000aa001c1c7a24 */ /* 0x000fea00078e02ef */
[----:B------:R-:W-:Y:S02]  /*37c0*/  IADD3 R29, R28, c[0x0][0x2a8], RZ ;  /* 0x0000aa001c1d7a10 */ /* 0x000fe40007ffe0ff */
[----:B------:R-:W-:Y:S02]  /*37d0*/  IMNMX R2, R2, R28, !PT ;  /* 0x0000001c02027217 */ /* 0x000fe40007800200 */
[----:B------:R-:W-:Y:S02]  /*37e0*/  IMNMX R3, R3, R29, PT ;  /* 0x0000001d03037217 */ /* 0x000fe40003800200 */
.L_x_646:
        /* <DEDUP_REMOVED lines=18> */
.L_x_652:
[----:B------:R-:W-:Y:S04]  /*3910*/  MOV R29, 0x1 ;  /* 0x00000001001d7802 */ /* 0x000fe80000000f00 */
[----:B------:R-:W-:Y:S11]  /*3920*/  ISETP.NE.AND P0, PT, R29, c[0x0][0x2a8], PT ;  /* 0x0000aa001d007a0c */ /* 0x000ff60003f05270 */
[----:B------:R-:W-:Y:S02]  /*3930*/  @!UPT UIADD3 URZ, URZ, URZ, URZ ;  /* 0x0000003f3f3ff290 */ /* 0x000fe4000fffe03f */
[----:B------:R-:W-:Y:S05]  /*3940*/  @P0 IMAD.HI.U32 R29, R28, c[0x0][0x2ac], RZ ;  /* 0x0000ab001c1d0a27 */ /* 0x000fea00078e00ff */
[----:B------:R-:W-:Y:S02]  /*3950*/  @P0 SHF.R.U32.HI R28, RZ, c[0x0][0x2b0], R29 ;  /* 0x0000ac00ff1c0a19 */ /* 0x000fe4000001161d */
.L_x_653:
[----:B------:R-:W-:Y:S05]  /*3960*/  BSYNC B0 ;  /* 0x0000000000007941 */ /* 0x000fea0003800000 */
.L_x_651:
[----:B------:R-:W-:Y:S05]  /*3970*/  IMAD R28, R28, c[0x0][0x2a8], R239 ;  /* 0x0000aa001c1c7a24 */ /* 0x000fea00078e02ef */
[----:B------:R-:W-:Y:S02]  /*3980*/  IADD3 R29, R28, c[0x0][0x2a8], RZ ;  /* 0x0000aa001c1d7a10 */ /* 0x000fe40007ffe0ff */
[----:B------:R-:W-:Y:S02]  /*3990*/  IMNMX R141, R141, R28, !PT ;  /* 0x0000001c8d8d7217 */ /* 0x000fe40007800200 */
[----:B------:R-:W-:Y:S02]  /*39a0*/  IMNMX R142, R142, R29, PT ;  /* 0x0000001d8e8e7217 */ /* 0x000fe40003800200 */
.L_x_650:
        /* <DEDUP_REMOVED lines=18> */
.L_x_656:
[----:B------:R-:W-:Y:S04]  /*3ad0*/  MOV R28, 0x1 ;  /* 0x00000001001c7802 */ /* 0x000fe80000000f00 */
[----:B------:R-:W-:Y:S11]  /*3ae0*/  ISETP.NE.AND P0, PT, R28, c[0x0][0x2a8], PT ;  /* 0x0000aa001c007a0c */ /* 0x000ff60003f05270 */
[----:B------:R-:W-:Y:S02]  /*3af0*/  @!UPT UIADD3 URZ, URZ, URZ, URZ ;  /* 0x0000003f3f3ff290 */ /* 0x000fe4000fffe03f */
[----:B------:R-:W-:Y:S05]  /*3b00*/  @P0 IMAD.HI.U32 R28, R0, c[0x0][0x2ac], RZ ;  /* 0x0000ab00001c0a27 */ /* 0x000fea00078e00ff */
[----:B------:R-:W-:Y:S02]  /*3b10*/  @P0 SHF.R.U32.HI R0, RZ, c[0x0][0x2b0], R28 ;  /* 0x0000ac00ff000a19 */ /* 0x000fe4000001161c */
.L_x_657:
[----:B------:R-:W-:Y:S05]  /*3b20*/  BSYNC B0 ;  /* 0x0000000000007941 */ /* 0x000fea0003800000 */
.L_x_655:
[----:B------:R-:W-:Y:S05]  /*3b30*/  IMAD R0, R0, c[0x0][0x2a8], R239 ;  /* 0x0000aa0000007a24 */ /* 0x000fea00078e02ef */
[----:B------:R-:W-:Y:S02]  /*3b40*/  IADD3 R28, R0, c[0x0][0x2a8], RZ ;  /* 0x0000aa00001c7a10 */ /* 0x000fe40007ffe0ff */
[----:B------:R-:W-:Y:S02]  /*3b50*/  IMNMX R143, R143, R0, !PT ;  /* 0x000000008f8f7217 */ /* 0x000fe40007800200 */
[----:B------:R-:W-:Y:S02]  /*3b60*/  IMNMX R144, R144, R28, PT ;  /* 0x0000001c90907217 */ /* 0x000fe40003800200 */
.L_x_654:
        /* <DEDUP_REMOVED lines=22> */
[----:B------:R-:W-:Y:S01]  /*3cd0*/  UIMAD.WIDE.U32 UR22, UR10, UR6, URZ ;  /* 0x000000060a1672a5 */ /* 0x000fe2000f8e003f */
[----:B------:R-:W-:Y:S01]  /*3ce0*/  IMAD.U32 R151, RZ, RZ, UR11 ;  /* 0x0000000bff977e24 */ /* 0x000fe2000f8e00ff */
[----:B------:R-:W-:Y:S02]  /*3cf0*/  UIMAD UR20, UR10, UR7, UR20 ;  /* 0x000000070a1472a4 */ /* 0x000fe4000f8e0214 */
[----:B------:R-:W-:Y:S02]  /*3d00*/  USHF.L.U32 UR6, UR22, 0x6, URZ ;  /* 0x0000000616067899 */ /* 0x000fe4000800063f */
[----:B------:R-:W-:Y:S01]  /*3d10*/  @!P3 LEA R205, R151, 0x40, 0x6 ;  /* 0x0000004097cdb811 */ /* 0x000fe200078e30ff */
[----:B------:R-:W-:Y:S02]  /*3d20*/  UIADD3 UR20, UR23, UR20, URZ ;  /* 0x0000001417147290 */ /* 0x000fe4000fffe03f */
[----:B------:R-:W-:Y:S01]  /*3d30*/  UIMAD UR7, UR10, -0x40, UR14 ;  /* 0xffffffc00a0778a4 */ /* 0x000fe2000f8e020e */
[----:B------:R-:W-:Y:S01]  /*3d40*/  IADD3 R146, P1, R244, UR6, RZ ;  /* 0x00000006f4927c10 */ /* 0x000fe2000ff3e0ff */
[----:B------:R-:W-:Y:S03]  /*3d50*/  USHF.L.U64.HI UR20, UR22, 0x6, UR20 ;  /* 0x0000000616147899 */ /* 0x000fe60008010214 */
[C---:B------:R-:W-:Y:S03]  /*3d60*/  LEA R202, P0, R146.reuse, c[0x0][0x160], 0x1 ;  /* 0x0000580092ca7a11 */ /* 0x040fe600078008ff */
[C---:B------:R-:W-:Y:S04]  /*3d70*/  IADD3.X R147, R241.reuse, UR20, RZ, P1, !PT ;  /* 0x00000014f1937c10 */ /* 0x040fe80008ffe4ff */
[----:B------:R-:W-:Y:S02]  /*3d80*/  LEA.HI.X R203, R146, c[0x0][0x164], R147, 0x1, P0 ;  /* 0x0000590092cb7a11 */ /* 0x000fe400000f0c93 */
[----:B------:R-:W-:Y:S02]  /*3d90*/  IADD3 R146, P2, P1, R244, UR6, R200 ;  /* 0x00000006f4927c10 */ /* 0x000fe4000f95e0c8 */
[----:B------:R-:W-:Y:S02]  /*3da0*/  IADD3 R147, -R248, UR7, RZ ;  /* 0x00000007f8937c10 */ /* 0x000fe4000fffe1ff */
[C---:B------:R-:W-:Y:S02]  /*3db0*/  LEA R200, P0, R146.reuse, c[0x0][0x160], 0x1 ;  /* 0x0000580092c87a11 */ /* 0x040fe400078008ff */
[----:B------:R-:W-:Y:S02]  /*3dc0*/  IADD3.X R201, R241, UR20, R201, P2, P1 ;  /* 0x00000014f1c97c10 */ /* 0x000fe400097e24c9 */
[----:B------:R-:W-:Y:S02]  /*3dd0*/  ISETP.LT.OR P2, PT, R147, 0x1, P6 ;  /* 0x000000019300780c */ /* 0x000fe40003741670 */
[----:B------:R-:W-:Y:S01]  /*3de0*/  LEA.HI.X R201, R146, c[0x0][0x164], R201, 0x1, P0 ;  /* 0x0000590092c97a11 */ /* 0x000fe200000f0cc9 */
[----:B------:R-:W-:Y:S01]  /*3df0*/  IMAD.U32 R146, RZ, RZ, UR13 ;  /* 0x0000000dff927e24 */ /* 0x000fe2000f8e00ff */
[----:B----4-:R-:W-:Y:S03]  /*3e00*/  @!P3 IADD3 R151, P1, R205, R208, RZ ;  /* 0x000000d0cd97b210 */ /* 0x010fe60007f3e0ff */
[----:B-----5:R-:W-:Y:S02]  /*3e10*/  IMAD R146, R146, 0x4000, R207 ;  /* 0x0000400092927824 */ /* 0x020fe400078e02cf */
[----:B------:R-:W4:Y:S01]  /*3e20*/  S2R R207, SR_TID.X ;  /* 0x0000000000cf7919 */ /* 0x000f220000002100 */
[----:B------:R-:W-:Y:S02]  /*3e30*/  @!P3 LEA R204, P0, R151, c[0x0][0x258], 0x2 ;  /* 0x0000960097ccba11 */ /* 0x000fe400078010ff */
[----:B------:R-:W-:Y:S01]  /*3e40*/  @!P3 LEA.HI.X.SX32 R205, R205, R252, 0x1, P1 ;  /* 0x000000fccdcdb211 */ /* 0x000fe200008f0eff */
[----:B------:R-:W-:Y:S01]  /*3e50*/  @!PT LDS RZ, [RZ] ;  /* 0x00000000fffff984 */ /* 0x000fe20000000800 */
[----:B------:R-:W-:Y:S01]  /*3e60*/  @!PT LDS RZ, [RZ] ;  /* 0x00000000fffff984 */ /* 0x000fe20000000800 */
[----:B------:R-:W-:Y:S01]  /*3e70*/  @!PT LDS RZ, [RZ] ;  /* 0x00000000fffff984 */ /* 0x000fe20000000800 */
[----:B------:R3:W-:Y:S01]  /*3e80*/  LDGSTS.E.BYPASS.LTC128B.128 [R146], [R202.64], !P2 ;  /* 0x00000000ca927fae */ /* 0x0007e2000d101d52 */
[----:B------:R-:W-:Y:S02]  /*3e90*/  ISETP.LT.OR P1, PT, R147, 0x1, P5 ;  /* 0x000000019300780c */ /* 0x000fe40002f21670 */
[----:B------:R-:W-:Y:S02]  /*3ea0*/  @!P3 LEA.HI.X R205, R151, c[0x0][0x25c], R205, 0x2, P0 ;  /* 0x0000970097cdba11 */ /* 0x000fe400000f14cd */
[C---:B------:R-:W-:Y:S02]  /*3eb0*/  ISETP.LT.OR P0, PT, R147.reuse, 0x21, P6 ;  /* 0x000000219300780c */ /* 0x040fe40003701670 */
[----:B------:R-:W-:Y:S01]  /*3ec0*/  ISETP.LT.OR P2, PT, R147, 0x21, P5 ;  /* 0x000000219300780c */ /* 0x000fe20002f41670 */
[----:B------:R-:W-:Y:S06]  /*3ed0*/  IMAD.U32 R147, RZ, RZ, UR13 ;  /* 0x0000000dff937e24 */ /* 0x000fec000f8e00ff */
[----:B------:R3:W-:Y:S04]  /*3ee0*/  LDGSTS.E.BYPASS.LTC128B.128 [R146+0x2000], [R202.64+0x80], !P1 ;  /* 0x02000080ca927fae */ /* 0x0007e8000c901d52 */
[----:B------:R3:W-:Y:S01]  /*3ef0*/  LDGSTS.E.BYPASS.LTC128B.128 [R146+0x1000], [R200.64], !P0 ;  /* 0x01000000c8927fae */ /* 0x0007e2000c101d52 */
[----:B----4-:R-:W-:Y:S03]  /*3f00*/  IMAD.SHL.U32 R207, R207, 0x4, RZ ;  /* 0x00000004cfcf7824 */ /* 0x010fe600078e00ff */
[----:B------:R3:W-:Y:S01]  /*3f10*/  LDGSTS.E.BYPASS.LTC128B.128 [R146+0x3000], [R200.64+0x80], !P2 ;  /* 0x03000080c8927fae */ /* 0x0007e2000d101d52 */
[----:B------:R-:W-:Y:S04]  /*3f20*/  @!P3 IMAD R147, R147, 0x40, R207 ;  /* 0x000000409393b824 */ /* 0x000fe800078e02cf */
[----:B------:R-:W-:Y:S05]  /*3f30*/  @!P3 IMAD.SHL.U32 R147, R147, 0x4, RZ ;  /* 0x000000049393b824 */ /* 0x000fea00078e00ff */
[----:B------:R3:W-:Y:S02]  /*3f40*/  @!P3 LDGSTS.E.BYPASS.LTC128B.128 [R147+0x12080], [R204.64] ;  /* 0x12080000cc93bfae */ /* 0x0007e4000b901d52 */
.L_x_658:
[----:B------:R-:W-:Y:S01]  /*3f50*/  PLOP3.LUT P0, PT, PT, PT, UP6, 0x40, 0x0 ;  /* 0x000000000000781c */ /* 0x000fe20003f0e868 */
[----:B------:R-:W0:Y:S01]  /*3f60*/  LDGDEPBAR ;  /* 0x00000000000079af */ /* 0x000e220000000000 */
[----:B------:R-:W-:Y:S02]  /*3f70*/  PLOP3.LUT P1, PT, PT, PT, UP6, 0x40, 0x0 ;  /* 0x000000000000781c */ /* 0x000fe40003f2e868 */
[----:B------:R-:W-:Y:S02]  /*3f80*/  ISETP.GT.AND P0, PT, R140, RZ, P0 ;  /* 0x000000ff8c00720c */ /* 0x000fe40000704270 */
[----:B------:R-:W-:Y:S02]  /*3f90*/  PLOP3.LUT P2, PT, PT, PT, UP5, 0x40, 0x0 ;  /* 0x000000000000781c */ /* 0x000fe40003f4e858 */
[C---:B------:R-:W-:Y:S02]  /*3fa0*/  ISETP.LT.OR P0, PT, R145.reuse, 0x1, P0 ;  /* 0x000000019100780c */ /* 0x040fe40000701670 */
[----:B------:R-:W-:Y:S02]  /*3fb0*/  ISETP.GT.AND P1, PT, R2, RZ, P1 ;  /* 0x000000ff0200720c */ /* 0x000fe40000f24270 */
[----:B------:R-:W-:Y:S02]  /*3fc0*/  ISETP.GT.AND P2, PT, R140, 0x1, P2 ;  /* 0x000000018c00780c */ /* 0x000fe40001744270 */
[----:B---3--:R-:W-:Y:S02]  /*3fd0*/  FSEL R200, R4, -INF , !P0 ;  /* 0xff80000004c87808 */ /* 0x008fe40004000000 */
[----:B------:R-:W-:Y:S02]  /*3fe0*/  ISETP.LT.OR P2, PT, R145, 0x2, P2 ;  /* 0x000000029100780c */ /* 0x000fe40001741670 */
[----:B------:R-:W-:Y:S01]  /*3ff0*/  ISETP.LT.OR P1, PT, R3, 0x1, P1 ;  /* 0x000000010300780c */ /* 0x000fe20000f21670 */
[--C-:B------:R-:W-:Y:S01]  /*4000*/  FFMA.FTZ R209, R200, c[0x0][0x29c], -R148.reuse ;  /* 0x0000a700c8d17a23 */ /* 0x100fe20000010894 */
[----:B------:R-:W-:Y:S02]  /*4010*/  PLOP3.LUT P0, PT, PT, PT, UP5, 0x40, 0x0 ;  /* 0x000000000000781c */ /* 0x000fe40003f0e858 */
[----:B------:R-:W-:Y:S02]  /*4020*/  FSEL R151, R5, -INF , !P2 ;  /* 0xff80000005977808 */ /* 0x000fe40005000000 */
[----:B------:R-:W-:Y:S02]  /*4030*/  FSEL R205, R6, -INF , !P1 ;  /* 0xff80000006cd7808 */ /* 0x000fe40004800000 */
[----:B------:R-:W-:Y:S01]  /*4040*/  ISETP.GT.AND P0, PT, R2, 0x1, P0 ;  /* 0x000000010200780c */ /* 0x000fe20000704270 */
[--C-:B------:R-:W-:Y:S01]  /*4050*/  FFMA.FTZ R208, R151, c[0x0][0x29c], -R148.reuse ;  /* 0x0000a70097d07a23 */ /* 0x100fe20000010894 */
[----:B------:R-:W-:Y:S02]  /*4060*/  PLOP3.LUT P2, PT, PT, PT, UP4, 0x40, 0x0 ;  /* 0x000000000000781c */ /* 0x000fe40003f4e848 */
[----:B------:R-:W-:Y:S02]  /*4070*/  PLOP3.LUT P1, PT, PT, PT, UP3, 0x40, 0x0 ;  /* 0x000000000000781c */ /* 0x000fe40003f2e838 */
[----:B------:R-:W-:Y:S02]  /*4080*/  ISETP.LT.OR P0, PT, R3, 0x2, P0 ;  /* 0x000000020300780c */ /* 0x000fe40000701670 */
[C---:B------:R-:W-:Y:S02]  /*4090*/  ISETP.GT.AND P2, PT, R140.reuse, 0x20, P2 ;  /* 0x000000208c00780c */ /* 0x040fe40001744270 */
[----:B------:R-:W-:Y:S02]  /*40a0*/  ISETP.GT.AND P1, PT, R140, 0x21, P1 ;  /* 0x000000218c00780c */ /* 0x000fe40000f24270 */
[----:B------:R-:W-:Y:S02]  /*40b0*/  FSEL R203, R7, -INF , !P0 ;  /* 0xff80000007cb7808 */ /* 0x000fe40004000000 */
[-C--:B--2---:R-:W-:Y:S01]  /*40c0*/  HMMA.16816.F32.BF16 R4, R28, R152.reuse, RZ ;  /* 0x000000981c04723c */ /* 0x084fe200000418ff */
[----:B------:R-:W-:Y:S02]  /*40d0*/  PLOP3.LUT P0, PT, PT, PT, UP4, 0x40, 0x0 ;  /* 0x000000000000781c */ /* 0x000fe40003f0e848 */
[----:B------:R-:W-:Y:S01]  /*40e0*/  ISETP.LT.OR P2, PT, R145, 0x21, P2 ;  /* 0x000000219100780c */ /* 0x000fe20001741670 */
[--C-:B------:R-:W-:Y:S01]  /*40f0*/  FFMA.FTZ R151, R203, c[0x0][0x29c], -R149.reuse ;  /* 0x0000a700cb977a23 */ /* 0x100fe20000010895 */
[----:B------:R-:W-:Y:S02]  /*4100*/  ISETP.LT.OR P1, PT, R145, 0x22, P1 ;  /* 0x000000229100780c */ /* 0x000fe40000f21670 */
[----:B------:R-:W-:Y:S02]  /*4110*/  ISETP.GT.AND P0, PT, R2, 0x20, P0 ;  /* 0x000000200200780c */ /* 0x000fe40000704270 */
[----:B------:R-:W-:Y:S01]  /*4120*/  FSEL R146, R17, -INF , !P1 ;  /* 0xff80000011927808 */ /* 0x000fe20004800000 */
[----:B------:R-:W-:Y:S01]  /*4130*/  MUFU.EX2 R151, R151 ;  /* 0x0000009700977308 */ /* 0x000fe20000000800 */
[----:B------:R-:W-:Y:S02]  /*4140*/  PLOP3.LUT P1, PT, PT, PT, UP2, 0x40, 0x0 ;  /* 0x000000000000781c */ /* 0x000fe40003f2e828 */
[----:B------:R-:W-:Y:S01]  /*4150*/  FSEL R147, R16, -INF , !P2 ;  /* 0xff80000010937808 */ /* 0x000fe20005000000 */
[--C-:B------:R-:W-:Y:S01]  /*4160*/  FFMA.FTZ R207, R146, c[0x0][0x29c], -R148.reuse ;  /* 0x0000a70092cf7a23 */ /* 0x100fe20000010894 */
[----:B------:R-:W-:Y:S02]  /*4170*/  PLOP3.LUT P2, PT, PT, PT, UP3, 0x40, 0x0 ;  /* 0x000000000000781c */ /* 0x000fe40003f4e838 */
[C---:B------:R-:W-:Y:S02]  /*4180*/  ISETP.LT.OR P0, PT, R3.reuse, 0x21, P0 ;  /* 0x000000210300780c */ /* 0x040fe40000701670 */
[----:B------:R-:W-:Y:S02]  /*4190*/  ISETP.GT.AND P2, PT, R2, 0x21, P2 ;  /* 0x000000210200780c */ /* 0x000fe40001744270 */
[----:B------:R-:W-:Y:S02]  /*41a0*/  ISETP.GT.AND P1, PT, R140, 0x40, P1 ;  /* 0x000000408c00780c */ /* 0x000fe40000f24270 */
[----:B------:R-:W-:Y:S02]  /*41b0*/  FSEL R204, R18, -INF , !P0 ;  /* 0xff80000012cc7808 */ /* 0x000fe40004000000 */
[----:B------:R-:W-:Y:S02]  /*41c0*/  ISETP.LT.OR P2, PT, R3, 0x22, P2 ;  /* 0x000000220300780c */ /* 0x000fe40001741670 */
[----:B------:R-:W-:Y:S01]  /*41d0*/  ISETP.LT.OR P1, PT, R145, 0x41, P1 ;  /* 0x000000419100780c */ /* 0x000fe20000f21670 */
[--C-:B------:R-:W-:Y:S01]  /*41e0*/  FFMA.FTZ R200, R204, c[0x0][0x29c], -R149.reuse ;  /* 0x0000a700ccc87a23 */ /* 0x100fe20000010895 */
[----:B------:R-:W-:Y:S02]  /*41f0*/  PLOP3.LUT P0, PT, PT, PT, UP1, 0x40, 0x0 ;  /* 0x000000000000781c */ /* 0x000fe40003f0e818 */
[----:B------:R-:W-:Y:S02]  /*4200*/  FSEL R202, R19, -INF , !P2 ;  /* 0xff80000013ca7808 */ /* 0x000fe40005000000 */
[----:B------:R-:W-:Y:S01]  /*4210*/  FSEL R20, R20, -INF , !P1 ;  /* 0xff80000014147808 */ /* 0x000fe20004800000 */
[----:B------:R-:W-:Y:S01]  /*4220*/  MUFU.EX2 R200, R200 ;  /* 0x000000c800c87308 */ /* 0x000fe20000000800 */
[----:B------:R-:W-:Y:S01]  /*4230*/  ISETP.GT.AND P0, PT, R140, 0x41, P0 ;  /* 0x000000418c00780c */ /* 0x000fe20000704270 */
[----:B------:R-:W-:Y:S01]  /*4240*/  IMAD.MOV.U32 R140, RZ, RZ, 0x40 ;  /* 0x00000040ff8c7424 */ /* 0x000fe200078e00ff */
[----:B------:R-:W-:Y:S01]  /*4250*/  PLOP3.LUT P2, PT, PT, PT, UP2, 0x40, 0x0 ;  /* 0x000000000000781c */ /* 0x000fe20003f4e828 */
[----:B------:R-:W-:Y:S01]  /*4260*/  FFMA.FTZ R146, R20, c[0x0][0x29c], -R148 ;  /* 0x0000a70014927a23 */ /* 0x000fe20000010894 */
[----:B------:R-:W-:Y:S02]  /*4270*/  PLOP3.LUT P1, PT, PT, PT, UP1, 0x40, 0x0 ;  /* 0x000000000000781c */ /* 0x000fe40003f2e818 */
[----:B------:R-:W-:Y:S02]  /*4280*/  ISETP.LT.OR P0, PT, R145, 0x42, P0 ;  /* 0x000000429100780c */ /* 0x000fe40000701670 */
[C---:B------:R-:W-:Y:S01]  /*4290*/  ISETP.GT.AND P2, PT, R2.reuse, 0x40, P2 ;  /* 0x000000400200780c */ /* 0x040fe20001744270 */
[----:B------:R-:W-:Y:S01]  /*42a0*/  MUFU.EX2 R146, R146 ;  /* 0x0000009200927308 */ /* 0x000fe20000000800 */
[----:B------:R-:W-:Y:S02]  /*42b0*/  ISETP.GT.AND P1, PT, R2, 0x41, P1 ;  /* 0x000000410200780c */ /* 0x000fe40000f24270 */
[----:B------:R-:W-:Y:S02]  /*42c0*/  FSEL R21, R21, -INF , !P0 ;  /* 0xff80000015157808 */ /* 0x000fe40004000000 */
[----:B------:R-:W-:Y:S02]  /*42d0*/  PLOP3.LUT P0, PT, PT, PT, UP6, 0x40, 0x0 ;  /* 0x000000000000781c */ /* 0x000fe40003f0e868 */
[C---:B------:R-:W-:Y:S02]  /*42e0*/  ISETP.LT.OR P2, PT, R3.reuse, 0x41, P2 ;  /* 0x000000410300780c */ /* 0x040fe40001741670 */
[----:B------:R-:W-:Y:S02]  /*42f0*/  ISETP.LT.OR P1, PT, R3, 0x42, P1 ;  /* 0x000000420300780c */ /* 0x000fe40000f21670 */
[----:B------:R-:W-:Y:S02]  /*4300*/  ISETP.GT.AND P0, PT, R141, RZ, P0 ;  /* 0x000000ff8d00720c */ /* 0x000fe40000704270 */
[----:B------:R-:W-:Y:S02]  /*4310*/  FSEL R3, R22, -INF , !P2 ;  /* 0xff80000016037808 */ /* 0x000fe40005000000 */
[----:B------:R-:W-:Y:S02]  /*4320*/  FSEL R2, R23, -INF , !P1 ;  /* 0xff80000017027808 */ /* 0x000fe40004800000 */
[----:B------:R-:W-:Y:S01]  /*4330*/  PLOP3.LUT P2, PT, PT, PT, UP5, 0x40, 0x0 ;  /* 0x000000000000781c */ /* 0x000fe20003f4e858 */
[--C-:B------:R-:W-:Y:S01]  /*4340*/  FFMA.FTZ R204, R3, c[0x0][0x29c], -R149.reuse ;  /* 0x0000a70003cc7a23 */ /* 0x100fe20000010895 */
[----:B------:R-:W-:Y:S01]  /*4350*/  PLOP3.LUT P1, PT, PT, PT, UP6, 0x40, 0x0 ;  /* 0x000000000000781c */ /* 0x000fe20003f2e868 */
[----:B------:R-:W-:Y:S01]  /*4360*/  IMAD.SHL.U32 R3, R217, 0x2, RZ ;  /* 0x00000002d9037824 */ /* 0x000fe200078e00ff */
[C---:B------:R-:W-:Y:S02]  /*4370*/  ISETP.LT.OR P0, PT, R142.reuse, 0x1, P0 ;  /* 0x000000018e00780c */ /* 0x040fe40000701670 */
[----:B------:R-:W-:Y:S02]  /*4380*/  ISETP.GT.AND P2, PT, R141, 0x1, P2 ;  /* 0x000000018d00780c */ /* 0x000fe40001744270 */
[C---:B------:R-:W-:Y:S02]  /*4390*/  ISETP.GT.AND P1, PT, R143.reuse, RZ, P1 ;  /* 0x000000ff8f00720c */ /* 0x040fe40000f24270 */
[----:B------:R-:W-:Y:S02]  /*43a0*/  ISETP.LT.OR P2, PT, R142, 0x2, P2 ;  /* 0x000000028e00780c */ /* 0x000fe40001741670 */
[----:B------:R-:W-:Y:S02]  /*43b0*/  FSEL R201, R8, -INF , !P0 ;  /* 0xff80000008c97808 */ /* 0x000fe40004000000 */
[----:B------:R-:W-:Y:S02]  /*43c0*/  PLOP3.LUT P0, PT, PT, PT, UP5, 0x40, 0x0 ;  /* 0x000000000000781c */ /* 0x000fe40003f0e858 */
[----:B------:R-:W-:Y:S02]  /*43d0*/  ISETP.LT.OR P1, PT, R144, 0x1, P1 ;  /* 0x000000019000780c */ /* 0x000fe40000f21670 */
[----:B------:R-:W-:Y:S02]  /*43e0*/  ISETP.GT.AND P0, PT, R143, 0x1, P0 ;  /* 0x000000018f00780c */ /* 0x000fe40000704270 */
        /* <DEDUP_REMOVED lines=11> */
[C---:B------:R-:W-:Y:S01]  /*44a0*/  HMMA.16816.F32.BF16 R8, R32.reuse, R152, RZ ;  /* 0x000000982008723c */ /* 0x040fe200000418ff */
[----:B------:R-:W-:Y:S01]  /*44b0*/  MUFU.EX2 R203, R203 ;  /* 0x000000cb00cb7308 */ /* 0x000fe20000000800 */
[----:B------:R-:W-:Y:S02]  /*44c0*/  ISETP.LT.OR P1, PT, R142, 0x22, P1 ;  /* 0x000000228e00780c */ /* 0x000fe40000f21670 */
[----:B------:R-:W-:Y:S02]  /*44d0*/  LOP3.LUT P0, RZ, R225, 0x4, RZ, 0xc0, !PT ;  /* 0x00000004e1ff7812 */ /* 0x000fe4000780c0ff */
[----:B------:R-:W-:Y:S02]  /*44e0*/  FSEL R12, R12, -INF , !P2 ;  /* 0xff8000000c0c7808 */ /* 0x000fe40005000000 */
[-C--:B------:R-:W-:Y:S01]  /*44f0*/  HMMA.16816.F32.BF16 R16, R32, R154.reuse, RZ ;  /* 0x0000009a2010723c */ /* 0x080fe200000418ff */
[----:B------:R-:W-:Y:S02]  /*4500*/  SEL R140, R140, 0xffffffc0, !P0 ;  /* 0xffffffc08c8c7807 */ /* 0x000fe40004000000 */
[----:B------:R-:W-:Y:S01]  /*4510*/  PLOP3.LUT P0, PT, PT, PT, UP2, 0x40, 0x0 ;  /* 0x000000000000781c */ /* 0x000fe20003f0e828 */
[--C-:B------:R-:W-:Y:S01]  /*4520*/  FFMA.FTZ R12, R12, c[0x0][0x29c], -R150.reuse ;  /* 0x0000a7000c0c7a23 */ /* 0x100fe20000010896 */
[----:B------:R-:W-:Y:S02]  /*4530*/  PLOP3.LUT P2, PT, PT, PT, UP1, 0x40, 0x0 ;  /* 0x000000000000781c */ /* 0x000fe40003f4e818 */
[----:B------:R-:W-:Y:S02]  /*4540*/  FSEL R13, R13, -INF , !P1 ;  /* 0xff8000000d0d7808 */ /* 0x000fe40004800000 */
        /* <DEDUP_REMOVED lines=9> */
[----:B------:R-:W-:Y:S01]  /*45e0*/  FSEL R210, R14, -INF , !P1 ;  /* 0xff8000000ed27808 */ /* 0x000fe20004800000 */
[--C-:B------:R-:W-:Y:S01]  /*45f0*/  FFMA.FTZ R14, R202, c[0x0][0x29c], -R149.reuse ;  /* 0x0000a700ca0e7a23 */ /* 0x100fe20000010895 */
[----:B------:R-:W-:Y:S01]  /*4600*/  PLOP3.LUT P0, PT, PT, PT, UP3, 0x40, 0x0 ;  /* 0x000000000000781c */ /* 0x000fe20003f0e838 */
[----:B------:R-:W-:Y:S01]  /*4610*/  FFMA.FTZ R202, R201, c[0x0][0x29c], -R150 ;  /* 0x0000a700c9ca7a23 */ /* 0x000fe20000010896 */
[----:B------:R-:W-:Y:S01]  /*4620*/  FSEL R25, R25, -INF , !P2 ;  /* 0xff80000019197808 */ /* 0x000fe20005000000 */
[----:B------:R-:W-:Y:S01]  /*4630*/  MUFU.EX2 R201, R14 ;  /* 0x0000000e00c97308 */ /* 0x000fe20000000800 */
[----:B------:R-:W-:Y:S02]  /*4640*/  PLOP3.LUT P2, PT, PT, PT, UP2, 0x40, 0x0 ;  /* 0x000000000000781c */ /* 0x000fe40003f4e828 */
[----:B------:R-:W-:Y:S02]  /*4650*/  PLOP3.LUT P1, PT, PT, PT, UP1, 0x40, 0x0 ;  /* 0x000000000000781c */ /* 0x000fe40003f2e818 */
[C---:B------:R-:W-:Y:S02]  /*4660*/  ISETP.GT.AND P0, PT, R143.reuse, 0x21, P0 ;  /* 0x000000218f00780c */ /* 0x040fe40000704270 */
[C---:B------:R-:W-:Y:S02]  /*4670*/  ISETP.GT.AND P2, PT, R143.reuse, 0x40, P2 ;  /* 0x000000408f00780c */ /* 0x040fe40001744270 */
[----:B------:R-:W-:Y:S01]  /*4680*/  ISETP.GT.AND P1, PT, R143, 0x41, P1 ;  /* 0x000000418f00780c */ /* 0x000fe20000f24270 */
[----:B------:R-:W-:Y:S01]  /*4690*/  MUFU.EX2 R202, R202 ;  /* 0x000000ca00ca7308 */ /* 0x000fe20000000800 */
[C---:B------:R-:W-:Y:S02]  /*46a0*/  ISETP.LT.OR P0, PT, R144.reuse, 0x22, P0 ;  /* 0x000000229000780c */ /* 0x040fe40000701670 */
[C---:B------:R-:W-:Y:S02]  /*46b0*/  ISETP.LT.OR P2, PT, R144.reuse, 0x41, P2 ;  /* 0x000000419000780c */ /* 0x040fe40001741670 */
[----:B------:R-:W-:Y:S01]  /*46c0*/  ISETP.LT.OR P1, PT, R144, 0x42, P1 ;  /* 0x000000429000780c */ /* 0x000fe20000f21670 */
[--C-:B------:R-:W-:Y:S01]  /*46d0*/  FFMA.FTZ R144, R147, c[0x0][0x29c], -R148.reuse ;  /* 0x0000a70093907a23 */ /* 0x100fe20000010894 */
[----:B------:R-:W-:Y:S01]  /*46e0*/  FSEL R26, R26, -INF , !P2 ;  /* 0xff8000001a1a7808 */ /* 0x000fe20005000000 */
[----:B------:R-:W-:Y:S01]  /*46f0*/  FFMA.FTZ R148, R21, c[0x0][0x29c], -R148 ;  /* 0x0000a70015947a23 */ /* 0x000fe20000010894 */
[----:B------:R-:W-:Y:S01]  /*4700*/  FSEL R27, R27, -INF , !P1 ;  /* 0xff8000001b1b7808 */ /* 0x000fe20004800000 */
[C---:B------:R-:W-:Y:S02]  /*4710*/  HMMA.16816.F32.BF16 R20, R28.reuse, R154, RZ ;  /* 0x0000009a1c14723c */ /* 0x040fe400000418ff */
[----:B------:R-:W-:Y:S01]  /*4720*/  MUFU.EX2 R144, R144 ;  /* 0x0000009000907308 */ /* 0x000fe20000000800 */
[--C-:B------:R-:W-:Y:S01]  /*4730*/  FFMA.FTZ R147, R205, c[0x0][0x29c], -R149.reuse ;  /* 0x0000a700cd937a23 */ /* 0x100fe20000010895 */
[----:B------:R-:W-:Y:S01]  /*4740*/  FSEL R15, R15, -INF , !P0 ;  /* 0xff8000000f0f7808 */ /* 0x000fe20004000000 */
[----:B------:R-:W-:Y:S01]  /*4750*/  FFMA.FTZ R205, R24, c[0x0][0x29c], -R150 ;  /* 0x0000a70018cd7a23 */ /* 0x000fe20000010896 */
[----:B------:R-:W-:Y:S01]  /*4760*/  PLOP3.LUT P0, PT, PT, PT, UP0, 0x80, 0x0 ;  /* 0x000000000000781c */ /* 0x000fe20003f0f008 */
[----:B------:R-:W-:Y:S01]  /*4770*/  FFMA.FTZ R149, R2, c[0x0][0x29c], -R149 ;  /* 0x0000a70002957a23 */ /* 0x000fe20000010895 */
[-C--:B------:R-:W-:Y:S01]  /*4780*/  HMMA.16816.F32.BF16 R28, R28, R156.reuse, RZ ;  /* 0x0000009c1c1c723c */ /* 0x080fe200000418ff */
[----:B------:R-:W-:Y:S03]  /*4790*/  IMAD.IADD R2, R3, 0x1, R140 ;  /* 0x0000000103027824 */ /* 0x000fe600078e028c */
[----:B------:R-:W-:Y:S01]  /*47a0*/  IMAD.IADD R140, R140, 0x1, R0 ;  /* 0x000000018c8c7824 */ /* 0x000fe200078e0200 */
[----:B------:R-:W-:Y:S01]  /*47b0*/  MUFU.EX2 R24, R209 ;  /* 0x000000d100187308 */ /* 0x000fe20000000800 */
[----:B------:R-:W-:Y:S02]  /*47c0*/  FFMA.FTZ R150, R25, c[0x0][0x29c], -R150 ;  /* 0x0000a70019967a23 */ /* 0x000fe40000010896 */
[----:B-1----:R-:W-:Y:S04]  /*47d0*/  HMMA.16816.F32.BF16 R32, R32, R156, RZ ;  /* 0x0000009c2020723c */ /* 0x002fe800000418ff */
[--C-:B------:R-:W-:Y:S03]  /*47e0*/  FFMA.FTZ R15, R15, c[0x0][0x29c], -R206.reuse ;  /* 0x0000a7000f0f7a23 */ /* 0x100fe600000108ce */
[----:B------:R-:W1:Y:S01]  /*47f0*/  MUFU.EX2 R25, R208 ;  /* 0x000000d000197308 */ /* 0x000e620000000800 */
[-C--:B----4-:R-:W-:Y:S08]  /*4800*/  HMMA.16816.F32.BF16 R4, R132, R158.reuse, R4 ;  /* 0x0000009e8404723c */ /* 0x090ff00000041804 */
[C---:B------:R-:W-:Y:S01]  /*4810*/  HMMA.16816.F32.BF16 R8, R136.reuse, R158, R8 ;  /* 0x0000009e8808723c */ /* 0x040fe20000041808 */
[----:B------:R-:W2:Y:S07]  /*4820*/  MUFU.EX2 R148, R148 ;  /* 0x0000009400947308 */ /* 0x000eae0000000800 */
[-C--:B------:R-:W-:Y:S03]  /*4830*/  HMMA.16816.F32.BF16 R16, R136, R160.reuse, R16 ;  /* 0x000000a08810723c */ /* 0x080fe60000041810 */
[----:B------:R-:W3:Y:S05]  /*4840*/  MUFU.EX2 R147, R147 ;  /* 0x0000009300937308 */ /* 0x000eea0000000800 */
[C---:B------:R-:W-:Y:S05]  /*4850*/  HMMA.16816.F32.BF16 R20, R132.reuse, R160, R20 ;  /* 0x000000a08414723c */ /* 0x040fea0000041814 */
[----:B------:R-:W-:Y:S03]  /*4860*/  MUFU.EX2 R149, R149 ;  /* 0x0000009500957308 */ /* 0x000fe60000000800 */
[-C--:B------:R-:W-:Y:S01]  /*4870*/  HMMA.16816.F32.BF16 R28, R132, R162.reuse, R28 ;  /* 0x000000a2841c723c */ /* 0x080fe2000004181c */
[----:B------:R-:W4:Y:S06]  /*4880*/  LDSM.16.M88.4 R132, [R2+0xe080] ;  /* 0x00e080000284783b */ /* 0x000f2c0000000200 */
[----:B------:R-:W-:Y:S01]  /*4890*/  MUFU.EX2 R150, R150 ;  /* 0x0000009600967308 */ /* 0x000fe20000000800 */
[----:B------:R-:W-:Y:S01]  /*48a0*/  HMMA.16816.F32.BF16 R32, R136, R162, R32 ;  /* 0x000000a28820723c */ /* 0x000fe20000041820 */
[----:B------:R-:W5:Y:S07]  /*48b0*/  LDSM.16.M88.4 R136, [R2+0xf080] ;  /* 0x00f080000288783b */ /* 0x000f6e0000000200 */
[-C--:B----4-:R-:W-:Y:S08]  /*48c0*/  HMMA.16816.F32.BF16 R4, R132, R164.reuse, R4 ;  /* 0x000000a48404723c */ /* 0x090ff00000041804 */
[C---:B-----5:R-:W-:Y:S08]  /*48d0*/  HMMA.16816.F32.BF16 R8, R136.reuse, R164, R8 ;  /* 0x000000a48808723c */ /* 0x060ff00000041808 */
[-C--:B------:R-:W-:Y:S08]  /*48e0*/  HMMA.16816.F32.BF16 R16, R136, R166.reuse, R16 ;  /* 0x000000a68810723c */ /* 0x080ff00000041810 */
[C---:B------:R-:W-:Y:S08]  /*48f0*/  HMMA.16816.F32.BF16 R20, R132.reuse, R166, R20 ;  /* 0x000000a68414723c */ /* 0x040ff00000041814 */
[-C--:B------:R-:W-:Y:S01]  /*4900*/  HMMA.16816.F32.BF16 R28, R132, R168.reuse, R28 ;  /* 0x000000a8841c723c */ /* 0x080fe2000004181c */
[----:B------:R-:W4:Y:S07]  /*4910*/  LDSM.16.M88.4 R132, [R140+0xe080] ;  /* 0x00e080008c84783b */ /* 0x000f2e0000000200 */
        /* <DEDUP_REMOVED lines=9> */
[----:B------:R-:W5:Y:S08]  /*49b0*/  LDSM.16.M88.4 R136, [R3+0x11080] ;  /* 0x011080000388783b */ /* 0x000f700000000200 */
[----:B------:R-:W-:Y:S01]  /*49c0*/  LDS R3, [R234.X4+0x12280] ;  /* 0x01228000ea037984 */ /* 0x000fe20000004800 */
        /* <DEDUP_REMOVED lines=25> */
[----:B------:R-:W5:Y:S01]  /*4b60*/  LDSM.16.M88.4 R140, [R140+0x11080] ;  /* 0x011080008c8c783b */ /* 0x000f620000000200 */
[----:B------:R-:W1:Y:S10]  /*4b70*/  MUFU.EX2 R137, R204 ;  /* 0x000000cc00897308 */ /* 0x000e740000000800 */
[----:B------:R1:W-:Y:S10]  /*4b80*/  MUFU.EX2 R204, R12 ;  /* 0x0000000c00cc7308 */ /* 0x0003f40000000800 */
[----:B------:R2:W2:Y:S10]  /*4b90*/  MUFU.EX2 R139, R13 ;  /* 0x0000000d008b7308 */ /* 0x0004b40000000800 */
[----:B------:R-:W-:Y:S01]  /*4ba0*/  MUFU.EX2 R138, R205 ;  /* 0x000000cd008a7308 */ /* 0x000fe20000000800 */
[-C--:B----4-:R-:W-:Y:S05]  /*4bb0*/  HMMA.16816.F32.BF16 R4, R132, R194.reuse, R4 ;  /* 0x000000c28404723c */ /* 0x090fea0000041804 */
[--C-:B-1----:R-:W-:Y:S03]  /*4bc0*/  FFMA.FTZ R12, R211, c[0x0][0x29c], -R206.reuse ;  /* 0x0000a700d30c7a23 */ /* 0x102fe600000108ce */
[C---:B-----5:R-:W-:Y:S01]  /*4bd0*/  HMMA.16816.F32.BF16 R8, R140.reuse, R194, R8 ;  /* 0x000000c28c08723c */ /* 0x060fe20000041808 */
[----:B------:R1:W-:Y:S03]  /*4be0*/  MUFU.EX2 R136, R12 ;  /* 0x0000000c00887308 */ /* 0x0003e60000000800 */
[----:B--2---:R-:W-:Y:S04]  /*4bf0*/  FFMA.FTZ R13, R212, c[0x0][0x29c], -R206 ;  /* 0x0000a700d40d7a23 */ /* 0x004fe800000108ce */
[-C--:B------:R-:W-:Y:S08]  /*4c00*/  HMMA.16816.F32.BF16 R16, R140, R196.reuse, R16 ;  /* 0x000000c48c10723c */ /* 0x080ff00000041810 */
[C---:B------:R-:W-:Y:S04]  /*4c10*/  HMMA.16816.F32.BF16 R20, R132.reuse, R196, R20 ;  /* 0x000000c48414723c */ /* 0x040fe80000041814 */
[--C-:B------:R-:W-:Y:S02]  /*4c20*/  FADD.FTZ R6, R6, -R0.reuse ;  /* 0x8000000006067221 */ /* 0x100fe40000010000 */
[----:B------:R-:W-:Y:S02]  /*4c30*/  FADD.FTZ R7, R7, -R0 ;  /* 0x8000000007077221 */ /* 0x000fe40000010000 */
[-C--:B------:R-:W-:Y:S01]  /*4c40*/  HMMA.16816.F32.BF16 R28, R132, R198.reuse, R28 ;  /* 0x000000c6841c723c */ /* 0x080fe2000004181c */
[----:B------:R-:W2:Y:S03]  /*4c50*/  MUFU.EX2 R135, R13 ;  /* 0x0000000d00877308 */ /* 0x000ea60000000800 */
[--C-:B------:R-:W-:Y:S02]  /*4c60*/  FADD.FTZ R4, R4, -R3.reuse ;  /* 0x8000000304047221 */ /* 0x100fe40000010000 */
[--C-:B------:R-:W-:Y:S01]  /*4c70*/  FADD.FTZ R5, R5, -R3.reuse ;  /* 0x8000000305057221 */ /* 0x100fe20000010000 */
[----:B------:R-:W-:Y:S01]  /*4c80*/  F2FP.BF16.PACK_AB R132, R25, R24 ;  /* 0x000000181984723e */ /* 0x000fe200000010ff */
[----:B------:R-:W-:Y:S04]  /*4c90*/  HMMA.16816.F32.BF16 R32, R140, R198, R32 ;  /* 0x000000c68c20723c */ /* 0x000fe80000041820 */
[----:B------:R-:W-:Y:S02]  /*4ca0*/  FMUL.FTZ R14, R24, R4 ;  /* 0x00000004180e7220 */ /* 0x000fe40000410000 */
[----:B-1----:R-:W-:Y:S02]  /*4cb0*/  FFMA.FTZ R12, R210, c[0x0][0x29c], -R206 ;  /* 0x0000a700d20c7a23 */ /* 0x002fe400000108ce */
[--C-:B------:R-:W-:Y:S02]  /*4cc0*/  FADD.FTZ R22, R22, -R0.reuse ;  /* 0x8000000016167221 */ /* 0x100fe40000010000 */
[----:B------:R-:W-:Y:S02]  /*4cd0*/  MUFU.EX2 R134, R12 ;  /* 0x0000000c00867308 */ /* 0x000fe40000000800 */
[--C-:B------:R-:W-:Y:S02]  /*4ce0*/  FADD.FTZ R23, R23, -R0.reuse ;  /* 0x8000000017177221 */ /* 0x100fe40000010000 */
[--C-:B------:R-:W-:Y:S02]  /*4cf0*/  FADD.FTZ R20, R20, -R3.reuse ;  /* 0x8000000314147221 */ /* 0x100fe40000010000 */
[--C-:B------:R-:W-:Y:S02]  /*4d00*/  FADD.FTZ R29, R29, -R3.reuse ;  /* 0x800000031d1d7221 */ /* 0x100fe40000010000 */
[--C-:B------:R-:W-:Y:S02]  /*4d10*/  FADD.FTZ R30, R30, -R0.reuse ;  /* 0x800000001e1e7221 */ /* 0x100fe40000010000 */
[----:B------:R-:W-:Y:S02]  /*4d20*/  FMUL.FTZ R24, R148, R29 ;  /* 0x0000001d94187220 */ /* 0x000fe40000410000 */
[----:B------:R1:W4:Y:S01]  /*4d30*/  MUFU.EX2 R29, R15 ;  /* 0x0000000f001d7308 */ /* 0x0003220000000800 */
[----:B------:R-:W-:Y:S02]  /*4d40*/  FADD.FTZ R31, R31, -R0 ;  /* 0x800000001f1f7221 */ /* 0x000fe40000010000 */
[--C-:B------:R-:W-:Y:S01]  /*4d50*/  FADD.FTZ R21, R21, -R3.reuse ;  /* 0x8000000315157221 */ /* 0x100fe20000010000 */
[----:B------:R-:W5:Y:S01]  /*4d60*/  LDS R0, [R234.X4+0x12320] ;  /* 0x01232000ea007984 */ /* 0x000f620000004800 */
[----:B------:R-:W-:Y:S02]  /*4d70*/  FMUL.FTZ R5, R25, R5 ;  /* 0x0000000519057220 */ /* 0x000fe40000410000 */
[----:B------:R-:W-:Y:S01]  /*4d80*/  FMUL.FTZ R25, R144, R20 ;  /* 0x0000001490197220 */ /* 0x000fe20000410000 */
[----:B------:R-:W-:Y:S01]  /*4d90*/  STS [R232+0x12480], R132 ;  /* 0x01248084e8007388 */ /* 0x000fe20000000800 */
[----:B------:R-:W-:Y:S01]  /*4da0*/  FMUL.FTZ R21, R145, R21 ;  /* 0x0000001591157220 */ /* 0x000fe20000410000 */
[----:B------:R-:W-:Y:S01]  /*4db0*/  F2FP.BF16.PACK_AB R20, R5, R14 ;  /* 0x0000000e0514723e */ /* 0x000fe200000010ff */
[----:B---3--:R-:W-:Y:S01]  /*4dc0*/  FMUL.FTZ R6, R147, R6 ;  /* 0x0000000693067220 */ /* 0x008fe20000410000 */
[----:B------:R-:W-:Y:S01]  /*4dd0*/  F2FP.BF16.PACK_AB R14, R149, R137 ;  /* 0x00000089950e723e */ /* 0x000fe200000010ff */
        /* <DEDUP_REMOVED lines=13> */
[----:B-1----:R-:W-:Y:S01]  /*4eb0*/  F2FP.BF16.PACK_AB R15, R201, R200 ;  /* 0x000000c8c90f723e */ /* 0x002fe200000010ff */
        /* <DEDUP_REMOVED lines=187> */
.L_x_659:
        /* <DEDUP_REMOVED lines=235> */
.L_x_641:
[----:B------:R-:W-:Y:S05]  /*6920*/  @P1 EXIT ;  /* 0x000000000000194d */ /* 0x000fea0003800000 */
[----:B------:R-:W-:Y:S02]  /*6930*/  ULDC.64 UR4, c[0x0][0x360] ;  /* 0x0000d80000047ab9 */ /* 0x000fe40000000a00 */
[----:B------:R-:W-:Y:S02]  /*6940*/  UISETP.NE.U32.AND UP2, UPT, URZ, UR4, UPT ;  /* 0x000000043f00728c */ /* 0x000fe4000bf45070 */
[----:B------:R-:W-:-:S02]  /*6950*/  ULDC.64 UR6, c[0x0][0x360] ;  /* 0x0000d80000067ab9 */ /* 0x000fc40000000a00 */
[----:B------:R-:W-:Y:S02]  /*6960*/  UISETP.NE.AND.EX UP2, UPT, URZ, UR5, UPT, UP2 ;  /* 0x000000053f00728c */ /* 0x000fe4000bf45320 */
[----:B------:R-:W-:-:S04]  /*6970*/  ULDC.64 UR10, c[0x0][0x338] ;  /* 0x0000ce00000a7ab9 */ /* 0x000fc80000000a00 */
[----:B------:R-:W-:-:S05]  /*6980*/  PLOP3.LUT P0, PT, PT, PT, UP2, 0x80, 0x0 ;  /* 0x000000000000781c */ /* 0x000fca0003f0f028 */
[----:B------:R-:W-:Y:S02]  /*6990*/  @UP2 UMOV UR4, 0x4 ;  /* 0x0000000400042882 */ /* 0x000fe40000000000 */
[----:B------:R-:W-:-:S06]  /*69a0*/  @UP2 UIMAD.WIDE UR4, UR15, UR4, UR6 ;  /* 0x000000040f0422a5 */ /* 0x000fcc000f8e0206 */
[----:B------:R-:W-:Y:S02]  /*69b0*/  IMAD.U32 R2, RZ, RZ, UR4 ;  /* 0x00000004ff027e24 */ /* 0x000fe4000f8e00ff */
[----:B------:R-:W-:-:S05]  /*69c0*/  IMAD.U32 R3, RZ, RZ, UR5 ;  /* 0x00000005ff037e24 */ /* 0x000fca000f8e00ff */
[----:B------:R-:W2:Y:S01]  /*69d0*/  @P0 LDG.E R0, [R2.64] ;  /* 0x0000001202000981 */ /* 0x000ea2000c1e1900 */
[----:B------:R-:W3:Y:S01]  /*69e0*/  S2UR UR6, SR_CTAID.X ;  /* 0x00000000000679c3 */ /* 0x000ee20000002500 */
[----:B------:R-:W-:Y:S01]  /*69f0*/  UMOV UR5, 0x1 ;  /* 0x0000000100057882 */ /* 0x000fe20000000000 */
[----:B------:R-:W-:Y:S01]  /*6a00*/  BSSY B0, `(.L_x_661) ;  /* 0x000002f000007945 */ /* 0x000fe20003800000 */
[----:B------:R-:W-:Y:S01]  /*6a10*/  UISETP.NE.AND UP0, UPT, UR5, UR10, UPT ;  /* 0x0000000a0500728c */ /* 0x000fe2000bf05270 */
[----:B------:R-:W4:Y:S01]  /*6a20*/  S2R R4, SR_TID.X ;  /* 0x0000000000047919 */ /* 0x000f220000002100 */
[----:B------:R-:W-:Y:S02]  /*6a30*/  ULDC UR7, c[0x0][0x358] ;  /* 0x0000d60000077ab9 */ /* 0x000fe40000000800 */
[----:B------:R-:W-:Y:S01]  /*6a40*/  ULDC UR8, c[0x0][0x2f4] ;  /* 0x0000bd0000087ab9 */ /* 0x000fe20000000800 */
[----:B------:R-:W5:Y:S01]  /*6a50*/  S2UR UR4, SR_CTAID.Y ;  /* 0x00000000000479c3 */ /* 0x000f620000002600 */
[----:B------:R-:W-:-:S02]  /*6a60*/  ULDC UR5, c[0x0][0x340] ;  /* 0x0000d00000057ab9 */ /* 0x000fc40000000800 */
[----:B------:R-:W-:Y:S02]  /*6a70*/  UIMAD UR13, UR15, UR8, URZ ;  /* 0x000000080f0d72a4 */ /* 0x000fe4000f8e023f */
[----:B---3--:R-:W-:-:S04]  /*6a80*/  UIMAD UR7, UR6, UR7, URZ ;  /* 0x00000007060772a4 */ /* 0x008fc8000f8e023f */
[----:B------:R-:W-:Y:S01]  /*6a90*/  UIMAD UR8, UR7, UR8, URZ ;  /* 0x00000008070872a4 */ /* 0x000fe2000f8e023f */
[----:B------:R-:W-:Y:S01]  /*6aa0*/  BAR.SYNC.DEFER_BLOCKING 0x1, 0x100 ;  /* 0x0044000000007b1d */ /* 0x000fe20000010000 */
[----:B----4-:R-:W-:Y:S01]  /*6ab0*/  ISETP.NE.AND P2, PT, R4, RZ, PT ;  /* 0x000000ff0400720c */ /* 0x010fe20003f45270 */
[----:B-----5:R-:W-:Y:S02]  /*6ac0*/  UIMAD.WIDE.U32 UR16, UR4, UR11, URZ ;  /* 0x0000000b041072a5 */ /* 0x020fe4000f8e003f */
[----:B------:R-:W-:Y:S02]  /*6ad0*/  USHF.R.S32.HI UR14, URZ, 0x1f, UR8 ;  /* 0x0000001f3f0e7899 */ /* 0x000fe40008011408 */
[----:B------:R-:W-:Y:S02]  /*6ae0*/  UMOV UR11, UR4 ;  /* 0x00000004000b7c82 */ /* 0x000fe40008000000 */
[----:B------:R-:W-:Y:S02]  /*6af0*/  @UP0 USHF.R.U32.HI UR11, URZ, UR5, UR17 ;  /* 0x000000053f0b0299 */ /* 0x000fe40008011611 */
[----:B------:R-:W-:-:S02]  /*6b00*/  USHF.R.S32.HI UR5, URZ, 0x1f, UR13 ;  /* 0x0000001f3f057899 */ /* 0x000fc4000801140d */
[----:B------:R-:W-:Y:S02]  /*6b10*/  UIADD3 UR8, UP1, UP0, UR8, UR13, UR11 ;  /* 0x0000000d08087290 */ /* 0x000fe4000f83e00b */
[----:B------:R-:W-:Y:S02]  /*6b20*/  UIADD3 UR7, -UR11, URZ, URZ ;  /* 0x0000003f0b077290 */ /* 0x000fe4000fffe13f */
[----:B------:R-:W-:Y:S02]  /*6b30*/  USHF.R.S32.HI UR9, URZ, 0x1f, UR11 ;  /* 0x0000001f3f097899 */ /* 0x000fe4000801140b */
[----:B------:R-:W-:Y:S02]  /*6b40*/  UIMAD UR10, UR7, UR10, UR4 ;  /* 0x0000000a070a72a4 */ /* 0x000fe4000f8e0204 */
[----:B------:R-:W-:Y:S02]  /*6b50*/  UIADD3.X UR14, UR14, UR5, UR9, UP1, UP0 ;  /* 0x000000050e0e7290 */ /* 0x000fe40008fe0409 */
[----:B------:R-:W-:-:S02]  /*6b60*/  USHF.L.U32 UR7, UR8, 0x2, URZ ;  /* 0x0000000208077899 */ /* 0x000fc4000800063f */
[----:B------:R-:W-:Y:S02]  /*6b70*/  ULDC.64 UR4, c[0x0][0x350] ;  /* 0x0000d40000047ab9 */ /* 0x000fe40000000a00 */
[----:B------:R-:W-:Y:S02]  /*6b80*/  USHF.L.U64.HI UR8, UR8, 0x2, UR14 ;  /* 0x0000000208087899 */ /* 0x000fe4000801020e */
[----:B------:R-:W-:-:S04]  /*6b90*/  UIADD3 UR4, UP0, UR7, UR4, URZ ;  /* 0x0000000407047290 */ /* 0x000fc8000ff1e03f */
[----:B------:R-:W-:Y:S02]  /*6ba0*/  UIADD3.X UR5, UR8, UR5, URZ, UP0, !UPT ;  /* 0x0000000508057290 */ /* 0x000fe400087fe43f */
[----:B------:R-:W-:-:S04]  /*6bb0*/  MOV R4, UR4 ;  /* 0x0000000400047c02 */ /* 0x000fc80008000f00 */
[----:B------:R-:W-:Y:S01]  /*6bc0*/  IMAD.U32 R5, RZ, RZ, UR5 ;  /* 0x00000005ff057e24 */ /* 0x000fe2000f8e00ff */
[----:B--2---:R-:W2:Y:S02]  /*6bd0*/  @P0 R2UR UR12, R0 ;  /* 0x00000000000c03c2 */ /* 0x004ea400000e0000 */
[----:B--2---:R-:W-:-:S04]  /*6be0*/  @UP2 UIMAD UR12, UR15, 0x60, UR12 ;  /* 0x000000600f0c28a4 */ /* 0x004fc8000f8e020c */
[----:B------:R-:W-:Y:S02]  /*6bf0*/  UIMAD.WIDE UR12, UR12, 0x2aaaaaab, URZ ;  /* 0x2aaaaaab0c0c78a5 */ /* 0x000fe4000f8e023f */
[----:B------:R-:W-:Y:S02]  /*6c00*/  USHF.R.S32.HI UR12, URZ, 0x1f, UR15 ;  /* 0x0000001f3f0c7899 */ /* 0x000fe4000801140f */
[----:B------:R-:W-:Y:S02]  /*6c10*/  @UP2 USHF.R.U32.HI UR16, URZ, 0x1f, UR13 ;  /* 0x0000001f3f102899 */ /* 0x000fe4000801160d */
[----:B------:R-:W-:Y:S02]  /*6c20*/  USEL UR15, UR15, URZ, !UP2 ;  /* 0x0000003f0f0f7287 */ /* 0x000fe4000d000000 */
[----:B------:R-:W-:Y:S02]  /*6c30*/  @UP2 ULEA.HI.SX32 UR16, UR13, UR16, 0x1c ;  /* 0x000000100d102291 */ /* 0x000fe4000f8fe23f */
[----:B------:R-:W-:-:S02]  /*6c40*/  USEL UR12, UR12, URZ, !UP2 ;  /* 0x0000003f0c0c7287 */ /* 0x000fc4000d000000 */
[----:B------:R-:W-:-:S04]  /*6c50*/  @UP2 UIMAD UR16, UR16, 0x3000, URZ ;  /* 0x00003000101028a4 */ /* 0x000fc8000f8e023f */
[----:B------:R-:W-:-:S03]  /*6c60*/  @UP2 USHF.R.S32.HI UR17, URZ, 0x1f, UR16 ;  /* 0x0000001f3f112899 */ /* 0x000fc60008011410 */
[----:B------:R-:W-:-:S04]  /*6c70*/  @!UP2 UMOV UR16, URZ ;  /* 0x0000003f0010ac82 */ /* 0x000fc80008000000 */
[----:B------:R-:W-:Y:S01]  /*6c80*/  @!UP2 UMOV UR17, URZ ;  /* 0x0000003f0011ac82 */ /* 0x000fe20008000000 */
[----:B------:R-:W-:Y:S05]  /*6c90*/  @P2 BRA `(.L_x_662) ;  /* 0x0000005000002947 */ /* 0x000fea0003800000 */
.L_x_663:
[----:B------:R-:W2:Y:S01]  /*6ca0*/  LDG.E.STRONG.GPU R0, [R4.64] ;  /* 0x0000001204007981 */ /* 0x000ea2000c1ef900 */
[----:B------:R-:W-:Y:S01]  /*6cb0*/  YIELD ;  /* 0x0000000000007946 */ /* 0x000fe20003800000 */
[----:B--2---:R-:W-:Y:S01]  /*6cc0*/  ISETP.NE.AND P0, PT, R0, UR10, PT ;  /* 0x0000000a00007c0c */ /* 0x004fe2000bf05270 */
[----:B------:R-:W-:-:S12]  /*6cd0*/  CCTL.IVALL ;  /* 0x00000000ff00798f */ /* 0x000fd80002000000 */
[----:B------:R-:W-:Y:S05]  /*6ce0*/  @P0 BRA `(.L_x_663) ;  /* 0xffffffb000000947 */ /* 0x000fea000383ffff */
.L_x_662:
[----:B------:R-:W-:Y:S05]  /*6cf0*/  BSYNC B0 ;  /* 0x0000000000007941 */ /* 0x000fea0003800000 */
.L_x_661:
[----:B------:R-:W-:Y:S01]  /*6d00*/  MOV R11, 0xffffffff ;  /* 0xffffffff000b7802 */ /* 0x000fe20000000f00 */
[----:B------:R-:W-:Y:S05]  /*6d10*/  BRA.CONV ~URZ, `(.L_x_664) ;  /* 0x000000237f007947 */ /* 0x000fea000b800000 */
[----:B------:R-:W-:Y:S02]  /*6d20*/  MOV R2, 0x6d40 ;  /* 0x00006d4000027802 */ /* 0x000fe40000000f00 */
[----:B-1----:R-:W-:Y:S05]  /*6d30*/  CALL.REL.NOINC `($__internal_3_$__cuda_sm70_warpsync) ;  /* 0x00000b6000007944 */ /* 0x002fea0003c00000 */
.L_x_664:
[----:B------:R-:W2:Y:S01]  /*6d40*/  S2R R0, SR_TID.X ;  /* 0x0000000000007919 */ /* 0x000ea20000002100 */
[----:B------:R-:W-:Y:S01]  /*6d50*/  UIMAD UR5, UR6, 0x3000, URZ ;  /* 0x00003000060578a4 */ /* 0x000fe2000f8e023f */
[----:B------:R-:W-:Y:S01]  /*6d60*/  IMAD.U32 R10, RZ, RZ, UR15 ;  /* 0x0000000fff0a7e24 */ /* 0x000fe2000f8e00ff */
[----:B------:R-:W-:-:S06]  /*6d70*/  NOP ;  /* 0x0000000000007918 */ /* 0x000fcc0000000000 */
[----:B------:R-:W-:Y:S01]  /*6d80*/  USHF.R.S32.HI UR4, URZ, 0x1f, UR5 ;  /* 0x0000001f3f047899 */ /* 0x000fe20008011405 */
[----:B------:R-:W-:Y:S01]  /*6d90*/  IMAD.U32 R8, RZ, RZ, UR5 ;  /* 0x00000005ff087e24 */ /* 0x000fe2000f8e00ff */
[----:B--2---:R-:W-:-:S04]  /*6da0*/  SHF.R.S32.HI R2, RZ, 0x1f, R0 ;  /* 0x0000001fff027819 */ /* 0x004fc80000011400 */
[----:B------:R-:W-:Y:S01]  /*6db0*/  IADD3 R8, P1, P0, R8, UR16, R0 ;  /* 0x0000001008087c10 */ /* 0x000fe2000f83e000 */
[----:B------:R-:W-:Y:S01]  /*6dc0*/  IMAD.U32 R0, RZ, RZ, UR4 ;  /* 0x00000004ff007e24 */ /* 0x000fe2000f8e00ff */
[----:B------:R-:W-:Y:S02]  /*6dd0*/  ULDC.64 UR4, c[0x0][0x328] ;  /* 0x0000ca0000047ab9 */ /* 0x000fe40000000a00 */
[----:B------:R-:W-:Y:S02]  /*6de0*/  UIMAD UR4, UR9, UR4, URZ ;  /* 0x00000004090472a4 */ /* 0x000fe4000f8e023f */
[----:B------:R-:W-:Y:S01]  /*6df0*/  IADD3.X R9, R0, UR17, R2, P1, P0 ;  /* 0x0000001100097c10 */ /* 0x000fe20008fe0402 */
[----:B------:R-:W-:Y:S01]  /*6e00*/  IMAD.U32 R2, RZ, RZ, UR11 ;  /* 0x0000000bff027e24 */ /* 0x000fe2000f8e00ff */
[----:B------:R-:W-:-:S03]  /*6e10*/  UIMAD UR13, UR11, UR5, UR4 ;  /* 0x000000050b0d72a4 */ /* 0x000fc6000f8e0204 */
[----:B------:R-:W-:Y:S01]  /*6e20*/  IMAD.WIDE.U32 R2, R2, c[0x0][0x328], R8 ;  /* 0x0000ca0002027a25 */ /* 0x000fe200078e0008 */
[----:B------:R-:W-:Y:S02]  /*6e30*/  ULDC.64 UR4, c[0x0][0x330] ;  /* 0x0000cc0000047ab9 */ /* 0x000fe40000000a00 */
[----:B------:R-:W-:Y:S02]  /*6e40*/  UIMAD UR4, UR12, UR4, URZ ;  /* 0x000000040c0472a4 */ /* 0x000fe4000f8e023f */
[----:B------:R-:W-:Y:S02]  /*6e50*/  IADD3 R3, R3, UR13, RZ ;  /* 0x0000000d03037c10 */ /* 0x000fe4000fffe0ff */
[----:B------:R-:W-:-:S03]  /*6e60*/  UIMAD UR4, UR15, UR5, UR4 ;  /* 0x000000050f0472a4 */ /* 0x000fc6000f8e0204 */
[----:B-1----:R-:W-:-:S05]  /*6e70*/  IMAD.WIDE.U32 R6, R10, c[0x0][0x330], R2 ;  /* 0x0000cc000a067a25 */ /* 0x002fca00078e0002 */
[----:B------:R-:W-:Y:S02]  /*6e80*/  IADD3 R0, R7, UR4, RZ ;  /* 0x0000000407007c10 */ /* 0x000fe4000fffe0ff */
        /* <DEDUP_REMOVED lines=52> */
[----:B------:R-:W-:Y:S05]  /*71d0*/  CALL.REL.NOINC `($__internal_3_$__cuda_sm70_warpsync) ;  /* 0x000006c000007944 */ /* 0x000fea0003c00000 */
.L_x_665:
        /* <DEDUP_REMOVED lines=12> */
.L_x_667:
[----:B------:R-:W-:Y:S05]  /*72a0*/  BSYNC B0 ;  /* 0x0000000000007941 */ /* 0x000fea0003800000 */
.L_x_666:
[----:B------:R-:W-:Y:S01]  /*72b0*/  ULDC.64 UR4, c[0x0][0x348] ;  /* 0x0000d20000047ab9 */ /* 0x000fe20000000a00 */
[----:B------:R-:W-:Y:S01]  /*72c0*/  BSSY B0, `(.L_x_668) ;  /* 0x000000b000007945 */ /* 0x000fe20003800000 */
[----:B------:R-:W-:-:S04]  /*72d0*/  UIADD3 UR4, UP0, UR7, UR4, URZ ;  /* 0x0000000407047290 */ /* 0x000fc8000ff1e03f */
[----:B------:R-:W-:Y:S02]  /*72e0*/  UIADD3.X UR5, UR8, UR5, URZ, UP0, !UPT ;  /* 0x0000000508057290 */ /* 0x000fe400087fe43f */
[----:B--2---:R-:W-:-:S04]  /*72f0*/  MOV R4, UR4 ;  /* 0x0000000400047c02 */ /* 0x004fc80008000f00 */
[----:B------:R-:W-:Y:S01]  /*7300*/  MOV R5, UR5 ;  /* 0x0000000500057c02 */ /* 0x000fe20008000f00 */
[----:B------:R-:W-:Y:S05]  /*7310*/  @P2 BRA `(.L_x_669) ;  /* 0x0000005000002947 */ /* 0x000fea0003800000 */
.L_x_670:
[----:B------:R-:W2:Y:S01]  /*7320*/  LDG.E.STRONG.GPU R0, [R4.64] ;  /* 0x0000001204007981 */ /* 0x000ea2000c1ef900 */
[----:B------:R-:W-:Y:S01]  /*7330*/  YIELD ;  /* 0x0000000000007946 */ /* 0x000fe20003800000 */
[----:B--2---:R-:W-:Y:S01]  /*7340*/  ISETP.NE.AND P0, PT, R0, UR10, PT ;  /* 0x0000000a00007c0c */ /* 0x004fe2000bf05270 */
[----:B------:R-:W-:-:S12]  /*7350*/  CCTL.IVALL ;  /* 0x00000000ff00798f */ /* 0x000fd80002000000 */
[----:B------:R-:W-:Y:S05]  /*7360*/  @P0 BRA `(.L_x_670) ;  /* 0xffffffb000000947 */ /* 0x000fea000383ffff */
.L_x_669:
[----:B------:R-:W-:Y:S05]  /*7370*/  BSYNC B0 ;  /* 0x0000000000007941 */ /* 0x000fea0003800000 */
.L_x_668:
[----:B------:R-:W-:Y:S05]  /*7380*/  BRA.CONV ~URZ, `(.L_x_671) ;  /* 0x000000237f007947 */ /* 0x000fea000b800000 */
[----:B-1----:R-:W-:Y:S02]  /*7390*/  MOV R2, 0x73b0 ;  /* 0x000073b000027802 */ /* 0x002fe40000000f00 */
[----:B------:R-:W-:Y:S05]  /*73a0*/  CALL.REL.NOINC `($__internal_3_$__cuda_sm70_warpsync) ;  /* 0x000004f000007944 */ /* 0x000fea0003c00000 */
.L_x_671:
[----:B------:R-:W-:Y:S01]  /*73b0*/  ULDC.64 UR4, c[0x0][0x300] ;  /* 0x0000c00000047ab9 */ /* 0x000fe20000000a00 */
[----:B-1----:R-:W-:Y:S01]  /*73c0*/  MOV R2, R8 ;  /* 0x0000000800027202 */ /* 0x002fe20000000f00 */
[----:B------:R-:W-:Y:S01]  /*73d0*/  UIMAD UR4, UR9, UR4, URZ ;  /* 0x00000004090472a4 */ /* 0x000fe2000f8e023f */
[----:B------:R-:W-:Y:S02]  /*73e0*/  IMAD.U32 R0, RZ, RZ, UR11 ;  /* 0x0000000bff007e24 */ /* 0x000fe4000f8e00ff */
[----:B------:R-:W-:Y:S01]  /*73f0*/  IMAD.MOV.U32 R3, RZ, RZ, R9 ;  /* 0x000000ffff037224 */ /* 0x000fe200078e0009 */
[----:B------:R-:W-:-:S03]  /*7400*/  UIMAD UR13, UR11, UR5, UR4 ;  /* 0x000000050b0d72a4 */ /* 0x000fc6000f8e0204 */
[----:B------:R-:W-:Y:S01]  /*7410*/  IMAD.WIDE.U32 R2, R0, c[0x0][0x300], R2 ;  /* 0x0000c00000027a25 */ /* 0x000fe200078e0002 */
[----:B------:R-:W-:Y:S02]  /*7420*/  ULDC.64 UR4, c[0x0][0x308] ;  /* 0x0000c20000047ab9 */ /* 0x000fe40000000a00 */
[----:B------:R-:W-:Y:S02]  /*7430*/  UIMAD UR4, UR12, UR4, URZ ;  /* 0x000000040c0472a4 */ /* 0x000fe4000f8e023f */
[----:B------:R-:W-:Y:S02]  /*7440*/  IADD3 R3, R3, UR13, RZ ;  /* 0x0000000d03037c10 */ /* 0x000fe4000fffe0ff */
[----:B------:R-:W-:-:S03]  /*7450*/  UIMAD UR4, UR15, UR5, UR4 ;  /* 0x000000050f0472a4 */ /* 0x000fc6000f8e0204 */
[----:B------:R-:W-:-:S05]  /*7460*/  IMAD.WIDE.U32 R6, R10, c[0x0][0x308], R2 ;  /* 0x0000c2000a067a25 */ /* 0x000fca00078e0002 */
[----:B------:R-:W-:Y:S02]  /*7470*/  IADD3 R0, R7, UR4, RZ ;  /* 0x0000000407007c10 */ /* 0x000fe4000fffe0ff */
[----:B------:R-:W-:-:S04]  /*7480*/  LEA R2, P0, R6, c[0x0][0x2e8], 0x2 ;  /* 0x0000ba0006027a11 */ /* 0x000fc800078010ff */
[----:B------:R-:W-:Y:S01]  /*7490*/  LEA.HI.X R3, R6, c[0x0][0x2ec], R0, 0x2, P0 ;  /* 0x0000bb0006037a11 */ /* 0x000fe200000f1400 */
[----:B------:R-:W-:-:S06]  /*74a0*/  NOP ;  /* 0x0000000000007918 */ /* 0x000fcc0000000000 */
        /* <DEDUP_REMOVED lines=51> */
.L_x_672:
        /* <DEDUP_REMOVED lines=12> */
        .weak           $__internal_3_$__cuda_sm70_warpsync
        .type           $__internal_3_$__cuda_sm70_warpsync,@function
        .size           $__internal_3_$__cuda_sm70_warpsync,(.L_x_2303 - $__internal_3_$__cuda_sm70_warpsync)
$__internal_3_$__cuda_sm70_warpsync:
[----:B------:R-:W-:Y:S01]  /*78a0*/  MOV R3, 0x0 ;  /* 0x0000000000037802 */ /* 0x000fe20000000f00 */
[----:B------:R-:W-:Y:S04]  /*78b0*/  WARPSYNC R11 ;  /* 0x0000000b00007348 */ /* 0x000fe80003800000 */
[----:B------:R-:W-:Y:S05]  /*78c0*/  RET.REL.NODEC R2 `(_ZN7cutlass13device_kernelIN5flash19enable_sm80_to_sm89INS1_16FlashAttnBwdSm80INS1_25CollectiveMainloopBwdSm80ILi2ELi1EN4cute5tupleIJNS5_1CILi64EEENS7_ILi96EEENS7_ILi128EEEEEENS_10bfloat16_tEfNS_4arch4Sm80ELb0ELb1ELb0ELb1ELb1ELb0ELb0ELb0ELi2ELi2ELi2ELi2ELb1EEENS1_24CollectiveEpilogueBwdGQAISB_fSE_Li256ELb1ELb1EEENS1_19SingleTileSchedulerILb1ELb0ELb0ELi96EEEEEEEEEvNT_6ParamsE) ;  /* 0xffff873002007950 */ /* 0x000fea0003c3ffff */
.L_x_673:
        /* <DEDUP_REMOVED lines=11> */
.L_x_2303:


//--------------------- .text._ZN7cutlass13device_kernelIN5flash19enable_sm80_to_sm89INS1_16FlashAttnBwdSm80INS1_25CollectiveMainloopBwdSm80ILi2ELi1EN4cute5tupleIJNS5_1CILi64EEENS7_ILi96EEENS7_ILi128EEEEEENS_10bfloat16_tEfNS_4arch4Sm80ELb1ELb0ELb0ELb0ELb0ELb0ELb0ELb0ELi2ELi2ELi2ELi2ELb1EEENS1_21CollectiveEpilogueBwdISB_SC_SE_Li256ELb0ELb0ELi4EEENS1_25SingleTileBwdLPTSchedulerILb0ELi96ELb0EEEEEEEEEvNT_6ParamsE --------------------------
	.section	.text._ZN7cutlass13device_kernelIN5flash19enable_sm80_to_sm89INS1_16FlashAttnBwdSm80INS1_25CollectiveMainloopBwdSm80ILi2ELi1EN4cute5tupleIJNS5_1CILi64EEENS7_ILi96EEENS7_ILi128EEEEEENS_10bfloat16_tEfNS_4arch4Sm80ELb1ELb0ELb0ELb0ELb0ELb0ELb0ELb0ELi2ELi2ELi2ELi2ELb1EEENS1_21CollectiveEpilogueBwdISB_SC_SE_Li256ELb0ELb0ELi4EEENS1_25SingleTileBwdLPTSchedulerILb0ELi96ELb0EEEEEEEEEvNT_6ParamsE,"ax",@progbits
	.sectioninfo	@"SHI_REGISTERS=255"
	.align	128
.text._ZN7cutlass13device_kernelIN5flash19enable_sm80_to_sm89INS1_16FlashAttnBwdSm80INS1_25CollectiveMainloopBwdSm80ILi2ELi1EN4cute5tupleIJNS5_1CILi64EEENS7_ILi96EEENS7_ILi128EEEEEENS_10bfloat16_tEfNS_4arch4Sm80ELb1ELb0ELb0ELb0ELb0ELb0ELb0ELb0ELi2ELi2ELi2ELi2ELb1EEENS1_21CollectiveEpilogueBwdISB_SC_SE_Li256ELb0ELb0ELi4EEENS1_25SingleTileBwdLPTSchedulerILb0ELi96ELb0EEEEEEEEEvNT_6ParamsE:
        .type           _ZN7cutlass13device_kernelIN5flash19enable_sm80_to_sm89INS1_16FlashAttnBwdSm80INS1_25CollectiveMainloopBwdSm80ILi2ELi1EN4cute5tupleIJNS5_1CILi64EEENS7_ILi96EEENS7_ILi128EEEEEENS_10bfloat16_tEfNS_4arch4Sm80ELb1ELb0ELb0ELb0ELb0ELb0ELb0ELb0ELi2ELi2ELi2ELi2ELb1EEENS1_21CollectiveEpilogueBwdISB_SC_SE_Li256ELb0ELb0ELi4EEENS1_25SingleTileBwdLPTSchedulerILb0ELi96ELb0EEEEEEEEEvNT_6ParamsE,@function
        .size           _ZN7cutlass13device_kernelIN5flash19enable_sm80_to_sm89INS1_16FlashAttnBwdSm80INS1_25CollectiveMainloopBwdSm80ILi2ELi1EN4cute5tupleIJNS5_1CILi64EEENS7_ILi96EEENS7_ILi128EEEEEENS_10bfloat16_tEfNS_4arch4Sm80ELb1ELb0ELb0ELb0ELb0ELb0ELb0ELb0ELi2ELi2ELi2ELi2ELb1EEENS1_21CollectiveEpilogueBwdISB_SC_SE_Li256ELb0ELb0ELi4EEENS1_25SingleTileBwdLPTSchedulerILb0ELi96ELb0EEEEEEEEEvNT_6ParamsE,(.L_x_2305 - _ZN7cutlass13device_kernelIN5flash19enable_sm80_to_sm89INS1_16FlashAttnBwdSm80INS1_25CollectiveMainloopBwdSm80ILi2ELi1EN4cute5tupleIJNS5_1CILi64EEENS7_ILi96EEENS7_ILi128EEEEEENS_10bfloat16_tEfNS_4arch4Sm80ELb1ELb0ELb0ELb0ELb0ELb0ELb0ELb0ELi2ELi2ELi2ELi2ELb1EEENS1_21CollectiveEpilogueBwdISB_SC_SE_Li256ELb0ELb0ELi4EEENS1_25SingleTileBwdLPTSchedulerILb0ELi96ELb0EEEEEEEEEvNT_6ParamsE)
        .other          _ZN7cutlass13device_kernelIN5flash19enable_sm80_to_sm89INS1_16FlashAttnBwdSm80INS1_25CollectiveMainloopBwdSm80ILi2ELi1EN4cute5tupleIJNS5_1CILi64EEENS7_ILi96EEENS7_ILi128EEEEEENS_10bfloat16_tEfNS_4arch4Sm80ELb1ELb0ELb0ELb0ELb0ELb0ELb0ELb0ELi2ELi2ELi2ELi2ELb1EEENS1_21CollectiveEpilogueBwdISB_SC_SE_Li256ELb0ELb0ELi4EEENS1_25SingleTileBwdLPTSchedulerILb0ELi96ELb0EEEEEEEEEvNT_6ParamsE,@"STO_CUDA_ENTRY STV_DEFAULT"
_ZN7cutlass13device_kernelIN5flash19enable_sm80_to_sm89INS1_16FlashAttnBwdSm80INS1_25CollectiveMainloopBwdSm80ILi2ELi1EN4cute5tupleIJNS5_1CILi64EEENS7_ILi96EEENS7_ILi128EEEEEENS_10bfloat16_tEfNS_4arch4Sm80ELb1ELb0ELb0ELb0ELb0ELb0ELb0ELb0ELi2ELi2ELi2ELi2ELb1EEENS1_21CollectiveEpilogueBwdISB_SC_SE_Li256ELb0ELb0ELi4EEENS1_25SingleTileBwdLPTSchedulerILb0ELi96ELb0EEEEEEEEEvNT_6ParamsE:
[----:B------:R-:W-:-:S03]  /*0000*/  MOV R1, c[0x0][0x28] ;  /* 0x00000a0000017a02 */ /* 0x000fc60000000f00 */
[----:B------:R-:W1:Y:S01]  /*0010*/  S2R R246, SR_TID.X ;  /* 0x0000000000f67919 */ /* 0x000e620000002100 */
[----:B------:R-:W-:-:S03]  /*0020*/  IADD3 R1, R1, -0x20, RZ ;  /* 0xffffffe001017810 */ /* 0x000fc60007ffe0ff */
[----:B------:R-:W2:Y:S01]  /*0030*/  S2R R0, SR_CTAID.X ;  /* 0x0000000000007919 */ /* 0x000ea20000002500 */
[----:B-1----:R-:W-:-:S06]  /*0040*/  SHF.R.U32.HI R2, RZ, 0x5, R246 ;  /* 0x00000005ff027819 */ /* 0x002fcc00000116f6 */
[----:B------:R-:W1:Y:S02]  /*0050*/  SHFL.IDX PT, R2, R2, RZ, 0x1f ;  /* 0x00001fff02027589 */ /* 0x000e6400000e0000 */
[----:B-1----:R-:W-:-:S13]  /*0060*/  ISETP.NE.AND P0, PT, R2, RZ, PT ;  /* 0x000000ff0200720c */ /* 0x002fda0003f05270 */
[----:B------:R-:W-:Y:S05]  /*0070*/  @!P0 BRA `(.L_x_674) ;  /* 0x0000020000008947 */ /* 0x000fea0003800000 */
[----:B--2---:R-:W-:Y:S01]  /*0080*/  IMAD.MOV.U32 R2, RZ, RZ, c[0x0][0x3b8] ;  /* 0x0000ee00ff027624 */ /* 0x004fe200078e00ff */
[----:B------:R-:W-:-:S04]  /*0090*/  MOV R4, R0 ;  /* 0x0000000000047202 */ /* 0x000fc80000000f00 */
[----:B------:R-:W-:-:S13]  /*00a0*/  ISETP.NE.AND P0, PT, R2, 0x1, PT ;  /* 0x000000010200780c */ /* 0x000fda0003f05270 */
[----:B------:R-:W-:-:S05]  /*00b0*/  @P0 IMAD.HI.U32 R2, R0, c[0x0][0x3bc], RZ ;  /* 0x0000ef0000020a27 */ /* 0x000fca00078e00ff */
[----:B------:R-:W-:-:S04]  /*00c0*/  @P0 SHF.R.U32.HI R4, RZ, c[0x0][0x3c0], R2 ;  /* 0x0000f000ff040a19 */ /* 0x000fc80000011602 */
[----:B------:R-:W-:Y:S01]  /*00d0*/  ISETP.GE.AND P0, PT, R4, c[0x0][0x3d0], PT ;  /* 0x0000f40004007a0c */ /* 0x000fe20003f06270 */
[----:B------:R-:W-:-:S04]  /*00e0*/  IMAD.MOV R2, RZ, RZ, -R4 ;  /* 0x000000ffff027224 */ /* 0x000fc800078e0a04 */
[----:B------:R-:W-:-:S08]  /*00f0*/  IMAD R0, R2, c[0x0][0x3b8], R0 ;  /* 0x0000ee0002007a24 */ /* 0x000fd000078e0200 */
[----:B------:R-:W-:Y:S05]  /*0100*/  @!P0 BRA `(.L_x_675) ;  /* 0x0000007000008947 */ /* 0x000fea0003800000 */
[----:B------:R-:W-:Y:S02]  /*0110*/  MOV R2, c[0x0][0x3c4] ;  /* 0x0000f10000027a02 */ /* 0x000fe40000000f00 */
[----:B------:R-:W-:Y:S02]  /*0120*/  MOV R238, R0 ;  /* 0x0000000000ee7202 */ /* 0x000fe40000000f00 */
[----:B------:R-:W-:-:S13]  /*0130*/  ISETP.NE.AND P0, PT, R2, 0x1, PT ;  /* 0x000000010200780c */ /* 0x000fda0003f05270 */
[----:B------:R-:W-:-:S05]  /*0140*/  @P0 IMAD.HI.U32 R2, R0, c[0x0][0x3c8], RZ ;  /* 0x0000f20000020a27 */ /* 0x000fca00078e00ff */
[----:B------:R-:W-:-:S05]  /*0150*/  @P0 SHF.R.U32.HI R238, RZ, c[0x0][0x3cc], R2 ;  /* 0x0000f300ffee0a19 */ /* 0x000fca0000011602 */
[----:B------:R-:W-:Y:S01]  /*0160*/  IMAD R3, R238, c[0x0][0x3c4], RZ ;  /* 0x0000f100ee037a24 */ /* 0x000fe200078e02ff */
[----:B------:R-:W-:Y:S05]  /*0170*/  BRA `(.L_x_676) ;  /* 0x0000006000007947 */ /* 0x000fea0003800000 */
.L_x_675:
[----:B------:R-:W-:Y:S02]  /*0180*/  MOV R2, c[0x0][0x3ac] ;  /* 0x0000eb0000027a02 */ /* 0x000fe40000000f00 */
[----:B------:R-:W-:Y:S02]  /*0190*/  MOV R238, R0 ;  /* 0x0000000000ee7202 */ /* 0x000fe40000000f00 */
[----:B------:R-:W-:-:S13]  /*01a0*/  ISETP.NE.AND P0, PT, R2, 0x1, PT ;  /* 0x000000010200780c */ /* 0x000fda0003f05270 */
[----:B------:R-:W-:-:S05]  /*01b0*/  @P0 IMAD.HI.U32 R2, R0, c[0x0][0x3b0], RZ ;  /* 0x0000ec0000020a27 */ /* 0x000fca00078e00ff */
[----:B------:R-:W-:-:S05]  /*01c0*/  @P0 SHF.R.U32.HI R238, RZ, c[0x0][0x3b4], R2 ;  /* 0x0000ed00ffee0a19 */ /* 0x000fca0000011602 */
[----:B------:R-:W-:-:S03]  /*01d0*/  IMAD R3, R238, c[0x0][0x3ac], RZ ;  /* 0x0000eb00ee037a24 */ /* 0x000fc600078e02ff */
.L_x_676:
[----:B------:R-:W-:Y:S02]  /*01e0*/  MOV R2, c[0x0][0x3a0] ;  /* 0x0000e80000027a02 */ /* 0x000fe40000000f00 */
[----:B------:R-:W-:Y:S02]  /*01f0*/  IADD3 R3, R0, -R3, RZ ;  /* 0x8000000300037210 */ /* 0x000fe40007ffe0ff */
[----:B------:R-:W-:-:S03]  /*0200*/  ISETP.NE.AND P0, PT, R2, 0x1, PT ;  /* 0x000000010200780c */ /* 0x000fc60003f05270 */
[----:B------:R-:W-:-:S05]  /*0210*/  IMAD R4, R4, c[0x0][0x3ac], R3 ;  /* 0x0000eb0004047a24 */ /* 0x000fca00078e0203 */
[----:B------:R-:W-:-:S05]  /*0220*/  MOV R237, R4 ;  /* 0x0000000400ed7202 */ /* 0x000fca0000000f00 */
[----:B------:R-:W-:-:S05]  /*0230*/  @P0 IMAD.HI.U32 R0, R4, c[0x0][0x3a4], RZ ;  /* 0x0000e90004000a27 */ /* 0x000fca00078e00ff */
[----:B------:R-:W-:-:S04]  /*0240*/  @P0 SHF.R.U32.HI R237, RZ, c[0x0][0x3a8], R0 ;  /* 0x0000ea00ffed0a19 */ /* 0x000fc80000011600 */
[----:B------:R-:W-:-:S05]  /*0250*/  IADD3 R236, -R237, RZ, RZ ;  /* 0x000000ffedec7210 */ /* 0x000fca0007ffe1ff */
[----:B------:R-:W-:Y:S01]  /*0260*/  IMAD R236, R236, c[0x0][0x3a0], R4 ;  /* 0x0000e800ecec7a24 */ /* 0x000fe200078e0204 */
[----:B------:R-:W-:Y:S05]  /*0270*/  BRA `(.L_x_677) ;  /* 0x000001f000007947 */ /* 0x000fea0003800000 */
.L_x_674:
        /* <DEDUP_REMOVED lines=16> */
.L_x_678:
[----:B------:R-:W-:Y:S02]  /*0380*/  MOV R0, c[0x0][0x3ac] ;  /* 0x0000eb0000007a02 */ /* 0x000fe40000000f00 */
[----:B------:R-:W-:Y:S02]  /*0390*/  MOV R238, R2 ;  /* 0x0000000200ee7202 */ /* 0x000fe40000000f00 */
[----:B------:R-:W-:-:S13]  /*03a0*/  ISETP.NE.AND P0, PT, R0, 0x1, PT ;  /* 0x000000010000780c */ /* 0x000fda0003f05270 */
[----:B------:R-:W-:-:S05]  /*03b0*/  @P0 IMAD.HI.U32 R0, R2, c[0x0][0x3b0], RZ ;  /* 0x0000ec0002000a27 */ /* 0x000fca00078e00ff */
[----:B------:R-:W-:-:S05]  /*03c0*/  @P0 SHF.R.U32.HI R238, RZ, c[0x0][0x3b4], R0 ;  /* 0x0000ed00ffee0a19 */ /* 0x000fca0000011600 */
[----:B------:R-:W-:-:S03]  /*03d0*/  IMAD R3, R238, c[0x0][0x3ac], RZ ;  /* 0x0000eb00ee037a24 */ /* 0x000fc600078e02ff */
.L_x_679:
        /* <DEDUP_REMOVED lines=8> */
[----:B------:R-:W-:Y:S02]  /*0460*/  IMAD R236, R236, c[0x0][0x3a0], R4 ;  /* 0x0000e800ecec7a24 */ /* 0x000fe400078e0204 */
.L_x_677:
[----:B------:R-:W-:-:S13]  /*0470*/  ISETP.GE.AND P0, PT, R237, RZ, PT ;  /* 0x000000ffed00720c */ /* 0x000fda0003f06270 */
[----:B------:R-:W-:Y:S05]  /*0480*/  @!P0 EXIT ;  /* 0x000000000000894d */ /* 0x000fea0003800000 */
[----:B------:R-:W-:Y:S01]  /*0490*/  IMAD.MOV.U32 R0, RZ, RZ, c[0x0][0x168] ;  /* 0x00005a00ff007624 */ /* 0x000fe200078e00ff */
[----:B------:R-:W-:Y:S01]  /*04a0*/  ULDC.64 UR16, c[0x0][0x118] ;  /* 0x0000460000107ab9 */ /* 0x000fe20000000a00 */
[----:B------:R-:W-:Y:S01]  /*04b0*/  PLOP3.LUT P1, PT, PT, PT, PT, 0x80, 0x0 ;  /* 0x000000000000781c */ /* 0x000fe20003f2f070 */
[----:B------:R-:W-:Y:S01]  /*04c0*/  CS2R R126, SRZ ;  /* 0x00000000007e7805 */ /* 0x000fe2000001ff00 */
[----:B------:R-:W-:Y:S01]  /*04d0*/  IMAD R3, R238, 0x60, R0 ;  /* 0x00000060ee037824 */ /* 0x000fe200078e0200 */
[----:B------:R-:W-:Y:S01]  /*04e0*/  IADD3 R0, R0, 0x3f, RZ ;  /* 0x0000003f00007810 */ /* 0x000fe20007ffe0ff */
[----:B------:R-:W-:Y:S01]  /*04f0*/  CS2R R124, SRZ ;  /* 0x00000000007c7805 */ /* 0x000fe2000001ff00 */
[----:B------:R-:W-:Y:S01]  /*0500*/  CS2R R130, SRZ ;  /* 0x0000000000827805 */ /* 0x000fe2000001ff00 */
[----:B------:R-:W-:Y:S01]  /*0510*/  CS2R R128, SRZ ;  /* 0x0000000000807805 */ /* 0x000fe2000001ff00 */
[----:B------:R-:W-:Y:S01]  /*0520*/  IADD3 R3, R3, -c[0x0][0x198], RZ ;  /* 0x8000660003037a10 */ /* 0x000fe20007ffe0ff */
[----:B------:R-:W-:Y:S01]  /*0530*/  CS2R R134, SRZ ;  /* 0x0000000000867805 */ /* 0x000fe2000001ff00 */
[----:B------:R-:W-:Y:S01]  /*0540*/  SHF.R.S32.HI R235, RZ, 0x1f, R0 ;  /* 0x0000001fffeb7819 */ /* 0x000fe20000011400 */
[----:B------:R-:W-:Y:S01]  /*0550*/  CS2R R132, SRZ ;  /* 0x0000000000847805 */ /* 0x000fe2000001ff00 */
[----:B------:R-:W-:Y:S01]  /*0560*/  IADD3 R3, R3, -c[0x0][0x2a4], RZ ;  /* 0x8000a90003037a10 */ /* 0x000fe20007ffe0ff */
[----:B------:R-:W-:Y:S01]  /*0570*/  CS2R R122, SRZ ;  /* 0x00000000007a7805 */ /* 0x000fe2000001ff00 */
[----:B------:R-:W-:Y:S01]  /*0580*/  LEA.HI R235, R235, R0, RZ, 0x6 ;  /* 0x00000000ebeb7211 */ /* 0x000fe200078f30ff */
[----:B------:R-:W-:Y:S01]  /*0590*/  CS2R R120, SRZ ;  /* 0x0000000000787805 */ /* 0x000fe2000001ff00 */
[----:B------:R-:W-:Y:S01]  /*05a0*/  SHF.R.S32.HI R2, RZ, 0x1f, R3 ;  /* 0x0000001fff027819 */ /* 0x000fe20000011403 */
[----:B------:R-:W-:Y:S01]  /*05b0*/  CS2R R118, SRZ ;  /* 0x0000000000767805 */ /* 0x000fe2000001ff00 */
[----:B------:R-:W-:Y:S01]  /*05c0*/  SHF.R.S32.HI R235, RZ, 0x6, R235 ;  /* 0x00000006ffeb7819 */ /* 0x000fe200000114eb */
[----:B------:R-:W-:Y:S01]  /*05d0*/  CS2R R116, SRZ ;  /* 0x0000000000747805 */ /* 0x000fe2000001ff00 */
[----:B------:R-:W-:Y:S01]  /*05e0*/  LEA.HI R2, R2, R3, RZ, 0x6 ;  /* 0x0000000302027211 */ /* 0x000fe200078f30ff */
[----:B------:R-:W-:Y:S01]  /*05f0*/  CS2R R114, SRZ ;  /* 0x0000000000727805 */ /* 0x000fe2000001ff00 */
[----:B------:R-:W-:Y:S01]  /*0600*/  CS2R R112, SRZ ;  /* 0x0000000000707805 */ /* 0x000fe2000001ff00 */
[----:B------:R-:W-:Y:S01]  /*0610*/  CS2R R102, SRZ ;  /* 0x0000000000667805 */ /* 0x000fe2000001ff00 */
[----:B------:R-:W-:Y:S01]  /*0620*/  SHF.R.S32.HI R2, RZ, 0x6, R2 ;  /* 0x00000006ff027819 */ /* 0x000fe20000011402 */
[----:B------:R-:W-:Y:S01]  /*0630*/  CS2R R100, SRZ ;  /* 0x0000000000647805 */ /* 0x000fe2000001ff00 */
[----:B------:R-:W-:Y:S01]  /*0640*/  CS2R R106, SRZ ;  /* 0x00000000006a7805 */ /* 0x000fe2000001ff00 */
[----:B------:R-:W-:Y:S01]  /*0650*/  CS2R R104, SRZ ;  /* 0x0000000000687805 */ /* 0x000fe2000001ff00 */
[----:B------:R-:W1:Y:S01]  /*0660*/  R2UR UR7, R2 ;  /* 0x00000000020773c2 */ /* 0x000e6200000e0000 */
        /* <DEDUP_REMOVED lines=23> */
[----:B-1----:R-:W-:Y:S01]  /*07e0*/  UISETP.LT.AND UP0, UPT, URZ, UR7, UPT ;  /* 0x000000073f00728c */ /* 0x002fe2000bf01270 */
[----:B------:R-:W-:Y:S01]  /*07f0*/  CS2R R56, SRZ ;  /* 0x0000000000387805 */ /* 0x000fe2000001ff00 */
[----:B------:R-:W-:Y:S01]  /*0800*/  CS2R R62, SRZ ;  /* 0x00000000003e7805 */ /* 0x000fe2000001ff00 */
[----:B------:R-:W-:Y:S01]  /*0810*/  CS2R R60, SRZ ;  /* 0x00000000003c7805 */ /* 0x000fe2000001ff00 */
[----:B------:R-:W-:Y:S01]  /*0820*/  USEL UR7, URZ, UR7, !UP0 ;  /* 0x000000073f077287 */ /* 0x000fe2000c000000 */
[----:B------:R-:W-:Y:S01]  /*0830*/  CS2R R50, SRZ ;  /* 0x0000000000327805 */ /* 0x000fe2000001ff00 */
[----:B------:R-:W-:Y:S01]  /*0840*/  CS2R R48, SRZ ;  /* 0x0000000000307805 */ /* 0x000fe2000001ff00 */
[----:B------:R-:W-:Y:S01]  /*0850*/  CS2R R46, SRZ ;  /* 0x00000000002e7805 */ /* 0x000fe2000001ff00 */
[----:B------:R-:W-:Y:S01]  /*0860*/  CS2R R44, SRZ ;  /* 0x00000000002c7805 */ /* 0x000fe2000001ff00 */
[----:B------:R-:W-:Y:S01]  /*0870*/  CS2R R42, SRZ ;  /* 0x00000000002a7805 */ /* 0x000fe2000001ff00 */
[----:B------:R-:W-:Y:S01]  /*0880*/  ISETP.GT.AND P0, PT, R235, UR7, PT ;  /* 0x00000007eb007c0c */ /* 0x000fe2000bf04270 */
[----:B------:R-:W-:-:S12]  /*0890*/  CS2R R40, SRZ ;  /* 0x0000000000287805 */ /* 0x000fd8000001ff00 */
[----:B------:R-:W-:Y:S05]  /*08a0*/  @!P0 BRA `(.L_x_680) ;  /* 0x00004f5000008947 */ /* 0x000fea0003800000 */
[----:B------:R-:W-:Y:S01]  /*08b0*/  IMAD.MOV.U32 R0, RZ, RZ, c[0x0][0x248] ;  /* 0x00009200ff007624 */ /* 0x000fe200078e00ff */
[----:B------:R-:W-:Y:S01]  /*08c0*/  SHF.R.S32.HI R8, RZ, 0x1f, R246 ;  /* 0x0000001fff087819 */ /* 0x000fe200000114f6 */
[--C-:B------:R-:W-:Y:S01]  /*08d0*/  IMAD.MOV.U32 R5, RZ, RZ, R236.reuse ;  /* 0x000000ffff057224 */ /* 0x100fe200078e00ec */
[----:B------:R-:W-:Y:S01]  /*08e0*/  SHF.R.S32.HI R10, RZ, 0x1f, R236 ;  /* 0x0000001fff0a7819 */ /* 0x000fe200000114ec */
[----:B------:R-:W-:Y:S01]  /*08f0*/  IMAD.SHL.U32 R16, R246, 0x4, RZ ;  /* 0x00000004f6107824 */ /* 0x000fe200078e00ff */
[----:B------:R-:W-:Y:S01]  /*0900*/  ISETP.NE.AND P0, PT, R0, 0x1, PT ;  /* 0x000000010000780c */ /* 0x000fe20003f05270 */
[----:B------:R-:W-:Y:S01]  /*0910*/  ULDC.64 UR4, c[0x0][0x1d8] ;  /* 0x0000760000047ab9 */ /* 0x000fe20000000a00 */
[-C--:B------:R-:W-:Y:S01]  /*0920*/  LEA.HI R4, R8, R246.reuse, RZ, 0x3 ;  /* 0x000000f608047211 */ /* 0x080fe200078f18ff */
[C---:B------:R-:W-:Y:S01]  /*0930*/  IMAD R18, R10.reuse, c[0x0][0x270], RZ ;  /* 0x00009c000a127a24 */ /* 0x040fe200078e02ff */
[----:B------:R-:W-:Y:S01]  /*0940*/  SHF.R.S32.HI R17, RZ, 0x1f, R16 ;  /* 0x0000001fff117819 */ /* 0x000fe20000011410 */
[----:B------:R-:W-:Y:S01]  /*0950*/  IMAD R14, R10, c[0x0][0x288], RZ ;  /* 0x0000a2000a0e7a24 */ /* 0x000fe200078e02ff */
[----:B------:R-:W-:Y:S01]  /*0960*/  LOP3.LUT R11, R4, 0xfffffff8, RZ, 0xc0, !PT ;  /* 0xfffffff8040b7812 */ /* 0x000fe200078ec0ff */
[C---:B------:R-:W-:Y:S01]  /*0970*/  IMAD R18, R236.reuse, c[0x0][0x274], R18 ;  /* 0x00009d00ec127a24 */ /* 0x040fe200078e0212 */
[----:B------:R-:W-:Y:S01]  /*0980*/  SHF.R.S32.HI R32, RZ, 0x3, R4 ;  /* 0x00000003ff207819 */ /* 0x000fe20000011404 */
[C---:B------:R-:W-:Y:S01]  /*0990*/  IMAD.WIDE.U32 R2, R236.reuse, c[0x0][0x270], R16 ;  /* 0x00009c00ec027a25 */ /* 0x040fe200078e0010 */
[----:B------:R-:W-:Y:S01]  /*09a0*/  SHF.R.S32.HI R239, RZ, 0x1f, R237 ;  /* 0x0000001fffef7819 */ /* 0x000fe200000114ed */
[----:B------:R-:W-:Y:S01]  /*09b0*/  USHF.L.U32 UR9, UR4, 0x6, URZ ;  /* 0x0000000604097899 */ /* 0x000fe2000800063f */
[----:B------:R-:W-:Y:S01]  /*09c0*/  SHF.R.S32.HI R33, RZ, 0x1f, R32 ;  /* 0x0000001fff217819 */ /* 0x000fe20000011420 */
[----:B------:R-:W-:Y:S01]  /*09d0*/  @P0 IMAD.HI.U32 R0, R236, c[0x0][0x24c], RZ ;  /* 0x00009300ec000a27 */ /* 0x000fe200078e00ff */
[----:B------:R-:W-:Y:S01]  /*09e0*/  USHF.R.S32.HI UR6, URZ, 0x1f, UR7 ;  /* 0x0000001f3f067899 */ /* 0x000fe20008011407 */
[----:B------:R-:W-:Y:S01]  /*09f0*/  CS2R R134, SRZ ;  /* 0x0000000000867805 */ /* 0x000fe2000001ff00 */
[----:B------:R-:W-:Y:S01]  /*0a00*/  ULDC.64 UR12, c[0x0][0x178] ;  /* 0x00005e00000c7ab9 */ /* 0x000fe20000000a00 */
[----:B------:R-:W-:Y:S01]  /*0a10*/  IMAD.IADD R11, R246, 0x1, -R11 ;  /* 0x00000001f60b7824 */ /* 0x000fe200078e0a0b */
[----:B------:R-:W-:Y:S01]  /*0a20*/  @P0 SHF.R.U32.HI R5, RZ, c[0x0][0x250], R0 ;  /* 0x00009400ff050a19 */ /* 0x000fe20000011600 */
[----:B------:R-:W-:Y:S01]  /*0a30*/  IMAD.SHL.U32 R234, R32, 0x40, RZ ;  /* 0x0000004020ea7824 */ /* 0x000fe200078e00ff */
[----:B------:R-:W-:Y:S01]  /*0a40*/  LEA.HI R0, R8, R246, RZ, 0x6 ;  /* 0x000000f608007211 */ /* 0x000fe200078f30ff */
[C---:B------:R-:W-:Y:S01]  /*0a50*/  IMAD.SHL.U32 R20, R11.reuse, 0x8, RZ ;  /* 0x000000080b147824 */ /* 0x040fe200078e00ff */
[----:B------:R-:W-:Y:S01]  /*0a60*/  SHF.R.S32.HI R26, RZ, 0x1f, R5 ;  /* 0x0000001fff1a7819 */ /* 0x000fe20000011405 */
[----:B------:R-:W-:Y:S01]  /*0a70*/  IMAD.SHL.U32 R230, R11, 0x40, RZ ;  /* 0x000000400be67824 */ /* 0x000fe200078e00ff */
[----:B------:R-:W-:Y:S01]  /*0a80*/  SHF.R.S32.HI R0, RZ, 0x6, R0 ;  /* 0x00000006ff007819 */ /* 0x000fe20000011400 */
[----:B------:R-:W-:Y:S01]  /*0a90*/  IMAD.IADD R19, R3, 0x1, R18 ;  /* 0x0000000103137824 */ /* 0x000fe200078e0212 */
[----:B------:R-:W-:Y:S01]  /*0aa0*/  SHF.R.S32.HI R21, RZ, 0x1f, R20 ;  /* 0x0000001fff157819 */ /* 0x000fe20000011414 */
[----:B------:R-:W-:Y:S01]  /*0ab0*/  IMAD R6, R26, c[0x0][0x1e0], RZ ;  /* 0x000078001a067a24 */ /* 0x000fe200078e02ff */
[----:B------:R-:W-:Y:S01]  /*0ac0*/  LOP3.LUT R234, R234, 0x1c0, RZ, 0xc0, !PT ;  /* 0x000001c0eaea7812 */ /* 0x000fe200078ec0ff */
[----:B------:R-:W-:Y:S01]  /*0ad0*/  IMAD R22, R239, c[0x0][0x1e8], RZ ;  /* 0x00007a00ef167a24 */ /* 0x000fe200078e02ff */
[----:B------:R-:W-:Y:S01]  /*0ae0*/  LOP3.LUT R230, R230, 0x1c0, RZ, 0xc0, !PT ;  /* 0x000001c0e6e67812 */ /* 0x000fe200078ec0ff */
[C---:B------:R-:W-:Y:S01]  /*0af0*/  IMAD R6, R5.reuse, c[0x0][0x1e4], R6 ;  /* 0x0000790005067a24 */ /* 0x040fe200078e0206 */
[C---:B------:R-:W-:Y:S01]  /*0b00*/  IADD3 R9, R20.reuse, 0x40, RZ ;  /* 0x0000004014097810 */ /* 0x040fe20007ffe0ff */
[----:B------:R-:W-:Y:S01]  /*0b10*/  IMAD.WIDE.U32 R12, R5, c[0x0][0x1e0], R20 ;  /* 0x00007800050c7a25 */ /* 0x000fe200078e0014 */
[----:B------:R-:W-:Y:S01]  /*0b20*/  ISETP.GE.AND P5, PT, R20, c[0x0][0x1cc], PT ;  /* 0x0000730014007a0c */ /* 0x000fe20003fa6270 */
[----:B------:R-:W-:Y:S01]  /*0b30*/  UMOV UR10, 0x6 ;  /* 0x00000006000a7882 */ /* 0x000fe20000000000 */
[----:B------:R-:W-:Y:S01]  /*0b40*/  ISETP.GE.AND P2, PT, R9, c[0x0][0x1cc], PT ;  /* 0x0000730009007a0c */ /* 0x000fe20003f46270 */
[----:B------:R-:W-:Y:S01]  /*0b50*/  IMAD.IADD R7, R13, 0x1, R6 ;  /* 0x000000010d077824 */ /* 0x000fe200078e0206 */
[----:B------:R-:W-:Y:S01]  /*0b60*/  UIMAD UR14, UR6, UR12, URZ ;  /* 0x0000000c060e72a4 */ /* 0x000fe2000f8e023f */
[----:B------:R-:W-:Y:S01]  /*0b70*/  IMAD.MOV.U32 R6, RZ, RZ, R12 ;  /* 0x000000ffff067224 */ /* 0x000fe200078e000c */
[----:B------:R-:W-:Y:S01]  /*0b80*/  USHF.L.U64.HI UR8, UR4, UR10, UR5 ;  /* 0x0000000a04087299 */ /* 0x000fe20008010205 */
[----:B------:R-:W-:Y:S01]  /*0b90*/  IMAD.MOV.U32 R18, RZ, RZ, R2 ;  /* 0x000000ffff127224 */ /* 0x000fe200078e0002 */
[----:B------:R-:W-:Y:S01]  /*0ba0*/  LOP3.LUT R2, R234, 0x38, R20, 0xf8, !PT ;  /* 0x00000038ea027812 */ /* 0x000fe200078ef814 */
[----:B------:R-:W-:Y:S01]  /*0bb0*/  IMAD.SHL.U32 R3, R0, 0x200, RZ ;  /* 0x0000020000037824 */ /* 0x000fe200078e00ff */
[----:B------:R-:W-:Y:S01]  /*0bc0*/  SHF.R.U32.HI R234, RZ, 0x3, R234 ;  /* 0x00000003ffea7819 */ /* 0x000fe200000116ea */
[----:B------:R-:W-:Y:S01]  /*0bd0*/  IMAD R22, R237, c[0x0][0x1ec], R22 ;  /* 0x00007b00ed167a24 */ /* 0x000fe200078e0216 */
[----:B------:R-:W-:Y:S01]  /*0be0*/  UIMAD.WIDE.U32 UR18, UR7, UR12, URZ ;  /* 0x0000000c071272a5 */ /* 0x000fe2000f8e003f */
[----:B------:R-:W-:Y:S01]  /*0bf0*/  IMAD R26, R26, c[0x0][0x1b0], RZ ;  /* 0x00006c001a1a7a24 */ /* 0x000fe200078e02ff */
[----:B------:R-:W-:Y:S01]  /*0c00*/  LOP3.LUT R234, R3, R2, R234, 0xf6, !PT ;  /* 0x0000000203ea7212 */ /* 0x000fe200078ef6ea */
[----:B------:R-:W-:Y:S01]  /*0c10*/  IMAD.WIDE.U32 R6, R237, c[0x0][0x1e8], R6 ;  /* 0x00007a00ed067a25 */ /* 0x000fe200078e0006 */
[----:B------:R-:W-:Y:S01]  /*0c20*/  LOP3.LUT R2, R230, 0x8, R4, 0xf8, !PT ;  /* 0x00000008e6027812 */ /* 0x000fe200078ef804 */
[----:B------:R-:W-:Y:S01]  /*0c30*/  UIMAD UR14, UR7, UR13, UR14 ;  /* 0x0000000d070e72a4 */ /* 0x000fe2000f8e020e */
[----:B------:R-:W-:Y:S01]  /*0c40*/  SHF.R.U32.HI R230, RZ, 0x3, R230 ;  /* 0x00000003ffe67819 */ /* 0x000fe200000116e6 */
[----:B------:R-:W-:Y:S01]  /*0c50*/  IMAD R12, R33, c[0x0][0x178], RZ ;  /* 0x00005e00210c7a24 */ /* 0x000fe200078e02ff */
[----:B------:R-:W-:Y:S01]  /*0c60*/  ULDC.64 UR4, c[0x0][0x1a8] ;  /* 0x00006a0000047ab9 */ /* 0x000fe20000000a00 */
[----:B------:R-:W-:Y:S01]  /*0c70*/  IMAD R26, R5, c[0x0][0x1b4], R26 ;  /* 0x00006d00051a7a24 */ /* 0x000fe200078e021a */
[----:B------:R-:W-:Y:S01]  /*0c80*/  LOP3.LUT R230, R3, R2, R230, 0xf6, !PT ;  /* 0x0000000203e67212 */ /* 0x000fe200078ef6e6 */
[----:B------:R-:W-:Y:S01]  /*0c90*/  IMAD.WIDE.U32 R30, R5, c[0x0][0x1b0], R20 ;  /* 0x00006c00051e7a25 */ /* 0x000fe200078e0014 */
[----:B------:R-:W-:Y:S01]  /*0ca0*/  IADD3 R5, -R32, c[0x0][0x198], RZ ;  /* 0x0000660020057a10 */ /* 0x000fe20007ffe1ff */
[----:B------:R-:W-:Y:S01]  /*0cb0*/  UIADD3 UR14, UR19, UR14, URZ ;  /* 0x0000000e130e7290 */ /* 0x000fe2000fffe03f */
[----:B------:R-:W-:Y:S01]  /*0cc0*/  STL.64 [R1+0x8], R32 ;  /* 0x0000082001007387 */ /* 0x000fe20000100a00 */
[----:B------:R-:W-:Y:S01]  /*0cd0*/  IMAD.IADD R23, R7, 0x1, R22 ;  /* 0x0000000107177824 */ /* 0x000fe200078e0216 */
[----:B------:R-:W-:Y:S01]  /*0ce0*/  USHF.L.U32 UR11, UR4, 0x6, URZ ;  /* 0x00000006040b7899 */ /* 0x000fe2000800063f */
[----:B------:R-:W-:Y:S01]  /*0cf0*/  IMAD.MOV.U32 R22, RZ, RZ, R6 ;  /* 0x000000ffff167224 */ /* 0x000fe200078e0006 */
[----:B------:R-:W-:Y:S01]  /*0d00*/  USHF.L.U64.HI UR4, UR4, UR10, UR5 ;  /* 0x0000000a04047299 */ /* 0x000fe20008010205 */
[----:B------:R-:W-:Y:S01]  /*0d10*/  IMAD.WIDE R6, R238, 0x60, R32 ;  /* 0x00000060ee067825 */ /* 0x000fe200078e0220 */
[----:B------:R-:W-:Y:S01]  /*0d20*/  CS2R R132, SRZ ;  /* 0x0000000000847805 */ /* 0x000fe2000001ff00 */
        /* <DEDUP_REMOVED lines=8> */
[----:B------:R-:W-:Y:S01]  /*0db0*/  IMAD R5, R238, -0x60, R5 ;  /* 0xffffffa0ee057824 */ /* 0x000fe200078e0205 */
[----:B------:R-:W-:Y:S01]  /*0dc0*/  CS2R R118, SRZ ;  /* 0x0000000000767805 */ /* 0x000fe2000001ff00 */
[----:B------:R-:W-:Y:S01]  /*0dd0*/  IMAD R2, R7, c[0x0][0x1d8], RZ ;  /* 0x0000760007027a24 */ /* 0x000fe200078e02ff */
[----:B------:R-:W-:Y:S01]  /*0de0*/  CS2R R116, SRZ ;  /* 0x0000000000747805 */ /* 0x000fe2000001ff00 */
[----:B------:R-:W-:Y:S01]  /*0df0*/  IMAD.IADD R13, R29, 0x1, R12 ;  /* 0x000000011d0d7824 */ /* 0x000fe200078e020c */
[C---:B------:R-:W-:Y:S01]  /*0e00*/  ISETP.LT.OR P3, PT, R5.reuse, 0x1, P5 ;  /* 0x000000010500780c */ /* 0x040fe20002f61670 */
[C---:B------:R-:W-:Y:S01]  /*0e10*/  IMAD R14, R236.reuse, c[0x0][0x28c], R14 ;  /* 0x0000a300ec0e7a24 */ /* 0x040fe200078e020e */
[C---:B------:R-:W-:Y:S01]  /*0e20*/  ISETP.LT.OR P1, PT, R5.reuse, 0x1, P2 ;  /* 0x000000010500780c */ /* 0x040fe20001721670 */
[----:B------:R-:W-:Y:S01]  /*0e30*/  IMAD.WIDE.U32 R16, R236, c[0x0][0x288], R16 ;  /* 0x0000a200ec107a25 */ /* 0x000fe200078e0010 */
[C---:B------:R-:W-:Y:S01]  /*0e40*/  ISETP.LT.OR P6, PT, R5.reuse, 0x21, P5 ;  /* 0x000000210500780c */ /* 0x040fe20002fc1670 */
[----:B------:R-:W-:Y:S01]  /*0e50*/  CS2R R114, SRZ ;  /* 0x0000000000727805 */ /* 0x000fe2000001ff00 */
[C---:B------:R-:W-:Y:S01]  /*0e60*/  ISETP.LT.OR P4, PT, R5.reuse, 0x21, P2 ;  /* 0x000000210500780c */ /* 0x040fe20001781670 */
[----:B------:R-:W-:Y:S01]  /*0e70*/  IMAD.MOV.U32 R12, RZ, RZ, R28 ;  /* 0x000000ffff0c7224 */ /* 0x000fe200078e001c */
[C---:B------:R-:W-:Y:S01]  /*0e80*/  ISETP.LT.OR P5, PT, R5.reuse, 0x41, P5 ;  /* 0x000000410500780c */ /* 0x040fe20002fa1670 */
[C---:B------:R-:W-:Y:S01]  /*0e90*/  IMAD R2, R6.reuse, c[0x0][0x1dc], R2 ;  /* 0x0000770006027a24 */ /* 0x040fe200078e0202 */
[----:B------:R-:W-:Y:S01]  /*0ea0*/  ISETP.LT.OR P2, PT, R5, 0x41, P2 ;  /* 0x000000410500780c */ /* 0x000fe20001741670 */
[----:B------:R-:W-:Y:S01]  /*0eb0*/  IMAD.WIDE.U32 R28, R6, c[0x0][0x1d8], R22 ;  /* 0x00007600061c7a25 */ /* 0x000fe200078e0016 */
[----:B------:R-:W-:Y:S01]  /*0ec0*/  CS2R R112, SRZ ;  /* 0x0000000000707805 */ /* 0x000fe2000001ff00 */
[----:B------:R-:W-:Y:S01]  /*0ed0*/  CS2R R110, SRZ ;  /* 0x00000000006e7805 */ /* 0x000fe2000001ff00 */
[----:B------:R-:W-:Y:S01]  /*0ee0*/  CS2R R108, SRZ ;  /* 0x00000000006c7805 */ /* 0x000fe2000001ff00 */
[----:B------:R-:W-:Y:S01]  /*0ef0*/  IMAD.IADD R15, R17, 0x1, R14 ;  /* 0x00000001110f7824 */ /* 0x000fe200078e020e */
[----:B------:R-:W-:Y:S01]  /*0f00*/  LEA R22, P0, R28, c[0x0][0x1c0], 0x1 ;  /* 0x000070001c167a11 */ /* 0x000fe200078008ff */
[----:B------:R-:W-:Y:S01]  /*0f10*/  IMAD.MOV.U32 R14, RZ, RZ, R16 ;  /* 0x000000ffff0e7224 */ /* 0x000fe200078e0010 */
[----:B------:R-:W-:Y:S01]  /*0f20*/  CS2R R106, SRZ ;  /* 0x00000000006a7805 */ /* 0x000fe2000001ff00 */
[----:B------:R-:W-:Y:S01]  /*0f30*/  IMAD.IADD R2, R29, 0x1, R2 ;  /* 0x000000011d027824 */ /* 0x000fe200078e0202 */
[----:B------:R-:W-:Y:S01]  /*0f40*/  CS2R R104, SRZ ;  /* 0x0000000000687805 */ /* 0x000fe2000001ff00 */
[----:B------:R-:W-:Y:S01]  /*0f50*/  IMAD R16, R33, c[0x0][0x208], RZ ;  /* 0x0000820021107a24 */ /* 0x000fe200078e02ff */
[----:B------:R-:W-:Y:S01]  /*0f60*/  CS2R R102, SRZ ;  /* 0x0000000000667805 */ /* 0x000fe2000001ff00 */
[----:B------:R-:W-:Y:S01]  /*0f70*/  IMAD R242, R10, c[0x0][0x180], RZ ;  /* 0x000060000af27a24 */ /* 0x000fe200078e02ff */
[----:B------:R-:W-:Y:S01]  /*0f80*/  LEA.HI.X R23, R28, c[0x0][0x1c4], R2, 0x1, P0 ;  /* 0x000071001c177a11 */ /* 0x000fe200000f0c02 */
[C---:B------:R-:W-:Y:S01]  /*0f90*/  IMAD R16, R32.reuse, c[0x0][0x20c], R16 ;  /* 0x0000830020107a24 */ /* 0x040fe200078e0210 */
[----:B------:R-:W-:Y:S01]  /*0fa0*/  CS2R R100, SRZ ;  /* 0x0000000000647805 */ /* 0x000fe2000001ff00 */
[----:B------:R-:W-:Y:S01]  /*0fb0*/  IMAD.WIDE.U32 R24, R32, c[0x0][0x208], R20 ;  /* 0x0000820020187a25 */ /* 0x000fe200078e0014 */
[----:B------:R-:W-:Y:S01]  /*0fc0*/  SHF.R.S32.HI R21, RZ, 0x1f, R0 ;  /* 0x0000001fff157819 */ /* 0x000fe20000011400 */
        /* <DEDUP_REMOVED lines=8> */
[----:B------:R-:W-:Y:S01]  /*1050*/  IMAD.SHL.U32 R234, R234, 0x2, RZ ;  /* 0x00000002eaea7824 */ /* 0x000fe200078e00ff */
[----:B------:R-:W-:Y:S01]  /*1060*/  CS2R R86, SRZ ;  /* 0x0000000000567805 */ /* 0x000fe2000001ff00 */
[----:B------:R-:W-:Y:S01]  /*1070*/  IMAD.U32 R2, RZ, RZ, UR9 ;  /* 0x00000009ff027e24 */ /* 0x000fe2000f8e00ff */
[----:B------:R-:W-:Y:S01]  /*1080*/  CS2R R84, SRZ ;  /* 0x0000000000547805 */ /* 0x000fe2000001ff00 */
[----:B------:R-:W-:Y:S01]  /*1090*/  IMAD.IADD R17, R25, 0x1, R16 ;  /* 0x0000000119117824 */ /* 0x000fe200078e0210 */
[----:B------:R-:W-:Y:S01]  /*10a0*/  @!PT LDS RZ, [RZ] ;  /* 0x00000000fffff984 */ /* 0x000fe20000000800 */
[----:B------:R-:W-:Y:S01]  /*10b0*/  @!PT LDS RZ, [RZ] ;  /* 0x00000000fffff984 */ /* 0x000fe20000000800 */
[----:B------:R-:W-:Y:S01]  /*10c0*/  @!PT LDS RZ, [RZ] ;  /* 0x00000000fffff984 */ /* 0x000fe20000000800 */
[----:B------:R1:W-:Y:S01]  /*10d0*/  LDGSTS.E.BYPASS.LTC128B.128 [R234+0x6080], [R22.64], !P3 ;  /* 0x0608000016ea7fae */ /* 0x0003e2000d901d50 */
[----:B------:R-:W-:Y:S01]  /*10e0*/  IMAD.IADD R243, R13, 0x1, R242 ;  /* 0x000000010df37824 */ /* 0x000fe200078e02f2 */
[----:B------:R-:W-:Y:S01]  /*10f0*/  CS2R R82, SRZ ;  /* 0x0000000000527805 */ /* 0x000fe2000001ff00 */
[----:B------:R-:W-:Y:S01]  /*1100*/  IMAD.IADD R27, R31, 0x1, R26 ;  /* 0x000000011f1b7824 */ /* 0x000fe200078e021a */
[----:B------:R1:W-:Y:S01]  /*1110*/  LDGSTS.E.BYPASS.LTC128B.128 [R234+0x9080], [R22.64+0x80], !P1 ;  /* 0x0908008016ea7fae */ /* 0x0003e2000c901d50 */
[----:B------:R-:W-:Y:S01]  /*1120*/  IMAD.MOV.U32 R16, RZ, RZ, R24 ;  /* 0x000000ffff107224 */ /* 0x000fe200078e0018 */
[----:B------:R-:W-:Y:S01]  /*1130*/  IADD3 R2, P1, P0, R2, 0x80, R22 ;  /* 0x0000008002027810 */ /* 0x000fe2000783e016 */
[----:B------:R-:W-:Y:S01]  /*1140*/  IMAD.MOV.U32 R242, RZ, RZ, R12 ;  /* 0x000000fffff27224 */ /* 0x000fe200078e000c */
[----:B------:R-:W-:Y:S01]  /*1150*/  IADD3 R12, P3, R22, UR9, RZ ;  /* 0x00000009160c7c10 */ /* 0x000fe2000ff7e0ff */
[----:B------:R-:W-:Y:S01]  /*1160*/  IMAD.MOV.U32 R26, RZ, RZ, R30 ;  /* 0x000000ffff1a7224 */ /* 0x000fe200078e001e */
[----:B------:R-:W-:Y:S01]  /*1170*/  IADD3.X R3, RZ, UR8, R23, P1, P0 ;  /* 0x00000008ff037c10 */ /* 0x000fe20008fe0417 */
[----:B------:R-:W-:Y:S01]  /*1180*/  IMAD R24, R239, c[0x0][0x1b8], RZ ;  /* 0x00006e00ef187a24 */ /* 0x000fe200078e02ff */
[----:B------:R-:W-:Y:S01]  /*1190*/  IADD3.X R13, R23, UR8, RZ, P3, !PT ;  /* 0x00000008170d7c10 */ /* 0x000fe20009ffe4ff */
[----:B------:R-:W-:Y:S01]  /*11a0*/  IMAD R233, R239, c[0x0][0x188], RZ ;  /* 0x00006200efe97a24 */ /* 0x000fe200078e02ff */
[----:B------:R-:W-:Y:S01]  /*11b0*/  ISETP.GE.AND P1, PT, R9, c[0x0][0x19c], PT ;  /* 0x0000670009007a0c */ /* 0x000fe20003f26270 */
[C---:B------:R-:W-:Y:S01]  /*11c0*/  IMAD R24, R237.reuse, c[0x0][0x1bc], R24 ;  /* 0x00006f00ed187a24 */ /* 0x040fe200078e0218 */
[----:B------:R-:W-:Y:S01]  /*11d0*/  CS2R R80, SRZ ;  /* 0x0000000000507805 */ /* 0x000fe2000001ff00 */
[C---:B------:R-:W-:Y:S01]  /*11e0*/  IMAD.WIDE.U32 R26, R237.reuse, c[0x0][0x1b8], R26 ;  /* 0x00006e00ed1a7a25 */ /* 0x040fe200078e001a */
[----:B------:R2:W-:Y:S01]  /*11f0*/  LDGSTS.E.BYPASS.LTC128B.128 [R234+0x7080], [R12.64], !P6 ;  /* 0x070800000cea7fae */ /* 0x0005e2000f101d50 */
[----:B------:R-:W-:Y:S01]  /*1200*/  ISETP.GE.AND P6, PT, R20, c[0x0][0x19c], PT ;  /* 0x0000670014007a0c */ /* 0x000fe20003fc6270 */
[----:B------:R-:W-:Y:S01]  /*1210*/  CS2R R78, SRZ ;  /* 0x00000000004e7805 */ /* 0x000fe2000001ff00 */
[C---:B------:R-:W-:Y:S01]  /*1220*/  IMAD R233, R237.reuse, c[0x0][0x18c], R233 ;  /* 0x00006300ede97a24 */ /* 0x040fe200078e02e9 */
[----:B------:R3:W-:Y:S01]  /*1230*/  LDGSTS.E.BYPASS.LTC128B.128 [R234+0xa080], [R2.64], !P4 ;  /* 0x0a08000002ea7fae */ /* 0x0007e2000e101d50 */
[----:B------:R-:W-:Y:S01]  /*1240*/  IMAD.WIDE.U32 R242, R237, c[0x0][0x188], R242 ;  /* 0x00006200edf27a25 */ /* 0x000fe200078e00f2 */
[----:B------:R-:W-:Y:S01]  /*1250*/  CS2R R76, SRZ ;  /* 0x00000000004c7805 */ /* 0x000fe2000001ff00 */
[----:B------:R-:W-:Y:S01]  /*1260*/  CS2R R74, SRZ ;  /* 0x00000000004a7805 */ /* 0x000fe2000001ff00 */
[----:B------:R-:W-:Y:S01]  /*1270*/  CS2R R72, SRZ ;  /* 0x0000000000487805 */ /* 0x000fe2000001ff00 */
[----:B------:R-:W-:Y:S01]  /*1280*/  IMAD.IADD R25, R27, 0x1, R24 ;  /* 0x000000011b197824 */ /* 0x000fe200078e0218 */
[----:B------:R-:W-:Y:S01]  /*1290*/  CS2R R70, SRZ ;  /* 0x0000000000467805 */ /* 0x000fe2000001ff00 */
[----:B------:R-:W-:Y:S01]  /*12a0*/  IMAD.MOV.U32 R24, RZ, RZ, R26 ;  /* 0x000000ffff187224 */ /* 0x000fe200078e001a */
[----:B------:R-:W-:Y:S01]  /*12b0*/  CS2R R68, SRZ ;  /* 0x0000000000447805 */ /* 0x000fe2000001ff00 */
[----:B-1----:R-:W-:Y:S01]  /*12c0*/  IMAD.U32 R22, RZ, RZ, UR18 ;  /* 0x00000012ff167e24 */ /* 0x002fe2000f8e00ff */
[----:B------:R-:W-:Y:S01]  /*12d0*/  CS2R R66, SRZ ;  /* 0x0000000000427805 */ /* 0x000fe2000001ff00 */
[----:B------:R-:W-:Y:S01]  /*12e0*/  IMAD R7, R7, c[0x0][0x1a8], RZ ;  /* 0x00006a0007077a24 */ /* 0x000fe200078e02ff */
[----:B------:R-:W-:Y:S01]  /*12f0*/  CS2R R64, SRZ ;  /* 0x0000000000407805 */ /* 0x000fe2000001ff00 */
[----:B------:R-:W-:Y:S01]  /*1300*/  IMAD.IADD R233, R243, 0x1, R233 ;  /* 0x00000001f3e97824 */ /* 0x000fe200078e02e9 */
        /* <DEDUP_REMOVED lines=9> */
[----:B------:R-:W-:Y:S01]  /*13a0*/  IMAD.U32 R23, RZ, RZ, UR19 ;  /* 0x00000013ff177e24 */ /* 0x000fe2000f8e00ff */
[----:B--2---:R-:W-:Y:S01]  /*13b0*/  IADD3 R12, P3, R12, UR9, RZ ;  /* 0x000000090c0c7c10 */ /* 0x004fe2000ff7e0ff */
[----:B------:R-:W-:Y:S01]  /*13c0*/  IMAD.WIDE.U32 R240, R236, c[0x0][0x210], R16 ;  /* 0x00008400ecf07a25 */ /* 0x000fe200078e0010 */
[----:B------:R-:W-:Y:S01]  /*13d0*/  LEA.HI.X R7, R24, c[0x0][0x194], R7, 0x1, P4 ;  /* 0x0000650018077a11 */ /* 0x000fe200020f0c07 */
[----:B------:R-:W-:Y:S01]  /*13e0*/  CS2R R52, SRZ ;  /* 0x0000000000347805 */ /* 0x000fe2000001ff00 */
[C---:B---3--:R-:W-:Y:S01]  /*13f0*/  LEA R3, P0, R22.reuse, R242, 0x6 ;  /* 0x000000f216037211 */ /* 0x048fe200078030ff */
[----:B------:R-:W-:Y:S01]  /*1400*/  IMAD.U32 R2, RZ, RZ, UR14 ;  /* 0x0000000eff027e24 */ /* 0x000fe2000f8e00ff */
[----:B------:R-:W-:Y:S01]  /*1410*/  IADD3.X R13, R13, UR8, RZ, P3, !PT ;  /* 0x000000080d0d7c10 */ /* 0x000fe20009ffe4ff */
[----:B------:R-:W-:Y:S01]  /*1420*/  IMAD.MOV.U32 R216, RZ, RZ, 0x40 ;  /* 0x00000040ffd87424 */ /* 0x000fe200078e00ff */
[C---:B------:R-:W-:Y:S01]  /*1430*/  ISETP.LT.OR P3, PT, R5.reuse, 0x1, P6 ;  /* 0x000000010500780c */ /* 0x040fe20003761670 */
[----:B------:R-:W-:Y:S01]  /*1440*/  IMAD.MOV.U32 R202, RZ, RZ, 0x20 ;  /* 0x00000020ffca7424 */ /* 0x000fe200078e00ff */
[----:B------:R-:W-:Y:S01]  /*1450*/  LEA.HI.X R2, R22, R233, R2, 0x6, P0 ;  /* 0x000000e916027211 */ /* 0x000fe200000f3402 */
[----:B------:R-:W-:Y:S01]  /*1460*/  IMAD.U32 R22, RZ, RZ, UR11 ;  /* 0x0000000bff167e24 */ /* 0x000fe2000f8e00ff */
[----:B------:R1:W-:Y:S01]  /*1470*/  LDGSTS.E.BYPASS.LTC128B.128 [R234+0x8080], [R12.64], !P5 ;  /* 0x080800000cea7fae */ /* 0x0003e2000e901d50 */
[C---:B------:R-:W-:Y:S01]  /*1480*/  ISETP.LT.OR P4, PT, R5.reuse, 0x1, P1 ;  /* 0x000000010500780c */ /* 0x040fe20000f81670 */
[----:B------:R-:W-:Y:S01]  /*1490*/  IMAD.SHL.U32 R230, R230, 0x2, RZ ;  /* 0x00000002e6e67824 */ /* 0x000fe200078e00ff */
[C---:B------:R-:W-:Y:S01]  /*14a0*/  ISETP.LT.OR P5, PT, R5.reuse, 0x21, P6 ;  /* 0x000000210500780c */ /* 0x040fe200037a1670 */
[----:B------:R1:W-:Y:S01]  /*14b0*/  LDGSTS.E.BYPASS.LTC128B.128 [R234+0xb080], [R12.64+0x80], !P2 ;  /* 0x0b0800800cea7fae */ /* 0x0003e2000d101d50 */
[----:B------:R-:W-:Y:S01]  /*14c0*/  IADD3 R22, P2, P0, R22, 0x80, R6 ;  /* 0x0000008016167810 */ /* 0x000fe2000785e006 */
[----:B------:R-:W-:Y:S01]  /*14d0*/  IMAD R10, R10, c[0x0][0x210], RZ ;  /* 0x000084000a0a7a24 */ /* 0x000fe200078e02ff */
[C---:B------:R-:W-:Y:S01]  /*14e0*/  ISETP.LT.OR P6, PT, R5.reuse, 0x41, P6 ;  /* 0x000000410500780c */ /* 0x040fe200037c1670 */
[----:B------:R-:W0:Y:S01]  /*14f0*/  LDGDEPBAR ;  /* 0x00000000000079af */ /* 0x000e220000000000 */
[----:B------:R-:W-:Y:S01]  /*1500*/  IADD3.X R23, RZ, UR4, R7, P2, P0 ;  /* 0x00000004ff177c10 */ /* 0x000fe200097e0407 */
[----:B------:R-:W-:Y:S01]  /*1510*/  IMAD R10, R236, c[0x0][0x214], R10 ;  /* 0x00008500ec0a7a24 */ /* 0x000fe200078e020a */
[----:B------:R-:W-:Y:S01]  /*1520*/  ISETP.LT.OR P2, PT, R5, 0x21, P1 ;  /* 0x000000210500780c */ /* 0x000fe20000f41670 */
[----:B------:R2:W-:Y:S01]  /*1530*/  LDGSTS.E.BYPASS.LTC128B.128 [R234+0x80], [R6.64], !P3 ;  /* 0x0008000006ea7fae */ /* 0x0005e2000d901d50 */
[----:B------:R-:W-:Y:S01]  /*1540*/  LEA R16, P0, R3, c[0x0][0x160], 0x1 ;  /* 0x0000580003107a11 */ /* 0x000fe200078008ff */
[----:B------:R-:W-:Y:S01]  /*1550*/  IMAD.IADD R241, R241, 0x1, R10 ;  /* 0x00000001f1f17824 */ /* 0x000fe200078e020a */
[----:B------:R-:W-:Y:S01]  /*1560*/  ISETP.LT.OR P1, PT, R5, 0x41, P1 ;  /* 0x000000410500780c */ /* 0x000fe20000f21670 */
[----:B------:R2:W-:Y:S01]  /*1570*/  LDGSTS.E.BYPASS.LTC128B.128 [R234+0x3080], [R6.64+0x80], !P4 ;  /* 0x0308008006ea7fae */ /* 0x0005e2000e101d50 */
[----:B------:R-:W-:Y:S01]  /*1580*/  LEA.HI.X R17, R3, c[0x0][0x164], R2, 0x1, P0 ;  /* 0x0000590003117a11 */ /* 0x000fe200000f0c02 */
[----:B------:R-:W-:Y:S01]  /*1590*/  IMAD.U32 R3, RZ, RZ, UR12 ;  /* 0x0000000cff037e24 */ /* 0x000fe2000f8e00ff */
[----:B------:R-:W-:Y:S01]  /*15a0*/  ISETP.GE.AND P4, PT, R20, c[0x0][0x16c], PT ;  /* 0x00005b0014007a0c */ /* 0x000fe20003f86270 */
[----:B------:R-:W-:Y:S01]  /*15b0*/  IMAD.U32 R2, RZ, RZ, UR13 ;  /* 0x0000000dff027e24 */ /* 0x000fe2000f8e00ff */
[----:B------:R-:W-:Y:S01]  /*15c0*/  LEA.HI R10, R8, R246, RZ, 0x5 ;  /* 0x000000f6080a7211 */ /* 0x000fe200078f28ff */
[----:B------:R-:W-:Y:S01]  /*15d0*/  ULDC.64 UR8, c[0x0][0x208] ;  /* 0x0000820000087ab9 */ /* 0x000fe20000000a00 */
[----:B------:R-:W-:Y:S01]  /*15e0*/  IMAD.WIDE.U32 R240, R237, c[0x0][0x218], R240 ;  /* 0x00008600edf07a25 */ /* 0x000fe200078e00f0 */
[----:B------:R-:W-:Y:S01]  /*15f0*/  USHF.L.U32 UR5, UR8, 0x6, URZ ;  /* 0x0000000608057899 */ /* 0x000fe2000800063f */
[----:B------:R-:W-:Y:S01]  /*1600*/  CS2R R50, SRZ ;  /* 0x0000000000327805 */ /* 0x000fe2000001ff00 */
[----:B------:R-:W-:Y:S01]  /*1610*/  USHF.L.U64.HI UR10, UR8, UR10, UR9 ;  /* 0x0000000a080a7299 */ /* 0x000fe20008010209 */
[----:B------:R-:W-:Y:S01]  /*1620*/  IMAD.MOV.U32 R34, RZ, RZ, R240 ;  /* 0x000000ffff227224 */ /* 0x000fe200078e00f0 */
[----:B------:R-:W-:Y:S01]  /*1630*/  CS2R R48, SRZ ;  /* 0x0000000000307805 */ /* 0x000fe2000001ff00 */
[----:B------:R-:W-:Y:S01]  /*1640*/  IMAD R244, R239, c[0x0][0x278], RZ ;  /* 0x00009e00eff47a24 */ /* 0x000fe200078e02ff */
[----:B------:R-:W-:Y:S01]  /*1650*/  UIMAD UR10, UR10, UR7, URZ ;  /* 0x000000070a0a72a4 */ /* 0x000fe2000f8e023f */
[----:B-1----:R-:W-:Y:S01]  /*1660*/  IADD3 R12, P3, R6, UR11, RZ ;  /* 0x0000000b060c7c10 */ /* 0x002fe2000ff7e0ff */
[----:B------:R-:W-:Y:S01]  /*1670*/  IMAD.WIDE.U32 R18, R237, c[0x0][0x278], R18 ;  /* 0x00009e00ed127a25 */ /* 0x000fe200078e0012 */
[----:B------:R-:W-:Y:S01]  /*1680*/  CS2R R46, SRZ ;  /* 0x00000000002e7805 */ /* 0x000fe2000001ff00 */
[----:B------:R-:W-:Y:S01]  /*1690*/  UIMAD UR10, UR6, UR5, UR10 ;  /* 0x00000005060a72a4 */ /* 0x000fe2000f8e020a */
[----:B------:R-:W-:Y:S01]  /*16a0*/  IADD3.X R13, R7, UR4, RZ, P3, !PT ;  /* 0x00000004070d7c10 */ /* 0x000fe20009ffe4ff */
[----:B------:R-:W-:Y:S01]  /*16b0*/  IMAD R244, R237, c[0x0][0x27c], R244 ;  /* 0x00009f00edf47a24 */ /* 0x000fe200078e02f4 */
[----:B------:R-:W-:Y:S01]  /*16c0*/  ISETP.GE.AND P3, PT, R9, c[0x0][0x16c], PT ;  /* 0x00005b0009007a0c */ /* 0x000fe20003f66270 */
[----:B------:R-:W-:Y:S01]  /*16d0*/  IMAD.WIDE.U32 R14, R237, c[0x0][0x290], R14 ;  /* 0x0000a400ed0e7a25 */ /* 0x000fe200078e000e */
[----:B------:R-:W-:Y:S01]  /*16e0*/  CS2R R44, SRZ ;  /* 0x00000000002c7805 */ /* 0x000fe2000001ff00 */
[----:B------:R1:W-:Y:S01]  /*16f0*/  LDGSTS.E.BYPASS.LTC128B.128 [R234+0x1080], [R12.64], !P5 ;  /* 0x010800000cea7fae */ /* 0x0003e2000e901d50 */
[----:B------:R-:W-:Y:S01]  /*1700*/  CS2R R42, SRZ ;  /* 0x00000000002a7805 */ /* 0x000fe2000001ff00 */
[----:B------:R-:W-:Y:S01]  /*1710*/  IMAD.IADD R244, R19, 0x1, R244 ;  /* 0x0000000113f47824 */ /* 0x000fe200078e02f4 */
[----:B--2---:R-:W-:Y:S01]  /*1720*/  SEL R6, RZ, 0x1, P4 ;  /* 0x00000001ff067807 */ /* 0x004fe20002000000 */
[----:B------:R2:W-:Y:S01]  /*1730*/  LDGSTS.E.BYPASS.LTC128B.128 [R234+0x4080], [R22.64], !P2 ;  /* 0x0408000016ea7fae */ /* 0x0005e2000d101d50 */
[----:B------:R-:W-:Y:S01]  /*1740*/  SEL R7, RZ, 0x2, P3 ;  /* 0x00000002ff077807 */ /* 0x000fe20001800000 */
[----:B------:R-:W-:Y:S01]  /*1750*/  IMAD.MOV.U32 R227, RZ, RZ, 0x10 ;  /* 0x00000010ffe37424 */ /* 0x000fe200078e00ff */
[----:B------:R-:W-:Y:S01]  /*1760*/  CS2R R40, SRZ ;  /* 0x0000000000287805 */ /* 0x000fe2000001ff00 */
[----:B------:R-:W-:Y:S01]  /*1770*/  IMAD.MOV.U32 R225, RZ, RZ, 0x10 ;  /* 0x00000010ffe17424 */ /* 0x000fe200078e00ff */
[----:B------:R-:W-:Y:S01]  /*1780*/  SHF.R.S32.HI R247, RZ, 0x1f, R246 ;  /* 0x0000001ffff77819 */ /* 0x000fe200000114f6 */
[----:B------:R-:W-:Y:S01]  /*1790*/  IMAD.IADD R5, R7, 0x1, R6 ;  /* 0x0000000107057824 */ /* 0x000fe200078e0206 */
[----:B------:R-:W-:Y:S01]  /*17a0*/  UMOV UR14, 0x1 ;  /* 0x00000001000e7882 */ /* 0x000fe20000000000 */
[C---:B------:R-:W-:Y:S01]  /*17b0*/  IMAD R6, R239.reuse, c[0x0][0x218], RZ ;  /* 0x00008600ef067a24 */ /* 0x040fe200078e02ff */
[----:B------:R-:W-:Y:S01]  /*17c0*/  ULDC UR6, c[0x0][0x168] ;  /* 0x00005a0000067ab9 */ /* 0x000fe20000000800 */
[----:B------:R-:W-:Y:S01]  /*17d0*/  IMAD R239, R239, c[0x0][0x290], RZ ;  /* 0x0000a400efef7a24 */ /* 0x000fe200078e02ff */
[----:B------:R-:W-:Y:S01]  /*17e0*/  LOP3.LUT P2, RZ, R5, 0x1, RZ, 0xc0, !PT ;  /* 0x0000000105ff7812 */ /* 0x000fe2000784c0ff */
[----:B------:R-:W-:Y:S01]  /*17f0*/  IMAD R6, R237, c[0x0][0x21c], R6 ;  /* 0x00008700ed067a24 */ /* 0x000fe200078e0206 */
[----:B------:R-:W-:Y:S01]  /*1800*/  LOP3.LUT P5, RZ, R5, 0x2, RZ, 0xc0, !PT ;  /* 0x0000000205ff7812 */ /* 0x000fe200078ac0ff */
[----:B------:R-:W-:-:S02]  /*1810*/  IMAD R239, R237, c[0x0][0x294], R239 ;  /* 0x0000a500edef7a24 */ /* 0x000fc400078e02ef */
[----:B------:R-:W-:Y:S02]  /*1820*/  IMAD.IADD R35, R241, 0x1, R6 ;  /* 0x00000001f1237824 */ /* 0x000fe400078e0206 */
[----:B------:R-:W-:Y:S02]  /*1830*/  IMAD.IADD R239, R15, 0x1, R239 ;  /* 0x000000010fef7824 */ /* 0x000fe400078e02ef */
[----:B------:R-:W-:Y:S01]  /*1840*/  IMAD.MOV.U32 R252, RZ, RZ, -0x60 ;  /* 0xffffffa0fffc7424 */ /* 0x000fe200078e00ff */
[----:B------:R-:W-:Y:S01]  /*1850*/  STL.64 [R1], R34 ;  /* 0x0000002201007387 */ /* 0x000fe20000100a00 */
[----:B------:R-:W-:Y:S02]  /*1860*/  IMAD.MOV.U32 R226, RZ, RZ, RZ ;  /* 0x000000ffffe27224 */ /* 0x000fe400078e00ff */
[----:B------:R-:W-:Y:S01]  /*1870*/  IMAD R252, R238, R252, c[0x0][0x198] ;  /* 0x00006600eefc7624 */ /* 0x000fe200078e02fc */
[----:B------:R3:W-:Y:S01]  /*1880*/  STL.64 [R1+0x18], R18 ;  /* 0x0000181201007387 */ /* 0x0007e20000100a00 */
[----:B--2---:R-:W-:Y:S01]  /*1890*/  IADD3 R22, P0, R12, UR11, RZ ;  /* 0x0000000b0c167c10 */ /* 0x004fe2000ff1e0ff */
[----:B-1----:R-:W-:Y:S01]  /*18a0*/  IMAD.U32 R12, RZ, RZ, UR5 ;  /* 0x00000005ff0c7e24 */ /* 0x002fe2000f8e00ff */
[----:B------:R-:W-:Y:S01]  /*18b0*/  UMOV UR5, 0x5 ;  /* 0x0000000500057882 */ /* 0x000fe20000000000 */
[----:B------:R1:W-:Y:S01]  /*18c0*/  STL.64 [R1+0x10], R14 ;  /* 0x0000100e01007387 */ /* 0x0003e20000100a00 */
[----:B------:R-:W-:Y:S01]  /*18d0*/  IADD3.X R23, R13, UR4, RZ, P0, !PT ;  /* 0x000000040d177c10 */ /* 0x000fe200087fe4ff */
[----:B------:R-:W-:Y:S01]  /*18e0*/  USHF.L.U32 UR4, UR7, 0x6, URZ ;  /* 0x0000000607047899 */ /* 0x000fe2000800063f */
[C---:B------:R-:W-:Y:S01]  /*18f0*/  LEA R24, P0, R3.reuse, R16, 0x6 ;  /* 0x0000001003187211 */ /* 0x040fe200078030ff */
[----:B------:R-:W-:Y:S01]  /*1900*/  IMAD.WIDE.U32 R12, R12, UR7, R34 ;  /* 0x000000070c0c7c25 */ /* 0x000fe2000f8e0022 */
[----:B------:R-:W-:Y:S01]  /*1910*/  USHF.L.U64.HI UR9, UR8, UR5, UR9 ;  /* 0x0000000508097299 */ /* 0x000fe20008010209 */
[----:B------:R2:W-:Y:S01]  /*1920*/  LDGSTS.E.BYPASS.LTC128B.128 [R234+0x2080], [R22.64], !P6 ;  /* 0x0208000016ea7fae */ /* 0x0005e2000f101d50 */
[----:B------:R-:W-:Y:S01]  /*1930*/  LEA.HI.X R25, R3, R17, R2, 0x6, P0 ;  /* 0x0000001103197211 */ /* 0x000fe200000f3402 */
[----:B------:R-:W-:Y:S01]  /*1940*/  IMAD.U32 R2, RZ, RZ, UR4 ;  /* 0x00000004ff027e24 */ /* 0x000fe2000f8e00ff */
[C---:B------:R-:W-:Y:S01]  /*1950*/  LOP3.LUT P0, RZ, R11.reuse, 0x4, RZ, 0xc0, !PT ;  /* 0x000000040bff7812 */ /* 0x040fe2000780c0ff */
[----:B------:R2:W-:Y:S01]  /*1960*/  LDGSTS.E.BYPASS.LTC128B.128 [R234+0x5080], [R22.64+0x80], !P1 ;  /* 0x0508008016ea7fae */ /* 0x0005e2000c901d50 */
[C---:B------:R-:W-:Y:S01]  /*1970*/  LOP3.LUT P1, RZ, R11.reuse, 0x2, RZ, 0xc0, !PT ;  /* 0x000000020bff7812 */ /* 0x040fe2000782c0ff */
[----:B------:R-:W-:Y:S01]  /*1980*/  USHF.R.S32.HI UR5, URZ, 0x1f, UR4 ;  /* 0x0000001f3f057899 */ /* 0x000fe20008011404 */
[----:B------:R-:W-:Y:S01]  /*1990*/  SEL R216, R216, 0xffffffc0, !P0 ;  /* 0xffffffc0d8d87807 */ /* 0x000fe20004000000 */
[----:B------:R-:W0:Y:S01]  /*19a0*/  LDGDEPBAR ;  /* 0x00000000000079af */ /* 0x000e220000000000 */
[----:B------:R-:W-:Y:S01]  /*19b0*/  SEL R202, R202, 0xffffffe0, !P1 ;  /* 0xffffffe0caca7807 */ /* 0x000fe20004800000 */
[----:B------:R-:W-:Y:S01]  /*19c0*/  IMAD.SHL.U32 R11, R11, 0x20, RZ ;  /* 0x000000200b0b7824 */ /* 0x000fe200078e00ff */
[----:B------:R-:W-:Y:S01]  /*19d0*/  IADD3 R5, -R32, c[0x0][0x168], -R2 ;  /* 0x00005a0020057a10 */ /* 0x000fe20007ffe902 */
[C---:B------:R-:W-:Y:S01]  /*19e0*/  IMAD.IADD R217, R230.reuse, 0x1, R216 ;  /* 0x00000001e6d97824 */ /* 0x040fe200078e02d8 */
[----:B------:R-:W-:Y:S01]  /*19f0*/  SHF.R.S32.HI R3, RZ, 0x5, R10 ;  /* 0x00000005ff037819 */ /* 0x000fe2000001140a */
[----:B------:R-:W-:Y:S01]  /*1a00*/  IMAD.IADD R218, R230, 0x1, R202 ;  /* 0x00000001e6da7824 */ /* 0x000fe200078e02ca */
[C---:B------:R-:W-:Y:S01]  /*1a10*/  ISETP.LT.OR P6, PT, R5.reuse, 0x1, !P2 ;  /* 0x000000010500780c */ /* 0x040fe200057c1670 */
[----:B------:R-:W-:Y:S01]  /*1a20*/  IMAD.IADD R202, R202, 0x1, R217 ;  /* 0x00000001caca7824 */ /* 0x000fe200078e02d9 */
[C---:B------:R-:W-:Y:S01]  /*1a30*/  ISETP.LT.OR P0, PT, R5.reuse, 0x1, !P5 ;  /* 0x000000010500780c */ /* 0x040fe20006f01670 */
[----:B------:R-:W-:Y:S01]  /*1a40*/  IMAD.IADD R216, R216, 0x1, R218 ;  /* 0x00000001d8d87824 */ /* 0x000fe200078e02da */
[----:B------:R-:W-:Y:S01]  /*1a50*/  LEA.HI R6, R10, R3, RZ, 0x1 ;  /* 0x000000030a067211 */ /* 0x000fe200078f08ff */
[----:B------:R-:W-:Y:S01]  /*1a60*/  USHF.L.U64.HI UR11, UR12, 0x5, UR13 ;  /* 0x000000050c0b7899 */ /* 0x000fe2000801020d */
[----:B------:R-:W-:Y:S01]  /*1a70*/  ISETP.LT.OR P2, PT, R5, 0x21, !P2 ;  /* 0x000000210500780c */ /* 0x000fe20005741670 */
[----:B------:R-:W-:Y:S01]  /*1a80*/  USHF.L.U32 UR12, UR12, 0x5, URZ ;  /* 0x000000050c0c7899 */ /* 0x000fe2000800063f */
[----:B------:R-:W-:-:S02]  /*1a90*/  LOP3.LUT R6, R6, 0xfffffffe, RZ, 0xc0, !PT ;  /* 0xfffffffe06067812 */ /* 0x000fc400078ec0ff */
[----:B------:R-:W-:Y:S01]  /*1aa0*/  ISETP.LT.OR P5, PT, R5, 0x21, !P5 ;  /* 0x000000210500780c */ /* 0x000fe20006fa1670 */
[----:B------:R-:W-:Y:S01]  /*1ab0*/  IMAD.U32 R5, RZ, RZ, UR9 ;  /* 0x00000009ff057e24 */ /* 0x000fe2000f8e00ff */
[----:B------:R-:W-:Y:S01]  /*1ac0*/  ISETP.GE.AND P1, PT, R20, c[0x0][0x1fc], PT ;  /* 0x00007f0014007a0c */ /* 0x000fe20003f26270 */
[----:B------:R-:W-:Y:S01]  /*1ad0*/  IMAD.IADD R3, R3, 0x1, -R6 ;  /* 0x0000000103037824 */ /* 0x000fe200078e0a06 */
[----:B------:R-:W-:Y:S01]  /*1ae0*/  IADD3 R6, R13, UR10, RZ ;  /* 0x0000000a0d067c10 */ /* 0x000fe2000fffe0ff */
[----:B------:R-:W-:Y:S01]  /*1af0*/  USHF.L.U32 UR10, UR8, 0x5, URZ ;  /* 0x00000005080a7899 */ /* 0x000fe2000800063f */
[----:B------:R-:W-:Y:S01]  /*1b00*/  SEL R248, RZ, 0x1, P1 ;  /* 0x00000001fff87807 */ /* 0x000fe20000800000 */
[----:B------:R-:W-:-:S04]  /*1b10*/  DEPBAR.LE SB0, 0x1 ;  /* 0x000080400000791a */ /* 0x000fc80000000000 */
[----:B------:R-:W-:Y:S01]  /*1b20*/  BAR.SYNC.DEFER_BLOCKING 0x0 ;  /* 0x0000000000007b1d */ /* 0x000fe20000010000 */
[----:B------:R-:W-:Y:S02]  /*1b30*/  IMAD.U32 R7, RZ, RZ, UR10 ;  /* 0x0000000aff077e24 */ /* 0x000fe4000f8e00ff */
[----:B------:R-:W-:-:S03]  /*1b40*/  IMAD.SHL.U32 R228, R3, 0x200, RZ ;  /* 0x0000020003e47824 */ /* 0x000fc600078e00ff */
[----:B------:R-:W-:Y:S01]  /*1b50*/  UMOV UR8, 0xffffffc0 ;  /* 0xffffffc000087882 */ /* 0x000fe20000000000 */
[----:B------:R4:W1:Y:S04]  /*1b60*/  LDSM.16.M88.2 R174, [R202+0x6080] ;  /* 0x00608000caae783b */ /* 0x0008680000000100 */
[----:B------:R4:W1:Y:S04]  /*1b70*/  LDSM.16.M88.2 R176, [R202+0x7080] ;  /* 0x00708000cab0783b */ /* 0x0008680000000100 */
        /* <DEDUP_REMOVED lines=28> */
[----:B------:R5:W-:Y:S04]  /*1d40*/  LDGSTS.E.BYPASS.LTC128B.128 [R234+0x8080], [R16.64+0x80], !P0 ;  /* 0x0808008010ea7fae */ /* 0x000be8000c101d50 */
[----:B------:R4:W-:Y:S01]  /*1d50*/  LDGSTS.E.BYPASS.LTC128B.128 [R234+0x7080], [R24.64], !P2 ;  /* 0x0708000018ea7fae */ /* 0x0009e2000d101d50 */
[----:B------:R-:W-:-:S03]  /*1d60*/  ISETP.GT.AND P2, PT, R246, 0xf, PT ;  /* 0x0000000ff600780c */ /* 0x000fc60003f44270 */
[----:B------:R4:W-:Y:S01]  /*1d70*/  LDGSTS.E.BYPASS.LTC128B.128 [R234+0x9080], [R24.64+0x80], !P5 ;  /* 0x0908008018ea7fae */ /* 0x0009e2000e901d50 */
[----:B------:R-:W-:Y:S02]  /*1d80*/  ISETP.GE.AND P5, PT, R9, c[0x0][0x1fc], PT ;  /* 0x00007f0009007a0c */ /* 0x000fe40003fa6270 */
[----:B-----5:R-:W-:-:S04]  /*1d90*/  LEA R16, P0, R12, c[0x0][0x1f0], 0x1 ;  /* 0x00007c000c107a11 */ /* 0x020fc800078008ff */
[----:B------:R-:W-:Y:S01]  /*1da0*/  LEA.HI.X R17, R12, c[0x0][0x1f4], R6, 0x1, P0 ;  /* 0x00007d000c117a11 */ /* 0x000fe200000f0c06 */
[----:B------:R-:W-:Y:S01]  /*1db0*/  IMAD.U32 R6, RZ, RZ, UR10 ;  /* 0x0000000aff067e24 */ /* 0x000fe2000f8e00ff */
[CC--:B------:R-:W-:Y:S02]  /*1dc0*/  LEA.HI R12, R8.reuse, R246.reuse, RZ, 0x4 ;  /* 0x000000f6080c7211 */ /* 0x0c0fe400078f20ff */
[----:B------:R-:W-:Y:S02]  /*1dd0*/  LEA.HI R8, R8, R246, RZ, 0x2 ;  /* 0x000000f608087211 */ /* 0x000fe400078f10ff */
[----:B------:R-:W-:Y:S02]  /*1de0*/  LEA R6, P0, R6, R16, 0x1 ;  /* 0x0000001006067211 */ /* 0x000fe400078008ff */
[----:B--2---:R-:W-:Y:S02]  /*1df0*/  SHF.R.S32.HI R22, RZ, 0x4, R12 ;  /* 0x00000004ff167819 */ /* 0x004fe4000001140c */
[----:B------:R-:W-:-:S02]  /*1e00*/  LEA.HI.X R7, R7, R17, R5, 0x1, P0 ;  /* 0x0000001107077211 */ /* 0x000fc400000f0c05 */
[----:B------:R-:W-:Y:S02]  /*1e10*/  LEA.HI R5, R12, R22, RZ, 0x1 ;  /* 0x000000160c057211 */ /* 0x000fe400078f08ff */
[----:B---3--:R-:W-:Y:S02]  /*1e20*/  @!P2 IADD3 R19, P0, R18, UR4, RZ ;  /* 0x000000041213ac10 */ /* 0x008fe4000ff1e0ff */
[----:B------:R-:W-:Y:S02]  /*1e30*/  LOP3.LUT R5, R5, 0xfffffffe, RZ, 0xc0, !PT ;  /* 0xfffffffe05057812 */ /* 0x000fe400078ec0ff */
[----:B------:R-:W-:Y:S02]  /*1e40*/  @!P2 IADD3.X R18, R244, UR5, RZ, P0, !PT ;  /* 0x00000005f412ac10 */ /* 0x000fe400087fe4ff */
[----:B------:R-:W-:Y:S01]  /*1e50*/  @!P2 LEA R20, P0, R19, c[0x0][0x258], 0x2 ;  /* 0x000096001314aa11 */ /* 0x000fe200078010ff */
[----:B------:R-:W-:Y:S01]  /*1e60*/  IMAD.IADD R5, R22, 0x1, -R5 ;  /* 0x0000000116057824 */ /* 0x000fe200078e0a05 */
[----:B------:R-:W-:-:S02]  /*1e70*/  LEA.HI R22, R21, R0, RZ, 0x2 ;  /* 0x0000000015167211 */ /* 0x000fc400078f10ff */
[----:B------:R-:W-:Y:S01]  /*1e80*/  @!P2 LEA.HI.X R21, R19, c[0x0][0x25c], R18, 0x2, P0 ;  /* 0x000097001315aa11 */ /* 0x000fe200000f1412 */
[----:B------:R-:W-:Y:S01]  /*1e90*/  IMAD.SHL.U32 R19, R0, 0x8, RZ ;  /* 0x0000000800137824 */ /* 0x000fe200078e00ff */
[----:B------:R-:W-:Y:S01]  /*1ea0*/  LOP3.LUT R18, R10, 0xffffffe0, RZ, 0xc0, !PT ;  /* 0xffffffe00a127812 */ /* 0x000fe200078ec0ff */
[C---:B------:R-:W-:Y:S01]  /*1eb0*/  @!P2 IMAD.SHL.U32 R10, R246.reuse, 0x10, RZ ;  /* 0x00000010f60aa824 */ /* 0x040fe200078e00ff */
[--C-:B------:R-:W-:Y:S01]  /*1ec0*/  SHF.R.S32.HI R23, RZ, 0x2, R8.reuse ;  /* 0x00000002ff177819 */ /* 0x100fe20000011408 */
[----:B------:R-:W-:Y:S01]  /*1ed0*/  IMAD.SHL.U32 R232, R5, 0x8, RZ ;  /* 0x0000000805e87824 */ /* 0x000fe200078e00ff */
[----:B------:R-:W-:Y:S01]  /*1ee0*/  SHF.R.S32.HI R13, RZ, 0x1f, R8 ;  /* 0x0000001fff0d7819 */ /* 0x000fe20000011408 */
[----:B------:R-:W-:Y:S01]  /*1ef0*/  IMAD.IADD R18, R246, 0x1, -R18 ;  /* 0x00000001f6127824 */ /* 0x000fe200078e0a12 */
[----:B------:R-:W-:Y:S01]  /*1f00*/  ISETP.GE.AND P0, PT, R9, c[0x0][0x1fc], PT ;  /* 0x00007f0009007a0c */ /* 0x000fe20003f06270 */
[----:B------:R2:W-:Y:S01]  /*1f10*/  @!P2 LDGSTS.E.BYPASS.LTC128B.128 [R10+0x12080], [R20.64] ;  /* 0x12080000140aafae */ /* 0x0005e2000b901d50 */
[----:B------:R-:W-:Y:S01]  /*1f20*/  IADD3 R9, -R2, c[0x0][0x168], -R32 ;  /* 0x00005a0002097a10 */ /* 0x000fe20007ffe920 */
[----:B------:R-:W-:Y:S01]  /*1f30*/  IMAD.SHL.U32 R231, R5, 0x20, RZ ;  /* 0x0000002005e77824 */ /* 0x000fe200078e00ff */
[----:B------:R-:W-:Y:S01]  /*1f40*/  LEA.HI R13, R13, R23, RZ, 0x3 ;  /* 0x000000170d0d7211 */ /* 0x000fe200078f18ff */
[----:B------:R-:W0:Y:S01]  /*1f50*/  LDGDEPBAR ;  /* 0x00000000000079af */ /* 0x000e220000000000 */
[----:B------:R-:W-:Y:S01]  /*1f60*/  ISETP.LT.OR P1, PT, R9, 0x1, P6 ;  /* 0x000000010900780c */ /* 0x000fe20003721670 */
[----:B------:R-:W-:Y:S01]  /*1f70*/  IMAD.SHL.U32 R5, R5, 0x100, RZ ;  /* 0x0000010005057824 */ /* 0x000fe200078e00ff */
[----:B------:R-:W-:-:S02]  /*1f80*/  SHF.R.S32.HI R249, RZ, 0x1f, R18 ;  /* 0x0000001ffff97819 */ /* 0x000fc40000011412 */
[----:B------:R-:W-:Y:S02]  /*1f90*/  LOP3.LUT R13, R13, 0xfffffff8, RZ, 0xc0, !PT ;  /* 0xfffffff80d0d7812 */ /* 0x000fe400078ec0ff */
[----:B------:R-:W-:Y:S02]  /*1fa0*/  SEL R2, RZ, 0xffffffff, P0 ;  /* 0xffffffffff027807 */ /* 0x000fe40000000000 */
[----:B------:R-:W-:Y:S01]  /*1fb0*/  ISETP.LT.OR P0, PT, R9, 0x1, P5 ;  /* 0x000000010900780c */ /* 0x000fe20002f01670 */
[----:B------:R-:W-:Y:S01]  /*1fc0*/  IMAD.IADD R13, R23, 0x1, -R13 ;  /* 0x00000001170d7824 */ /* 0x000fe200078e0a0d */
[----:B------:R-:W-:Y:S02]  /*1fd0*/  LOP3.LUT R22, R22, 0x1ffffffc, RZ, 0xc0, !PT ;  /* 0x1ffffffc16167812 */ /* 0x000fe400078ec0ff */
[----:B------:R-:W-:Y:S01]  /*1fe0*/  LEA.HI R249, R249, R18, RZ, 0x2 ;  /* 0x00000012f9f97211 */ /* 0x000fe200078f10ff */
[----:B------:R4:W-:Y:S01]  /*1ff0*/  LDGSTS.E.BYPASS.LTC128B.128 [R234+0xe080], [R16.64], !P1 ;  /* 0x0e08000010ea7fae */ /* 0x0009e2000c901d50 */
[C---:B------:R-:W-:Y:S01]  /*2000*/  ISETP.LT.OR P6, PT, R9.reuse, 0x21, P6 ;  /* 0x000000210900780c */ /* 0x040fe200037c1670 */
[----:B------:R-:W-:Y:S01]  /*2010*/  IMAD.IADD R251, R0, 0x1, -R22 ;  /* 0x0000000100fb7824 */ /* 0x000fe200078e0a16 */
[----:B------:R-:W-:Y:S01]  /*2020*/  ISETP.LT.OR P5, PT, R9, 0x21, P5 ;  /* 0x000000210900780c */ /* 0x000fe20002fa1670 */
[----:B------:R-:W-:Y:S01]  /*2030*/  IMAD.SHL.U32 R0, R13, 0x20, RZ ;  /* 0x000000200d007824 */ /* 0x000fe200078e00ff */
[----:B------:R-:W-:-:S02]  /*2040*/  LOP3.LUT R9, R249, 0x7ffffffc, RZ, 0xc0, !PT ;  /* 0x7ffffffcf9097812 */ /* 0x000fc400078ec0ff */
[----:B------:R-:W-:Y:S01]  /*2050*/  LOP3.LUT R19, R19, 0x18, RZ, 0xc0, !PT ;  /* 0x0000001813137812 */ /* 0x000fe200078ec0ff */
[----:B------:R4:W-:Y:S01]  /*2060*/  LDGSTS.E.BYPASS.LTC128B.128 [R234+0x10080], [R16.64+0x80], !P0 ;  /* 0x1008008010ea7fae */ /* 0x0009e2000c101d50 */
[----:B--2---:R-:W-:Y:S01]  /*2070*/  IMAD.SHL.U32 R10, R3, 0x10, RZ ;  /* 0x00000010030a7824 */ /* 0x004fe200078e00ff */
[C---:B------:R-:W-:Y:S01]  /*2080*/  LOP3.LUT P1, RZ, R13.reuse, 0x1, RZ, 0xc0, !PT ;  /* 0x000000010dff7812 */ /* 0x040fe2000782c0ff */
[----:B------:R-:W-:Y:S01]  /*2090*/  IMAD.IADD R9, R18, 0x1, -R9 ;  /* 0x0000000112097824 */ /* 0x000fe200078e0a09 */
[----:B------:R-:W-:Y:S01]  /*20a0*/  LOP3.LUT R12, R12, 0xfffffff0, RZ, 0xc0, !PT ;  /* 0xfffffff00c0c7812 */ /* 0x000fe200078ec0ff */
[----:B------:R-:W-:Y:S01]  /*20b0*/  IMAD.SHL.U32 R13, R13, 0x4, RZ ;  /* 0x000000040d0d7824 */ /* 0x000fe200078e00ff */
[----:B------:R-:W-:Y:S01]  /*20c0*/  LEA.HI.SX32 R249, R249, R10, 0x1e ;  /* 0x0000000af9f97211 */ /* 0x000fe200078ff2ff */
[----:B------:R-:W-:Y:S01]  /*20d0*/  IMAD R251, R251, 0x4, R9 ;  /* 0x00000004fbfb7824 */ /* 0x000fe200078e0209 */
[----:B------:R-:W-:Y:S01]  /*20e0*/  LOP3.LUT R10, R10, 0x10, RZ, 0xc0, !PT ;  /* 0x000000100a0a7812 */ /* 0x000fe200078ec0ff */
[----:B------:R-:W-:Y:S01]  /*20f0*/  IMAD.IADD R9, R246, 0x1, -R12 ;  /* 0x00000001f6097824 */ /* 0x000fe200078e0a0c */
[----:B------:R-:W-:Y:S01]  /*2100*/  LOP3.LUT R0, R19, 0xe0, R0, 0xf8, !PT ;  /* 0x000000e013007812 */ /* 0x000fe200078ef800 */
[----:B------:R4:W-:Y:S01]  /*2110*/  LDGSTS.E.BYPASS.LTC128B.128 [R234+0xf080], [R6.64], !P6 ;  /* 0x0f08000006ea7fae */ /* 0x0009e2000f101d50 */
[----:B------:R-:W-:Y:S01]  /*2120*/  LOP3.LUT R10, R10, 0xe0, R11, 0xf8, !PT ;  /* 0x000000e00a0a7812 */ /* 0x000fe200078ef80b */
[----:B-1----:R-:W-:Y:S01]  /*2130*/  IMAD.SHL.U32 R15, R9, 0x20, RZ ;  /* 0x00000020090f7824 */ /* 0x002fe200078e00ff */
[----:B------:R-:W-:Y:S01]  /*2140*/  IADD3 R11, P0, R14, UR4, RZ ;  /* 0x000000040e0b7c10 */ /* 0x000fe2000ff1e0ff */
[----:B------:R4:W-:Y:S01]  /*2150*/  LDGSTS.E.BYPASS.LTC128B.128 [R234+0x11080], [R6.64+0x80], !P5 ;  /* 0x1108008006ea7fae */ /* 0x0009e2000e901d50 */
[----:B------:R-:W-:Y:S01]  /*2160*/  LOP3.LUT R0, R0, 0x18, R13, 0x78, !PT ;  /* 0x0000001800007812 */ /* 0x000fe200078e780d */
[----:B------:R-:W-:Y:S01]  /*2170*/  IMAD.SHL.U32 R13, R2, 0x2, RZ ;  /* 0x00000002020d7824 */ /* 0x000fe200078e00ff */
[----:B------:R-:W-:Y:S01]  /*2180*/  IADD3.X R2, R239, UR5, RZ, P0, !PT ;  /* 0x00000005ef027c10 */ /* 0x000fe200087fe4ff */
[----:B------:R-:W-:Y:S01]  /*2190*/  IMAD.SHL.U32 R251, R251, 0x2, RZ ;  /* 0x00000002fbfb7824 */ /* 0x000fe200078e00ff */
[----:B------:R-:W-:-:S02]  /*21a0*/  LEA R12, P0, R11, c[0x0][0x280], 0x2 ;  /* 0x0000a0000b0c7a11 */ /* 0x000fc400078010ff */
[----:B------:R-:W-:Y:S01]  /*21b0*/  SHF.R.S32.HI R14, RZ, 0x1f, R9 ;  /* 0x0000001fff0e7819 */ /* 0x000fe20000011409 */
[----:B------:R-:W-:Y:S01]  /*21c0*/  IMAD.IADD R252, R252, 0x1, -R251 ;  /* 0x00000001fcfc7824 */ /* 0x000fe200078e0afb */
[----:B------:R-:W-:Y:S02]  /*21d0*/  LOP3.LUT R248, R13, 0x2, R248, 0xe2, !PT ;  /* 0x000000020df87812 */ /* 0x000fe400078ee2f8 */
[----:B------:R-:W-:Y:S02]  /*21e0*/  LOP3.LUT R8, R8, 0x3ffffffc, RZ, 0xc0, !PT ;  /* 0x3ffffffc08087812 */ /* 0x000fe400078ec0ff */
[----:B------:R-:W-:Y:S02]  /*21f0*/  LEA.HI.X R13, R11, c[0x0][0x284], R2, 0x2, P0 ;  /* 0x0000a1000b0d7a11 */ /* 0x000fe400000f1402 */
[----:B------:R-:W-:Y:S01]  /*2200*/  LEA.HI R11, R14, R9, RZ, 0x3 ;  /* 0x000000090e0b7211 */ /* 0x000fe200078f18ff */
[----:B------:R-:W-:Y:S01]  /*2210*/  IMAD.IADD R8, R246, 0x1, -R8 ;  /* 0x00000001f6087824 */ /* 0x000fe200078e0a08 */
[----:B------:R-:W-:Y:S01]  /*2220*/  LOP3.LUT R232, R232, 0x8, RZ, 0xc0, !PT ;  /* 0x00000008e8e87812 */ /* 0x000fe200078ec0ff */
[----:B------:R-:W-:Y:S01]  /*2230*/  IMAD.SHL.U32 R14, R9, 0x4, RZ ;  /* 0x00000004090e7824 */ /* 0x000fe200078e00ff */
[----:B------:R-:W-:Y:S01]  /*2240*/  LOP3.LUT R2, R11, 0xfffffff8, RZ, 0xc0, !PT ;  /* 0xfffffff80b027812 */ /* 0x000fe200078ec0ff */
[----:B------:R-:W-:Y:S01]  /*2250*/  IMAD R8, R8, 0x2, R228 ;  /* 0x0000000208087824 */ /* 0x000fe200078e02e4 */
[----:B------:R-:W-:Y:S01]  /*2260*/  LOP3.LUT P6, RZ, R9, 0x4, RZ, 0xc0, !PT ;  /* 0x0000000409ff7812 */ /* 0x000fe200078cc0ff */
[----:B------:R-:W-:Y:S01]  /*2270*/  IMAD.SHL.U32 R11, R11, 0x40, RZ ;  /* 0x000000400b0b7824 */ /* 0x000fe200078e00ff */
[----:B------:R-:W-:Y:S01]  /*2280*/  LOP3.LUT R10, R10, 0x100, R5, 0xf8, !PT ;  /* 0x000001000a0a7812 */ /* 0x000fe200078ef805 */
[----:B------:R-:W-:Y:S01]  /*2290*/  IMAD.IADD R2, R9, 0x1, -R2 ;  /* 0x0000000109027824 */ /* 0x000fe200078e0a02 */
[----:B------:R-:W-:Y:S01]  /*22a0*/  LOP3.LUT R9, R232, 0x1e0, R15, 0xf8, !PT ;  /* 0x000001e0e8097812 */ /* 0x000fe200078ef80f */
[----:B------:R-:W-:Y:S01]  /*22b0*/  IMAD.IADD R8, R8, 0x1, R0 ;  /* 0x0000000108087824 */ /* 0x000fe200078e0200 */
[----:B------:R-:W-:Y:S01]  /*22c0*/  ISETP.GE.AND P0, PT, R246, 0x10, PT ;  /* 0x00000010f600780c */ /* 0x000fe20003f06270 */
[----:B------:R-:W-:Y:S01]  /*22d0*/  IMAD.SHL.U32 R0, R2, 0x40, RZ ;  /* 0x0000004002007824 */ /* 0x000fe200078e00ff */
[----:B------:R-:W-:Y:S01]  /*22e0*/  LOP3.LUT R9, R9, 0x38, R14, 0x78, !PT ;  /* 0x0000003809097812 */ /* 0x000fe200078e780e */
[----:B------:R-:W-:Y:S01]  /*22f0*/  IMAD.SHL.U32 R250, R8, 0x2, RZ ;  /* 0x0000000208fa7824 */ /* 0x000fe200078e00ff */
[----:B------:R-:W-:-:S02]  /*2300*/  LOP3.LUT R231, R19, 0x20, R231, 0xf8, !PT ;  /* 0x0000002013e77812 */ /* 0x000fc400078ef8e7 */
[----:B------:R-:W-:Y:S02]  /*2310*/  LOP3.LUT R5, R0, 0x1c0, RZ, 0xc0, !PT ;  /* 0x000001c000057812 */ /* 0x000fe400078ec0ff */
[----:B------:R-:W-:Y:S02]  /*2320*/  LOP3.LUT R228, R9, R228, RZ, 0xfc, !PT ;  /* 0x000000e409e47212 */ /* 0x000fe400078efcff */
[--C-:B------:R-:W-:Y:S02]  /*2330*/  SHF.R.U32.HI R9, RZ, 0x3, R5.reuse ;  /* 0x00000003ff097819 */ /* 0x100fe40000011605 */
[----:B------:R-:W-:Y:S02]  /*2340*/  LOP3.LUT R0, R11, 0xfffffe00, RZ, 0xc0, !PT ;  /* 0xfffffe000b007812 */ /* 0x000fe400078ec0ff */
[----:B------:R-:W-:Y:S02]  /*2350*/  LOP3.LUT R231, R9, R231, R5, 0x1e, !PT ;  /* 0x000000e709e77212 */ /* 0x000fe400078e1e05 */
[----:B------:R-:W-:Y:S01]  /*2360*/  LOP3.LUT R229, R10, 0x8, R4, 0xf8, !PT ;  /* 0x000000080ae57812 */ /* 0x000fe200078ef804 */
[----:B------:R-:W-:Y:S01]  /*2370*/  IMAD R3, R3, 0x400, R0 ;  /* 0x0000040003037824 */ /* 0x000fe200078e0200 */
[----:B------:R-:W-:Y:S01]  /*2380*/  LOP3.LUT R231, R231, R0, RZ, 0xfc, !PT ;  /* 0x00000000e7e77212 */ /* 0x000fe200078efcff */
[----:B------:R-:W-:Y:S01]  /*2390*/  @!P0 IMAD.SHL.U32 R0, R246, 0x10, RZ ;  /* 0x00000010f6008824 */ /* 0x000fe200078e00ff */
[----:B------:R-:W-:-:S02]  /*23a0*/  IADD3 R4, R250, 0x12480, RZ ;  /* 0x00012480fa047810 */ /* 0x000fc40007ffe0ff */
[----:B------:R-:W-:Y:S02]  /*23b0*/  LOP3.LUT R10, R10, 0x1c0, RZ, 0xc0, !PT ;  /* 0x000001c00a0a7812 */ /* 0x000fe400078ec0ff */
[----:B------:R1:W-:Y:S01]  /*23c0*/  @!P0 LDGSTS.E.BYPASS.LTC128B.128 [R0+0x12280], [R12.64] ;  /* 0x122800000c008fae */ /* 0x0003e2000b901d50 */
[----:B------:R-:W-:Y:S02]  /*23d0*/  LOP3.LUT R232, R9, R5, R232, 0x1e, !PT ;  /* 0x0000000509e87212 */ /* 0x000fe400078e1ee8 */
[----:B------:R-:W-:Y:S01]  /*23e0*/  LOP3.LUT P0, RZ, R2, 0x4, RZ, 0xc0, !PT ;  /* 0x0000000402ff7812 */ /* 0x000fe2000780c0ff */
[----:B------:R-:W0:Y:S01]  /*23f0*/  LDGDEPBAR ;  /* 0x00000000000079af */ /* 0x000e220000000000 */
[----:B------:R-:W-:Y:S01]  /*2400*/  IADD3 R245, R250, 0x126c0, RZ ;  /* 0x000126c0faf57810 */ /* 0x000fe20007ffe0ff */
[----:B------:R-:W-:Y:S01]  /*2410*/  IMAD.IADD R232, R3, 0x1, R232 ;  /* 0x0000000103e87824 */ /* 0x000fe200078e02e8 */
[----:B------:R-:W-:Y:S01]  /*2420*/  @P1 IADD3 R245, R4, 0x1c0, RZ ;  /* 0x000001c004f51810 */ /* 0x000fe20007ffe0ff */
[----:B------:R-:W0:Y:S01]  /*2430*/  LDGDEPBAR ;  /* 0x00000000000079af */ /* 0x000e220000000000 */
[----:B------:R-:W-:Y:S01]  /*2440*/  SHF.R.U32.HI R10, RZ, 0x3, R10 ;  /* 0x00000003ff0a7819 */ /* 0x000fe2000001160a */
[----:B------:R-:W-:Y:S01]  /*2450*/  IMAD.SHL.U32 R224, R232, 0x2, RZ ;  /* 0x00000002e8e07824 */ /* 0x000fe200078e00ff */
[----:B------:R-:W-:-:S02]  /*2460*/  LOP3.LUT P1, RZ, R2, 0x2, RZ, 0xc0, !PT ;  /* 0x0000000202ff7812 */ /* 0x000fc4000782c0ff */
[----:B------:R-:W-:Y:S02]  /*2470*/  LOP3.LUT R229, R10, R229, RZ, 0x3c, !PT ;  /* 0x000000e50ae57212 */ /* 0x000fe400078e3cff */
[----:B------:R-:W-:Y:S02]  /*2480*/  SEL R227, R227, 0xfffffff0, !P6 ;  /* 0xfffffff0e3e37807 */ /* 0x000fe40007000000 */
[----:B------:R-:W-:Y:S01]  /*2490*/  LEA R228, R228, 0x15480, 0x1 ;  /* 0x00015480e4e47811 */ /* 0x000fe200078e08ff */
[----:B------:R-:W-:Y:S01]  /*24a0*/  IMAD.SHL.U32 R229, R229, 0x2, RZ ;  /* 0x00000002e5e57824 */ /* 0x000fe200078e00ff */
[----:B------:R-:W-:-:S03]  /*24b0*/  SEL R225, R225, 0xfffffff0, !P1 ;  /* 0xfffffff0e1e17807 */ /* 0x000fc60004800000 */
[----:B------:R-:W-:Y:S02]  /*24c0*/  IMAD R227, R227, 0x2, R228 ;  /* 0x00000002e3e37824 */ /* 0x000fe400078e02e4 */
[----:B------:R-:W-:Y:S02]  /*24d0*/  IMAD.IADD R221, R232, 0x1, R225 ;  /* 0x00000001e8dd7824 */ /* 0x000fe400078e02e1 */
[----:B-1----:R-:W-:-:S05]  /*24e0*/  IMAD.MOV.U32 R0, RZ, RZ, 0x20 ;  /* 0x00000020ff007424 */ /* 0x002fca00078e00ff */
[C---:B------:R-:W-:Y:S02]  /*24f0*/  SEL R223, R0.reuse, 0xffffffe0, !P0 ;  /* 0xffffffe000df7807 */ /* 0x040fe40004000000 */
[----:B------:R-:W-:-:S03]  /*2500*/  SEL R0, R0, 0xffffffe0, !P1 ;  /* 0xffffffe000007807 */ /* 0x000fc60004800000 */
[--C-:B------:R-:W-:Y:S02]  /*2510*/  IMAD.IADD R220, R232, 0x1, R223.reuse ;  /* 0x00000001e8dc7824 */ /* 0x100fe400078e02df */
[----:B------:R-:W-:Y:S02]  /*2520*/  IMAD.IADD R0, R224, 0x1, R0 ;  /* 0x00000001e0007824 */ /* 0x000fe400078e0200 */
[C---:B------:R-:W-:Y:S02]  /*2530*/  IMAD.IADD R222, R225.reuse, 0x1, R223 ;  /* 0x00000001e1de7824 */ /* 0x040fe400078e02df */
[----:B----4-:R-:W-:Y:S02]  /*2540*/  IMAD.IADD R219, R225, 0x1, R220 ;  /* 0x00000001e1db7824 */ /* 0x010fe400078e02dc */
.L_x_683:
[----:B------:R-:W-:Y:S04]  /*2550*/  DEPBAR.LE SB0, 0x1 ;  /* 0x000080400000791a */ /* 0x000fe80000000000 */
[----:B------:R-:W-:Y:S01]  /*2560*/  BAR.SYNC.DEFER_BLOCKING 0x0 ;  /* 0x0000000000007b1d */ /* 0x000fe20000010000 */
[C---:B------:R-:W-:Y:S01]  /*2570*/  IMAD R150, R226.reuse, 0x2000, R232 ;  /* 0x00002000e2967824 */ /* 0x040fe200078e02e8 */
[C---:B------:R-:W-:Y:S01]  /*2580*/  LEA R138, R226.reuse, R223, 0xd ;  /* 0x000000dfe28a7211 */ /* 0x040fe200078e68ff */
[C---:B------:R-:W-:Y:S01]  /*2590*/  IMAD R151, R226.reuse, 0x2000, R225 ;  /* 0x00002000e2977824 */ /* 0x040fe200078e02e1 */
[----:B------:R-:W-:Y:S01]  /*25a0*/  UIADD3 UR13, UR7, 0x1, URZ ;  /* 0x00000001070d7890 */ /* 0x000fe2000fffe03f */
[----:B------:R-:W-:Y:S01]  /*25b0*/  IMAD R204, R226, 0x40, R249 ;  /* 0x00000040e2cc7824 */ /* 0x000fe200078e02f9 */
[----:B------:R-:W-:Y:S01]  /*25c0*/  SHF.L.U32 R150, R150, 0x1, RZ ;  /* 0x0000000196967819 */ /* 0x000fe200000006ff */
[C---:B------:R-:W-:Y:S01]  /*25d0*/  IMAD.IADD R138, R232.reuse, 0x1, R138 ;  /* 0x00000001e88a7824 */ /* 0x040fe200078e028a */
[-C--:B------:R-:W-:Y:S01]  /*25e0*/  IADD3 R149, R232, R151.reuse, RZ ;  /* 0x00000097e8957210 */ /* 0x080fe20007ffe0ff */
[----:B------:R-:W-:Y:S01]  /*25f0*/  IMAD R160, R226, 0x2000, R222 ;  /* 0x00002000e2a07824 */ /* 0x000fe200078e02de */
[----:B------:R-:W-:Y:S02]  /*2600*/  ISETP.LE.AND P1, PT, R235, UR13, PT ;  /* 0x0000000deb007c0c */ /* 0x000fe4000bf23270 */
[----:B------:R-:W-:Y:S01]  /*2610*/  SHF.L.U32 R148, R138, 0x1, RZ ;  /* 0x000000018a947819 */ /* 0x000fe200000006ff */
[----:B------:R-:W-:Y:S02]  /*2620*/  IMAD.SHL.U32 R149, R149, 0x2, RZ ;  /* 0x0000000295957824 */ /* 0x000fe400078e00ff */
[----:B------:R-:W-:Y:S05]  /*2630*/  IMAD.IADD R160, R232, 0x1, R160 ;  /* 0x00000001e8a07824 */ /* 0x000fea00078e02a0 */
[----:B------:R-:W-:Y:S01]  /*2640*/  SHF.L.U32 R160, R160, 0x1, RZ ;  /* 0x00000001a0a07819 */ /* 0x000fe200000006ff */
        /* <DEDUP_REMOVED lines=27> */
[----:B------:R-:W-:Y:S01]  /*2800*/  IADD3 R32, R232, R151, R223 ;  /* 0x00000097e8207210 */ /* 0x000fe20007ffe0df */
[----:B------:R-:W-:Y:S01]  /*2810*/  HMMA.16816.F32.BF16 R24, R36, R136, R24 ;  /* 0x000000882418723c */ /* 0x000fe20000041818 */
[----:B------:R-:W-:Y:S03]  /*2820*/  LDSM.16.M88.4 R36, [R160+0x7080] ;  /* 0x00708000a024783b */ /* 0x000fe60000000200 */
[----:B------:R-:W-:Y:S01]  /*2830*/  SHF.L.U32 R32, R32, 0x1, RZ ;  /* 0x0000000120207819 */ /* 0x000fe200000006ff */
[----:B------:R-:W-:Y:S03]  /*2840*/  LDSM.16.M88.2 R136, [R216+0x1080] ;  /* 0x00108000d888783b */ /* 0x000fe60000000100 */
[-C--:B------:R-:W-:Y:S02]  /*2850*/  HMMA.16816.F32.BF16 R4, R140, R138.reuse, R4 ;  /* 0x0000008a8c04723c */ /* 0x080fe40000041804 */
[----:B------:R-:W3:Y:S06]  /*2860*/  LDSM.16.M88.4 R32, [R32+0x6080] ;  /* 0x006080002020783b */ /* 0x000eec0000000200 */
[C---:B------:R-:W-:Y:S01]  /*2870*/  HMMA.16816.F32.BF16 R8, R144.reuse, R138, R8 ;  /* 0x0000008a9008723c */ /* 0x040fe20000041808 */
[----:B------:R-:W-:Y:S07]  /*2880*/  LDSM.16.M88.2 R138, [R230+0x3080] ;  /* 0x00308000e68a783b */ /* 0x000fee0000000100 */
[-C--:B--2---:R-:W-:Y:S08]  /*2890*/  HMMA.16816.F32.BF16 R12, R144, R28.reuse, R12 ;  /* 0x0000001c900c723c */ /* 0x084ff0000004180c */
[C---:B------:R-:W-:Y:S01]  /*28a0*/  HMMA.16816.F32.BF16 R16, R140.reuse, R28, R16 ;  /* 0x0000001c8c10723c */ /* 0x040fe20000041810 */
[----:B------:R-:W2:Y:S07]  /*28b0*/  LDSM.16.M88.2 R28, [R216+0x2080] ;  /* 0x00208000d81c783b */ /* 0x000eae0000000100 */
[-C--:B-1----:R-:W-:Y:S01]  /*28c0*/  HMMA.16816.F32.BF16 R20, R140, R2.reuse, R20 ;  /* 0x000000028c14723c */ /* 0x082fe20000041814 */
[----:B------:R-:W1:Y:S07]  /*28d0*/  LDSM.16.M88.4 R140, [R150+0x8080] ;  /* 0x00808000968c783b */ /* 0x000e6e0000000200 */
[----:B------:R-:W-:Y:S01]  /*28e0*/  HMMA.16816.F32.BF16 R24, R144, R2, R24 ;  /* 0x000000029018723c */ /* 0x000fe20000041818 */
[----:B------:R-:W4:Y:S04]  /*28f0*/  LDSM.16.M88.4 R144, [R150+0x9080] ;  /* 0x009080009690783b */ /* 0x000f280000000200 */
[----:B------:R-:W5:Y:S03]  /*2900*/  LDSM.16.M88.2 R2, [R230+0x4080] ;  /* 0x00408000e602783b */ /* 0x000f660000000100 */
[-C--:B---3--:R-:W-:Y:S08]  /*2910*/  HMMA.16816.F32.BF16 R4, R32, R30.reuse, R4 ;  /* 0x0000001e2004723c */ /* 0x088ff00000041804 */
[C---:B------:R-:W-:Y:S01]  /*2920*/  HMMA.16816.F32.BF16 R8, R36.reuse, R30, R8 ;  /* 0x0000001e2408723c */ /* 0x040fe20000041808 */
[----:B------:R-:W3:Y:S07]  /*2930*/  LDSM.16.M88.2 R30, [R230+0x5080] ;  /* 0x00508000e61e783b */ /* 0x000eee0000000100 */
[-C--:B------:R-:W-:Y:S08]  /*2940*/  HMMA.16816.F32.BF16 R12, R36, R136.reuse, R12 ;  /* 0x00000088240c723c */ /* 0x080ff0000004180c */
[C---:B------:R-:W-:Y:S01]  /*2950*/  HMMA.16816.F32.BF16 R16, R32.reuse, R136, R16 ;  /* 0x000000882010723c */ /* 0x040fe20000041810 */
[----:B------:R-:W-:Y:S07]  /*2960*/  LDSM.16.M88.2 R136, [R218+0x4080] ;  /* 0x00408000da88783b */ /* 0x000fee0000000100 */
[-C--:B--2---:R-:W-:Y:S07]  /*2970*/  HMMA.16816.F32.BF16 R20, R32, R28.reuse, R20 ;  /* 0x0000001c2014723c */ /* 0x084fee0000041814 */
[----:B------:R-:W-:Y:S01]  /*2980*/  IMAD R32, R226, 0x2000, R221 ;  /* 0x00002000e2207824 */ /* 0x000fe200078e02dd */
[----:B------:R-:W-:Y:S01]  /*2990*/  HMMA.16816.F32.BF16 R24, R36, R28, R24 ;  /* 0x0000001c2418723c */ /* 0x000fe20000041818 */
[----:B------:R-:W-:Y:S03]  /*29a0*/  LDSM.16.M88.2 R28, [R218+0x3080] ;  /* 0x00308000da1c783b */ /* 0x000fe60000000100 */
[----:B------:R-:W-:Y:S01]  /*29b0*/  SHF.L.U32 R32, R32, 0x1, RZ ;  /* 0x0000000120207819 */ /* 0x000fe200000006ff */
[----:B------:R2:W-:Y:S03]  /*29c0*/  LDSM.16.M88.4 R36, [R149+0x9080] ;  /* 0x009080009524783b */ /* 0x0005e60000000200 */
[-C--:B-1----:R-:W-:Y:S02]  /*29d0*/  HMMA.16816.F32.BF16 R4, R140, R138.reuse, R4 ;  /* 0x0000008a8c04723c */ /* 0x082fe40000041804 */
[----:B------:R-:W1:Y:S06]  /*29e0*/  LDSM.16.M88.4 R32, [R32+0x8080] ;  /* 0x008080002020783b */ /* 0x000e6c0000000200 */
[C---:B----4-:R-:W-:Y:S01]  /*29f0*/  HMMA.16816.F32.BF16 R8, R144.reuse, R138, R8 ;  /* 0x0000008a9008723c */ /* 0x050fe20000041808 */
[----:B------:R-:W-:Y:S07]  /*2a00*/  LDSM.16.M88.2 R138, [R217+0x3080] ;  /* 0x00308000d98a783b */ /* 0x000fee0000000100 */
[-C--:B-----5:R-:W-:Y:S04]  /*2a10*/  HMMA.16816.F32.BF16 R12, R144, R2.reuse, R12 ;  /* 0x00000002900c723c */ /* 0x0a0fe8000004180c */
[C---:B--2---:R-:W-:Y:S04]  /*2a20*/  IMAD R149, R226.reuse, 0x2000, R220 ;  /* 0x00002000e2957824 */ /* 0x044fe800078e02dc */
[C---:B------:R-:W-:Y:S01]  /*2a30*/  HMMA.16816.F32.BF16 R16, R140.reuse, R2, R16 ;  /* 0x000000028c10723c */ /* 0x040fe20000041810 */
[----:B------:R-:W2:Y:S03]  /*2a40*/  LDSM.16.M88.2 R2, [R218+0x5080] ;  /* 0x00508000da02783b */ /* 0x000ea60000000100 */
[----:B------:R-:W-:Y:S04]  /*2a50*/  SHF.L.U32 R149, R149, 0x1, RZ ;  /* 0x0000000195957819 */ /* 0x000fe800000006ff */
[-C--:B---3--:R-:W-:Y:S01]  /*2a60*/  HMMA.16816.F32.BF16 R20, R140, R30.reuse, R20 ;  /* 0x0000001e8c14723c */ /* 0x088fe20000041814 */
[----:B------:R-:W3:Y:S04]  /*2a70*/  LDSM.16.M88.4 R140, [R149+0x8080] ;  /* 0x00808000958c783b */ /* 0x000ee80000000200 */
[----:B------:R-:W4:Y:S03]  /*2a80*/  LDSM.16.M88.4 R148, [R148+0x9080] ;  /* 0x009080009494783b */ /* 0x000f260000000200 */
[----:B------:R-:W-:Y:S01]  /*2a90*/  HMMA.16816.F32.BF16 R24, R144, R30, R24 ;  /* 0x0000001e9018723c */ /* 0x000fe20000041818 */
[----:B------:R-:W5:Y:S07]  /*2aa0*/  LDSM.16.M88.2 R30, [R217+0x4080] ;  /* 0x00408000d91e783b */ /* 0x000f6e0000000100 */
[-C--:B-1----:R-:W-:Y:S08]  /*2ab0*/  HMMA.16816.F32.BF16 R4, R32, R28.reuse, R4 ;  /* 0x0000001c2004723c */ /* 0x082ff00000041804 */
[C---:B------:R-:W-:Y:S01]  /*2ac0*/  HMMA.16816.F32.BF16 R8, R36.reuse, R28, R8 ;  /* 0x0000001c2408723c */ /* 0x040fe20000041808 */
[----:B------:R-:W1:Y:S07]  /*2ad0*/  LDSM.16.M88.2 R28, [R217+0x5080] ;  /* 0x00508000d91c783b */ /* 0x000e6e0000000100 */
        /* <DEDUP_REMOVED lines=8> */
[----:B------:R-:W-:Y:S03]  /*2b60*/  LDSM.16.M88.4 R36, [R160+0x9080] ;  /* 0x00908000a024783b */ /* 0x000fe60000000200 */
[-C--:B---3--:R-:W-:Y:S02]  /*2b70*/  HMMA.16816.F32.BF16 R4, R140, R138.reuse, R4 ;  /* 0x0000008a8c04723c */ /* 0x088fe40000041804 */
[----:B------:R-:W2:Y:S06]  /*2b80*/  LDSM.16.M88.4 R32, [R32+0x8080] ;  /* 0x008080002020783b */ /* 0x000eac0000000200 */
[C---:B----4-:R-:W-:Y:S01]  /*2b90*/  HMMA.16816.F32.BF16 R8, R148.reuse, R138, R8 ;  /* 0x0000008a9408723c */ /* 0x050fe20000041808 */
[----:B------:R-:W-:Y:S04]  /*2ba0*/  LDS R139, [R204.X4+0x120a0] ;  /* 0x0120a000cc8b7984 */ /* 0x000fe80000004800 */
[----:B------:R-:W-:Y:S03]  /*2bb0*/  LDS R138, [R204.X4+0x12100] ;  /* 0x01210000cc8a7984 */ /* 0x000fe60000004800 */
[-C--:B-----5:R-:W-:Y:S08]  /*2bc0*/  HMMA.16816.F32.BF16 R12, R148, R30.reuse, R12 ;  /* 0x0000001e940c723c */ /* 0x0a0ff0000004180c */
[C---:B------:R-:W-:Y:S01]  /*2bd0*/  HMMA.16816.F32.BF16 R16, R140.reuse, R30, R16 ;  /* 0x0000001e8c10723c */ /* 0x040fe20000041810 */
[----:B------:R-:W3:Y:S07]  /*2be0*/  LDSM.16.M88.2 R30, [R216+0x5080] ;  /* 0x00508000d81e783b */ /* 0x000eee0000000100 */
[-C--:B-1----:R-:W-:Y:S08]  /*2bf0*/  HMMA.16816.F32.BF16 R20, R140, R28.reuse, R20 ;  /* 0x0000001c8c14723c */ /* 0x082ff00000041814 */
[----:B------:R-:W-:Y:S01]  /*2c00*/  HMMA.16816.F32.BF16 R24, R148, R28, R24 ;  /* 0x0000001c9418723c */ /* 0x000fe20000041818 */
[----:B------:R1:W4:Y:S04]  /*2c10*/  LDS R28, [R204.X4+0x12080] ;  /* 0x01208000cc1c7984 */ /* 0x0003280000004800 */
[----:B------:R-:W1:Y:S03]  /*2c20*/  LDS R204, [R204.X4+0x12120] ;  /* 0x01212000cccc7984 */ /* 0x000e660000004800 */
[-C--:B--2---:R-:W-:Y:S01]  /*2c30*/  HMMA.16816.F32.BF16 R4, R32, R2.reuse, R4 ;  /* 0x000000022004723c */ /* 0x084fe20000041804 */
[----:B------:R-:W-:Y:S04]  /*2c40*/  DEPBAR.LE SB0, 0x0 ;  /* 0x000080000000791a */ /* 0x000fe80000000000 */
[----:B------:R-:W-:Y:S03]  /*2c50*/  BAR.SYNC.DEFER_BLOCKING 0x0 ;  /* 0x0000000000007b1d */ /* 0x000fe60000010000 */
[C---:B------:R-:W-:Y:S08]  /*2c60*/  HMMA.16816.F32.BF16 R8, R36.reuse, R2, R8 ;  /* 0x000000022408723c */ /* 0x040ff00000041808 */
[-C--:B------:R-:W-:Y:S08]  /*2c70*/  HMMA.16816.F32.BF16 R12, R36, R136.reuse, R12 ;  /* 0x00000088240c723c */ /* 0x080ff0000004180c */
[C---:B------:R-:W-:Y:S01]  /*2c80*/  HMMA.16816.F32.BF16 R16, R32.reuse, R136, R16 ;  /* 0x000000882010723c */ /* 0x040fe20000041810 */
[----:B------:R2:W1:Y:S07]  /*2c90*/  LDSM.16.M88.4 R140, [R224+0xe080] ;  /* 0x00e08000e08c783b */ /* 0x00046e0000000200 */
[-C--:B---3--:R-:W-:Y:S01]  /*2ca0*/  HMMA.16816.F32.BF16 R20, R32, R30.reuse, R20 ;  /* 0x0000001e2014723c */ /* 0x088fe20000041814 */
[----:B------:R2:W3:Y:S04]  /*2cb0*/  LDSM.16.M88.4 R144, [R224+0xf080] ;  /* 0x00f08000e090783b */ /* 0x0004e80000000200 */
[----:B------:R2:W1:Y:S03]  /*2cc0*/  LDSM.16.M88.4 R148, [R0+0xe080] ;  /* 0x00e080000094783b */ /* 0x0004660000000200 */
[----:B------:R-:W-:Y:S01]  /*2cd0*/  HMMA.16816.F32.BF16 R24, R36, R30, R24 ;  /* 0x0000001e2418723c */ /* 0x000fe20000041818 */
[----:B------:R2:W1:Y:S01]  /*2ce0*/  LDSM.16.M88.4 R160, [R0+0xf080] ;  /* 0x00f0800000a0783b */ /* 0x0004620000000200 */
[----:B------:R-:W-:-:S06]  /*2cf0*/  @P1 BRA `(.L_x_681) ;  /* 0x000002f000001947 */ /* 0x000fcc0003800000 */
[----:B----4-:R-:W4:Y:S01]  /*2d00*/  LDL.64 R208, [R1+0x18] ;  /* 0x0000180001d07983 */ /* 0x010f220000100a00 */
[----:B------:R-:W-:Y:S01]  /*2d10*/  USHF.R.S32.HI UR15, URZ, 0x1f, UR13 ;  /* 0x0000001f3f0f7899 */ /* 0x000fe2000801140d */
[----:B------:R-:W-:Y:S01]  /*2d20*/  IMAD.U32 R30, RZ, RZ, UR7 ;  /* 0x00000007ff1e7e24 */ /* 0x000fe2000f8e00ff */
[----:B------:R-:W-:Y:S01]  /*2d30*/  ULDC.64 UR4, c[0x0][0x178] ;  /* 0x00005e0000047ab9 */ /* 0x000fe20000000a00 */
[----:B------:R-:W5:Y:S01]  /*2d40*/  LDL.64 R206, [R1+0x8] ;  /* 0x0000080001ce7983 */ /* 0x000f620000100a00 */
[----:B------:R-:W-:Y:S01]  /*2d50*/  UIMAD UR15, UR15, UR4, URZ ;  /* 0x000000040f0f72a4 */ /* 0x000fe2000f8e023f */
[----:B------:R-:W-:Y:S01]  /*2d60*/  IMAD.U32 R29, RZ, RZ, UR12 ;  /* 0x0000000cff1d7e24 */ /* 0x000fe2000f8e00ff */
[----:B------:R-:W-:Y:S01]  /*2d70*/  @!P2 LEA R30, R30, 0x40, 0x6 ;  /* 0x000000401e1ea811 */ /* 0x000fe200078e30ff */
[----:B------:R-:W-:Y:S01]  /*2d80*/  UIMAD.WIDE.U32 UR18, UR13, UR4, URZ ;  /* 0x000000040d1272a5 */ /* 0x000fe2000f8e003f */
[----:B------:R-:W-:Y:S01]  /*2d90*/  IMAD.U32 R3, RZ, RZ, UR11 ;  /* 0x0000000bff037e24 */ /* 0x000fe2000f8e00ff */
[----:B------:R-:W-:Y:S02]  /*2da0*/  UIMAD UR15, UR13, UR5, UR15 ;  /* 0x000000050d0f72a4 */ /* 0x000fe4000f8e020f */
[----:B------:R-:W-:Y:S02]  /*2db0*/  USHF.L.U32 UR4, UR18, 0x6, URZ ;  /* 0x0000000612047899 */ /* 0x000fe4000800063f */
[----:B------:R-:W-:Y:S04]  /*2dc0*/  UIADD3 UR15, UR19, UR15, URZ ;  /* 0x0000000f130f7290 */ /* 0x000fe8000fffe03f */
[----:B------:R-:W-:Y:S01]  /*2dd0*/  USHF.L.U64.HI UR15, UR18, 0x6, UR15 ;  /* 0x00000006120f7899 */ /* 0x000fe2000801020f */
[C---:B----4-:R-:W-:Y:S04]  /*2de0*/  @!P2 IADD3 R31, P5, R30.reuse, R208, RZ ;  /* 0x000000d01e1fa210 */ /* 0x050fe80007fbe0ff */
[----:B------:R-:W-:Y:S02]  /*2df0*/  @!P2 LEA.HI.X.SX32 R30, R30, R244, 0x1, P5 ;  /* 0x000000f41e1ea211 */ /* 0x000fe400028f0eff */
[C---:B------:R-:W-:Y:S04]  /*2e00*/  IADD3 R29, P6, P5, R242.reuse, UR4, R29 ;  /* 0x00000004f21d7c10 */ /* 0x040fe8000fdde01d */
[----:B------:R-:W-:Y:S02]  /*2e10*/  IADD3.X R3, R233, UR15, R3, P6, P5 ;  /* 0x0000000fe9037c10 */ /* 0x000fe4000b7ea403 */
[----:B------:R-:W-:Y:S01]  /*2e20*/  IADD3 R2, P6, R242, UR4, RZ ;  /* 0x00000004f2027c10 */ /* 0x000fe2000ffde0ff */
[----:B------:R-:W-:Y:S01]  /*2e30*/  UIMAD UR4, UR13, UR8, UR6 ;  /* 0x000000080d0472a4 */ /* 0x000fe2000f8e0206 */
[C---:B------:R-:W-:Y:S04]  /*2e40*/  @!P2 LEA R32, P5, R31.reuse, c[0x0][0x258], 0x2 ;  /* 0x000096001f20aa11 */ /* 0x040fe800078a10ff */
[----:B------:R-:W-:Y:S02]  /*2e50*/  @!P2 LEA.HI.X R33, R31, c[0x0][0x25c], R30, 0x2, P5 ;  /* 0x000097001f21aa11 */ /* 0x000fe400028f141e */
[----:B------:R-:W-:Y:S02]  /*2e60*/  IADD3.X R30, R233, UR15, RZ, P6, !PT ;  /* 0x0000000fe91e7c10 */ /* 0x000fe4000b7fe4ff */
[C---:B------:R-:W-:Y:S02]  /*2e70*/  LEA R34, P6, R29.reuse, c[0x0][0x160], 0x1 ;  /* 0x000058001d227a11 */ /* 0x040fe400078c08ff */
[----:B-----5:R-:W-:Y:S02]  /*2e80*/  IADD3 R31, -R206, UR4, RZ ;  /* 0x00000004ce1f7c10 */ /* 0x020fe4000fffe1ff */
[----:B------:R-:W-:Y:S02]  /*2e90*/  LEA R36, P5, R2, c[0x0][0x160], 0x1 ;  /* 0x0000580002247a11 */ /* 0x000fe400078a08ff */
[----:B------:R-:W-:Y:S01]  /*2ea0*/  LEA.HI.X R35, R29, c[0x0][0x164], R3, 0x1, P6 ;  /* 0x000059001d237a11 */ /* 0x000fe200030f0c03 */
[----:B------:R-:W-:Y:S01]  /*2eb0*/  IMAD.SHL.U32 R29, R246, 0x4, RZ ;  /* 0x00000004f61d7824 */ /* 0x000fe200078e00ff */
[C---:B------:R-:W-:Y:S02]  /*2ec0*/  ISETP.LT.OR P6, PT, R31.reuse, 0x1, P4 ;  /* 0x000000011f00780c */ /* 0x040fe400027c1670 */
[----:B------:R-:W-:Y:S02]  /*2ed0*/  IADD3 R3, R234, 0x6080, RZ ;  /* 0x00006080ea037810 */ /* 0x000fe40007ffe0ff */
[----:B------:R-:W-:Y:S01]  /*2ee0*/  LEA.HI.X R37, R2, c[0x0][0x164], R30, 0x1, P5 ;  /* 0x0000590002257a11 */ /* 0x000fe200028f0c1e */
[----:B------:R-:W-:Y:S01]  /*2ef0*/  IMAD.U32 R2, RZ, RZ, UR14 ;  /* 0x0000000eff027e24 */ /* 0x000fe2000f8e00ff */
[C---:B------:R-:W-:Y:S03]  /*2f00*/  ISETP.LT.OR P5, PT, R31.reuse, 0x1, P3 ;  /* 0x000000011f00780c */ /* 0x040fe60001fa1670 */
[----:B------:R-:W-:Y:S02]  /*2f10*/  IMAD R2, R2, 0x4000, R3 ;  /* 0x0000400002027824 */ /* 0x000fe400078e0203 */
[----:B------:R-:W-:Y:S03]  /*2f20*/  IMAD.U32 R3, RZ, RZ, UR14 ;  /* 0x0000000eff037e24 */ /* 0x000fe6000f8e00ff */
[----:B------:R-:W-:Y:S01]  /*2f30*/  @!PT LDS RZ, [RZ] ;  /* 0x00000000fffff984 */ /* 0x000fe20000000800 */
[----:B------:R-:W-:Y:S01]  /*2f40*/  @!PT LDS RZ, [RZ] ;  /* 0x00000000fffff984 */ /* 0x000fe20000000800 */
[----:B------:R-:W-:Y:S01]  /*2f50*/  @!PT LDS RZ, [RZ] ;  /* 0x00000000fffff984 */ /* 0x000fe20000000800 */
[----:B------:R4:W-:Y:S01]  /*2f60*/  LDGSTS.E.BYPASS.LTC128B.128 [R2], [R36.64], !P6 ;  /* 0x0000000024027fae */ /* 0x0009e2000f101d50 */
[----:B------:R-:W-:Y:S01]  /*2f70*/  ISETP.LT.OR P6, PT, R31, 0x21, P4 ;  /* 0x000000211f00780c */ /* 0x000fe200027c1670 */
[----:B------:R-:W-:Y:S03]  /*2f80*/  @!P2 IMAD R3, R3, 0x40, R29 ;  /* 0x000000400303a824 */ /* 0x000fe600078e021d */
[----:B------:R4:W-:Y:S01]  /*2f90*/  LDGSTS.E.BYPASS.LTC128B.128 [R2+0x2000], [R36.64+0x80], !P5 ;  /* 0x0200008024027fae */ /* 0x0009e2000e901d50 */
[----:B------:R-:W-:Y:S01]  /*2fa0*/  ISETP.LT.OR P5, PT, R31, 0x21, P3 ;  /* 0x000000211f00780c */ /* 0x000fe20001fa1670 */
[----:B------:R-:W-:Y:S07]  /*2fb0*/  @!P2 IMAD.SHL.U32 R3, R3, 0x4, RZ ;  /* 0x000000040303a824 */ /* 0x000fee00078e00ff */
[----:B------:R4:W-:Y:S05]  /*2fc0*/  LDGSTS.E.BYPASS.LTC128B.128 [R2+0x1000], [R34.64], !P6 ;  /* 0x0100000022027fae */ /* 0x0009ea000f101d50 */
[----:B------:R4:W-:Y:S04]  /*2fd0*/  LDGSTS.E.BYPASS.LTC128B.128 [R2+0x3000], [R34.64+0x80], !P5 ;  /* 0x0300008022027fae */ /* 0x0009e8000e901d50 */
[----:B------:R4:W-:Y:S02]  /*2fe0*/  @!P2 LDGSTS.E.BYPASS.LTC128B.128 [R3+0x12080], [R32.64] ;  /* 0x120800002003afae */ /* 0x0009e4000b901d50 */
.L_x_681:
[----:B----4-:R-:W-:Y:S01]  /*2ff0*/  IMAD.MOV.U32 R3, RZ, RZ, -0x60 ;  /* 0xffffffa0ff037424 */ /* 0x010fe200078e00ff */
[----:B------:R-:W0:Y:S01]  /*3000*/  LDGDEPBAR ;  /* 0x00000000000079af */ /* 0x000e220000000000 */
[----:B------:R-:W-:Y:S02]  /*3010*/  IMAD.U32 R2, RZ, RZ, UR7 ;  /* 0x00000007ff027e24 */ /* 0x000fe4000f8e00ff */
[----:B------:R-:W-:Y:S02]  /*3020*/  IMAD R3, R238, R3, c[0x0][0x198] ;  /* 0x00006600ee037624 */ /* 0x000fe400078e0203 */
[----:B------:R-:W-:Y:S02]  /*3030*/  IMAD.MOV.U32 R29, RZ, RZ, 0x1 ;  /* 0x00000001ff1d7424 */ /* 0x000fe400078e00ff */
[----:B------:R-:W-:Y:S05]  /*3040*/  IMAD R2, R2, 0x40, R3 ;  /* 0x0000004002027824 */ /* 0x000fea00078e0203 */
[----:B------:R-:W-:Y:S04]  /*3050*/  IADD3 R2, R2, -c[0x0][0x168], R29 ;  /* 0x80005a0002027a10 */ /* 0x000fe80007ffe01d */
[----:B------:R-:W-:Y:S04]  /*3060*/  IADD3 R205, -R251, R249, R2 ;  /* 0x000000f9fbcd7210 */ /* 0x000fe80007ffe102 */
[C---:B------:R-:W-:Y:S02]  /*3070*/  IMNMX R31, R252.reuse, R205, PT ;  /* 0x000000cdfc1f7217 */ /* 0x040fe40003800200 */
[----:B------:R-:W-:Y:S02]  /*3080*/  IADD3 R34, R205, 0x8, RZ ;  /* 0x00000008cd227810 */ /* 0x000fe40007ffe0ff */
[C---:B------:R-:W-:Y:S02]  /*3090*/  ISETP.GT.AND P6, PT, R31.reuse, RZ, PT ;  /* 0x000000ff1f00720c */ /* 0x040fe40003fc4270 */
[----:B------:R-:W-:Y:S02]  /*30a0*/  IMNMX R34, R252, R34, PT ;  /* 0x00000022fc227217 */ /* 0x000fe40003800200 */
[----:B------:R-:W-:Y:S02]  /*30b0*/  ISETP.GT.AND P5, PT, R31, 0x1, PT ;  /* 0x000000011f00780c */ /* 0x000fe40003fa4270 */
[----:B------:R-:W-:Y:S02]  /*30c0*/  FSEL R207, R4, -INF , P6 ;  /* 0xff80000004cf7808 */ /* 0x000fe40003000000 */
[C---:B------:R-:W-:Y:S02]  /*30d0*/  ISETP.GT.AND P6, PT, R34.reuse, RZ, PT ;  /* 0x000000ff2200720c */ /* 0x040fe40003fc4270 */
[----:B------:R-:W-:Y:S01]  /*30e0*/  FSEL R206, R5, -INF , P5 ;  /* 0xff80000005ce7808 */ /* 0x000fe20002800000 */
[--C-:B------:R-:W-:Y:S01]  /*30f0*/  FFMA.FTZ R207, R207, c[0x0][0x29c], -R28.reuse ;  /* 0x0000a700cfcf7a23 */ /* 0x100fe2000001081c */
[----:B------:R-:W-:Y:S02]  /*3100*/  ISETP.GT.AND P5, PT, R34, 0x1, PT ;  /* 0x000000012200780c */ /* 0x000fe40003fa4270 */
[----:B------:R-:W-:Y:S01]  /*3110*/  FSEL R209, R6, -INF , P6 ;  /* 0xff80000006d17808 */ /* 0x000fe20003000000 */
[--C-:B------:R-:W-:Y:S01]  /*3120*/  FFMA.FTZ R206, R206, c[0x0][0x29c], -R28.reuse ;  /* 0x0000a700cece7a23 */ /* 0x100fe2000001081c */
[----:B------:R-:W-:Y:S01]  /*3130*/  FSEL R208, R7, -INF , P5 ;  /* 0xff80000007d07808 */ /* 0x000fe20002800000 */
[----:B------:R-:W4:Y:S01]  /*3140*/  MUFU.EX2 R207, R207 ;  /* 0x000000cf00cf7308 */ /* 0x000f220000000800 */
[-C--:B-1----:R-:W-:Y:S03]  /*3150*/  HMMA.16816.F32.BF16 R4, R140, R152.reuse, RZ ;  /* 0x000000988c04723c */ /* 0x082fe600000418ff */
[----:B------:R-:W-:Y:S01]  /*3160*/  ISETP.GT.AND P6, PT, R31, 0x20, PT ;  /* 0x000000201f00780c */ /* 0x000fe20003fc4270 */
[--C-:B------:R-:W-:Y:S01]  /*3170*/  FFMA.FTZ R209, R209, c[0x0][0x29c], -R139.reuse ;  /* 0x0000a700d1d17a23 */ /* 0x100fe2000001088b */
[----:B------:R-:W-:Y:S01]  /*3180*/  ISETP.GT.AND P5, PT, R31, 0x21, PT ;  /* 0x000000211f00780c */ /* 0x000fe20003fa4270 */
[--C-:B------:R-:W-:Y:S01]  /*3190*/  FFMA.FTZ R208, R208, c[0x0][0x29c], -R139.reuse ;  /* 0x0000a700d0d07a23 */ /* 0x100fe2000001088b */
[----:B------:R-:W-:Y:S02]  /*31a0*/  FSEL R30, R16, -INF , P6 ;  /* 0xff800000101e7808 */ /* 0x000fe40003000000 */
[C---:B------:R-:W-:Y:S01]  /*31b0*/  ISETP.GT.AND P6, PT, R34.reuse, 0x20, PT ;  /* 0x000000202200780c */ /* 0x040fe20003fc4270 */
[----:B------:R-:W1:Y:S02]  /*31c0*/  MUFU.EX2 R206, R206 ;  /* 0x000000ce00ce7308 */ /* 0x000e640000000800 */
[----:B------:R-:W-:Y:S02]  /*31d0*/  FSEL R29, R17, -INF , P5 ;  /* 0xff800000111d7808 */ /* 0x000fe40002800000 */
[----:B------:R-:W-:Y:S02]  /*31e0*/  ISETP.GT.AND P5, PT, R34, 0x21, PT ;  /* 0x000000212200780c */ /* 0x000fe40003fa4270 */
[----:B------:R-:W-:Y:S02]  /*31f0*/  IADD3 R33, R205, 0x20, RZ ;  /* 0x00000020cd217810 */ /* 0x000fe40007ffe0ff */
[----:B------:R-:W-:Y:S02]  /*3200*/  FSEL R2, R19, -INF , P5 ;  /* 0xff80000013027808 */ /* 0x000fe40002800000 */
[----:B------:R-:W-:Y:S01]  /*3210*/  FSEL R3, R18, -INF , P6 ;  /* 0xff80000012037808 */ /* 0x000fe20003000000 */
[----:B------:R-:W5:Y:S01]  /*3220*/  MUFU.EX2 R209, R209 ;  /* 0x000000d100d17308 */ /* 0x000f620000000800 */
[C---:B---3--:R-:W-:Y:S02]  /*3230*/  HMMA.16816.F32.BF16 R16, R144.reuse, R152, RZ ;  /* 0x000000989010723c */ /* 0x048fe400000418ff */
[C---:B------:R-:W-:Y:S02]  /*3240*/  ISETP.GT.AND P6, PT, R31.reuse, 0x40, PT ;  /* 0x000000401f00780c */ /* 0x040fe40003fc4270 */
[----:B------:R-:W-:Y:S02]  /*3250*/  ISETP.GT.AND P5, PT, R31, 0x41, PT ;  /* 0x000000411f00780c */ /* 0x000fe40003fa4270 */
[----:B------:R-:W-:Y:S02]  /*3260*/  IMNMX R33, R252, R33, PT ;  /* 0x00000021fc217217 */ /* 0x000fe40003800200 */
[----:B------:R-:W-:Y:S01]  /*3270*/  FSEL R32, R20, -INF , P6 ;  /* 0xff80000014207808 */ /* 0x000fe20003000000 */
[----:B------:R-:W3:Y:S01]  /*3280*/  MUFU.EX2 R208, R208 ;  /* 0x000000d000d07308 */ /* 0x000ee20000000800 */
[C---:B------:R-:W-:Y:S02]  /*3290*/  ISETP.GT.AND P6, PT, R34.reuse, 0x40, PT ;  /* 0x000000402200780c */ /* 0x040fe40003fc4270 */
[----:B------:R-:W-:Y:S02]  /*32a0*/  FSEL R31, R21, -INF , P5 ;  /* 0xff800000151f7808 */ /* 0x000fe40002800000 */
[----:B------:R-:W-:Y:S02]  /*32b0*/  ISETP.GT.AND P5, PT, R34, 0x41, PT ;  /* 0x000000412200780c */ /* 0x000fe40003fa4270 */
[----:B------:R-:W-:Y:S02]  /*32c0*/  FSEL R213, R22, -INF , P6 ;  /* 0xff80000016d57808 */ /* 0x000fe40003000000 */
[----:B------:R-:W-:Y:S02]  /*32d0*/  FSEL R212, R23, -INF , P5 ;  /* 0xff80000017d47808 */ /* 0x000fe40002800000 */
[-C--:B------:R-:W-:Y:S01]  /*32e0*/  HMMA.16816.F32.BF16 R20, R144, R154.reuse, RZ ;  /* 0x0000009a9014723c */ /* 0x080fe200000418ff */
[C---:B------:R-:W-:Y:S02]  /*32f0*/  ISETP.GT.AND P6, PT, R33.reuse, RZ, PT ;  /* 0x000000ff2100720c */ /* 0x040fe40003fc4270 */
[----:B------:R-:W-:Y:S02]  /*3300*/  ISETP.GT.AND P5, PT, R33, 0x1, PT ;  /* 0x000000012100780c */ /* 0x000fe40003fa4270 */
[----:B------:R-:W-:Y:S01]  /*3310*/  FSEL R211, R8, -INF , P6 ;  /* 0xff80000008d37808 */ /* 0x000fe20003000000 */
[--C-:B------:R-:W-:Y:S01]  /*3320*/  FFMA.FTZ R8, R31, c[0x0][0x29c], -R28.reuse ;  /* 0x0000a7001f087a23 */ /* 0x100fe2000001081c */
[----:B------:R-:W-:Y:S01]  /*3330*/  FSEL R210, R9, -INF , P5 ;  /* 0xff80000009d27808 */ /* 0x000fe20002800000 */
[--C-:B------:R-:W-:Y:S01]  /*3340*/  FFMA.FTZ R9, R32, c[0x0][0x29c], -R28.reuse ;  /* 0x0000a70020097a23 */ /* 0x100fe2000001081c */
[C---:B------:R-:W-:Y:S02]  /*3350*/  ISETP.GT.AND P6, PT, R33.reuse, 0x20, PT ;  /* 0x000000202100780c */ /* 0x040fe40003fc4270 */
[----:B------:R-:W-:Y:S01]  /*3360*/  ISETP.GT.AND P5, PT, R33, 0x21, PT ;  /* 0x000000212100780c */ /* 0x000fe20003fa4270 */
[----:B------:R-:W-:Y:S01]  /*3370*/  MUFU.EX2 R8, R8 ;  /* 0x0000000800087308 */ /* 0x000fe20000000800 */
[----:B------:R-:W-:Y:S01]  /*3380*/  FSEL R137, R12, -INF , P6 ;  /* 0xff8000000c897808 */ /* 0x000fe20003000000 */
[--C-:B------:R-:W-:Y:S01]  /*3390*/  FFMA.FTZ R12, R29, c[0x0][0x29c], -R28.reuse ;  /* 0x0000a7001d0c7a23 */ /* 0x100fe2000001081c */
[----:B------:R-:W-:Y:S01]  /*33a0*/  FSEL R136, R13, -INF , P5 ;  /* 0xff8000000d887808 */ /* 0x000fe20002800000 */
[----:B------:R-:W-:Y:S01]  /*33b0*/  FFMA.FTZ R13, R30, c[0x0][0x29c], -R28 ;  /* 0x0000a7001e0d7a23 */ /* 0x000fe2000001081c */
[C---:B------:R-:W-:Y:S01]  /*33c0*/  ISETP.GT.AND P6, PT, R33.reuse, 0x40, PT ;  /* 0x000000402100780c */ /* 0x040fe20003fc4270 */
[C---:B------:R-:W-:Y:S02]  /*33d0*/  HMMA.16816.F32.BF16 R28, R140.reuse, R154, RZ ;  /* 0x0000009a8c1c723c */ /* 0x040fe400000418ff */
[----:B------:R-:W-:Y:S02]  /*33e0*/  ISETP.GT.AND P5, PT, R33, 0x41, PT ;  /* 0x000000412100780c */ /* 0x000fe40003fa4270 */
[----:B------:R-:W-:Y:S04]  /*33f0*/  MUFU.EX2 R12, R12 ;  /* 0x0000000c000c7308 */ /* 0x000fe80000000800 */
[-C--:B------:R-:W-:Y:S06]  /*3400*/  HMMA.16816.F32.BF16 R32, R140, R156.reuse, RZ ;  /* 0x0000009c8c20723c */ /* 0x080fec00000418ff */
[----:B------:R-:W2:Y:S02]  /*3410*/  MUFU.EX2 R13, R13 ;  /* 0x0000000d000d7308 */ /* 0x000ea40000000800 */
[----:B------:R-:W-:Y:S07]  /*3420*/  HMMA.16816.F32.BF16 R36, R144, R156, RZ ;  /* 0x0000009c9024723c */ /* 0x000fee00000418ff */
[--C-:B------:R-:W-:Y:S01]  /*3430*/  FFMA.FTZ R145, R213, c[0x0][0x29c], -R139.reuse ;  /* 0x0000a700d5917a23 */ /* 0x100fe2000001088b */
[-C--:B------:R-:W-:Y:S01]  /*3440*/  HMMA.16816.F32.BF16 R4, R148, R158.reuse, R4 ;  /* 0x0000009e9404723c */ /* 0x080fe20000041804 */
[----:B------:R-:W-:Y:S04]  /*3450*/  MUFU.EX2 R9, R9 ;  /* 0x0000000900097308 */ /* 0x000fe80000000800 */
[--C-:B------:R-:W-:Y:S02]  /*3460*/  FFMA.FTZ R144, R212, c[0x0][0x29c], -R139.reuse ;  /* 0x0000a700d4907a23 */ /* 0x100fe4000001088b */
[--C-:B------:R-:W-:Y:S01]  /*3470*/  FFMA.FTZ R147, R3, c[0x0][0x29c], -R139.reuse ;  /* 0x0000a70003937a23 */ /* 0x100fe2000001088b */
[C---:B------:R-:W-:Y:S01]  /*3480*/  HMMA.16816.F32.BF16 R16, R160.reuse, R158, R16 ;  /* 0x0000009ea010723c */ /* 0x040fe20000041810 */
[----:B------:R-:W-:Y:S02]  /*3490*/  IMAD.MOV.U32 R3, RZ, RZ, -0x40 ;  /* 0xffffffc0ff037424 */ /* 0x000fe400078e00ff */
[----:B------:R-:W-:Y:S01]  /*34a0*/  MUFU.EX2 R144, R144 ;  /* 0x0000009000907308 */ /* 0x000fe20000000800 */
[----:B------:R-:W-:Y:S01]  /*34b0*/  FFMA.FTZ R146, R2, c[0x0][0x29c], -R139 ;  /* 0x0000a70002927a23 */ /* 0x000fe2000001088b */
[----:B------:R-:W-:Y:S02]  /*34c0*/  FSEL R139, R24, -INF , P6 ;  /* 0xff800000188b7808 */ /* 0x000fe40003000000 */
[----:B------:R-:W-:Y:S01]  /*34d0*/  SEL R3, R3, 0x40, P0 ;  /* 0x0000004003037807 */ /* 0x000fe20000000000 */
[-C--:B------:R-:W-:Y:S04]  /*34e0*/  HMMA.16816.F32.BF16 R20, R160, R164.reuse, R20 ;  /* 0x000000a4a014723c */ /* 0x080fe80000041814 */
[----:B------:R-:W-:Y:S01]  /*34f0*/  IMAD.IADD R2, R224, 0x1, R3 ;  /* 0x00000001e0027824 */ /* 0x000fe200078e0203 */
[----:B------:R-:W-:Y:S01]  /*3500*/  MUFU.EX2 R146, R146 ;  /* 0x0000009200927308 */ /* 0x000fe20000000800 */
[----:B------:R-:W-:Y:S01]  /*3510*/  IMAD.IADD R3, R3, 0x1, R0 ;  /* 0x0000000103037824 */ /* 0x000fe200078e0200 */
[----:B------:R-:W-:Y:S01]  /*3520*/  FSEL R24, R25, -INF , P5 ;  /* 0xff80000019187808 */ /* 0x000fe20002800000 */
[C---:B------:R-:W-:Y:S01]  /*3530*/  HMMA.16816.F32.BF16 R28, R148.reuse, R164, R28 ;  /* 0x000000a4941c723c */ /* 0x040fe2000004181c */
[----:B------:R-:W-:Y:S03]  /*3540*/  LDSM.16.M88.4 R140, [R2+0xf080] ;  /* 0x00f08000028c783b */ /* 0x000fe60000000200 */
[--C-:B------:R-:W-:Y:S02]  /*3550*/  FFMA.FTZ R25, R139, c[0x0][0x29c], -R138.reuse ;  /* 0x0000a7008b197a23 */ /* 0x100fe4000001088a */
[--C-:B------:R-:W-:Y:S01]  /*3560*/  FFMA.FTZ R24, R24, c[0x0][0x29c], -R138.reuse ;  /* 0x0000a70018187a23 */ /* 0x100fe2000001088a */
[----:B------:R-:W1:Y:S01]  /*3570*/  MUFU.EX2 R147, R147 ;  /* 0x0000009300937308 */ /* 0x000e620000000800 */
[-C--:B------:R-:W-:Y:S07]  /*3580*/  HMMA.16816.F32.BF16 R32, R148, R166.reuse, R32 ;  /* 0x000000a69420723c */ /* 0x080fee0000041820 */
[--C-:B------:R-:W-:Y:S01]  /*3590*/  FFMA.FTZ R151, R211, c[0x0][0x29c], -R138.reuse ;  /* 0x0000a700d3977a23 */ /* 0x100fe2000001088a */
[----:B------:R-:W-:Y:S01]  /*35a0*/  HMMA.16816.F32.BF16 R36, R160, R166, R36 ;  /* 0x000000a6a024723c */ /* 0x000fe20000041824 */
[----:B------:R-:W-:Y:S03]  /*35b0*/  MUFU.EX2 R24, R24 ;  /* 0x0000001800187308 */ /* 0x000fe60000000800 */
[--C-:B------:R-:W-:Y:S02]  /*35c0*/  FFMA.FTZ R150, R210, c[0x0][0x29c], -R138.reuse ;  /* 0x0000a700d2967a23 */ /* 0x100fe4000001088a */
[--C-:B------:R-:W-:Y:S01]  /*35d0*/  FFMA.FTZ R149, R137, c[0x0][0x29c], -R138.reuse ;  /* 0x0000a70089957a23 */ /* 0x100fe2000001088a */
[----:B------:R-:W-:Y:S01]  /*35e0*/  IADD3 R160, R205, 0x28, RZ ;  /* 0x00000028cda07810 */ /* 0x000fe20007ffe0ff */
[----:B------:R-:W-:Y:S02]  /*35f0*/  FFMA.FTZ R148, R136, c[0x0][0x29c], -R138 ;  /* 0x0000a70088947a23 */ /* 0x000fe4000001088a */
[----:B------:R-:W1:Y:S01]  /*3600*/  LDSM.16.M88.4 R136, [R2+0xe080] ;  /* 0x00e080000288783b */ /* 0x000e620000000200 */
[----:B------:R-:W-:Y:S01]  /*3610*/  MUFU.EX2 R150, R150 ;  /* 0x0000009600967308 */ /* 0x000fe20000000800 */
[----:B------:R-:W-:Y:S04]  /*3620*/  IMNMX R160, R252, R160, PT ;  /* 0x000000a0fca07217 */ /* 0x000fe80003800200 */
[C---:B------:R-:W-:Y:S02]  /*3630*/  ISETP.GT.AND P6, PT, R160.reuse, RZ, PT ;  /* 0x000000ffa000720c */ /* 0x040fe40003fc4270 */
[----:B------:R-:W-:Y:S02]  /*3640*/  ISETP.GT.AND P5, PT, R160, 0x1, PT ;  /* 0x00000001a000780c */ /* 0x000fe40003fa4270 */
[----:B------:R-:W-:Y:S01]  /*3650*/  FSEL R10, R10, -INF , P6 ;  /* 0xff8000000a0a7808 */ /* 0x000fe20003000000 */
[----:B------:R-:W-:Y:S01]  /*3660*/  MUFU.EX2 R148, R148 ;  /* 0x0000009400947308 */ /* 0x000fe20000000800 */
[C---:B------:R-:W-:Y:S02]  /*3670*/  ISETP.GT.AND P6, PT, R160.reuse, 0x20, PT ;  /* 0x00000020a000780c */ /* 0x040fe40003fc4270 */
[----:B------:R-:W-:Y:S02]  /*3680*/  FSEL R11, R11, -INF , P5 ;  /* 0xff8000000b0b7808 */ /* 0x000fe40002800000 */
[----:B------:R-:W-:Y:S02]  /*3690*/  ISETP.GT.AND P5, PT, R160, 0x21, PT ;  /* 0x00000021a000780c */ /* 0x000fe40003fa4270 */
[----:B------:R-:W-:Y:S02]  /*36a0*/  FSEL R14, R14, -INF , P6 ;  /* 0xff8000000e0e7808 */ /* 0x000fe40003000000 */
[----:B------:R-:W-:Y:S01]  /*36b0*/  ISETP.GT.AND P6, PT, R160, 0x40, PT ;  /* 0x00000040a000780c */ /* 0x000fe20003fc4270 */
[----:B------:R-:W-:Y:S01]  /*36c0*/  MUFU.EX2 R151, R151 ;  /* 0x0000009700977308 */ /* 0x000fe20000000800 */
[----:B------:R-:W-:Y:S01]  /*36d0*/  FSEL R15, R15, -INF , P5 ;  /* 0xff8000000f0f7808 */ /* 0x000fe20002800000 */
[--C-:B------:R-:W-:Y:S01]  /*36e0*/  FFMA.FTZ R14, R14, c[0x0][0x29c], -R204.reuse ;  /* 0x0000a7000e0e7a23 */ /* 0x100fe200000108cc */
[----:B------:R-:W-:Y:S02]  /*36f0*/  ISETP.GT.AND P5, PT, R160, 0x41, PT ;  /* 0x00000041a000780c */ /* 0x000fe40003fa4270 */
[----:B------:R-:W-:Y:S01]  /*3700*/  FSEL R26, R26, -INF , P6 ;  /* 0xff8000001a1a7808 */ /* 0x000fe20003000000 */
[--C-:B------:R-:W-:Y:S01]  /*3710*/  FFMA.FTZ R15, R15, c[0x0][0x29c], -R204.reuse ;  /* 0x0000a7000f0f7a23 */ /* 0x100fe200000108cc */
[----:B------:R-:W-:Y:S03]  /*3720*/  FSEL R27, R27, -INF , P5 ;  /* 0xff8000001b1b7808 */ /* 0x000fe60002800000 */
[----:B------:R-:W-:Y:S01]  /*3730*/  MUFU.EX2 R14, R14 ;  /* 0x0000000e000e7308 */ /* 0x000fe20000000800 */
[----:B------:R-:W-:Y:S01]  /*3740*/  FFMA.FTZ R26, R26, c[0x0][0x29c], -R204 ;  /* 0x0000a7001a1a7a23 */ /* 0x000fe200000108cc */
[-C--:B-1----:R-:W-:Y:S08]  /*3750*/  HMMA.16816.F32.BF16 R4, R136, R168.reuse, R4 ;  /* 0x000000a88804723c */ /* 0x082ff00000041804 */
[----:B------:R-:W-:Y:S01]  /*3760*/  MUFU.EX2 R15, R15 ;  /* 0x0000000f000f7308 */ /* 0x000fe20000000800 */
[C---:B------:R-:W-:Y:S09]  /*3770*/  HMMA.16816.F32.BF16 R16, R140.reuse, R168, R16 ;  /* 0x000000a88c10723c */ /* 0x040ff20000041810 */
[----:B------:R-:W-:Y:S01]  /*3780*/  MUFU.EX2 R26, R26 ;  /* 0x0000001a001a7308 */ /* 0x000fe20000000800 */
[-C--:B------:R-:W-:Y:S09]  /*3790*/  HMMA.16816.F32.BF16 R20, R140, R170.reuse, R20 ;  /* 0x000000aa8c14723c */ /* 0x080ff20000041814 */
[----:B------:R-:W-:Y:S01]  /*37a0*/  MUFU.EX2 R149, R149 ;  /* 0x0000009500957308 */ /* 0x000fe20000000800 */
[C---:B------:R-:W-:Y:S09]  /*37b0*/  HMMA.16816.F32.BF16 R28, R136.reuse, R170, R28 ;  /* 0x000000aa881c723c */ /* 0x040ff2000004181c */
[----:B------:R-:W-:Y:S01]  /*37c0*/  MUFU.EX2 R145, R145 ;  /* 0x0000009100917308 */ /* 0x000fe20000000800 */
[-C--:B------:R-:W-:Y:S01]  /*37d0*/  HMMA.16816.F32.BF16 R32, R136, R172.reuse, R32 ;  /* 0x000000ac8820723c */ /* 0x080fe20000041820 */
[----:B------:R-:W1:Y:S07]  /*37e0*/  LDSM.16.M88.4 R136, [R3+0xe080] ;  /* 0x00e080000388783b */ /* 0x000e6e0000000200 */
[----:B------:R-:W-:Y:S01]  /*37f0*/  HMMA.16816.F32.BF16 R36, R140, R172, R36 ;  /* 0x000000ac8c24723c */ /* 0x000fe20000041824 */
[----:B------:R-:W2:Y:S01]  /*3800*/  LDSM.16.M88.4 R140, [R3+0xf080] ;  /* 0x00f08000038c783b */ /* 0x000ea20000000200 */
[----:B------:R-:W-:Y:S06]  /*3810*/  MUFU.EX2 R25, R25 ;  /* 0x0000001900197308 */ /* 0x000fec0000000800 */
        /* <DEDUP_REMOVED lines=39> */
[--C-:B------:R-:W-:Y:S02]  /*3a90*/  FADD.FTZ R7, R7, -R3.reuse ;  /* 0x8000000307077221 */ /* 0x100fe40000010000 */
[-C--:B------:R-:W-:Y:S04]  /*3aa0*/  HMMA.16816.F32.BF16 R32, R136, R202.reuse, R32 ;  /* 0x000000ca8820723c */ /* 0x080fe80000041820 */
[--C-:B------:R-:W-:Y:S02]  /*3ab0*/  FADD.FTZ R4, R4, -R2.reuse ;  /* 0x8000000204047221 */ /* 0x100fe40000010000 */
[----:B------:R-:W-:Y:S02]  /*3ac0*/  FADD.FTZ R5, R5, -R2 ;  /* 0x8000000205057221 */ /* 0x000fe40000010000 */
[----:B------:R-:W-:Y:S04]  /*3ad0*/  HMMA.16816.F32.BF16 R36, R140, R202, R36 ;  /* 0x000000ca8c24723c */ /* 0x000fe80000041824 */
[--C-:B------:R-:W-:Y:S02]  /*3ae0*/  FFMA.FTZ R137, R10, c[0x0][0x29c], -R204.reuse ;  /* 0x0000a7000a897a23 */ /* 0x100fe400000108cc */
[----:B------:R-:W1:Y:S01]  /*3af0*/  LDS R10, [R249.X4+0x12300] ;  /* 0x01230000f90a7984 */ /* 0x000e620000004800 */
[----:B------:R-:W-:Y:S02]  /*3b00*/  FFMA.FTZ R136, R11, c[0x0][0x29c], -R204 ;  /* 0x0000a7000b887a23 */ /* 0x000fe400000108cc */
[----:B------:R-:W-:Y:S03]  /*3b10*/  MUFU.EX2 R11, R137 ;  /* 0x00000089000b7308 */ /* 0x000fe60000000800 */
[--C-:B------:R-:W-:Y:S02]  /*3b20*/  FADD.FTZ R30, R30, -R3.reuse ;  /* 0x800000031e1e7221 */ /* 0x100fe40000010000 */
[--C-:B------:R-:W-:Y:S02]  /*3b30*/  FADD.FTZ R31, R31, -R3.reuse ;  /* 0x800000031f1f7221 */ /* 0x100fe40000010000 */
[--C-:B------:R-:W-:Y:S02]  /*3b40*/  FADD.FTZ R34, R34, -R3.reuse ;  /* 0x8000000322227221 */ /* 0x100fe40000010000 */
[----:B------:R-:W-:Y:S01]  /*3b50*/  FADD.FTZ R35, R35, -R3 ;  /* 0x8000000323237221 */ /* 0x000fe20000010000 */
[----:B------:R-:W2:Y:S01]  /*3b60*/  MUFU.EX2 R136, R136 ;  /* 0x0000008800887308 */ /* 0x000ea20000000800 */
[----:B----4-:R-:W-:Y:S01]  /*3b70*/  FMUL.FTZ R4, R207, R4 ;  /* 0x00000004cf047220 */ /* 0x010fe20000410000 */
[----:B------:R-:W-:Y:S01]  /*3b80*/  F2FP.BF16.PACK_AB R207, R206, R207 ;  /* 0x000000cfcecf723e */ /* 0x000fe200000010ff */
[----:B------:R-:W3:Y:S01]  /*3b90*/  LDS R3, [R249.X4+0x12320] ;  /* 0x01232000f9037984 */ /* 0x000ee20000004800 */
[----:B-----5:R-:W-:Y:S01]  /*3ba0*/  FMUL.FTZ R6, R209, R6 ;  /* 0x00000006d1067220 */ /* 0x020fe20000410000 */
[----:B------:R-:W-:Y:S01]  /*3bb0*/  F2FP.BF16.PACK_AB R209, R208, R209 ;  /* 0x000000d1d0d1723e */ /* 0x000fe200000010ff */
[----:B------:R-:W-:Y:S01]  /*3bc0*/  FMUL.FTZ R5, R206, R5 ;  /* 0x00000005ce057220 */ /* 0x000fe20000410000 */
[----:B------:R-:W-:Y:S01]  /*3bd0*/  STS [R250+0x12480], R207 ;  /* 0x012480cffa007388 */ /* 0x000fe20000000800 */
[----:B------:R-:W-:Y:S02]  /*3be0*/  FADD.FTZ R28, R28, -R2 ;  /* 0x800000021c1c7221 */ /* 0x000fe40000010000 */
[----:B------:R-:W-:Y:S01]  /*3bf0*/  FFMA.FTZ R204, R27, c[0x0][0x29c], -R204 ;  /* 0x0000a7001bcc7a23 */ /* 0x000fe200000108cc */
[----:B------:R-:W-:Y:S01]  /*3c00*/  STS [R245], R209 ;  /* 0x000000d1f5007388 */ /* 0x000fe20000000800 */
[----:B------:R-:W-:Y:S01]  /*3c10*/  F2FP.BF16.PACK_AB R4, R5, R4 ;  /* 0x000000040504723e */ /* 0x000fe200000010ff */
[--C-:B------:R-:W-:Y:S02]  /*3c20*/  FADD.FTZ R29, R29, -R2.reuse ;  /* 0x800000021d1d7221 */ /* 0x100fe40000010000 */
[--C-:B------:R-:W-:Y:S01]  /*3c30*/  FADD.FTZ R32, R32, -R2.reuse ;  /* 0x8000000220207221 */ /* 0x100fe20000010000 */
[----:B------:R-:W4:Y:S01]  /*3c40*/  MUFU.EX2 R204, R204 ;  /* 0x000000cc00cc7308 */ /* 0x000f220000000800 */
[----:B------:R-:W-:Y:S02]  /*3c50*/  FADD.FTZ R33, R33, -R2 ;  /* 0x8000000221217221 */ /* 0x000fe40000010000 */
[----:B------:R-:W-:Y:S01]  /*3c60*/  FMUL.FTZ R2, R13, R28 ;  /* 0x0000001c0d027220 */ /* 0x000fe20000410000 */
[----:B------:R-:W-:Y:S01]  /*3c70*/  F2FP.BF16.PACK_AB R13, R12, R13 ;  /* 0x0000000d0c0d723e */ /* 0x000fe200000010ff */
[----:B------:R-:W-:Y:S01]  /*3c80*/  FMUL.FTZ R30, R147, R30 ;  /* 0x0000001e931e7220 */ /* 0x000fe20000410000 */
[----:B------:R-:W-:Y:S01]  /*3c90*/  F2FP.BF16.PACK_AB R147, R146, R147 ;  /* 0x000000939293723e */ /* 0x000fe200000010ff */
[----:B------:R-:W-:Y:S01]  /*3ca0*/  FMUL.FTZ R208, R208, R7 ;  /* 0x00000007d0d07220 */ /* 0x000fe20000410000 */
[----:B--2---:R-:W-:Y:S01]  /*3cb0*/  F2FP.BF16.PACK_AB R5, R136, R11 ;  /* 0x0000000b8805723e */ /* 0x004fe200000010ff */
[----:B------:R-:W-:Y:S01]  /*3cc0*/  FMUL.FTZ R32, R9, R32 ;  /* 0x0000002009207220 */ /* 0x000fe20000410000 */
[----:B------:R-:W-:Y:S01]  /*3cd0*/  F2FP.BF16.PACK_AB R7, R15, R14 ;  /* 0x0000000e0f07723e */ /* 0x000fe200000010ff */
[--C-:B-1----:R-:W-:Y:S01]  /*3ce0*/  FADD.FTZ R16, R16, -R10.reuse ;  /* 0x8000000a10107221 */ /* 0x102fe20000010000 */
[----:B------:R-:W-:Y:S01]  /*3cf0*/  F2FP.BF16.PACK_AB R9, R8, R9 ;  /* 0x000000090809723e */ /* 0x000fe200000010ff */
[--C-:B------:R-:W-:Y:S01]  /*3d00*/  FADD.FTZ R20, R20, -R10.reuse ;  /* 0x8000000a14147221 */ /* 0x100fe20000010000 */
[----:B------:R-:W-:Y:S01]  /*3d10*/  F2FP.BF16.PACK_AB R6, R208, R6 ;  /* 0x00000006d006723e */ /* 0x000fe200000010ff */
[----:B------:R-:W-:Y:S01]  /*3d20*/  FMUL.FTZ R16, R151, R16 ;  /* 0x0000001097107220 */ /* 0x000fe20000410000 */
[----:B------:R-:W-:Y:S01]  /*3d30*/  F2FP.BF16.PACK_AB R151, R150, R151 ;  /* 0x000000979697723e */ /* 0x000fe200000010ff */
[----:B------:R-:W-:Y:S01]  /*3d40*/  FMUL.FTZ R20, R149, R20 ;  /* 0x0000001495147220 */ /* 0x000fe20000410000 */
[----:B------:R-:W-:Y:S01]  /*3d50*/  F2FP.BF16.PACK_AB R149, R148, R149 ;  /* 0x000000959495723e */ /* 0x000fe200000010ff */
[--C-:B------:R-:W-:Y:S02]  /*3d60*/  FADD.FTZ R36, R36, -R10.reuse ;  /* 0x8000000a24247221 */ /* 0x100fe40000010000 */
[----:B------:R-:W-:Y:S01]  /*3d70*/  STS [R250+0x12c80], R151 ;  /* 0x012c8097fa007388 */ /* 0x000fe20000000800 */
[----:B------:R-:W-:Y:S01]  /*3d80*/  FMUL.FTZ R34, R145, R34 ;  /* 0x0000002291227220 */ /* 0x000fe20000410000 */
[----:B------:R-:W-:Y:S01]  /*3d90*/  F2FP.BF16.PACK_AB R145, R144, R145 ;  /* 0x000000919091723e */ /* 0x000fe200000010ff */
[----:B------:R-:W-:Y:S01]  /*3da0*/  FMUL.FTZ R36, R25, R36 ;  /* 0x0000002419247220 */ /* 0x000fe20000410000 */
[----:B------:R4:W-:Y:S01]  /*3db0*/  STS [R245+0x800], R5 ;  /* 0x00080005f5007388 */ /* 0x0009e20000000800 */
[----:B------:R-:W-:Y:S01]  /*3dc0*/  F2FP.BF16.PACK_AB R25, R24, R25 ;  /* 0x000000191819723e */ /* 0x000fe200000010ff */
[--C-:B------:R-:W-:Y:S02]  /*3dd0*/  FADD.FTZ R17, R17, -R10.reuse ;  /* 0x8000000a11117221 */ /* 0x100fe40000010000 */
[----:B------:R-:W-:Y:S01]  /*3de0*/  STS [R250+0x13480], R13 ;  /* 0x0134800dfa007388 */ /* 0x000fe20000000800 */
[--C-:B---3--:R-:W-:Y:S02]  /*3df0*/  FADD.FTZ R18, R18, -R3.reuse ;  /* 0x8000000312127221 */ /* 0x108fe40000010000 */
[----:B------:R-:W-:Y:S01]  /*3e00*/  FMUL.FTZ R17, R150, R17 ;  /* 0x0000001196117220 */ /* 0x000fe20000410000 */
[----:B------:R-:W-:Y:S01]  /*3e10*/  STS [R245+0x1000], R147 ;  /* 0x00100093f5007388 */ /* 0x000fe20000000800 */
[--C-:B------:R-:W-:Y:S02]  /*3e20*/  FADD.FTZ R19, R19, -R3.reuse ;  /* 0x8000000313137221 */ /* 0x100fe40000010000 */
[----:B------:R-:W-:Y:S01]  /*3e30*/  FMUL.FTZ R18, R11, R18 ;  /* 0x000000120b127220 */ /* 0x000fe20000410000 */
[----:B------:R-:W-:Y:S01]  /*3e40*/  STS [R250+0x13c80], R149 ;  /* 0x013c8095fa007388 */ /* 0x000fe20000000800 */
[----:B------:R-:W-:Y:S01]  /*3e50*/  FMUL.FTZ R19, R136, R19 ;  /* 0x0000001388137220 */ /* 0x000fe20000410000 */
[----:B------:R-:W-:Y:S01]  /*3e60*/  F2FP.BF16.PACK_AB R16, R17, R16 ;  /* 0x000000101110723e */ /* 0x000fe200000010ff */
[----:B------:R-:W-:Y:S01]  /*3e70*/  FMUL.FTZ R29, R12, R29 ;  /* 0x0000001d0c1d7220 */ /* 0x000fe20000410000 */
[----:B------:R-:W-:Y:S01]  /*3e80*/  STS [R245+0x1800], R7 ;  /* 0x00180007f5007388 */ /* 0x000fe20000000800 */
[----:B------:R-:W-:Y:S01]  /*3e90*/  FMUL.FTZ R31, R146, R31 ;  /* 0x0000001f921f7220 */ /* 0x000fe20000410000 */
[----:B------:R-:W-:Y:S01]  /*3ea0*/  F2FP.BF16.PACK_AB R18, R19, R18 ;  /* 0x000000121312723e */ /* 0x000fe200000010ff */
[--C-:B------:R-:W-:Y:S01]  /*3eb0*/  FADD.FTZ R21, R21, -R10.reuse ;  /* 0x8000000a15157221 */ /* 0x100fe20000010000 */
[----:B------:R-:W-:Y:S01]  /*3ec0*/  STS [R250+0x14480], R9 ;  /* 0x01448009fa007388 */ /* 0x000fe20000000800 */
[----:B------:R-:W-:Y:S01]  /*3ed0*/  F2FP.BF16.PACK_AB R2, R29, R2 ;  /* 0x000000021d02723e */ /* 0x000fe200000010ff */
[--C-:B------:R-:W-:Y:S01]  /*3ee0*/  FADD.FTZ R22, R22, -R3.reuse ;  /* 0x8000000316167221 */ /* 0x100fe20000010000 */
[----:B------:R-:W-:Y:S01]  /*3ef0*/  F2FP.BF16.PACK_AB R30, R31, R30 ;  /* 0x0000001e1f1e723e */ /* 0x000fe200000010ff */
[----:B------:R-:W-:Y:S01]  /*3f00*/  STS [R245+0x2000], R145 ;  /* 0x00200091f5007388 */ /* 0x000fe20000000800 */
[----:B----4-:R-:W-:Y:S01]  /*3f10*/  F2FP.BF16.PACK_AB R5, R204, R26 ;  /* 0x0000001acc05723e */ /* 0x010fe200000010ff */
[----:B------:R-:W-:Y:S02]  /*3f20*/  FMUL.FTZ R21, R148, R21 ;  /* 0x0000001594157220 */ /* 0x000fe40000410000 */
[----:B------:R-:W-:Y:S01]  /*3f30*/  STS [R250+0x14c80], R25 ;  /* 0x014c8019fa007388 */ /* 0x000fe20000000800 */
[--C-:B------:R-:W-:Y:S02]  /*3f40*/  FADD.FTZ R23, R23, -R3.reuse ;  /* 0x8000000317177221 */ /* 0x100fe40000010000 */
[----:B------:R-:W-:Y:S01]  /*3f50*/  FMUL.FTZ R22, R14, R22 ;  /* 0x000000160e167220 */ /* 0x000fe20000410000 */
[----:B------:R-:W-:Y:S01]  /*3f60*/  STS [R245+0x2800], R5 ;  /* 0x00280005f5007388 */ /* 0x000fe20000000800 */
[----:B------:R-:W-:Y:S01]  /*3f70*/  FMUL.FTZ R23, R15, R23 ;  /* 0x000000170f177220 */ /* 0x000fe20000410000 */
[----:B------:R-:W-:Y:S01]  /*3f80*/  F2FP.BF16.PACK_AB R20, R21, R20 ;  /* 0x000000141514723e */ /* 0x000fe200000010ff */
[----:B------:R-:W-:Y:S01]  /*3f90*/  FMUL.FTZ R33, R8, R33 ;  /* 0x0000002108217220 */ /* 0x000fe20000410000 */
[----:B------:R-:W-:Y:S01]  /*3fa0*/  BAR.SYNC.DEFER_BLOCKING 0x0 ;  /* 0x0000000000007b1d */ /* 0x000fe20000010000 */
        /* <DEDUP_REMOVED lines=10> */
[----:B------:R-:W-:Y:S05]  /*4050*/  FMUL.FTZ R39, R204, R39 ;  /* 0x00000027cc277220 */ /* 0x000fea0000410000 */
[----:B------:R-:W-:Y:S01]  /*4060*/  F2FP.BF16.PACK_AB R38, R39, R38 ;  /* 0x000000262726723e */ /* 0x000fe200000010ff */
        /* <DEDUP_REMOVED lines=10> */
[----:B------:R-:W-:Y:S01]  /*4110*/  STS [R250+0x17c80], R36 ;  /* 0x017c8024fa007388 */ /* 0x000fe20000000800 */
[----:B-1----:R-:W-:Y:S03]  /*4120*/  IMAD.SHL.U32 R2, R231, 0x2, RZ ;  /* 0x00000002e7027824 */ /* 0x002fe600078e00ff */
        /* <DEDUP_REMOVED lines=81> */
[----:B------:R-:W-:Y:S01]  /*4640*/  IMAD.U32 R5, RZ, RZ, UR10 ;  /* 0x0000000aff057e24 */ /* 0x000fe2000f8e00ff */
[----:B------:R-:W-:Y:S01]  /*4650*/  ULDC.64 UR4, c[0x0][0x208] ;  /* 0x0000820000047ab9 */ /* 0x000fe20000000a00 */
[----:B------:R-:W3:Y:S01]  /*4660*/  LDL.64 R8, [R1+0x10] ;  /* 0x0000100001087983 */ /* 0x000ee20000100a00 */
[----:B------:R-:W-:Y:S01]  /*4670*/  UIMAD UR15, UR15, UR4, URZ ;  /* 0x000000040f0f72a4 */ /* 0x000fe2000f8e023f */
[----:B------:R-:W-:Y:S01]  /*4680*/  IMAD.U32 R4, RZ, RZ, UR9 ;  /* 0x00000009ff047e24 */ /* 0x000fe2000f8e00ff */
[----:B------:R-:W-:Y:S01]  /*4690*/  UIMAD.WIDE.U32 UR20, UR13, UR4, URZ ;  /* 0x000000040d1472a5 */ /* 0x000fe2000f8e003f */
[----:B------:R-:W4:Y:S01]  /*46a0*/  LDL.64 R20, [R1] ;  /* 0x0000000001147983 */ /* 0x000f220000100a00 */
[----:B------:R-:W-:Y:S02]  /*46b0*/  UIMAD UR15, UR13, UR5, UR15 ;  /* 0x000000050d0f72a4 */ /* 0x000fe4000f8e020f */
[----:B------:R-:W-:Y:S02]  /*46c0*/  USHF.L.U32 UR18, UR13, 0x6, URZ ;  /* 0x000000060d127899 */ /* 0x000fe4000800063f */
[----:B------:R-:W-:Y:S02]  /*46d0*/  USHF.L.U32 UR4, UR20, 0x6, URZ ;  /* 0x0000000614047899 */ /* 0x000fe4000800063f */
[----:B------:R-:W-:Y:S02]  /*46e0*/  UIADD3 UR15, UR21, UR15, URZ ;  /* 0x0000000f150f7290 */ /* 0x000fe4000fffe03f */
[----:B------:R-:W-:Y:S02]  /*46f0*/  IMAD.U32 R6, RZ, RZ, UR18 ;  /* 0x00000012ff067e24 */ /* 0x000fe4000f8e00ff */
[----:B------:R-:W-:Y:S01]  /*4700*/  IADD3 R5, P6, P5, R240, UR4, R5 ;  /* 0x00000004f0057c10 */ /* 0x000fe2000fdde005 */
[----:B------:R-:W-:Y:S01]  /*4710*/  USHF.L.U64.HI UR15, UR20, 0x6, UR15 ;  /* 0x00000006140f7899 */ /* 0x000fe2000801020f */
[----:B---3--:R-:W-:Y:S01]  /*4720*/  IADD3 R7, P1, R8, UR18, RZ ;  /* 0x0000001208077c10 */ /* 0x008fe2000ff3e0ff */
[----:B--2---:R-:W-:Y:S02]  /*4730*/  IMAD.MOV.U32 R14, RZ, RZ, R10 ;  /* 0x000000ffff0e7224 */ /* 0x004fe400078e000a */
[----:B------:R-:W-:Y:S01]  /*4740*/  IMAD.U32 R8, RZ, RZ, UR18 ;  /* 0x00000012ff087e24 */ /* 0x000fe2000f8e00ff */
[----:B------:R-:W-:Y:S01]  /*4750*/  LEA.HI.X.SX32 R6, R6, R239, 0x1, P1 ;  /* 0x000000ef06067211 */ /* 0x000fe200008f0eff */
[----:B------:R-:W-:Y:S01]  /*4760*/  IMAD.MOV.U32 R15, RZ, RZ, R11 ;  /* 0x000000ffff0f7224 */ /* 0x000fe200078e000b */
[----:B------:R-:W-:Y:S02]  /*4770*/  LOP3.LUT P1, RZ, R248, 0x1, RZ, 0xc0, !PT ;  /* 0x00000001f8ff7812 */ /* 0x000fe4000782c0ff */
[----:B----4-:R-:W-:Y:S02]  /*4780*/  IADD3.X R4, R21, UR15, R4, P6, P5 ;  /* 0x0000000f15047c10 */ /* 0x010fe4000b7ea404 */
[C---:B------:R-:W-:Y:S02]  /*4790*/  LEA R10, P5, R7.reuse, c[0x0][0x280], 0x2 ;  /* 0x0000a000070a7a11 */ /* 0x040fe400078a10ff */
[----:B------:R-:W-:Y:S02]  /*47a0*/  IADD3 R8, -R14, c[0x0][0x168], -R8 ;  /* 0x00005a000e087a10 */ /* 0x000fe40007ffe908 */
[----:B------:R-:W-:Y:S02]  /*47b0*/  IADD3 R3, P6, R240, UR4, RZ ;  /* 0x00000004f0037c10 */ /* 0x000fe4000ffde0ff */
[----:B------:R-:W-:Y:S02]  /*47c0*/  LEA.HI.X R11, R7, c[0x0][0x284], R6, 0x2, P5 ;  /* 0x0000a100070b7a11 */ /* 0x000fe400028f1406 */
[C---:B------:R-:W-:Y:S02]  /*47d0*/  ISETP.LT.OR P5, PT, R8.reuse, 0x1, !P1 ;  /* 0x000000010800780c */ /* 0x040fe40004fa1670 */
[----:B------:R-:W-:Y:S02]  /*47e0*/  IADD3.X R6, R21, UR15, RZ, P6, !PT ;  /* 0x0000000f15067c10 */ /* 0x000fe4000b7fe4ff */
[C---:B------:R-:W-:Y:S02]  /*47f0*/  LEA R12, P6, R3.reuse, c[0x0][0x1f0], 0x1 ;  /* 0x00007c00030c7a11 */ /* 0x040fe400078c08ff */
[----:B------:R-:W-:Y:S02]  /*4800*/  ISETP.LT.OR P1, PT, R8, 0x21, !P1 ;  /* 0x000000210800780c */ /* 0x000fe40004f21670 */
[----:B------:R-:W-:Y:S01]  /*4810*/  LEA.HI.X R13, R3, c[0x0][0x1f4], R6, 0x1, P6 ;  /* 0x00007d00030d7a11 */ /* 0x000fe200030f0c06 */
[----:B------:R-:W-:Y:S01]  /*4820*/  @!P2 IMAD.SHL.U32 R3, R246, 0x10, RZ ;  /* 0x00000010f603a824 */ /* 0x000fe200078e00ff */
        /* <DEDUP_REMOVED lines=8> */
[----:B------:R-:W-:Y:S11]  /*48b0*/  ISETP.LT.OR P6, PT, R8, 0x21, !P6 ;  /* 0x000000210800780c */ /* 0x000ff600077c1670 */
[----:B------:R1:W-:Y:S04]  /*48c0*/  LDGSTS.E.BYPASS.LTC128B.128 [R234+0x10080], [R12.64+0x80], !P5 ;  /* 0x100800800cea7fae */ /* 0x0003e8000e901d50 */
[----:B------:R1:W-:Y:S04]  /*48d0*/  LDGSTS.E.BYPASS.LTC128B.128 [R234+0xf080], [R6.64], !P1 ;  /* 0x0f08000006ea7fae */ /* 0x0003e8000c901d50 */
[----:B------:R1:W-:Y:S04]  /*48e0*/  LDGSTS.E.BYPASS.LTC128B.128 [R234+0x11080], [R6.64+0x80], !P6 ;  /* 0x1108008006ea7fae */ /* 0x0003e8000f101d50 */
[----:B------:R1:W-:Y:S02]  /*48f0*/  @!P2 LDGSTS.E.BYPASS.LTC128B.128 [R3+0x12280], [R10.64] ;  /* 0x122800000a03afae */ /* 0x0003e4000b901d50 */
.L_x_682:
[-C--:B-12-4-:R-:W-:Y:S01]  /*4900*/  HMMA.16816.F32.BF16 R4, R32, R16.reuse, RZ ;  /* 0x000000102004723c */ /* 0x096fe200000418ff */
[----:B------:R-:W-:Y:S01]  /*4910*/  LDSM.16.M88.4 R140, [R228+0x1800] ;  /* 0x00180000e48c783b */ /* 0x000fe20000000200 */
[----:B------:R-:W-:Y:S01]  /*4920*/  USHF.L.U32 UR7, UR7, 0xd, URZ ;  /* 0x0000000d07077899 */ /* 0x000fe2000800063f */
[----:B------:R-:W-:Y:S01]  /*4930*/  ISETP.GE.AND P5, PT, R226, 0x1, PT ;  /* 0x00000001e200780c */ /* 0x000fe20003fa6270 */
[----:B------:R-:W-:Y:S02]  /*4940*/  UISETP.GE.AND UP0, UPT, UR14, 0x1, UPT ;  /* 0x000000010e00788c */ /* 0x000fe4000bf06270 */
[----:B------:R-:W-:Y:S01]  /*4950*/  LDSM.16.MT88.4 R144, [R2+0x4080] ;  /* 0x004080000290783b */ /* 0x000fe20000004200 */
[----:B------:R-:W-:Y:S01]  /*4960*/  USHF.R.S32.HI UR4, URZ, 0x1f, UR7 ;  /* 0x0000001f3f047899 */ /* 0x000fe20008011407 */
[C---:B------:R-:W-:Y:S03]  /*4970*/  HMMA.16816.F32.BF16 R8, R36.reuse, R16, RZ ;  /* 0x000000102408723c */ /* 0x040fe600000418ff */
[----:B------:R-:W-:Y:S05]  /*4980*/  LDSM.16.M88.4 R148, [R227+0x1000] ;  /* 0x00100000e394783b */ /* 0x000fea0000000200 */
        /* <DEDUP_REMOVED lines=18> */
[----:B------:R-:W2:Y:S07]  /*4ab0*/  LDSM.16.MT88.4 R160, [R2+0x1880] ;  /* 0x0018800002a0783b */ /* 0x000eae0000004200 */
        /* <DEDUP_REMOVED lines=10> */
[----:B------:R-:W3:Y:S05]  /*4b60*/  LDSM.16.M88.4 R36, [R228+0x2000] ;  /* 0x00200000e424783b */ /* 0x000eea0000000200 */
[----:B------:R-:W4:Y:S02]  /*4b70*/  LDSM.16.M88.4 R144, [R228+0x2800] ;  /* 0x00280000e490783b */ /* 0x000f240000000200 */
[-C--:B--2---:R-:W-:Y:S08]  /*4b80*/  HMMA.16816.F32.BF16 R4, R148, R160.reuse, R4 ;  /* 0x000000a09404723c */ /* 0x084ff00000041804 */
[C---:B------:R-:W-:Y:S08]  /*4b90*/  HMMA.16816.F32.BF16 R8, R204.reuse, R160, R8 ;  /* 0x000000a0cc08723c */ /* 0x040ff00000041808 */
[-C--:B------:R-:W-:Y:S08]  /*4ba0*/  HMMA.16816.F32.BF16 R12, R204, R162.reuse, R12 ;  /* 0x000000a2cc0c723c */ /* 0x080ff0000004180c */
[C---:B------:R-:W-:Y:S01]  /*4bb0*/  HMMA.16816.F32.BF16 R16, R148.reuse, R162, R16 ;  /* 0x000000a29410723c */ /* 0x040fe20000041810 */
[----:B------:R-:W2:Y:S07]  /*4bc0*/  LDSM.16.MT88.4 R160, [R2+0x5080] ;  /* 0x0050800002a0783b */ /* 0x000eae0000004200 */
[-C--:B-1----:R-:W-:Y:S08]  /*4bd0*/  HMMA.16816.F32.BF16 R20, R148, R136.reuse, R20 ;  /* 0x000000889414723c */ /* 0x082ff00000041814 */
[C---:B------:R-:W-:Y:S08]  /*4be0*/  HMMA.16816.F32.BF16 R24, R204.reuse, R136, R24 ;  /* 0x00000088cc18723c */ /* 0x040ff00000041818 */
[-C--:B------:R-:W-:Y:S01]  /*4bf0*/  HMMA.16816.F32.BF16 R28, R204, R138.reuse, R28 ;  /* 0x0000008acc1c723c */ /* 0x080fe2000004181c */
[----:B------:R-:W-:Y:S07]  /*4c00*/  LDSM.16.M88.4 R204, [R227+0x2800] ;  /* 0x00280000e3cc783b */ /* 0x000fee0000000200 */
[----:B------:R-:W-:Y:S01]  /*4c10*/  HMMA.16816.F32.BF16 R32, R148, R138, R32 ;  /* 0x0000008a9420723c */ /* 0x000fe20000041820 */
[----:B------:R-:W-:Y:S05]  /*4c20*/  LDSM.16.M88.4 R136, [R227+0x2000] ;  /* 0x00200000e388783b */ /* 0x000fea0000000200 */
[----:B------:R-:W1:Y:S02]  /*4c30*/  LDSM.16.MT88.4 R148, [R2+0x2880] ;  /* 0x002880000294783b */ /* 0x000e640000004200 */
[-C--:B---3--:R-:W-:Y:S08]  /*4c40*/  HMMA.16816.F32.BF16 R4, R36, R140.reuse, R4 ;  /* 0x0000008c2404723c */ /* 0x088ff00000041804 */
[C---:B----4-:R-:W-:Y:S07]  /*4c50*/  HMMA.16816.F32.BF16 R8, R144.reuse, R140, R8 ;  /* 0x0000008c9008723c */ /* 0x050fee0000041808 */
[----:B------:R-:W-:Y:S01]  /*4c60*/  IMAD.WIDE.U32 R140, R236, c[0x0][0x238], R246 ;  /* 0x00008e00ec8c7a25 */ /* 0x000fe200078e00f6 */
[-C--:B------:R-:W-:Y:S08]  /*4c70*/  HMMA.16816.F32.BF16 R12, R144, R142.reuse, R12 ;  /* 0x0000008e900c723c */ /* 0x080ff0000004180c */
[C---:B------:R-:W-:Y:S08]  /*4c80*/  HMMA.16816.F32.BF16 R16, R36.reuse, R142, R16 ;  /* 0x0000008e2410723c */ /* 0x040ff00000041810 */
[-C--:B--2---:R-:W-:Y:S08]  /*4c90*/  HMMA.16816.F32.BF16 R20, R36, R160.reuse, R20 ;  /* 0x000000a02414723c */ /* 0x084ff00000041814 */
[C---:B------:R-:W-:Y:S08]  /*4ca0*/  HMMA.16816.F32.BF16 R24, R144.reuse, R160, R24 ;  /* 0x000000a09018723c */ /* 0x040ff00000041818 */
[-C--:B------:R-:W-:Y:S08]  /*4cb0*/  HMMA.16816.F32.BF16 R28, R144, R162.reuse, R28 ;  /* 0x000000a2901c723c */ /* 0x080ff0000004181c */
[----:B------:R-:W-:Y:S01]  /*4cc0*/  HMMA.16816.F32.BF16 R32, R36, R162, R32 ;  /* 0x000000a22420723c */ /* 0x000fe20000041820 */
[----:B------:R2:W3:Y:S07]  /*4cd0*/  LDSM.16.MT88.4 R36, [R2+0x5880] ;  /* 0x005880000224783b */ /* 0x0004ee0000004200 */
[-C--:B-1----:R-:W-:Y:S08]  /*4ce0*/  HMMA.16816.F32.BF16 R4, R136, R148.reuse, R4 ;  /* 0x000000948804723c */ /* 0x082ff00000041804 */
[C---:B------:R-:W-:Y:S08]  /*4cf0*/  HMMA.16816.F32.BF16 R8, R204.reuse, R148, R8 ;  /* 0x00000094cc08723c */ /* 0x040ff00000041808 */
[-C--:B------:R-:W-:Y:S04]  /*4d00*/  HMMA.16816.F32.BF16 R12, R204, R150.reuse, R12 ;  /* 0x00000096cc0c723c */ /* 0x080fe8000004180c */
[----:B--2---:R-:W-:Y:S04]  /*4d10*/  SHF.R.S32.HI R2, RZ, 0x1f, R236 ;  /* 0x0000001fff027819 */ /* 0x004fe800000114ec */
[C---:B------:R-:W-:Y:S04]  /*4d20*/  HMMA.16816.F32.BF16 R16, R136.reuse, R150, R16 ;  /* 0x000000968810723c */ /* 0x040fe80000041810 */
[----:B------:R-:W-:Y:S04]  /*4d30*/  IMAD R2, R2, c[0x0][0x238], RZ ;  /* 0x00008e0002027a24 */ /* 0x000fe800078e02ff */
[----:B------:R-:W-:Y:S01]  /*4d40*/  IMAD R2, R236, c[0x0][0x23c], R2 ;  /* 0x00008f00ec027a24 */ /* 0x000fe200078e0202 */
[-C--:B---3--:R-:W-:Y:S03]  /*4d50*/  HMMA.16816.F32.BF16 R20, R136, R36.reuse, R20 ;  /* 0x000000248814723c */ /* 0x088fe60000041814 */
[----:B------:R-:W-:Y:S01]  /*4d60*/  IMAD.IADD R141, R141, 0x1, R2 ;  /* 0x000000018d8d7824 */ /* 0x000fe200078e0202 */
[----:B------:R-:W-:Y:S03]  /*4d70*/  SHF.R.S32.HI R2, RZ, 0x1f, R237 ;  /* 0x0000001fff027819 */ /* 0x000fe600000114ed */
[C---:B------:R-:W-:Y:S01]  /*4d80*/  IMAD.WIDE.U32 R140, R237.reuse, c[0x0][0x240], R140 ;  /* 0x00009000ed8c7a25 */ /* 0x040fe200078e008c */
[C---:B------:R-:W-:Y:S04]  /*4d90*/  HMMA.16816.F32.BF16 R24, R204.reuse, R36, R24 ;  /* 0x00000024cc18723c */ /* 0x040fe80000041818 */
[----:B------:R-:W-:Y:S01]  /*4da0*/  IMAD R3, R2, c[0x0][0x240], RZ ;  /* 0x0000900002037a24 */ /* 0x000fe200078e02ff */
[----:B------:R-:W-:Y:S01]  /*4db0*/  IADD3 R2, P1, R140, UR7, RZ ;  /* 0x000000078c027c10 */ /* 0x000fe2000ff3e0ff */
[----:B------:R-:W-:Y:S02]  /*4dc0*/  UMOV UR7, UR13 ;  /* 0x0000000d00077c82 */ /* 0x000fe40008000000 */
[-C--:B------:R-:W-:Y:S04]  /*4dd0*/  HMMA.16816.F32.BF16 R28, R204, R38.reuse, R28 ;  /* 0x00000026cc1c723c */ /* 0x080fe8000004181c */
[----:B------:R-:W-:Y:S04]  /*4de0*/  IMAD R3, R237, c[0x0][0x244], R3 ;  /* 0x00009100ed037a24 */ /* 0x000fe800078e0203 */
[----:B------:R-:W-:Y:S01]  /*4df0*/  HMMA.16816.F32.BF16 R32, R136, R38, R32 ;  /* 0x000000268820723c */ /* 0x000fe20000041820 */
[----:B------:R-:W-:Y:S03]  /*4e00*/  LDSM.16.MT88.4 R36, [R229+0x17880] ;  /* 0x01788000e524783b */ /* 0x000fe60000004200 */
[----:B------:R-:W-:Y:S01]  /*4e10*/  IADD3.X R3, R141, UR4, R3, P1, !PT ;  /* 0x000000048d037c10 */ /* 0x000fe20008ffe403 */
[----:B------:R-:W-:Y:S01]  /*4e20*/  UIADD3 UR4, UR14, 0x1, URZ ;  /* 0x000000010e047890 */ /* 0x000fe2000fffe03f */
[C---:B------:R-:W-:Y:S03]  /*4e30*/  LEA R140, P1, R2.reuse, c[0x0][0x220], 0x2 ;  /* 0x00008800028c7a11 */ /* 0x040fe600078210ff */
[----:B------:R-:W-:Y:S03]  /*4e40*/  USEL UR14, UR4, URZ, !UP0 ;  /* 0x0000003f040e7287 */ /* 0x000fe6000c000000 */
[----:B------:R-:W-:Y:S01]  /*4e50*/  LEA.HI.X R141, R2, c[0x0][0x224], R3, 0x2, P1 ;  /* 0x00008900028d7a11 */ /* 0x000fe200008f1403 */
[C---:B------:R-:W-:Y:S01]  /*4e60*/  IMAD R2, R226.reuse, 0x2000, R231 ;  /* 0x00002000e2027824 */ /* 0x040fe200078e02e7 */
[----:B------:R-:W-:Y:S02]  /*4e70*/  ISETP.LE.AND P1, PT, R235, UR13, PT ;  /* 0x0000000deb007c0c */ /* 0x000fe4000bf23270 */
[----:B------:R-:W-:Y:S01]  /*4e80*/  IADD3 R226, R226, 0x1, RZ ;  /* 0x00000001e2e27810 */ /* 0x000fe20007ffe0ff */
[----:B------:R-:W-:Y:S01]  /*4e90*/  RED.E.ADD.F32.FTZ.RN.STRONG.GPU [R140.64], R4 ;  /* 0x000000048c00798e */ /* 0x000fe2000c10e790 */
[----:B------:R-:W-:Y:S02]  /*4ea0*/  IMAD.SHL.U32 R2, R2, 0x2, RZ ;  /* 0x0000000202027824 */ /* 0x000fe400078e00ff */
[----:B------:R-:W-:Y:S02]  /*4eb0*/  SEL R226, R226, RZ, !P5 ;  /* 0x000000ffe2e27207 */ /* 0x000fe40006800000 */
[----:B------:R-:W-:Y:S05]  /*4ec0*/  RED.E.ADD.F32.FTZ.RN.STRONG.GPU [R140.64+0x400], R5 ;  /* 0x000400058c00798e */ /* 0x000fea000c10e790 */
        /* <DEDUP_REMOVED lines=12> */
[----:B------:R-:W-:Y:S05]  /*4f90*/  LDSM.16.MT88.4 R4, [R229+0x15480] ;  /* 0x01548000e504783b */ /* 0x000fea0000004200 */
[----:B------:R-:W1:Y:S05]  /*4fa0*/  LDSM.16.MT88.4 R8, [R2+0x6080] ;  /* 0x006080000208783b */ /* 0x000e6a0000004200 */
[----:B------:R-:W-:Y:S05]  /*4fb0*/  RED.E.ADD.F32.FTZ.RN.STRONG.GPU [R140.64+0x3800], R14 ;  /* 0x0038000e8c00798e */ /* 0x000fea000c10e790 */
[----:B------:R-:W-:Y:S05]  /*4fc0*/  RED.E.ADD.F32.FTZ.RN.STRONG.GPU [R140.64+0x3c00], R15 ;  /* 0x003c000f8c00798e */ /* 0x000fea000c10e790 */
[----:B------:R-:W2:Y:S05]  /*4fd0*/  LDSM.16.MT88.4 R12, [R229+0x16480] ;  /* 0x01648000e50c783b */ /* 0x000eaa0000004200 */
[----:B------:R-:W3:Y:S05]  /*4fe0*/  LDSM.16.MT88.4 R16, [R229+0x17480] ;  /* 0x01748000e510783b */ /* 0x000eea0000004200 */
[----:B------:R-:W-:Y:S05]  /*4ff0*/  RED.E.ADD.F32.FTZ.RN.STRONG.GPU [R140.64+0x4000], R20 ;  /* 0x004000148c00798e */ /* 0x000fea000c10e790 */
[----:B------:R-:W-:Y:S05]  /*5000*/  RED.E.ADD.F32.FTZ.RN.STRONG.GPU [R140.64+0x4400], R21 ;  /* 0x004400158c00798e */ /* 0x000fea000c10e790 */
[----:B------:R-:W-:Y:S01]  /*5010*/  RED.E.ADD.F32.FTZ.RN.STRONG.GPU [R140.64+0x4800], R22 ;  /* 0x004800168c00798e */ /* 0x000fe2000c10e790 */
[-C--:B-1----:R-:W-:Y:S04]  /*5020*/  HMMA.16816.F32.BF16 R88, R4, R8.reuse, R88 ;  /* 0x000000080458723c */ /* 0x082fe80000041858 */
[----:B------:R-:W-:Y:S05]  /*5030*/  RED.E.ADD.F32.FTZ.RN.STRONG.GPU [R140.64+0x4c00], R23 ;  /* 0x004c00178c00798e */ /* 0x000fea000c10e790 */
[----:B------:R-:W-:Y:S05]  /*5040*/  RED.E.ADD.F32.FTZ.RN.STRONG.GPU [R140.64+0x5000], R24 ;  /* 0x005000188c00798e */ /* 0x000fea000c10e790 */
[----:B------:R-:W-:Y:S01]  /*5050*/  RED.E.ADD.F32.FTZ.RN.STRONG.GPU [R140.64+0x5400], R25 ;  /* 0x005400198c00798e */ /* 0x000fe2000c10e790 */
[-C--:B--2---:R-:W-:Y:S04]  /*5060*/  HMMA.16816.F32.BF16 R92, R12, R8.reuse, R92 ;  /* 0x000000080c5c723c */ /* 0x084fe8000004185c */
[----:B------:R-:W1:Y:S05]  /*5070*/  LDSM.16.MT88.4 R20, [R2+0x8080] ;  /* 0x008080000214783b */ /* 0x000e6a0000004200 */
[----:B------:R-:W-:Y:S01]  /*5080*/  RED.E.ADD.F32.FTZ.RN.STRONG.GPU [R140.64+0x5800], R26 ;  /* 0x0058001a8c00798e */ /* 0x000fe2000c10e790 */
[C---:B---3--:R-:W-:Y:S04]  /*5090*/  HMMA.16816.F32.BF16 R96, R16.reuse, R8, R96 ;  /* 0x000000081060723c */ /* 0x048fe80000041860 */
[----:B------:R-:W-:Y:S04]  /*50a0*/  RED.E.ADD.F32.FTZ.RN.STRONG.GPU [R140.64+0x5c00], R27 ;  /* 0x005c001b8c00798e */ /* 0x000fe8000c10e790 */
[-C--:B------:R-:W-:Y:S01]  /*50b0*/  HMMA.16816.F32.BF16 R100, R16, R10.reuse, R100 ;  /* 0x0000000a1064723c */ /* 0x080fe20000041864 */
[----:B------:R-:W-:Y:S05]  /*50c0*/  RED.E.ADD.F32.FTZ.RN.STRONG.GPU [R140.64+0x6000], R32 ;  /* 0x006000208c00798e */ /* 0x000fea000c10e790 */
[----:B------:R-:W-:Y:S02]  /*50d0*/  RED.E.ADD.F32.FTZ.RN.STRONG.GPU [R140.64+0x6400], R33 ;  /* 0x006400218c00798e */ /* 0x000fe4000c10e790 */
[-C--:B------:R-:W-:Y:S03]  /*50e0*/  HMMA.16816.F32.BF16 R104, R12, R10.reuse, R104 ;  /* 0x0000000a0c68723c */ /* 0x080fe60000041868 */
[----:B------:R-:W-:Y:S05]  /*50f0*/  RED.E.ADD.F32.FTZ.RN.STRONG.GPU [R140.64+0x6800], R34 ;  /* 0x006800228c00798e */ /* 0x000fea000c10e790 */
[C---:B------:R-:W-:Y:S01]  /*5100*/  HMMA.16816.F32.BF16 R108, R4.reuse, R10, R108 ;  /* 0x0000000a046c723c */ /* 0x040fe2000004186c */
[----:B------:R-:W-:Y:S05]  /*5110*/  RED.E.ADD.F32.FTZ.RN.STRONG.GPU [R140.64+0x6c00], R35 ;  /* 0x006c00238c00798e */ /* 0x000fea000c10e790 */
[----:B------:R-:W-:Y:S02]  /*5120*/  RED.E.ADD.F32.FTZ.RN.STRONG.GPU [R140.64+0x7000], R28 ;  /* 0x0070001c8c00798e */ /* 0x000fe4000c10e790 */
[-C--:B-1----:R-:W-:Y:S03]  /*5130*/  HMMA.16816.F32.BF16 R112, R4, R20.reuse, R112 ;  /* 0x000000140470723c */ /* 0x082fe60000041870 */
[----:B------:R-:W-:Y:S05]  /*5140*/  RED.E.ADD.F32.FTZ.RN.STRONG.GPU [R140.64+0x7400], R29 ;  /* 0x0074001d8c00798e */ /* 0x000fea000c10e790 */
[----:B------:R-:W-:Y:S01]  /*5150*/  RED.E.ADD.F32.FTZ.RN.STRONG.GPU [R140.64+0x7800], R30 ;  /* 0x0078001e8c00798e */ /* 0x000fe2000c10e790 */
[-C--:B------:R-:W-:Y:S04]  /*5160*/  HMMA.16816.F32.BF16 R116, R12, R20.reuse, R116 ;  /* 0x000000140c74723c */ /* 0x080fe80000041874 */
[----:B------:R-:W-:Y:S04]  /*5170*/  LDSM.16.MT88.4 R24, [R229+0x15880] ;  /* 0x01588000e518783b */ /* 0x000fe80000004200 */
[C---:B------:R-:W-:Y:S01]  /*5180*/  HMMA.16816.F32.BF16 R120, R16.reuse, R20, R120 ;  /* 0x000000141078723c */ /* 0x040fe20000041878 */
[----:B------:R-:W-:Y:S05]  /*5190*/  RED.E.ADD.F32.FTZ.RN.STRONG.GPU [R140.64+0x7c00], R31 ;  /* 0x007c001f8c00798e */ /* 0x000fea000c10e790 */
[----:B------:R-:W1:Y:S02]  /*51a0*/  LDSM.16.MT88.4 R28, [R2+0x6880] ;  /* 0x00688000021c783b */ /* 0x000e640000004200 */
[-C--:B------:R-:W-:Y:S03]  /*51b0*/  HMMA.16816.F32.BF16 R124, R16, R22.reuse, R124 ;  /* 0x00000016107c723c */ /* 0x080fe6000004187c */
[----:B------:R-:W2:Y:S05]  /*51c0*/  LDSM.16.MT88.4 R32, [R229+0x16880] ;  /* 0x01688000e520783b */ /* 0x000eaa0000004200 */
[-C--:B------:R-:W-:Y:S01]  /*51d0*/  HMMA.16816.F32.BF16 R128, R12, R22.reuse, R128 ;  /* 0x000000160c80723c */ /* 0x080fe20000041880 */
[----:B------:R-:W3:Y:S05]  /*51e0*/  LDSM.16.MT88.4 R136, [R2+0x8880] ;  /* 0x008880000288783b */ /* 0x000eea0000004200 */
[----:B------:R-:W-:Y:S02]  /*51f0*/  LDSM.16.MT88.4 R8, [R2+0x7080] ;  /* 0x007080000208783b */ /* 0x000fe40000004200 */
[----:B------:R-:W-:Y:S03]  /*5200*/  HMMA.16816.F32.BF16 R132, R4, R22, R132 ;  /* 0x000000160484723c */ /* 0x000fe60000041884 */
[----:B------:R-:W4:Y:S05]  /*5210*/  LDSM.16.MT88.4 R4, [R229+0x15c80] ;  /* 0x015c8000e504783b */ /* 0x000f2a0000004200 */
[----:B------:R-:W5:Y:S05]  /*5220*/  LDSM.16.MT88.4 R12, [R229+0x16c80] ;  /* 0x016c8000e50c783b */ /* 0x000f6a0000004200 */
[----:B------:R-:W3:Y:S05]  /*5230*/  LDSM.16.MT88.4 R16, [R229+0x17c80] ;  /* 0x017c8000e510783b */ /* 0x000eea0000004200 */
[----:B------:R-:W3:Y:S01]  /*5240*/  LDSM.16.MT88.4 R20, [R2+0x9080] ;  /* 0x009080000214783b */ /* 0x000ee20000004200 */
[-C--:B-1----:R-:W-:Y:S04]  /*5250*/  HMMA.16816.F32.BF16 R88, R24, R28.reuse, R88 ;  /* 0x0000001c1858723c */ /* 0x082fe80000041858 */
[----:B------:R-:W-:Y:S04]  /*5260*/  LDSM.16.MT88.4 R140, [R229+0x18080] ;  /* 0x01808000e58c783b */ /* 0x000fe80000004200 */
[-C--:B--2---:R-:W-:Y:S08]  /*5270*/  HMMA.16816.F32.BF16 R92, R32, R28.reuse, R92 ;  /* 0x0000001c205c723c */ /* 0x084ff0000004185c */
[C---:B------:R-:W-:Y:S08]  /*5280*/  HMMA.16816.F32.BF16 R96, R36.reuse, R28, R96 ;  /* 0x0000001c2460723c */ /* 0x040ff00000041860 */
        /* <DEDUP_REMOVED lines=13> */
[-C--:B----4-:R-:W-:Y:S08]  /*5360*/  HMMA.16816.F32.BF16 R88, R4, R8.reuse, R88 ;  /* 0x000000080458723c */ /* 0x090ff00000041858 */
[-C--:B-----5:R-:W-:Y:S08]  /*5370*/  HMMA.16816.F32.BF16 R92, R12, R8.reuse, R92 ;  /* 0x000000080c5c723c */ /* 0x0a0ff0000004185c */
[C---:B------:R-:W-:Y:S08]  /*5380*/  HMMA.16816.F32.BF16 R96, R16.reuse, R8, R96 ;  /* 0x000000081060723c */ /* 0x040ff00000041860 */
[-C--:B------:R-:W-:Y:S08]  /*5390*/  HMMA.16816.F32.BF16 R100, R16, R10.reuse, R100 ;  /* 0x0000000a1064723c */ /* 0x080ff00000041864 */
[-C--:B------:R-:W-:Y:S08]  /*53a0*/  HMMA.16816.F32.BF16 R104, R12, R10.reuse, R104 ;  /* 0x0000000a0c68723c */ /* 0x080ff00000041868 */
[C---:B------:R-:W-:Y:S08]  /*53b0*/  HMMA.16816.F32.BF16 R108, R4.reuse, R10, R108 ;  /* 0x0000000a046c723c */ /* 0x040ff0000004186c */
[-C--:B------:R-:W-:Y:S08]  /*53c0*/  HMMA.16816.F32.BF16 R112, R4, R20.reuse, R112 ;  /* 0x000000140470723c */ /* 0x080ff00000041870 */
        /* <DEDUP_REMOVED lines=67> */
.L_x_680:
        /* <DEDUP_REMOVED lines=18> */
[----:B------:R-:W-:Y:S01]  /*5920*/  LEA.HI R3, R0, R246, RZ, 0x4 ;  /* 0x000000f600037211 */ /* 0x000fe200078f20ff */
[----:B------:R-:W-:Y:S01]  /*5930*/  IMAD.SHL.U32 R8, R5, 0x40, RZ ;  /* 0x0000004005087824 */ /* 0x000fe200078e00ff */
[----:B------:R-:W-:Y:S01]  /*5940*/  SHF.R.U32.HI R7, RZ, 0x3, R7 ;  /* 0x00000003ff077819 */ /* 0x000fe20000011607 */
[----:B------:R-:W-:Y:S01]  /*5950*/  IMAD.IADD R6, R246, 0x1, -R6 ;  /* 0x00000001f6067824 */ /* 0x000fe200078e0a06 */
[----:B------:R-:W-:-:S02]  /*5960*/  LOP3.LUT R2, R3, 0xfffffff0, RZ, 0xc0, !PT ;  /* 0xfffffff003027812 */ /* 0x000fc400078ec0ff */
[----:B------:R-:W-:Y:S01]  /*5970*/  LOP3.LUT R8, R8, 0x1c0, RZ, 0xc0, !PT ;  /* 0x000001c008087812 */ /* 0x000fe200078ec0ff */
[----:B------:R-:W-:Y:S01]  /*5980*/  IMAD R4, R4, 0x200, R6 ;  /* 0x0000020004047824 */ /* 0x000fe200078e0206 */
[----:B------:R-:W-:Y:S01]  /*5990*/  LEA.HI R0, R0, R246, RZ, 0x7 ;  /* 0x000000f600007211 */ /* 0x000fe200078f38ff */
[----:B------:R-:W-:Y:S01]  /*59a0*/  IMAD.IADD R2, R246, 0x1, -R2 ;  /* 0x00000001f6027824 */ /* 0x000fe200078e0a02 */
[----:B------:R-:W-:Y:S02]  /*59b0*/  LOP3.LUT R7, R8, 0x18, R7, 0xf8, !PT ;  /* 0x0000001808077812 */ /* 0x000fe400078ef807 */
[----:B------:R-:W-:Y:S01]  /*59c0*/  SHF.R.U32.HI R8, RZ, 0x3, R8 ;  /* 0x00000003ff087819 */ /* 0x000fe20000011608 */
[----:B------:R-:W-:Y:S01]  /*59d0*/  IMAD.SHL.U32 R0, R0, 0x4, RZ ;  /* 0x0000000400007824 */ /* 0x000fe200078e00ff */
[----:B------:R-:W-:Y:S02]  /*59e0*/  SHF.R.S32.HI R6, RZ, 0x4, R3 ;  /* 0x00000004ff067819 */ /* 0x000fe40000011403 */
[----:B------:R-:W-:-:S02]  /*59f0*/  SHF.R.S32.HI R3, RZ, 0x1f, R2 ;  /* 0x0000001fff037819 */ /* 0x000fc40000011402 */
[----:B------:R-:W-:Y:S02]  /*5a00*/  LOP3.LUT R7, R7, R8, RZ, 0x3c, !PT ;  /* 0x0000000807077212 */ /* 0x000fe400078e3cff */
[----:B------:R-:W-:Y:S01]  /*5a10*/  LOP3.LUT P0, RZ, R5, 0x4, RZ, 0xc0, !PT ;  /* 0x0000000405ff7812 */ /* 0x000fe2000780c0ff */
[----:B------:R-:W-:Y:S01]  /*5a20*/  IMAD.SHL.U32 R5, R6, 0x40, RZ ;  /* 0x0000004006057824 */ /* 0x000fe200078e00ff */
[----:B------:R-:W-:Y:S01]  /*5a30*/  LEA.HI R3, R3, R2, RZ, 0x3 ;  /* 0x0000000203037211 */ /* 0x000fe200078f18ff */
[----:B------:R-:W-:Y:S01]  /*5a40*/  IMAD.U32 R4, R4, 0x2, R7 ;  /* 0x0000000204047824 */ /* 0x000fe200078e0007 */
[----:B------:R-:W-:Y:S01]  /*5a50*/  LOP3.LUT R0, R0, 0xfffffe00, RZ, 0xc0, !PT ;  /* 0xfffffe0000007812 */ /* 0x000fe200078ec0ff */
[----:B------:R-:W-:Y:S01]  /*5a60*/  IMAD.SHL.U32 R2, R2, 0x8, RZ ;  /* 0x0000000802027824 */ /* 0x000fe200078e00ff */
[----:B------:R-:W-:Y:S01]  /*5a70*/  SHF.R.S32.HI R3, RZ, 0x3, R3 ;  /* 0x00000003ff037819 */ /* 0x000fe20000011403 */
[----:B------:R-:W-:Y:S01]  /*5a80*/  IMAD.SHL.U32 R4, R4, 0x2, RZ ;  /* 0x0000000204047824 */ /* 0x000fe200078e00ff */
[----:B------:R-:W-:-:S02]  /*5a90*/  F2FP.BF16.PACK_AB R42, R43, R42 ;  /* 0x0000002a2b2a723e */ /* 0x000fc400000010ff */
[----:B------:R-:W-:Y:S01]  /*5aa0*/  F2FP.BF16.PACK_AB R60, R61, R60 ;  /* 0x0000003c3d3c723e */ /* 0x000fe200000010ff */
[----:B------:R-:W-:Y:S01]  /*5ab0*/  IMAD R0, R3, 0x1800, R0 ;  /* 0x0000180003007824 */ /* 0x000fe200078e0200 */
[C---:B------:R-:W-:Y:S01]  /*5ac0*/  IADD3 R3, R4.reuse, 0x40, RZ ;  /* 0x0000004004037810 */ /* 0x040fe20007ffe0ff */
[----:B------:R-:W-:Y:S01]  /*5ad0*/  STS [R4+0x6080], R40 ;  /* 0x0060802804007388 */ /* 0x000fe20000000800 */
[----:B------:R-:W-:Y:S02]  /*5ae0*/  F2FP.BF16.PACK_AB R62, R63, R62 ;  /* 0x0000003e3f3e723e */ /* 0x000fe400000010ff */
[----:B------:R-:W-:Y:S01]  /*5af0*/  @P0 IADD3 R3, R4, -0x40, RZ ;  /* 0xffffffc004030810 */ /* 0x000fe20007ffe0ff */
        /* <DEDUP_REMOVED lines=15> */
[----:B------:R1:W-:Y:S01]  /*5bf0*/  STS [R3+0x7080], R56 ;  /* 0x0070803803007388 */ /* 0x0003e20000000800 */
        /* <DEDUP_REMOVED lines=18> */
[----:B------:R-:W-:Y:S01]  /*5d20*/  F2FP.BF16.PACK_AB R108, R109, R108 ;  /* 0x0000006c6d6c723e */ /* 0x000fe200000010ff */
[----:B-1----:R-:W-:Y:S01]  /*5d30*/  IMAD.MOV.U32 R56, RZ, RZ, -0x60 ;  /* 0xffffffa0ff387424 */ /* 0x002fe200078e00ff */
[----:B------:R-:W-:Y:S01]  /*5d40*/  F2FP.BF16.PACK_AB R110, R111, R110 ;  /* 0x0000006e6f6e723e */ /* 0x000fe200000010ff */
[----:B------:R-:W-:Y:S01]  /*5d50*/  STS [R4+0x9480], R66 ;  /* 0x0094804204007388 */ /* 0x000fe20000000800 */
[----:B------:R-:W-:Y:S01]  /*5d60*/  F2FP.BF16.PACK_AB R92, R93, R92 ;  /* 0x0000005c5d5c723e */ /* 0x000fe200000010ff */
[----:B------:R-:W-:Y:S01]  /*5d70*/  IMAD R56, R238, R56, c[0x0][0x2f0] ;  /* 0x0000bc00ee387624 */ /* 0x000fe200078e0238 */
        /* <DEDUP_REMOVED lines=29> */
[----:B------:R-:W-:-:S02]  /*5f50*/  LOP3.LUT R5, R5, 0x1c0, RZ, 0xc0, !PT ;  /* 0x000001c005057812 */ /* 0x000fc400078ec0ff */
[----:B------:R-:W-:Y:S01]  /*5f60*/  IMNMX R56, R56, 0x60, PT ;  /* 0x0000006038387817 */ /* 0x000fe20003800200 */
[----:B------:R-:W-:Y:S01]  /*5f70*/  STS [R4+0x80], R88 ;  /* 0x0000805804007388 */ /* 0x000fe20000000800 */
[----:B------:R-:W-:Y:S02]  /*5f80*/  LOP3.LUT R7, R5, 0x38, R2, 0xf8, !PT ;  /* 0x0000003805077812 */ /* 0x000fe400078ef802 */
[----:B------:R-:W-:Y:S01]  /*5f90*/  SHF.R.U32.HI R5, RZ, 0x3, R5 ;  /* 0x00000003ff057819 */ /* 0x000fe20000011605 */
[----:B------:R-:W-:Y:S01]  /*5fa0*/  STS [R4+0x480], R90 ;  /* 0x0004805a04007388 */ /* 0x000fe20000000800 */
[----:B------:R-:W-:Y:S02]  /*5fb0*/  ISETP.GE.AND P5, PT, R6, R56, PT ;  /* 0x000000380600720c */ /* 0x000fe40003fa6270 */
[----:B------:R-:W-:Y:S01]  /*5fc0*/  LOP3.LUT R5, R7, R5, RZ, 0x3c, !PT ;  /* 0x0000000507057212 */ /* 0x000fe200078e3cff */
[----:B------:R-:W-:Y:S01]  /*5fd0*/  STS [R3+0x80], R108 ;  /* 0x0000806c03007388 */ /* 0x000fe20000000800 */
[----:B------:R-:W-:-:S03]  /*5fe0*/  ISETP.GE.OR P0, PT, R2, c[0x0][0x324], P5 ;  /* 0x0000c90002007a0c */ /* 0x000fc60002f06670 */
[----:B------:R-:W-:Y:S01]  /*5ff0*/  STS [R3+0x480], R110 ;  /* 0x0004806e03007388 */ /* 0x000fe20000000800 */
[----:B------:R-:W-:Y:S01]  /*6000*/  IMAD.IADD R0, R0, 0x1, R5 ;  /* 0x0000000100007824 */ /* 0x000fe200078e0205 */
[----:B------:R-:W-:Y:S02]  /*6010*/  SHF.R.S32.HI R5, RZ, 0x1f, R236 ;  /* 0x0000001fff057819 */ /* 0x000fe400000114ec */
[----:B------:R-:W-:Y:S01]  /*6020*/  STS [R4+0x1080], R92 ;  /* 0x0010805c04007388 */ /* 0x000fe20000000800 */
[----:B------:R-:W-:Y:S02]  /*6030*/  IMAD.SHL.U32 R0, R0, 0x2, RZ ;  /* 0x0000000200007824 */ /* 0x000fe400078e00ff */
[----:B------:R-:W-:Y:S01]  /*6040*/  IMAD R7, R5, c[0x0][0x338], RZ ;  /* 0x0000ce0005077a24 */ /* 0x000fe200078e02ff */
[----:B------:R-:W-:Y:S03]  /*6050*/  STS [R4+0x1480], R94 ;  /* 0x0014805e04007388 */ /* 0x000fe60000000800 */
[----:B------:R-:W-:Y:S01]  /*6060*/  IMAD R7, R236, c[0x0][0x33c], R7 ;  /* 0x0000cf00ec077a24 */ /* 0x000fe200078e0207 */
        /* <DEDUP_REMOVED lines=18> */
[----:B------:R-:W-:Y:S01]  /*6190*/  BAR.SYNC.DEFER_BLOCKING 0x1, 0x100 ;  /* 0x0044000000007b1d */ /* 0x000fe20000010000 */
[----:B-1----:R-:W-:-:S05]  /*61a0*/  SHF.R.S32.HI R4, RZ, 0x1f, R237 ;  /* 0x0000001fff047819 */ /* 0x002fca00000114ed */
[----:B------:R-:W-:Y:S01]  /*61b0*/  IMAD R52, R4, c[0x0][0x340], RZ ;  /* 0x0000d00004347a24 */ /* 0x000fe200078e02ff */
[----:B--2---:R-:W-:-:S03]  /*61c0*/  SHF.R.S32.HI R3, RZ, 0x1f, R2 ;  /* 0x0000001fff037819 */ /* 0x004fc60000011402 */
[----:B------:R-:W-:Y:S01]  /*61d0*/  IMAD R52, R237, c[0x0][0x344], R52 ;  /* 0x0000d100ed347a24 */ /* 0x000fe200078e0234 */
[----:B------:R1:W2:Y:S01]  /*61e0*/  LDS.128 R48, [R0+0x6880] ;  /* 0x0068800000307984 */ /* 0x0002a20000000c00 */
[----:B------:R-:W-:-:S03]  /*61f0*/  IMAD.WIDE.U32 R54, R236, c[0x0][0x338], R2 ;  /* 0x0000ce00ec367a25 */ /* 0x000fc600078e0002 */
[----:B------:R1:W3:Y:S01]  /*6200*/  LDS.128 R44, [R0+0x7080] ;  /* 0x00708000002c7984 */ /* 0x0002e20000000c00 */
[----:B------:R-:W-:Y:S01]  /*6210*/  IMAD.IADD R55, R55, 0x1, R7 ;  /* 0x0000000137377824 */ /* 0x000fe200078e0207 */
[----:B------:R-:W-:Y:S02]  /*6220*/  SHF.R.S32.HI R7, RZ, 0x1f, R6 ;  /* 0x0000001fff077819 */ /* 0x000fe40000011406 */
[----:B------:R1:W4:Y:S01]  /*6230*/  LDS.128 R40, [R0+0x7880] ;  /* 0x0078800000287984 */ /* 0x0003220000000c00 */
[----:B------:R-:W-:-:S03]  /*6240*/  IMAD.WIDE.U32 R58, R237, c[0x0][0x340], R54 ;  /* 0x0000d000ed3a7a25 */ /* 0x000fc600078e0036 */
        /* <DEDUP_REMOVED lines=20> */
.L_x_686:
[----:B--2---:R-:W-:Y:S05]  /*6390*/  BSYNC B0 ;  /* 0x0000000000007941 */ /* 0x004fea0003800000 */
.L_x_685:
[----:B-1----:R-:W-:Y:S01]  /*63a0*/  IADD3 R0, R6, 0x10, RZ ;  /* 0x0000001006007810 */ /* 0x002fe20007ffe0ff */
[----:B------:R-:W-:Y:S03]  /*63b0*/  BSSY B0, `(.L_x_687) ;  /* 0x000000f000007945 */ /* 0x000fe60003800000 */
[----:B------:R-:W-:-:S04]  /*63c0*/  ISETP.GE.AND P4, PT, R0, R56, PT ;  /* 0x000000380000720c */ /* 0x000fc80003f86270 */
[----:B------:R-:W-:-:S13]  /*63d0*/  ISETP.GE.OR P0, PT, R2, c[0x0][0x324], P4 ;  /* 0x0000c90002007a0c */ /* 0x000fda0002706670 */
[----:B------:R-:W-:Y:S05]  /*63e0*/  @P0 BRA `(.L_x_688) ;  /* 0x000000b000000947 */ /* 0x000fea0003800000 */
[----:B------:R-:W-:Y:S01]  /*63f0*/  IADD3 R52, P0, R238, 0x10, RZ ;  /* 0x00000010ee347810 */ /* 0x000fe20007f1e0ff */
[----:B------:R-:W-:Y:S01]  /*6400*/  IMAD.MOV.U32 R54, RZ, RZ, R58 ;  /* 0x000000ffff367224 */ /* 0x000fe200078e003a */
[----:B------:R-:W-:-:S03]  /*6410*/  MOV R55, R61 ;  /* 0x0000003d00377202 */ /* 0x000fc60000000f00 */
[----:B------:R-:W-:Y:S02]  /*6420*/  IMAD.X R0, RZ, RZ, R239, P0 ;  /* 0x000000ffff007224 */ /* 0x000fe400000e06ef */
[----:B------:R-:W-:-:S04]  /*6430*/  IMAD.WIDE.U32 R54, R52, c[0x0][0x330], R54 ;  /* 0x0000cc0034367a25 */ /* 0x000fc800078e0036 */
[----:B------:R-:W-:-:S04]  /*6440*/  IMAD R0, R0, c[0x0][0x330], RZ ;  /* 0x0000cc0000007a24 */ /* 0x000fc800078e02ff */
[----:B------:R-:W-:Y:S01]  /*6450*/  IMAD R0, R52, c[0x0][0x334], R0 ;  /* 0x0000cd0034007a24 */ /* 0x000fe200078e0200 */
[----:B------:R-:W-:-:S04]  /*6460*/  LEA R52, P0, R54, c[0x0][0x318], 0x1 ;  /* 0x0000c60036347a11 */ /* 0x000fc800078008ff */
[----:B------:R-:W-:-:S04]  /*6470*/  IADD3 R0, R55, R0, RZ ;  /* 0x0000000037007210 */ /* 0x000fc80007ffe0ff */
[----:B------:R-:W-:-:S05]  /*6480*/  LEA.HI.X R53, R54, c[0x0][0x31c], R0, 0x1, P0 ;  /* 0x0000c70036357a11 */ /* 0x000fca00000f0c00 */
[----:B------:R1:W-:Y:S02]  /*6490*/  STG.E.128 [R52.64], R48 ;  /* 0x0000003034007986 */ /* 0x0003e4000c101d10 */
.L_x_688:
[----:B------:R-:W-:Y:S05]  /*64a0*/  BSYNC B0 ;  /* 0x0000000000007941 */ /* 0x000fea0003800000 */
.L_x_687:
[----:B------:R-:W-:Y:S01]  /*64b0*/  IADD3 R0, R6, 0x20, RZ ;  /* 0x0000002006007810 */ /* 0x000fe20007ffe0ff */
[----:B------:R-:W-:Y:S03]  /*64c0*/  BSSY B0, `(.L_x_689) ;  /* 0x000000f000007945 */ /* 0x000fe60003800000 */
[----:B------:R-:W-:-:S04]  /*64d0*/  ISETP.GE.AND P3, PT, R0, R56, PT ;  /* 0x000000380000720c */ /* 0x000fc80003f66270 */
[----:B------:R-:W-:-:S13]  /*64e0*/  ISETP.GE.OR P0, PT, R2, c[0x0][0x324], P3 ;  /* 0x0000c90002007a0c */ /* 0x000fda0001f06670 */
[----:B------:R-:W-:Y:S05]  /*64f0*/  @P0 BRA `(.L_x_690) ;  /* 0x000000b000000947 */ /* 0x000fea0003800000 */
[----:B-1----:R-:W-:Y:S01]  /*6500*/  IADD3 R48, P0, R238, 0x20, RZ ;  /* 0x00000020ee307810 */ /* 0x002fe20007f1e0ff */
        /* <DEDUP_REMOVED lines=9> */
[----:B---3--:R1:W-:Y:S02]  /*65a0*/  STG.E.128 [R48.64], R44 ;  /* 0x0000002c30007986 */ /* 0x0083e4000c101d10 */
.L_x_690:
[----:B------:R-:W-:Y:S05]  /*65b0*/  BSYNC B0 ;  /* 0x0000000000007941 */ /* 0x000fea0003800000 */
.L_x_689:
[----:B------:R-:W-:Y:S01]  /*65c0*/  IADD3 R0, R6, 0x30, RZ ;  /* 0x0000003006007810 */ /* 0x000fe20007ffe0ff */
[----:B------:R-:W-:Y:S03]  /*65d0*/  BSSY B0, `(.L_x_691) ;  /* 0x000000f000007945 */ /* 0x000fe60003800000 */
[----:B------:R-:W-:-:S04]  /*65e0*/  ISETP.GE.AND P2, PT, R0, R56, PT ;  /* 0x000000380000720c */ /* 0x000fc80003f46270 */
[----:B------:R-:W-:-:S13]  /*65f0*/  ISETP.GE.OR P0, PT, R2, c[0x0][0x324], P2 ;  /* 0x0000c90002007a0c */ /* 0x000fda0001706670 */
[----:B------:R-:W-:Y:S05]  /*6600*/  @P0 BRA `(.L_x_692) ;  /* 0x000000b000000947 */ /* 0x000fea0003800000 */
[----:B-1-3--:R-:W-:Y:S01]  /*6610*/  IADD3 R44, P0, R238, 0x30, RZ ;  /* 0x00000030ee2c7810 */ /* 0x00afe20007f1e0ff */
        /* <DEDUP_REMOVED lines=9> */
[----:B----4-:R1:W-:Y:S02]  /*66b0*/  STG.E.128 [R44.64], R40 ;  /* 0x000000282c007986 */ /* 0x0103e4000c101d10 */
.L_x_692:
[----:B------:R-:W-:Y:S05]  /*66c0*/  BSYNC B0 ;  /* 0x0000000000007941 */ /* 0x000fea0003800000 */
.L_x_691:
[----:B------:R-:W-:Y:S01]  /*66d0*/  IADD3 R0, R6, 0x40, RZ ;  /* 0x0000004006007810 */ /* 0x000fe20007ffe0ff */
[----:B------:R-:W-:Y:S03]  /*66e0*/  BSSY B0, `(.L_x_693) ;  /* 0x000000f000007945 */ /* 0x000fe60003800000 */
[----:B------:R-:W-:-:S04]  /*66f0*/  ISETP.GE.AND P1, PT, R0, R56, PT ;  /* 0x000000380000720c */ /* 0x000fc80003f26270 */
[----:B------:R-:W-:-:S13]  /*6700*/  ISETP.GE.OR P0, PT, R2, c[0x0][0x324], P1 ;  /* 0x0000c90002007a0c */ /* 0x000fda0000f06670 */
[----:B------:R-:W-:Y:S05]  /*6710*/  @P0 BRA `(.L_x_694) ;  /* 0x000000b000000947 */ /* 0x000fea0003800000 */
[----:B-1--4-:R-:W-:Y:S01]  /*6720*/  IADD3 R40, P0, R238, 0x40, RZ ;  /* 0x00000040ee287810 */ /* 0x012fe20007f1e0ff */
        /* <DEDUP_REMOVED lines=10> */
.L_x_694:
[----:B------:R-:W-:Y:S05]  /*67d0*/  BSYNC B0 ;  /* 0x0000000000007941 */ /* 0x000fea0003800000 */
.L_x_693:
[----:B------:R-:W-:Y:S01]  /*67e0*/  IADD3 R6, R6, 0x50, RZ ;  /* 0x0000005006067810 */ /* 0x000fe20007ffe0ff */
[----:B------:R-:W-:Y:S03]  /*67f0*/  BSSY B0, `(.L_x_695) ;  /* 0x000000f000007945 */ /* 0x000fe60003800000 */
[----:B------:R-:W-:-:S04]  /*6800*/  ISETP.GE.AND P0, PT, R6, R56, PT ;  /* 0x000000380600720c */ /* 0x000fc80003f06270 */
[----:B------:R-:W-:-:S13]  /*6810*/  ISETP.GE.OR P6, PT, R2, c[0x0][0x324], P0 ;  /* 0x0000c90002007a0c */ /* 0x000fda00007c6670 */
[----:B------:R-:W-:Y:S05]  /*6820*/  @P6 BRA `(.L_x_696) ;  /* 0x000000b000006947 */ /* 0x000fea0003800000 */
[----:B------:R-:W-:Y:S01]  /*6830*/  IADD3 R6, P6, R238, 0x50, RZ ;  /* 0x00000050ee067810 */ /* 0x000fe20007fde0ff */
[----:B-1----:R-:W-:Y:S01]  /*6840*/  IMAD.MOV.U32 R36, RZ, RZ, R58 ;  /* 0x000000ffff247224 */ /* 0x002fe200078e003a */
        /* <DEDUP_REMOVED lines=9> */
.L_x_696:
[----:B------:R-:W-:Y:S05]  /*68e0*/  BSYNC B0 ;  /* 0x0000000000007941 */ /* 0x000fea0003800000 */
.L_x_695:
        /* <DEDUP_REMOVED lines=19> */
.L_x_698:
[----:B------:R-:W-:Y:S05]  /*6a20*/  BSYNC B0 ;  /* 0x0000000000007941 */ /* 0x000fea0003800000 */
.L_x_697:
[----:B------:R-:W-:Y:S01]  /*6a30*/  ISETP.GE.OR P4, PT, R2, c[0x0][0x2f4], P4 ;  /* 0x0000bd0002007a0c */ /* 0x000fe20002786670 */
[----:B------:R-:W-:-:S12]  /*6a40*/  BSSY B0, `(.L_x_699) ;  /* 0x000000d000007945 */ /* 0x000fd80003800000 */
        /* <DEDUP_REMOVED lines=12> */
.L_x_700:
[----:B------:R-:W-:Y:S05]  /*6b10*/  BSYNC B0 ;  /* 0x0000000000007941 */ /* 0x000fea0003800000 */
.L_x_699:
[----:B------:R-:W-:Y:S01]  /*6b20*/  ISETP.GE.OR P3, PT, R2, c[0x0][0x2f4], P3 ;  /* 0x0000bd0002007a0c */ /* 0x000fe20001f66670 */
[----:B------:R-:W-:-:S12]  /*6b30*/  BSSY B0, `(.L_x_701) ;  /* 0x000000d000007945 */ /* 0x000fd80003800000 */
        /* <DEDUP_REMOVED lines=12> */
.L_x_702:
[----:B------:R-:W-:Y:S05]  /*6c00*/  BSYNC B0 ;  /* 0x0000000000007941 */ /* 0x000fea0003800000 */
.L_x_701:
        /* <DEDUP_REMOVED lines=14> */
.L_x_704:
[----:B------:R-:W-:Y:S05]  /*6cf0*/  BSYNC B0 ;  /* 0x0000000000007941 */ /* 0x000fea0003800000 */
.L_x_703:
        /* <DEDUP_REMOVED lines=14> */
.L_x_706:
[----:B------:R-:W-:Y:S05]  /*6de0*/  BSYNC B0 ;  /* 0x0000000000007941 */ /* 0x000fea0003800000 */
.L_x_705:
[----:B------:R-:W-:-:S13]  /*6df0*/  ISETP.GE.OR P0, PT, R2, c[0x0][0x2f4], P0 ;  /* 0x0000bd0002007a0c */ /* 0x000fda0000706670 */
[----:B------:R-:W-:Y:S05]  /*6e00*/  @P0 EXIT ;  /* 0x000000000000094d */ /* 0x000fea0003800000 */
[----:B------:R-:W-:Y:S01]  /*6e10*/  IADD3 R0, P0, R238, 0x50, RZ ;  /* 0x00000050ee007810 */ /* 0x000fe20007f1e0ff */
[----:B------:R-:W-:Y:S01]  /*6e20*/  IMAD.MOV.U32 R2, RZ, RZ, R6 ;  /* 0x000000ffff027224 */ /* 0x000fe200078e0006 */
[----:B------:R-:W-:-:S03]  /*6e30*/  MOV R3, R33 ;  /* 0x0000002100037202 */ /* 0x000fc60000000f00 */
[----:B------:R-:W-:Y:S02]  /*6e40*/  IMAD.X R238, RZ, RZ, R239, P0 ;  /* 0x000000ffffee7224 */ /* 0x000fe400000e06ef */
[----:B------:R-:W-:-:S04]  /*6e50*/  IMAD.WIDE.U32 R2, R0, c[0x0][0x300], R2 ;  /* 0x0000c00000027a25 */ /* 0x000fc800078e0002 */
[----:B------:R-:W-:Y:S01]  /*6e60*/  IMAD R238, R238, c[0x0][0x300], RZ ;  /* 0x0000c000eeee7a24 */ /* 0x000fe200078e02ff */
[----:B-1----:R-:W-:-:S03]  /*6e70*/  LEA R4, P0, R2, c[0x0][0x2e8], 0x1 ;  /* 0x0000ba0002047a11 */ /* 0x002fc600078008ff */
[----:B------:R-:W-:-:S05]  /*6e80*/  IMAD R238, R0, c[0x0][0x304], R238 ;  /* 0x0000c10000ee7a24 */ /* 0x000fca00078e02ee */
[----:B------:R-:W-:-:S04]  /*6e90*/  IADD3 R238, R3, R238, RZ ;  /* 0x000000ee03ee7210 */ /* 0x000fc80007ffe0ff */
[----:B------:R-:W-:-:S05]  /*6ea0*/  LEA.HI.X R5, R2, c[0x0][0x2ec], R238, 0x1, P0 ;  /* 0x0000bb0002057a11 */ /* 0x000fca00000f0cee */
[----:B------:R-:W-:Y:S01]  /*6eb0*/  STG.E.128 [R4.64], R8 ;  /* 0x0000000804007986 */ /* 0x000fe2000c101d10 */
[----:B------:R-:W-:Y:S05]  /*6ec0*/  EXIT ;  /* 0x000000000000794d */ /* 0x000fea0003800000 */
.L_x_684:
[----:B------:R-:W-:Y:S01]  /*6ed0*/  SHF.R.S32.HI R4, RZ, 0x1f, R246 ;  /* 0x0000001fff047819 */ /* 0x000fe200000114f6 */
[----:B------:R-:W-:Y:S01]  /*6ee0*/  BSSY B0, `(.L_x_707) ;  /* 0x0000020000007945 */ /* 0x000fe20003800000 */
[----:B------:R-:W-:Y:S02]  /*6ef0*/  SHF.R.S32.HI R3, RZ, 0x1f, R236 ;  /* 0x0000001fff037819 */ /* 0x000fe400000114ec */
[----:B------:R-:W-:Y:S02]  /*6f00*/  LEA.HI R4, R4, R246, RZ, 0x4 ;  /* 0x000000f604047211 */ /* 0x000fe400078f20ff */
[----:B------:R-:W-:Y:S01]  /*6f10*/  SHF.R.S32.HI R2, RZ, 0x1f, R237 ;  /* 0x0000001fff027819 */ /* 0x000fe200000114ed */
[----:B------:R-:W-:Y:S01]  /*6f20*/  IMAD R5, R3, c[0x0][0x308], RZ ;  /* 0x0000c20003057a24 */ /* 0x000fe200078e02ff */
[----:B------:R-:W-:Y:S02]  /*6f30*/  LOP3.LUT R0, R4, 0x1ffffff0, RZ, 0xc0, !PT ;  /* 0x1ffffff004007812 */ /* 0x000fe400078ec0ff */
[----:B------:R-:W-:Y:S01]  /*6f40*/  SHF.R.S32.HI R4, RZ, 0x4, R4 ;  /* 0x00000004ff047819 */ /* 0x000fe20000011404 */
[----:B------:R-:W-:-:S02]  /*6f50*/  IMAD R5, R236, c[0x0][0x30c], R5 ;  /* 0x0000c300ec057a24 */ /* 0x000fc400078e0205 */
[----:B------:R-:W-:Y:S02]  /*6f60*/  IMAD.IADD R0, R246, 0x1, -R0 ;  /* 0x00000001f6007824 */ /* 0x000fe400078e0a00 */
[----:B------:R-:W-:-:S03]  /*6f70*/  IMAD R12, R2, c[0x0][0x310], RZ ;  /* 0x0000c400020c7a24 */ /* 0x000fc600078e02ff */
[----:B------:R-:W-:Y:S01]  /*6f80*/  SHF.L.U32 R10, R0, 0x3, RZ ;  /* 0x00000003000a7819 */ /* 0x000fe200000006ff */
[----:B------:R-:W-:Y:S02]  /*6f90*/  IMAD.MOV.U32 R0, RZ, RZ, -0x60 ;  /* 0xffffffa0ff007424 */ /* 0x000fe400078e00ff */
[----:B------:R-:W-:Y:S01]  /*6fa0*/  IMAD R12, R237, c[0x0][0x314], R12 ;  /* 0x0000c500ed0c7a24 */ /* 0x000fe200078e020c */
[----:B------:R-:W-:Y:S01]  /*6fb0*/  SHF.R.S32.HI R11, RZ, 0x1f, R10 ;  /* 0x0000001fff0b7819 */ /* 0x000fe2000001140a */
[----:B------:R-:W-:-:S04]  /*6fc0*/  IMAD R0, R238, R0, c[0x0][0x2f0] ;  /* 0x0000bc00ee007624 */ /* 0x000fc800078e0200 */
[----:B------:R-:W-:Y:S01]  /*6fd0*/  IMAD.WIDE.U32 R6, R236, c[0x0][0x308], R10 ;  /* 0x0000c200ec067a25 */ /* 0x000fe200078e000a */
[----:B------:R-:W-:-:S04]  /*6fe0*/  ISETP.GE.AND P5, PT, R4, R0, PT ;  /* 0x000000000400720c */ /* 0x000fc80003fa6270 */
[----:B------:R-:W-:Y:S02]  /*6ff0*/  ISETP.GE.OR P0, PT, R10, c[0x0][0x2f4], P5 ;  /* 0x0000bd000a007a0c */ /* 0x000fe40002f06670 */
[----:B------:R-:W-:Y:S02]  /*7000*/  IADD3 R7, R7, R5, RZ ;  /* 0x0000000507077210 */ /* 0x000fe40007ffe0ff */
[----:B------:R-:W-:-:S03]  /*7010*/  SHF.R.S32.HI R5, RZ, 0x1f, R4 ;  /* 0x0000001fff057819 */ /* 0x000fc60000011404 */
[----:B------:R-:W-:-:S04]  /*7020*/  IMAD.WIDE.U32 R8, R237, c[0x0][0x310], R6 ;  /* 0x0000c400ed087a25 */ /* 0x000fc800078e0006 */
[----:B------:R-:W-:-:S04]  /*7030*/  IMAD.WIDE R238, R238, 0x60, R4 ;  /* 0x00000060eeee7825 */ /* 0x000fc800078e0204 */
        /* <DEDUP_REMOVED lines=10> */
.L_x_708:
[----:B------:R-:W-:Y:S05]  /*70e0*/  BSYNC B0 ;  /* 0x0000000000007941 */ /* 0x000fea0003800000 */
.L_x_707:
[----:B------:R-:W-:Y:S01]  /*70f0*/  IADD3 R6, R4, 0x10, RZ ;  /* 0x0000001004067810 */ /* 0x000fe20007ffe0ff */
        /* <DEDUP_REMOVED lines=14> */
[----:B------:R1:W-:Y:S02]  /*71e0*/  STG.E.128 [R16.64], RZ ;  /* 0x000000ff10007986 */ /* 0x0003e4000c101d10 */
.L_x_710:
[----:B------:R-:W-:Y:S05]  /*71f0*/  BSYNC B0 ;  /* 0x0000000000007941 */ /* 0x000fea0003800000 */
.L_x_709:
        /* <DEDUP_REMOVED lines=16> */
.L_x_712:
[----:B------:R-:W-:Y:S05]  /*7300*/  BSYNC B0 ;  /* 0x0000000000007941 */ /* 0x000fea0003800000 */
.L_x_711:
        /* <DEDUP_REMOVED lines=16> */
.L_x_714:
[----:B------:R-:W-:Y:S05]  /*7410*/  BSYNC B0 ;  /* 0x0000000000007941 */ /* 0x000fea0003800000 */
.L_x_713:
        /* <DEDUP_REMOVED lines=16> */
.L_x_716:
[----:B------:R-:W-:Y:S05]  /*7520*/  BSYNC B0 ;  /* 0x0000000000007941 */ /* 0x000fea0003800000 */
.L_x_715:
        /* <DEDUP_REMOVED lines=15> */
[----:B------:R2:W-:Y:S02]  /*7620*/  STG.E.128 [R4.64], RZ ;  /* 0x000000ff04007986 */ /* 0x0005e4000c101d10 */
.L_x_718:
[----:B------:R-:W-:Y:S05]  /*7630*/  BSYNC B0 ;  /* 0x0000000000007941 */ /* 0x000fea0003800000 */
.L_x_717:
        /* <DEDUP_REMOVED lines=19> */
.L_x_720:
[----:B------:R-:W-:Y:S05]  /*7770*/  BSYNC B0 ;  /* 0x0000000000007941 */ /* 0x000fea0003800000 */
.L_x_719:
[----:B------:R-:W-:Y:S01]  /*7780*/  ISETP.GE.OR P4, PT, R10, c[0x0][0x324], P4 ;  /* 0x0000c9000a007a0c */ /* 0x000fe20002786670 */
[----:B------:R-:W-:-:S12]  /*7790*/  BSSY B0, `(.L_x_721) ;  /* 0x000000d000007945 */ /* 0x000fd80003800000 */
[----:B------:R-:W-:Y:S05]  /*77a0*/  @P4 BRA `(.L_x_722) ;  /* 0x000000b000004947 */ /* 0x000fea0003800000 */
[----:B------:R-:W-:Y:S01]  /*77b0*/  IADD3 R2, P4, R238, 0x10, RZ ;  /* 0x00000010ee027810 */ /* 0x000fe20007f9e0ff */
[----:B--2---:R-:W-:Y:S01]  /*77c0*/  IMAD.MOV.U32 R8, RZ, RZ, R4 ;  /* 0x000000ffff087224 */ /* 0x004fe200078e0004 */
        /* <DEDUP_REMOVED lines=9> */
.L_x_722:
[----:B------:R-:W-:Y:S05]  /*7860*/  BSYNC B0 ;  /* 0x0000000000007941 */ /* 0x000fea0003800000 */
.L_x_721:
[----:B------:R-:W-:Y:S01]  /*7870*/  ISETP.GE.OR P3, PT, R10, c[0x0][0x324], P3 ;  /* 0x0000c9000a007a0c */ /* 0x000fe20001f66670 */
[----:B------:R-:W-:-:S12]  /*7880*/  BSSY B0, `(.L_x_723) ;  /* 0x000000d000007945 */ /* 0x000fd80003800000 */
[----:B------:R-:W-:Y:S05]  /*7890*/  @P3 BRA `(.L_x_724) ;  /* 0x000000b000003947 */ /* 0x000fea0003800000 */
[----:B--2---:R-:W-:Y:S01]  /*78a0*/  IADD3 R2, P3, R238, 0x20, RZ ;  /* 0x00000020ee027810 */ /* 0x004fe20007f7e0ff */
        /* <DEDUP_REMOVED lines=10> */
.L_x_724:
[----:B------:R-:W-:Y:S05]  /*7950*/  BSYNC B0 ;  /* 0x0000000000007941 */ /* 0x000fea0003800000 */
.L_x_723:
        /* <DEDUP_REMOVED lines=14> */
.L_x_726:
[----:B------:R-:W-:Y:S05]  /*7a40*/  BSYNC B0 ;  /* 0x0000000000007941 */ /* 0x000fea0003800000 */
.L_x_725:
        /* <DEDUP_REMOVED lines=14> */
.L_x_728:
[----:B------:R-:W-:Y:S05]  /*7b30*/  BSYNC B0 ;  /* 0x0000000000007941 */ /* 0x000fea0003800000 */
.L_x_727:
[----:B------:R-:W-:-:S13]  /*7b40*/  ISETP.GE.OR P0, PT, R10, c[0x0][0x324], P0 ;  /* 0x0000c9000a007a0c */ /* 0x000fda0000706670 */
[----:B------:R-:W-:Y:S05]  /*7b50*/  @P0 EXIT ;  /* 0x000000000000094d */ /* 0x000fea0003800000 */
[----:B------:R-:W-:Y:S01]  /*7b60*/  IADD3 R0, P0, R238, 0x50, RZ ;  /* 0x00000050ee007810 */ /* 0x000fe20007f1e0ff */
[----:B--2---:R-:W-:Y:S01]  /*7b70*/  IMAD.MOV.U32 R2, RZ, RZ, R4 ;  /* 0x000000ffff027224 */ /* 0x004fe200078e0004 */
[----:B------:R-:W-:-:S03]  /*7b80*/  MOV R3, R7 ;  /* 0x0000000700037202 */ /* 0x000fc60000000f00 */
[----:B------:R-:W-:Y:S02]  /*7b90*/  IMAD.X R238, RZ, RZ, R239, P0 ;  /* 0x000000ffffee7224 */ /* 0x000fe400000e06ef */
[----:B------:R-:W-:-:S04]  /*7ba0*/  IMAD.WIDE.U32 R2, R0, c[0x0][0x330], R2 ;  /* 0x0000cc0000027a25 */ /* 0x000fc800078e0002 */
[----:B------:R-:W-:Y:S01]  /*7bb0*/  IMAD R238, R238, c[0x0][0x330], RZ ;  /* 0x0000cc00eeee7a24 */ /* 0x000fe200078e02ff */
[----:B------:R-:W-:-:S03]  /*7bc0*/  LEA R4, P0, R2, c[0x0][0x318], 0x1 ;  /* 0x0000c60002047a11 */ /* 0x000fc600078008ff */
[----:B------:R-:W-:-:S05]  /*7bd0*/  IMAD R238, R0, c[0x0][0x334], R238 ;  /* 0x0000cd0000ee7a24 */ /* 0x000fca00078e02ee */
[----:B------:R-:W-:-:S04]  /*7be0*/  IADD3 R238, R3, R238, RZ ;  /* 0x000000ee03ee7210 */ /* 0x000fc80007ffe0ff */
[----:B------:R-:W-:-:S05]  /*7bf0*/  LEA.HI.X R5, R2, c[0x0][0x31c], R238, 0x1, P0 ;  /* 0x0000c70002057a11 */ /* 0x000fca00000f0cee */
[----:B------:R-:W-:Y:S01]  /*7c00*/  STG.E.128 [R4.64], RZ ;  /* 0x000000ff04007986 */ /* 0x000fe2000c101d10 */
[----:B------:R-:W-:Y:S05]  /*7c10*/  EXIT ;  /* 0x000000000000794d */ /* 0x000fea0003800000 */
.L_x_729:
        /* <DEDUP_REMOVED lines=14> */
.L_x_2305:


//--------------------- .text._ZN7cutlass13device_kernelIN5flash19enable_sm80_to_sm89INS1_16FlashAttnBwdSm80INS1_25CollectiveMainloopBwdSm80ILi2ELi1EN4cute5tupleIJNS5_1CILi64EEENS7_ILi96EEENS7_ILi128EEEEEENS_10bfloat16_tEfNS_4arch4Sm80ELb1ELb0ELb0ELb0ELb1ELb0ELb0ELb0ELi2ELi2ELi2ELi2ELb1EEENS1_21CollectiveEpilogueBwdISB_SC_SE_Li256ELb0ELb0ELi4EEENS1_25SingleTileBwdLPTSchedulerILb0ELi96ELb1EEEEEEEEEvNT_6ParamsE --------------------------
	.section	.text._ZN7cutlass13device_kernelIN5flash19enable_sm80_to_sm89INS1_16FlashAttnBwdSm80INS1_25CollectiveMainloopBwdSm80ILi2ELi1EN4cute5tupleIJNS5_1CILi64EEENS7_ILi96EEENS7_ILi128EEEEEENS_10bfloat16_tEfNS_4arch4Sm80ELb1ELb0ELb0ELb0ELb1ELb0ELb0ELb0ELi2ELi2ELi2ELi2ELb1EEENS1_21CollectiveEpilogueBwdISB_SC_SE_Li256ELb0ELb0ELi4EEENS1_25SingleTileBwdLPTSchedulerILb0ELi96ELb1EEEEEEEEEvNT_6ParamsE,"ax",@progbits
	.sectioninfo	@"SHI_REGISTERS=255"
	.align	128
.text._ZN7cutlass13device_kernelIN5flash19enable_sm80_to_sm89INS1_16FlashAttnBwdSm80INS1_25CollectiveMainloopBwdSm80ILi2ELi1EN4cute5tupleIJNS5_1CILi64EEENS7_ILi96EEENS7_ILi128EEEEEENS_10bfloat16_tEfNS_4arch4Sm80ELb1ELb0ELb0ELb0ELb1ELb0ELb0ELb0ELi2ELi2ELi2ELi2ELb1EEENS1_21CollectiveEpilogueBwdISB_SC_SE_Li256ELb0ELb0ELi4EEENS1_25SingleTileBwdLPTSchedulerILb0ELi96ELb1EEEEEEEEEvNT_6ParamsE:
        .type           _ZN7cutlass13device_kernelIN5flash19enable_sm80_to_sm89INS1_16FlashAttnBwdSm80INS1_25CollectiveMainloopBwdSm80ILi2ELi1EN4cute5tupleIJNS5_1CILi64EEENS7_ILi96EEENS7_ILi128EEEEEENS_10bfloat16_tEfNS_4arch4Sm80ELb1ELb0ELb0ELb0ELb1ELb0ELb0ELb0ELi2ELi2ELi2ELi2ELb1EEENS1_21CollectiveEpilogueBwdISB_SC_SE_Li256ELb0ELb0ELi4EEENS1_25SingleTileBwdLPTSchedulerILb0ELi96ELb1EEEEEEEEEvNT_6ParamsE,@function
        .size           _ZN7cutlass13device_kernelIN5flash19enable_sm80_to_sm89INS1_16FlashAttnBwdSm80INS1_25CollectiveMainloopBwdSm80ILi2ELi1EN4cute5tupleIJNS5_1CILi64EEENS7_ILi96EEENS7_ILi128EEEEEENS_10bfloat16_tEfNS_4arch4Sm80ELb1ELb0ELb0ELb0ELb1ELb0ELb0ELb0ELi2ELi2ELi2ELi2ELb1EEENS1_21CollectiveEpilogueBwdISB_SC_SE_Li256ELb0ELb0ELi4EEENS1_25SingleTileBwdLPTSchedulerILb0ELi96ELb1EEEEEEEEEvNT_6ParamsE,(.L_x_2306 - _ZN7cutlass13device_kernelIN5flash19enable_sm80_to_sm89INS1_16FlashAttnBwdSm80INS1_25CollectiveMainloopBwdSm80ILi2ELi1EN4cute5tupleIJNS5_1CILi64EEENS7_ILi96EEENS7_ILi128EEEEEENS_10bfloat16_tEfNS_4arch4Sm80ELb1ELb0ELb0ELb0ELb1ELb0ELb0ELb0ELi2ELi2ELi2ELi2ELb1EEENS1_21CollectiveEpilogueBwdISB_SC_SE_Li256ELb0ELb0ELi4EEENS1_25SingleTileBwdLPTSchedulerILb0ELi96ELb1EEEEEEEEEvNT_6ParamsE)
        .other          _ZN7cutlass13device_kernelIN5flash19enable_sm80_to_sm89INS1_16FlashAttnBwdSm80INS1_25CollectiveMainloopBwdSm80ILi2ELi1EN4cute5tupleIJNS5_1CILi64EEENS7_ILi96EEENS7_ILi128EEEEEENS_10bfloat16_tEfNS_4arch4Sm80ELb1ELb0ELb0ELb0ELb1ELb0ELb0ELb0ELi2ELi2ELi2ELi2ELb1EEENS1_21CollectiveEpilogueBwdISB_SC_SE_Li256ELb0ELb0ELi4EEENS1_25SingleTileBwdLPTSchedulerILb0ELi96ELb1EEEEEEEEEvNT_6ParamsE,@"STO_CUDA_ENTRY STV_DEFAULT"
_ZN7cutlass13device_kernelIN5flash19enable_sm80_to_sm89INS1_16FlashAttnBwdSm80INS1_25CollectiveMainloopBwdSm80ILi2ELi1EN4cute5tupleIJNS5_1CILi64EEENS7_ILi96EEENS7_ILi128EEEEEENS_10bfloat16_tEfNS_4arch4Sm80ELb1ELb0ELb0ELb0ELb1ELb0ELb0ELb0ELi2ELi2ELi2ELi2ELb1EEENS1_21CollectiveEpilogueBwdISB_SC_SE_Li256ELb0ELb0ELi4EEENS1_25SingleTileBwdLPTSchedulerILb0ELi96ELb1EEEEEEEEEvNT_6ParamsE:
        /* <DEDUP_REMOVED lines=17> */
[----:B------:R-:W-:-:S04]  /*0110*/  MOV R0, c[0x0][0x3c4] ;  /* 0x0000f10000007a02 */ /* 0x000fc80000000f00 */
[----:B------:R-:W-:Y:S02]  /*0120*/  ISETP.NE.AND P0, PT, R0, 0x1, PT ;  /* 0x000000010000780c */ /* 0x000fe40003f05270 */
[----:B------:R-:W-:-:S11]  /*0130*/  MOV R0, R2 ;  /* 0x0000000200007202 */ /* 0x000fd60000000f00 */
[----:B------:R-:W-:-:S05]  /*0140*/  @P0 IMAD.HI.U32 R4, R2, c[0x0][0x3c8], RZ ;  /* 0x0000f20002040a27 */ /* 0x000fca00078e00ff */
[----:B------:R-:W-:-:S05]  /*0150*/  @P0 SHF.R.U32.HI R0, RZ, c[0x0][0x3cc], R4 ;  /* 0x0000f300ff000a19 */ /* 0x000fca0000011604 */
[----:B------:R-:W-:Y:S01]  /*0160*/  IMAD R4, R0, c[0x0][0x3c4], RZ ;  /* 0x0000f10000047a24 */ /* 0x000fe200078e02ff */
[----:B------:R-:W-:Y:S05]  /*0170*/  BRA `(.L_x_732) ;  /* 0x0000006000007947 */ /* 0x000fea0003800000 */
.L_x_731:
[----:B------:R-:W-:-:S04]  /*0180*/  MOV R0, c[0x0][0x3ac] ;  /* 0x0000eb0000007a02 */ /* 0x000fc80000000f00 */
[----:B------:R-:W-:Y:S02]  /*0190*/  ISETP.NE.AND P0, PT, R0, 0x1, PT ;  /* 0x000000010000780c */ /* 0x000fe40003f05270 */
[----:B------:R-:W-:-:S11]  /*01a0*/  MOV R0, R2 ;  /* 0x0000000200007202 */ /* 0x000fd60000000f00 */
[----:B------:R-:W-:-:S05]  /*01b0*/  @P0 IMAD.HI.U32 R4, R2, c[0x0][0x3b0], RZ ;  /* 0x0000ec0002040a27 */ /* 0x000fca00078e00ff */
[----:B------:R-:W-:-:S05]  /*01c0*/  @P0 SHF.R.U32.HI R0, RZ, c[0x0][0x3b4], R4 ;  /* 0x0000ed00ff000a19 */ /* 0x000fca0000011604 */
[----:B------:R-:W-:Y:S02]  /*01d0*/  IMAD R4, R0, c[0x0][0x3ac], RZ ;  /* 0x0000eb0000047a24 */ /* 0x000fe400078e02ff */
.L_x_732:
[----:B------:R-:W-:Y:S02]  /*01e0*/  IMAD.MOV.U32 R5, RZ, RZ, c[0x0][0x3a0] ;  /* 0x0000e800ff057624 */ /* 0x000fe400078e00ff */
[----:B------:R-:W-:-:S03]  /*01f0*/  IMAD.IADD R4, R2, 0x1, -R4 ;  /* 0x0000000102047824 */ /* 0x000fc600078e0a04 */
[----:B------:R-:W-:Y:S01]  /*0200*/  ISETP.NE.AND P0, PT, R5, 0x1, PT ;  /* 0x000000010500780c */ /* 0x000fe20003f05270 */
[----:B------:R-:W-:-:S05]  /*0210*/  IMAD R4, R3, c[0x0][0x3ac], R4 ;  /* 0x0000eb0003047a24 */ /* 0x000fca00078e0204 */
[----:B------:R-:W-:-:S07]  /*0220*/  MOV R247, R4 ;  /* 0x0000000400f77202 */ /* 0x000fce0000000f00 */
[----:B------:R-:W-:-:S05]  /*0230*/  @P0 IMAD.HI.U32 R2, R4, c[0x0][0x3a4], RZ ;  /* 0x0000e90004020a27 */ /* 0x000fca00078e00ff */
[----:B------:R-:W-:Y:S02]  /*0240*/  @P0 SHF.R.U32.HI R247, RZ, c[0x0][0x3a8], R2 ;  /* 0x0000ea00fff70a19 */ /* 0x000fe40000011602 */
[----:B------:R-:W-:Y:S02]  /*0250*/  LOP3.LUT R2, RZ, R0, RZ, 0x33, !PT ;  /* 0x00000000ff027212 */ /* 0x000fe400078e33ff */
[----:B------:R-:W-:Y:S02]  /*0260*/  IADD3 R0, -R247, RZ, RZ ;  /* 0x000000fff7007210 */ /* 0x000fe40007ffe1ff */
[----:B------:R-:W-:-:S03]  /*0270*/  IADD3 R2, R2, c[0x0][0x394], RZ ;  /* 0x0000e50002027a10 */ /* 0x000fc60007ffe0ff */
[----:B------:R-:W-:Y:S02]  /*0280*/  IMAD R248, R0, c[0x0][0x3a0], R4 ;  /* 0x0000e80000f87a24 */ /* 0x000fe400078e0204 */
[----:B------:R1:W-:Y:S01]  /*0290*/  STL [R1+0x20], R2 ;  /* 0x0000200201007387 */ /* 0x0003e20000100800 */
[----:B------:R-:W-:Y:S05]  /*02a0*/  BRA `(.L_x_733) ;  /* 0x0000022000007947 */ /* 0x000fea0003800000 */
.L_x_730:
        /* <DEDUP_REMOVED lines=16> */
.L_x_734:
[----:B------:R-:W-:-:S04]  /*03b0*/  MOV R0, c[0x0][0x3ac] ;  /* 0x0000eb0000007a02 */ /* 0x000fc80000000f00 */
[----:B------:R-:W-:Y:S02]  /*03c0*/  ISETP.NE.AND P0, PT, R0, 0x1, PT ;  /* 0x000000010000780c */ /* 0x000fe40003f05270 */
[----:B------:R-:W-:-:S11]  /*03d0*/  MOV R0, R2 ;  /* 0x0000000200007202 */ /* 0x000fd60000000f00 */
[----:B------:R-:W-:-:S05]  /*03e0*/  @P0 IMAD.HI.U32 R4, R2, c[0x0][0x3b0], RZ ;  /* 0x0000ec0002040a27 */ /* 0x000fca00078e00ff */
[----:B------:R-:W-:-:S05]  /*03f0*/  @P0 SHF.R.U32.HI R0, RZ, c[0x0][0x3b4], R4 ;  /* 0x0000ed00ff000a19 */ /* 0x000fca0000011604 */
[----:B------:R-:W-:Y:S02]  /*0400*/  IMAD R4, R0, c[0x0][0x3ac], RZ ;  /* 0x0000eb0000047a24 */ /* 0x000fe400078e02ff */
.L_x_735:
        /* <DEDUP_REMOVED lines=11> */
[----:B------:R1:W-:Y:S04]  /*04c0*/  STL [R1+0x20], R2 ;  /* 0x0000200201007387 */ /* 0x0003e80000100800 */
.L_x_733:
[----:B------:R-:W-:-:S13]  /*04d0*/  ISETP.GE.AND P0, PT, R247, RZ, PT ;  /* 0x000000fff700720c */ /* 0x000fda0003f06270 */
[----:B------:R-:W-:Y:S05]  /*04e0*/  @!P0 EXIT ;  /* 0x000000000000894d */ /* 0x000fea0003800000 */
[----:B------:R-:W2:Y:S01]  /*04f0*/  LDL R80, [R1+0x20] ;  /* 0x0000200001507983 */ /* 0x000ea20000100800 */
[----:B------:R-:W-:Y:S01]  /*0500*/  IMAD.MOV.U32 R3, RZ, RZ, c[0x0][0x168] ;  /* 0x00005a00ff037624 */ /* 0x000fe200078e00ff */
[----:B------:R-:W-:Y:S01]  /*0510*/  ULDC.64 UR8, c[0x0][0x118] ;  /* 0x0000460000087ab9 */ /* 0x000fe20000000a00 */
[----:B------:R-:W-:Y:S01]  /*0520*/  PLOP3.LUT P1, PT, PT, PT, PT, 0x80, 0x0 ;  /* 0x000000000000781c */ /* 0x000fe20003f2f070 */
[----:B------:R-:W-:Y:S01]  /*0530*/  CS2R R122, SRZ ;  /* 0x00000000007a7805 */ /* 0x000fe2000001ff00 */
[----:B------:R-:W-:Y:S01]  /*0540*/  CS2R R120, SRZ ;  /* 0x0000000000787805 */ /* 0x000fe2000001ff00 */
[----:B------:R-:W-:Y:S01]  /*0550*/  CS2R R126, SRZ ;  /* 0x00000000007e7805 */ /* 0x000fe2000001ff00 */
[----:B------:R-:W-:Y:S01]  /*0560*/  IMAD.MOV.U32 R9, RZ, RZ, RZ ;  /* 0x000000ffff097224 */ /* 0x000fe200078e00ff */
[----:B------:R-:W-:Y:S01]  /*0570*/  MOV R11, RZ ;  /* 0x000000ff000b7202 */ /* 0x000fe20000000f00 */
[----:B------:R-:W-:Y:S01]  /*0580*/  IMAD.MOV.U32 R124, RZ, RZ, RZ ;  /* 0x000000ffff7c7224 */ /* 0x000fe200078e00ff */
[----:B------:R-:W-:Y:S01]  /*0590*/  CS2R R12, SRZ ;  /* 0x00000000000c7805 */ /* 0x000fe2000001ff00 */
[----:B------:R-:W-:Y:S01]  /*05a0*/  IMAD.MOV.U32 R130, RZ, RZ, RZ ;  /* 0x000000ffff827224 */ /* 0x000fe200078e00ff */
[----:B------:R-:W-:Y:S01]  /*05b0*/  MOV R118, RZ ;  /* 0x000000ff00767202 */ /* 0x000fe20000000f00 */
[----:B------:R-:W-:Y:S01]  /*05c0*/  IMAD.MOV.U32 R128, RZ, RZ, RZ ;  /* 0x000000ffff807224 */ /* 0x000fe200078e00ff */
[----:B------:R-:W-:Y:S01]  /*05d0*/  CS2R R14, SRZ ;  /* 0x00000000000e7805 */ /* 0x000fe2000001ff00 */
[----:B------:R-:W-:Y:S01]  /*05e0*/  IMAD.MOV.U32 R116, RZ, RZ, RZ ;  /* 0x000000ffff747224 */ /* 0x000fe200078e00ff */
[----:B------:R-:W-:Y:S01]  /*05f0*/  CS2R R16, SRZ ;  /* 0x0000000000107805 */ /* 0x000fe2000001ff00 */
[----:B------:R-:W-:Y:S01]  /*0600*/  IMAD.MOV.U32 R114, RZ, RZ, RZ ;  /* 0x000000ffff727224 */ /* 0x000fe200078e00ff */
[----:B------:R-:W-:Y:S01]  /*0610*/  MOV R112, RZ ;  /* 0x000000ff00707202 */ /* 0x000fe20000000f00 */
[----:B------:R-:W-:Y:S01]  /*0620*/  IMAD.MOV.U32 R110, RZ, RZ, RZ ;  /* 0x000000ffff6e7224 */ /* 0x000fe200078e00ff */
[----:B------:R-:W-:Y:S01]  /*0630*/  CS2R R18, SRZ ;  /* 0x0000000000127805 */ /* 0x000fe2000001ff00 */
[----:B------:R-:W-:Y:S01]  /*0640*/  IMAD.MOV.U32 R108, RZ, RZ, RZ ;  /* 0x000000ffff6c7224 */ /* 0x000fe200078e00ff */
[----:B------:R-:W-:Y:S01]  /*0650*/  MOV R98, RZ ;  /* 0x000000ff00627202 */ /* 0x000fe20000000f00 */
        /* <DEDUP_REMOVED lines=41> */
[----:B--2---:R-:W-:Y:S01]  /*08f0*/  IMAD R0, R80, 0x60, R3 ;  /* 0x0000006050007824 */ /* 0x004fe200078e0203 */
[----:B------:R-:W-:-:S04]  /*0900*/  IADD3 R3, R3, 0x3f, RZ ;  /* 0x0000003f03037810 */ /* 0x000fc80007ffe0ff */
[----:B------:R-:W-:Y:S02]  /*0910*/  IADD3 R0, R0, -c[0x0][0x198], RZ ;  /* 0x8000660000007a10 */ /* 0x000fe40007ffe0ff */
[----:B------:R-:W-:Y:S02]  /*0920*/  SHF.R.S32.HI R4, RZ, 0x1f, R3 ;  /* 0x0000001fff047819 */ /* 0x000fe40000011403 */
[----:B------:R-:W-:Y:S02]  /*0930*/  IADD3 R0, R0, -c[0x0][0x2a4], RZ ;  /* 0x8000a90000007a10 */ /* 0x000fe40007ffe0ff */
[----:B------:R-:W-:Y:S02]  /*0940*/  LEA.HI R3, R4, R3, RZ, 0x6 ;  /* 0x0000000304037211 */ /* 0x000fe400078f30ff */
[----:B-1----:R-:W-:Y:S02]  /*0950*/  SHF.R.S32.HI R2, RZ, 0x1f, R0 ;  /* 0x0000001fff027819 */ /* 0x002fe40000011400 */
[----:B------:R-:W-:-:S02]  /*0960*/  SHF.R.S32.HI R5, RZ, 0x6, R3 ;  /* 0x00000006ff057819 */ /* 0x000fc40000011403 */
[----:B------:R-:W-:-:S03]  /*0970*/  LEA.HI R2, R2, R0, RZ, 0x6 ;  /* 0x0000000002027211 */ /* 0x000fc600078f30ff */
[----:B------:R1:W-:Y:S01]  /*0980*/  STL [R1+0x1c], R5 ;  /* 0x00001c0501007387 */ /* 0x0003e20000100800 */
[----:B------:R-:W-:-:S04]  /*0990*/  SHF.R.S32.HI R2, RZ, 0x6, R2 ;  /* 0x00000006ff027819 */ /* 0x000fc80000011402 */
[----:B------:R-:W-:-:S04]  /*09a0*/  IMNMX R204, RZ, R2, !PT ;  /* 0x00000002ffcc7217 */ /* 0x000fc80007800200 */
[----:B------:R-:W-:-:S13]  /*09b0*/  ISETP.GT.AND P0, PT, R5, R204, PT ;  /* 0x000000cc0500720c */ /* 0x000fda0003f04270 */
[----:B------:R-:W-:Y:S05]  /*09c0*/  @!P0 BRA `(.L_x_736) ;  /* 0x00004ee000008947 */ /* 0x000fea0003800000 */
[----:B------:R-:W-:Y:S01]  /*09d0*/  IMAD.MOV.U32 R0, RZ, RZ, c[0x0][0x248] ;  /* 0x00009200ff007624 */ /* 0x000fe200078e00ff */
[----:B------:R-:W-:Y:S01]  /*09e0*/  SHF.R.S32.HI R32, RZ, 0x1f, R244 ;  /* 0x0000001fff207819 */ /* 0x000fe200000114f4 */
[--C-:B------:R-:W-:Y:S01]  /*09f0*/  IMAD.MOV.U32 R4, RZ, RZ, R248.reuse ;  /* 0x000000ffff047224 */ /* 0x100fe200078e00f8 */
[----:B------:R-:W-:Y:S01]  /*0a00*/  SHF.R.S32.HI R15, RZ, 0x1f, R248 ;  /* 0x0000001fff0f7819 */ /* 0x000fe200000114f8 */
[----:B------:R-:W-:Y:S01]  /*0a10*/  IMAD.SHL.U32 R18, R244, 0x4, RZ ;  /* 0x00000004f4127824 */ /* 0x000fe200078e00ff */
[----:B------:R-:W-:Y:S01]  /*0a20*/  ISETP.NE.AND P0, PT, R0, 0x1, PT ;  /* 0x000000010000780c */ /* 0x000fe20003f05270 */
[----:B------:R-:W-:Y:S01]  /*0a30*/  UMOV UR6, 0x6 ;  /* 0x0000000600067882 */ /* 0x000fe20000000000 */
[-C--:B------:R-:W-:Y:S01]  /*0a40*/  LEA.HI R30, R32, R244.reuse, RZ, 0x3 ;  /* 0x000000f4201e7211 */ /* 0x080fe200078f18ff */
[C---:B------:R-:W-:Y:S01]  /*0a50*/  IMAD R2, R15.reuse, c[0x0][0x270], RZ ;  /* 0x00009c000f027a24 */ /* 0x040fe200078e02ff */
[----:B------:R-:W-:Y:S01]  /*0a60*/  SHF.R.S32.HI R19, RZ, 0x1f, R18 ;  /* 0x0000001fff137819 */ /* 0x000fe20000011412 */
[----:B------:R-:W-:Y:S01]  /*0a70*/  IMAD R14, R15, c[0x0][0x210], RZ ;  /* 0x000084000f0e7a24 */ /* 0x000fe200078e02ff */
[----:B------:R-:W-:Y:S01]  /*0a80*/  SHF.R.S32.HI R250, RZ, 0x3, R30 ;  /* 0x00000003fffa7819 */ /* 0x000fe2000001141e */
[----:B-1----:R-:W-:Y:S01]  /*0a90*/  IMAD R5, R248, c[0x0][0x274], R2 ;  /* 0x00009d00f8057a24 */ /* 0x002fe200078e0202 */
[----:B------:R-:W-:Y:S01]  /*0aa0*/  LOP3.LUT R3, R30, 0xfffffff8, RZ, 0xc0, !PT ;  /* 0xfffffff81e037812 */ /* 0x000fe200078ec0ff */
[C---:B------:R-:W-:Y:S01]  /*0ab0*/  IMAD R14, R248.reuse, c[0x0][0x214], R14 ;  /* 0x00008500f80e7a24 */ /* 0x040fe200078e020e */
[----:B------:R-:W-:Y:S01]  /*0ac0*/  SHF.R.S32.HI R251, RZ, 0x1f, R250 ;  /* 0x0000001ffffb7819 */ /* 0x000fe200000114fa */
[----:B------:R-:W-:Y:S01]  /*0ad0*/  ULDC.64 UR4, c[0x0][0x1d8] ;  /* 0x0000760000047ab9 */ /* 0x000fe20000000a00 */
[----:B------:R-:W-:Y:S01]  /*0ae0*/  SHF.R.S32.HI R31, RZ, 0x1f, R247 ;  /* 0x0000001fff1f7819 */ /* 0x000fe200000114f7 */
[----:B------:R-:W-:Y:S01]  /*0af0*/  @P0 IMAD.HI.U32 R0, R248, c[0x0][0x24c], RZ ;  /* 0x00009300f8000a27 */ /* 0x000fe200078e00ff */
[----:B------:R-:W-:Y:S01]  /*0b00*/  USHF.L.U64.HI UR7, UR4, UR6, UR5 ;  /* 0x0000000604077299 */ /* 0x000fe20008010205 */
[----:B------:R-:W-:Y:S01]  /*0b10*/  CS2R R130, SRZ ;  /* 0x0000000000827805 */ /* 0x000fe2000001ff00 */
[----:B------:R-:W-:Y:S01]  /*0b20*/  USHF.L.U32 UR12, UR4, 0x6, URZ ;  /* 0x00000006040c7899 */ /* 0x000fe2000800063f */
[----:B------:R-:W-:Y:S01]  /*0b30*/  IMAD.IADD R23, R244, 0x1, -R3 ;  /* 0x00000001f4177824 */ /* 0x000fe200078e0a03 */
[----:B------:R-:W-:Y:S01]  /*0b40*/  @P0 SHF.R.U32.HI R4, RZ, c[0x0][0x250], R0 ;  /* 0x00009400ff040a19 */ /* 0x000fe20000011600 */
[----:B------:R-:W-:Y:S01]  /*0b50*/  IMAD.WIDE.U32 R2, R248, c[0x0][0x270], R18 ;  /* 0x00009c00f8027a25 */ /* 0x000fe200078e0012 */
[----:B------:R-:W-:Y:S01]  /*0b60*/  LEA.HI R0, R32, R244, RZ, 0x6 ;  /* 0x000000f420007211 */ /* 0x000fe200078f30ff */
[----:B------:R-:W-:Y:S01]  /*0b70*/  ULDC.64 UR4, c[0x0][0x208] ;  /* 0x0000820000047ab9 */ /* 0x000fe20000000a00 */
[----:B------:R-:W-:Y:S01]  /*0b80*/  CS2R R128, SRZ ;  /* 0x0000000000807805 */ /* 0x000fe2000001ff00 */
[----:B------:R-:W-:Y:S01]  /*0b90*/  IMAD.SHL.U32 R16, R23, 0x8, RZ ;  /* 0x0000000817107824 */ /* 0x000fe200078e00ff */
[----:B------:R-:W-:Y:S01]  /*0ba0*/  SHF.R.S32.HI R22, RZ, 0x6, R0 ;  /* 0x00000006ff167819 */ /* 0x000fe20000011400 */
[----:B------:R-:W-:Y:S01]  /*0bb0*/  IMAD.SHL.U32 R0, R250, 0x40, RZ ;  /* 0x00000040fa007824 */ /* 0x000fe200078e00ff */
[----:B------:R-:W-:Y:S01]  /*0bc0*/  USHF.L.U64.HI UR10, UR4, UR6, UR5 ;  /* 0x00000006040a7299 */ /* 0x000fe20008010205 */
[----:B------:R-:W-:Y:S01]  /*0bd0*/  IMAD.IADD R25, R3, 0x1, R5 ;  /* 0x0000000103197824 */ /* 0x000fe200078e0205 */
[----:B------:R-:W-:Y:S01]  /*0be0*/  SHF.R.S32.HI R17, RZ, 0x1f, R16 ;  /* 0x0000001fff117819 */ /* 0x000fe20000011410 */
[----:B------:R-:W-:Y:S01]  /*0bf0*/  IMAD.SHL.U32 R26, R22, 0x200, RZ ;  /* 0x00000200161a7824 */ /* 0x000fe200078e00ff */
[----:B------:R-:W-:Y:S01]  /*0c00*/  LOP3.LUT R0, R0, 0x1c0, RZ, 0xc0, !PT ;  /* 0x000001c000007812 */ /* 0x000fe200078ec0ff */
[----:B------:R-:W-:Y:S01]  /*0c10*/  IMAD.MOV.U32 R24, RZ, RZ, R2 ;  /* 0x000000ffff187224 */ /* 0x000fe200078e0002 */
[----:B------:R-:W-:Y:S01]  /*0c20*/  IADD3 R27, R16, 0x40, RZ ;  /* 0x00000040101b7810 */ /* 0x000fe20007ffe0ff */
[C---:B------:R-:W-:Y:S01]  /*0c30*/  IMAD R8, R251.reuse, c[0x0][0x208], RZ ;  /* 0x00008200fb087a24 */ /* 0x040fe200078e02ff */
[--C-:B------:R-:W-:Y:S01]  /*0c40*/  LOP3.LUT R5, R0, 0x38, R16.reuse, 0xf8, !PT ;  /* 0x0000003800057812 */ /* 0x100fe200078ef810 */
[----:B------:R-:W-:Y:S01]  /*0c50*/  IMAD.WIDE.U32 R6, R4, c[0x0][0x1b0], R16 ;  /* 0x00006c0004067a25 */ /* 0x000fe200078e0010 */
[----:B------:R-:W-:Y:S01]  /*0c60*/  SHF.R.U32.HI R3, RZ, 0x3, R0 ;  /* 0x00000003ff037819 */ /* 0x000fe20000011600 */
[----:B------:R-:W-:Y:S01]  /*0c70*/  USHF.L.U32 UR11, UR4, 0x6, URZ ;  /* 0x00000006040b7899 */ /* 0x000fe2000800063f */
[----:B------:R-:W-:Y:S01]  /*0c80*/  SHF.R.S32.HI R0, RZ, 0x1f, R4 ;  /* 0x0000001fff007819 */ /* 0x000fe20000011404 */
[----:B------:R-:W-:Y:S01]  /*0c90*/  IMAD.WIDE.U32 R10, R250, c[0x0][0x178], R16 ;  /* 0x00005e00fa0a7a25 */ /* 0x000fe200078e0010 */
[----:B------:R-:W-:Y:S01]  /*0ca0*/  LOP3.LUT R243, R26, R5, R3, 0xf6, !PT ;  /* 0x000000051af37212 */ /* 0x000fe200078ef603 */
[----:B------:R-:W-:Y:S01]  /*0cb0*/  CS2R R126, SRZ ;  /* 0x00000000007e7805 */ /* 0x000fe2000001ff00 */
[----:B------:R-:W-:Y:S01]  /*0cc0*/  ISETP.GE.AND P5, PT, R16, c[0x0][0x1cc], PT ;  /* 0x0000730010007a0c */ /* 0x000fe20003fa6270 */
[----:B------:R-:W-:Y:S01]  /*0cd0*/  IMAD R3, R251, c[0x0][0x178], RZ ;  /* 0x00005e00fb037a24 */ /* 0x000fe200078e02ff */
[----:B------:R-:W-:Y:S01]  /*0ce0*/  ISETP.GE.AND P4, PT, R27, c[0x0][0x1cc], PT ;  /* 0x000073001b007a0c */ /* 0x000fe20003f86270 */
[----:B------:R-:W-:Y:S01]  /*0cf0*/  IMAD R2, R0, c[0x0][0x1e0], RZ ;  /* 0x0000780000027a24 */ /* 0x000fe200078e02ff */
[----:B------:R-:W-:Y:S01]  /*0d00*/  ISETP.GE.AND P6, PT, R16, c[0x0][0x19c], PT ;  /* 0x0000670010007a0c */ /* 0x000fe20003fc6270 */
[----:B------:R-:W-:Y:S01]  /*0d10*/  IMAD R0, R0, c[0x0][0x1b0], RZ ;  /* 0x00006c0000007a24 */ /* 0x000fe200078e02ff */
[----:B------:R-:W-:Y:S01]  /*0d20*/  CS2R R124, SRZ ;  /* 0x00000000007c7805 */ /* 0x000fe2000001ff00 */
[----:B------:R-:W-:Y:S01]  /*0d30*/  IMAD R12, R250, c[0x0][0x17c], R3 ;  /* 0x00005f00fa0c7a24 */ /* 0x000fe200078e0203 */
[----:B------:R-:W-:Y:S01]  /*0d40*/  CS2R R122, SRZ ;  /* 0x00000000007a7805 */ /* 0x000fe2000001ff00 */
[C---:B------:R-:W-:Y:S01]  /*0d50*/  IMAD R5, R4.reuse, c[0x0][0x1e4], R2 ;  /* 0x0000790004057a24 */ /* 0x040fe200078e0202 */
[----:B------:R-:W-:Y:S01]  /*0d60*/  CS2R R120, SRZ ;  /* 0x0000000000787805 */ /* 0x000fe2000001ff00 */
[C---:B------:R-:W-:Y:S01]  /*0d70*/  IMAD R0, R4.reuse, c[0x0][0x1b4], R0 ;  /* 0x00006d0004007a24 */ /* 0x040fe200078e0200 */
[----:B------:R-:W-:Y:S01]  /*0d80*/  CS2R R118, SRZ ;  /* 0x0000000000767805 */ /* 0x000fe2000001ff00 */
[----:B------:R-:W-:Y:S01]  /*0d90*/  IMAD.WIDE.U32 R2, R4, c[0x0][0x1e0], R16 ;  /* 0x0000780004027a25 */ /* 0x000fe200078e0010 */
[----:B------:R-:W-:Y:S01]  /*0da0*/  CS2R R116, SRZ ;  /* 0x0000000000747805 */ /* 0x000fe2000001ff00 */
[----:B------:R-:W-:Y:S01]  /*0db0*/  CS2R R114, SRZ ;  /* 0x0000000000727805 */ /* 0x000fe2000001ff00 */
[----:B------:R-:W-:Y:S01]  /*0dc0*/  CS2R R112, SRZ ;  /* 0x0000000000707805 */ /* 0x000fe2000001ff00 */
[C---:B------:R-:W-:Y:S01]  /*0dd0*/  IMAD R4, R250.reuse, c[0x0][0x20c], R8 ;  /* 0x00008300fa047a24 */ /* 0x040fe200078e0208 */
[----:B------:R-:W-:Y:S01]  /*0de0*/  CS2R R110, SRZ ;  /* 0x00000000006e7805 */ /* 0x000fe2000001ff00 */
[----:B------:R-:W-:Y:S01]  /*0df0*/  IMAD.WIDE.U32 R8, R250, c[0x0][0x208], R16 ;  /* 0x00008200fa087a25 */ /* 0x000fe200078e0010 */
[----:B------:R-:W-:Y:S01]  /*0e00*/  SHF.R.S32.HI R17, RZ, 0x1f, R204 ;  /* 0x0000001fff117819 */ /* 0x000fe200000114cc */
[----:B------:R-:W-:Y:S01]  /*0e10*/  CS2R R108, SRZ ;  /* 0x00000000006c7805 */ /* 0x000fe2000001ff00 */
[----:B------:R-:W-:Y:S01]  /*0e20*/  CS2R R106, SRZ ;  /* 0x00000000006a7805 */ /* 0x000fe2000001ff00 */
[----:B------:R-:W-:Y:S01]  /*0e30*/  IMAD.IADD R5, R3, 0x1, R5 ;  /* 0x0000000103057824 */ /* 0x000fe200078e0205 */
[----:B------:R-:W-:Y:S01]  /*0e40*/  CS2R R104, SRZ ;  /* 0x0000000000687805 */ /* 0x000fe2000001ff00 */
[----:B------:R-:W-:Y:S01]  /*0e50*/  IMAD.IADD R3, R7, 0x1, R0 ;  /* 0x0000000107037824 */ /* 0x000fe200078e0200 */
[----:B------:R-:W-:Y:S01]  /*0e60*/  CS2R R102, SRZ ;  /* 0x0000000000667805 */ /* 0x000fe2000001ff00 */
[----:B------:R-:W-:Y:S01]  /*0e70*/  IMAD.IADD R7, R9, 0x1, R4 ;  /* 0x0000000109077824 */ /* 0x000fe200078e0204 */
[----:B------:R-:W-:Y:S01]  /*0e80*/  CS2R R100, SRZ ;  /* 0x0000000000647805 */ /* 0x000fe2000001ff00 */
[----:B------:R-:W-:Y:S01]  /*0e90*/  IMAD.IADD R13, R11, 0x1, R12 ;  /* 0x000000010b0d7824 */ /* 0x000fe200078e020c */
[----:B------:R-:W-:Y:S01]  /*0ea0*/  CS2R R98, SRZ ;  /* 0x0000000000627805 */ /* 0x000fe2000001ff00 */
[----:B------:R-:W-:Y:S01]  /*0eb0*/  IMAD.MOV.U32 R4, RZ, RZ, R2 ;  /* 0x000000ffff047224 */ /* 0x000fe200078e0002 */
[----:B------:R-:W-:Y:S01]  /*0ec0*/  CS2R R96, SRZ ;  /* 0x0000000000607805 */ /* 0x000fe2000001ff00 */
[----:B------:R-:W-:Y:S01]  /*0ed0*/  IMAD.MOV.U32 R2, RZ, RZ, R6 ;  /* 0x000000ffff027224 */ /* 0x000fe200078e0006 */
[----:B------:R-:W-:Y:S01]  /*0ee0*/  CS2R R94, SRZ ;  /* 0x00000000005e7805 */ /* 0x000fe2000001ff00 */
[----:B------:R-:W-:Y:S01]  /*0ef0*/  IMAD.MOV.U32 R12, RZ, RZ, R10 ;  /* 0x000000ffff0c7224 */ /* 0x000fe200078e000a */
[----:B------:R-:W-:Y:S01]  /*0f00*/  CS2R R92, SRZ ;  /* 0x00000000005c7805 */ /* 0x000fe2000001ff00 */
[C---:B------:R-:W-:Y:S01]  /*0f10*/  IMAD R0, R31.reuse, c[0x0][0x1b8], RZ ;  /* 0x00006e001f007a24 */ /* 0x040fe200078e02ff */
[----:B------:R-:W-:Y:S01]  /*0f20*/  CS2R R90, SRZ ;  /* 0x00000000005a7805 */ /* 0x000fe2000001ff00 */
[----:B------:R-:W-:Y:S01]  /*0f30*/  IMAD R10, R31, c[0x0][0x1e8], RZ ;  /* 0x00007a001f0a7a24 */ /* 0x000fe200078e02ff */
[----:B------:R-:W-:Y:S01]  /*0f40*/  CS2R R88, SRZ ;  /* 0x0000000000587805 */ /* 0x000fe2000001ff00 */
[----:B------:R-:W-:Y:S01]  /*0f50*/  IMAD.MOV.U32 R6, RZ, RZ, R8 ;  /* 0x000000ffff067224 */ /* 0x000fe200078e0008 */
        /* <DEDUP_REMOVED lines=13> */
[----:B------:R-:W-:Y:S01]  /*1030*/  IMAD.WIDE R8, R80, 0x60, R250 ;  /* 0x0000006050087825 */ /* 0x000fe200078e02fa */
[----:B------:R-:W-:Y:S01]  /*1040*/  CS2R R64, SRZ ;  /* 0x0000000000407805 */ /* 0x000fe2000001ff00 */
[----:B------:R-:W-:Y:S01]  /*1050*/  CS2R R62, SRZ ;  /* 0x00000000003e7805 */ /* 0x000fe2000001ff00 */
[----:B------:R-:W-:Y:S01]  /*1060*/  CS2R R60, SRZ ;  /* 0x00000000003c7805 */ /* 0x000fe2000001ff00 */
[----:B------:R-:W-:Y:S01]  /*1070*/  IMAD.IADD R3, R3, 0x1, R0 ;  /* 0x0000000103037824 */ /* 0x000fe200078e0200 */
[----:B------:R-:W-:Y:S01]  /*1080*/  CS2R R58, SRZ ;  /* 0x00000000003a7805 */ /* 0x000fe2000001ff00 */
[----:B------:R-:W-:Y:S01]  /*1090*/  IMAD.IADD R5, R5, 0x1, R10 ;  /* 0x0000000105057824 */ /* 0x000fe200078e020a */
[----:B------:R-:W-:Y:S01]  /*10a0*/  CS2R R56, SRZ ;  /* 0x0000000000387805 */ /* 0x000fe2000001ff00 */
[C---:B------:R-:W-:Y:S01]  /*10b0*/  IMAD R0, R9.reuse, c[0x0][0x1d8], RZ ;  /* 0x0000760009007a24 */ /* 0x040fe200078e02ff */
[----:B------:R-:W-:Y:S01]  /*10c0*/  CS2R R54, SRZ ;  /* 0x0000000000367805 */ /* 0x000fe2000001ff00 */
[----:B------:R-:W-:Y:S01]  /*10d0*/  IMAD.WIDE.U32 R10, R248, c[0x0][0x210], R6 ;  /* 0x00008400f80a7a25 */ /* 0x000fe200078e0006 */
[----:B------:R-:W-:Y:S01]  /*10e0*/  CS2R R52, SRZ ;  /* 0x0000000000347805 */ /* 0x000fe2000001ff00 */
[----:B------:R-:W-:Y:S01]  /*10f0*/  CS2R R50, SRZ ;  /* 0x0000000000327805 */ /* 0x000fe2000001ff00 */
[----:B------:R-:W-:Y:S01]  /*1100*/  CS2R R48, SRZ ;  /* 0x0000000000307805 */ /* 0x000fe2000001ff00 */
[C---:B------:R-:W-:Y:S01]  /*1110*/  IMAD R0, R8.reuse, c[0x0][0x1dc], R0 ;  /* 0x0000770008007a24 */ /* 0x040fe200078e0200 */
[----:B------:R-:W-:Y:S01]  /*1120*/  CS2R R46, SRZ ;  /* 0x00000000002e7805 */ /* 0x000fe2000001ff00 */
[C---:B------:R-:W-:Y:S01]  /*1130*/  IMAD.WIDE.U32 R6, R8.reuse, c[0x0][0x1d8], R4 ;  /* 0x0000760008067a25 */ /* 0x040fe200078e0004 */
[----:B------:R-:W-:Y:S01]  /*1140*/  CS2R R44, SRZ ;  /* 0x00000000002c7805 */ /* 0x000fe2000001ff00 */
[----:B------:R-:W-:Y:S01]  /*1150*/  CS2R R42, SRZ ;  /* 0x00000000002a7805 */ /* 0x000fe2000001ff00 */
[----:B------:R-:W-:Y:S01]  /*1160*/  CS2R R40, SRZ ;  /* 0x0000000000287805 */ /* 0x000fe2000001ff00 */
[----:B------:R-:W-:Y:S01]  /*1170*/  IMAD R9, R9, c[0x0][0x1a8], RZ ;  /* 0x00006a0009097a24 */ /* 0x000fe200078e02ff */
[----:B------:R-:W-:Y:S01]  /*1180*/  CS2R R38, SRZ ;  /* 0x0000000000267805 */ /* 0x000fe2000001ff00 */
[----:B------:R-:W-:Y:S01]  /*1190*/  IMAD.WIDE.U32 R4, R8, c[0x0][0x1a8], R2 ;  /* 0x00006a0008047a25 */ /* 0x000fe200078e0002 */
[----:B------:R-:W-:Y:S01]  /*11a0*/  LEA R2, P1, R6, c[0x0][0x1c0], 0x1 ;  /* 0x0000700006027a11 */ /* 0x000fe200078208ff */
[----:B------:R-:W-:Y:S01]  /*11b0*/  CS2R R36, SRZ ;  /* 0x0000000000247805 */ /* 0x000fe2000001ff00 */
[----:B------:R-:W-:Y:S01]  /*11c0*/  SHF.R.S32.HI R245, RZ, 0x1f, R244 ;  /* 0x0000001ffff57819 */ /* 0x000fe200000114f4 */
[----:B------:R-:W-:-:S02]  /*11d0*/  IMAD.IADD R0, R7, 0x1, R0 ;  /* 0x0000000107007824 */ /* 0x000fc400078e0200 */
[----:B------:R-:W-:Y:S01]  /*11e0*/  IMAD R9, R8, c[0x0][0x1ac], R9 ;  /* 0x00006b0008097a24 */ /* 0x000fe200078e0209 */
[----:B------:R-:W-:Y:S01]  /*11f0*/  LEA R8, P0, R4, c[0x0][0x190], 0x1 ;  /* 0x0000640004087a11 */ /* 0x000fe200078008ff */
[----:B------:R-:W-:Y:S01]  /*1200*/  IMAD.IADD R11, R11, 0x1, R14 ;  /* 0x000000010b0b7824 */ /* 0x000fe200078e020e */
[----:B------:R-:W-:Y:S01]  /*1210*/  LEA.HI.X R3, R6, c[0x0][0x1c4], R0, 0x1, P1 ;  /* 0x0000710006037a11 */ /* 0x000fe200008f0c00 */
[----:B------:R-:W-:Y:S01]  /*1220*/  IMAD.IADD R5, R5, 0x1, R9 ;  /* 0x0000000105057824 */ /* 0x000fe200078e0209 */
[----:B------:R-:W-:Y:S01]  /*1230*/  IADD3 R6, -R250, c[0x0][0x198], RZ ;  /* 0x00006600fa067a10 */ /* 0x000fe20007ffe1ff */
[----:B------:R-:W-:-:S03]  /*1240*/  IMAD.WIDE.U32 R28, R247, c[0x0][0x218], R10 ;  /* 0x00008600f71c7a25 */ /* 0x000fc600078e000a */
[----:B------:R-:W-:Y:S01]  /*1250*/  LEA.HI.X R9, R4, c[0x0][0x194], R5, 0x1, P0 ;  /* 0x0000650004097a11 */ /* 0x000fe200000f0c05 */
[----:B------:R-:W-:Y:S01]  /*1260*/  IMAD R4, R31, c[0x0][0x218], RZ ;  /* 0x000086001f047a24 */ /* 0x000fe200078e02ff */
[----:B------:R-:W-:Y:S01]  /*1270*/  STL.64 [R1+0x10], R28 ;  /* 0x0000101c01007387 */ /* 0x000fe20000100a00 */
[----:B------:R-:W-:Y:S02]  /*1280*/  IMAD R6, R80, -0x60, R6 ;  /* 0xffffffa050067824 */ /* 0x000fe400078e0206 */
[----:B------:R-:W-:Y:S02]  /*1290*/  IMAD R4, R247, c[0x0][0x21c], R4 ;  /* 0x00008700f7047a24 */ /* 0x000fe400078e0204 */
[----:B------:R-:W-:Y:S01]  /*12a0*/  IMAD R0, R204, UR10, RZ ;  /* 0x0000000acc007c24 */ /* 0x000fe2000f8e02ff */
[C---:B------:R-:W-:Y:S01]  /*12b0*/  ISETP.LT.OR P2, PT, R6.reuse, 0x1, P5 ;  /* 0x000000010600780c */ /* 0x040fe20002f41670 */
[----:B------:R-:W-:Y:S01]  /*12c0*/  IMAD.IADD R21, R29, 0x1, R4 ;  /* 0x000000011d157824 */ /* 0x000fe200078e0204 */
[----:B------:R-:W-:Y:S01]  /*12d0*/  ISETP.LT.OR P1, PT, R6, 0x1, P4 ;  /* 0x000000010600780c */ /* 0x000fe20002721670 */
[----:B------:R-:W-:Y:S01]  /*12e0*/  IMAD.MOV.U32 R20, RZ, RZ, R28 ;  /* 0x000000ffff147224 */ /* 0x000fe200078e001c */
[----:B------:R-:W-:Y:S01]  /*12f0*/  IADD3 R4, P0, R2, UR12, RZ ;  /* 0x0000000c02047c10 */ /* 0x000fe2000ff1e0ff */
[----:B------:R-:W-:Y:S01]  /*1300*/  IMAD R0, R17, UR11, R0 ;  /* 0x0000000b11007c24 */ /* 0x000fe2000f8e0200 */
[----:B------:R-:W-:Y:S01]  /*1310*/  ISETP.LT.OR P3, PT, R6, 0x21, P5 ;  /* 0x000000210600780c */ /* 0x000fe20002f61670 */
[----:B------:R-:W-:Y:S01]  /*1320*/  IMAD.WIDE.U32 R10, R204, UR11, R20 ;  /* 0x0000000bcc0a7c25 */ /* 0x000fe2000f8e0014 */
[----:B------:R1:W-:Y:S01]  /*1330*/  STL.64 [R1], R20 ;  /* 0x0000001401007387 */ /* 0x0003e20000100a00 */
[----:B------:R-:W-:Y:S01]  /*1340*/  IADD3.X R5, R3, UR7, RZ, P0, !PT ;  /* 0x0000000703057c10 */ /* 0x000fe200087fe4ff */
[----:B------:R-:W-:Y:S01]  /*1350*/  USHF.L.U32 UR10, UR4, 0x5, URZ ;  /* 0x00000005040a7899 */ /* 0x000fe2000800063f */
[----:B------:R-:W-:Y:S01]  /*1360*/  IMAD.SHL.U32 R243, R243, 0x2, RZ ;  /* 0x00000002f3f37824 */ /* 0x000fe200078e00ff */
[----:B------:R-:W-:Y:S01]  /*1370*/  UMOV UR11, 0x5 ;  /* 0x00000005000b7882 */ /* 0x000fe20000000000 */
[----:B------:R-:W-:Y:S01]  /*1380*/  IMAD.U32 R14, RZ, RZ, UR12 ;  /* 0x0000000cff0e7e24 */ /* 0x000fe2000f8e00ff */
[----:B------:R-:W-:Y:S01]  /*1390*/  USHF.L.U64.HI UR11, UR4, UR11, UR5 ;  /* 0x0000000b040b7299 */ /* 0x000fe20008010205 */
[----:B------:R-:W-:Y:S01]  /*13a0*/  IMAD.IADD R0, R11, 0x1, R0 ;  /* 0x000000010b007824 */ /* 0x000fe200078e0200 */
[----:B------:R-:W-:Y:S01]  /*13b0*/  @!PT LDS RZ, [RZ] ;  /* 0x00000000fffff984 */ /* 0x000fe20000000800 */
[----:B------:R-:W-:Y:S01]  /*13c0*/  @!PT LDS RZ, [RZ] ;  /* 0x00000000fffff984 */ /* 0x000fe20000000800 */
[----:B------:R-:W-:Y:S01]  /*13d0*/  @!PT LDS RZ, [RZ] ;  /* 0x00000000fffff984 */ /* 0x000fe20000000800 */
[----:B------:R2:W-:Y:S01]  /*13e0*/  LDGSTS.E.BYPASS.LTC128B.128 [R243+0x6080], [R2.64], !P2 ;  /* 0x0608000002f37fae */ /* 0x0005e2000d101d48 */
[----:B------:R-:W-:Y:S01]  /*13f0*/  IMAD.WIDE.U32 R12, R248, c[0x0][0x180], R12 ;  /* 0x00006000f80c7a25 */ /* 0x000fe200078e000c */
[----:B------:R-:W-:Y:S01]  /*1400*/  ISETP.LT.OR P5, PT, R6, 0x41, P5 ;  /* 0x000000410600780c */ /* 0x000fe20002fa1670 */
[----:B------:R-:W-:Y:S01]  /*1410*/  ULDC.64 UR4, c[0x0][0x1a8] ;  /* 0x00006a0000047ab9 */ /* 0x000fe20000000a00 */
[----:B------:R2:W-:Y:S01]  /*1420*/  LDGSTS.E.BYPASS.LTC128B.128 [R243+0x9080], [R2.64+0x80], !P1 ;  /* 0x0908008002f37fae */ /* 0x0005e2000c901d48 */
[----:B------:R-:W-:Y:S01]  /*1430*/  IADD3 R14, P2, P1, R14, 0x80, R2 ;  /* 0x000000800e0e7810 */ /* 0x000fe2000795e002 */
[----:B------:R-:W-:Y:S01]  /*1440*/  IMAD.U32 R7, RZ, RZ, UR10 ;  /* 0x0000000aff077e24 */ /* 0x000fe2000f8e00ff */
[----:B------:R-:W-:Y:S01]  /*1450*/  USHF.L.U64.HI UR5, UR4, UR6, UR5 ;  /* 0x0000000604057299 */ /* 0x000fe20008010205 */
[----:B------:R3:W-:Y:S01]  /*1460*/  LDGSTS.E.BYPASS.LTC128B.128 [R243+0x7080], [R4.64], !P3 ;  /* 0x0708000004f37fae */ /* 0x0007e2000d901d48 */
[C---:B------:R-:W-:Y:S01]  /*1470*/  ISETP.LT.OR P3, PT, R6.reuse, 0x21, P4 ;  /* 0x000000210600780c */ /* 0x040fe20002761670 */
[----:B------:R-:W-:Y:S01]  /*1480*/  USHF.L.U32 UR4, UR4, 0x6, URZ ;  /* 0x0000000604047899 */ /* 0x000fe2000800063f */
[----:B------:R-:W-:Y:S01]  /*1490*/  ISETP.LT.OR P4, PT, R6, 0x41, P4 ;  /* 0x000000410600780c */ /* 0x000fe20002781670 */
[----:B------:R-:W-:-:S02]  /*14a0*/  IMAD.MOV.U32 R222, RZ, RZ, 0x40 ;  /* 0x00000040ffde7424 */ /* 0x000fc400078e00ff */
[----:B------:R-:W-:-:S04]  /*14b0*/  IMAD.WIDE.U32 R24, R247, c[0x0][0x278], R24 ;  /* 0x00009e00f7187a25 */ /* 0x000fc800078e0018 */
[----:B------:R-:W-:Y:S01]  /*14c0*/  IMAD.MOV.U32 R226, RZ, RZ, 0x20 ;  /* 0x00000020ffe27424 */ /* 0x000fe200078e00ff */
[C---:B-1----:R-:W-:Y:S01]  /*14d0*/  LEA R20, P0, R10.reuse, c[0x0][0x1f0], 0x1 ;  /* 0x00007c000a147a11 */ /* 0x042fe200078008ff */
[----:B------:R-:W-:Y:S02]  /*14e0*/  IMAD.MOV.U32 R223, RZ, RZ, 0x10 ;  /* 0x00000010ffdf7424 */ /* 0x000fe400078e00ff */
[----:B------:R-:W-:Y:S01]  /*14f0*/  IMAD.MOV.U32 R229, RZ, RZ, 0x10 ;  /* 0x00000010ffe57424 */ /* 0x000fe200078e00ff */
[----:B------:R-:W-:Y:S01]  /*1500*/  LEA.HI.X R21, R10, c[0x0][0x1f4], R0, 0x1, P0 ;  /* 0x00007d000a157a11 */ /* 0x000fe200000f0c00 */
[----:B------:R-:W-:Y:S01]  /*1510*/  IMAD R0, R15, c[0x0][0x180], RZ ;  /* 0x000060000f007a24 */ /* 0x000fe200078e02ff */
[----:B------:R-:W-:Y:S01]  /*1520*/  LEA R28, P0, R7, R20, 0x1 ;  /* 0x00000014071c7211 */ /* 0x000fe200078008ff */
[----:B------:R-:W-:-:S04]  /*1530*/  IMAD.WIDE.U32 R10, R248, c[0x0][0x288], R18 ;  /* 0x0000a200f80a7a25 */ /* 0x000fc800078e0012 */
[C---:B------:R-:W-:Y:S02]  /*1540*/  IMAD R0, R248.reuse, c[0x0][0x184], R0 ;  /* 0x00006100f8007a24 */ /* 0x040fe400078e0200 */
[----:B--2---:R-:W-:Y:S01]  /*1550*/  IMAD R2, R15, c[0x0][0x288], RZ ;  /* 0x0000a2000f027a24 */ /* 0x004fe200078e02ff */
[----:B------:R-:W-:Y:S01]  /*1560*/  IADD3.X R15, RZ, UR7, R3, P2, P1 ;  /* 0x00000007ff0f7c10 */ /* 0x000fe200097e2403 */
[----:B------:R-:W-:Y:S01]  /*1570*/  IMAD.MOV.U32 R18, RZ, RZ, R10 ;  /* 0x000000ffff127224 */ /* 0x000fe200078e000a */
[----:B------:R-:W-:Y:S01]  /*1580*/  ISETP.GE.AND P2, PT, R27, c[0x0][0x19c], PT ;  /* 0x000067001b007a0c */ /* 0x000fe20003f46270 */
[----:B------:R-:W-:Y:S02]  /*1590*/  IMAD R2, R248, c[0x0][0x28c], R2 ;  /* 0x0000a300f8027a24 */ /* 0x000fe400078e0202 */
[----:B------:R-:W-:Y:S01]  /*15a0*/  IMAD.MOV.U32 R10, RZ, RZ, R12 ;  /* 0x000000ffff0a7224 */ /* 0x000fe200078e000c */
[----:B------:R1:W-:Y:S01]  /*15b0*/  LDGSTS.E.BYPASS.LTC128B.128 [R243+0xa080], [R14.64], !P3 ;  /* 0x0a0800000ef37fae */ /* 0x0003e2000d901d48 */
[----:B------:R-:W-:Y:S01]  /*15c0*/  IMAD.IADD R19, R11, 0x1, R2 ;  /* 0x000000010b137824 */ /* 0x000fe200078e0202 */
[----:B------:R-:W-:Y:S01]  /*15d0*/  ISETP.LT.OR P3, PT, R6, 0x1, P2 ;  /* 0x000000010600780c */ /* 0x000fe20001761670 */
[----:B------:R-:W-:-:S02]  /*15e0*/  IMAD.IADD R11, R13, 0x1, R0 ;  /* 0x000000010d0b7824 */ /* 0x000fc400078e0200 */
[----:B------:R-:W-:Y:S02]  /*15f0*/  IMAD.U32 R2, RZ, RZ, UR10 ;  /* 0x0000000aff027e24 */ /* 0x000fe4000f8e00ff */
[----:B------:R-:W-:Y:S02]  /*1600*/  IMAD.U32 R0, RZ, RZ, UR11 ;  /* 0x0000000bff007e24 */ /* 0x000fe4000f8e00ff */
[----:B------:R-:W-:Y:S02]  /*1610*/  IMAD R7, R17, c[0x0][0x178], RZ ;  /* 0x00005e0011077a24 */ /* 0x000fe400078e02ff */
[----:B------:R-:W-:Y:S01]  /*1620*/  IMAD R12, R31, c[0x0][0x188], RZ ;  /* 0x000062001f0c7a24 */ /* 0x000fe200078e02ff */
[----:B------:R-:W-:Y:S01]  /*1630*/  LEA.HI.X R29, R2, R21, R0, 0x1, P0 ;  /* 0x00000015021d7211 */ /* 0x000fe200000f0c00 */
[----:B------:R-:W-:Y:S01]  /*1640*/  IMAD.SHL.U32 R0, R23, 0x40, RZ ;  /* 0x0000004017007824 */ /* 0x000fe200078e00ff */
[----:B------:R-:W-:Y:S01]  /*1650*/  IADD3 R2, P0, R4, UR12, RZ ;  /* 0x0000000c04027c10 */ /* 0x000fe2000ff1e0ff */
[----:B------:R-:W-:-:S02]  /*1660*/  IMAD R7, R204, c[0x0][0x17c], R7 ;  /* 0x00005f00cc077a24 */ /* 0x000fc400078e0207 */
[----:B------:R-:W-:Y:S01]  /*1670*/  IMAD.WIDE.U32 R34, R247, c[0x0][0x188], R10 ;  /* 0x00006200f7227a25 */ /* 0x000fe200078e000a */
[----:B------:R-:W-:Y:S01]  /*1680*/  IADD3.X R3, R5, UR7, RZ, P0, !PT ;  /* 0x0000000705037c10 */ /* 0x000fe200087fe4ff */
[----:B------:R-:W-:Y:S01]  /*1690*/  UMOV UR7, 0x1 ;  /* 0x0000000100077882 */ /* 0x000fe20000000000 */
[----:B------:R-:W-:Y:S01]  /*16a0*/  LOP3.LUT R0, R0, 0x1c0, RZ, 0xc0, !PT ;  /* 0x000001c000007812 */ /* 0x000fe200078ec0ff */
[----:B---3--:R-:W-:Y:S01]  /*16b0*/  IMAD.WIDE.U32 R4, R204, c[0x0][0x178], RZ ;  /* 0x00005e00cc047a25 */ /* 0x008fe200078e00ff */
[C---:B------:R-:W-:Y:S01]  /*16c0*/  ISETP.LT.OR P0, PT, R6.reuse, 0x21, P6 ;  /* 0x000000210600780c */ /* 0x040fe20003701670 */
[----:B------:R2:W-:Y:S01]  /*16d0*/  LDGSTS.E.BYPASS.LTC128B.128 [R243+0x8080], [R2.64], !P5 ;  /* 0x0808000002f37fae */ /* 0x0005e2000e901d48 */
[----:B------:R-:W-:Y:S01]  /*16e0*/  ISETP.LT.OR P5, PT, R6, 0x1, P6 ;  /* 0x000000010600780c */ /* 0x000fe200037a1670 */
[----:B------:R-:W-:Y:S01]  /*16f0*/  IMAD.IADD R7, R5, 0x1, R7 ;  /* 0x0000000105077824 */ /* 0x000fe200078e0207 */
[----:B------:R-:W-:Y:S01]  /*1700*/  LEA R10, P1, R4, R34, 0x6 ;  /* 0x00000022040a7211 */ /* 0x000fe200078230ff */
[----:B------:R2:W-:Y:S01]  /*1710*/  LDGSTS.E.BYPASS.LTC128B.128 [R243+0xb080], [R2.64+0x80], !P4 ;  /* 0x0b08008002f37fae */ /* 0x0005e2000e101d48 */
[----:B------:R-:W-:Y:S01]  /*1720*/  ISETP.LT.OR P6, PT, R6, 0x41, P6 ;  /* 0x000000410600780c */ /* 0x000fe200037c1670 */
[----:B-1----:R-:W-:Y:S01]  /*1730*/  IMAD.SHL.U32 R15, R204, 0x40, RZ ;  /* 0x00000040cc0f7824 */ /* 0x002fe200078e00ff */
[----:B------:R-:W-:Y:S01]  /*1740*/  SHF.R.S32.HI R14, RZ, 0x1f, R22 ;  /* 0x0000001fff0e7819 */ /* 0x000fe20000011416 */
[----:B------:R-:W0:Y:S01]  /*1750*/  LDGDEPBAR ;  /* 0x00000000000079af */ /* 0x000e220000000000 */
[----:B------:R-:W-:-:S03]  /*1760*/  IMAD.WIDE.U32 R18, R247, c[0x0][0x290], R18 ;  /* 0x0000a400f7127a25 */ /* 0x000fc600078e0012 */
[----:B------:R1:W-:Y:S01]  /*1770*/  STL.64 [R1+0x8], R34 ;  /* 0x0000082201007387 */ /* 0x0003e20000100a00 */
[----:B------:R-:W-:Y:S02]  /*1780*/  IMAD.MOV.U32 R246, RZ, RZ, -0x60 ;  /* 0xffffffa0fff67424 */ /* 0x000fe400078e00ff */
[----:B------:R-:W-:Y:S01]  /*1790*/  IMAD.MOV.U32 R217, RZ, RZ, RZ ;  /* 0x000000ffffd97224 */ /* 0x000fe200078e00ff */
[----:B------:R3:W-:Y:S01]  /*17a0*/  LDGSTS.E.BYPASS.LTC128B.128 [R243+0x80], [R8.64], !P5 ;  /* 0x0008000008f37fae */ /* 0x0007e2000e901d48 */
[----:B------:R-:W-:-:S03]  /*17b0*/  IMAD R246, R80, R246, c[0x0][0x198] ;  /* 0x0000660050f67624 */ /* 0x000fc600078e02f6 */
[----:B------:R3:W-:Y:S01]  /*17c0*/  LDGSTS.E.BYPASS.LTC128B.128 [R243+0x3080], [R8.64+0x80], !P3 ;  /* 0x0308008008f37fae */ /* 0x0007e2000d901d48 */
[----:B------:R-:W-:Y:S01]  /*17d0*/  ISETP.GE.AND P3, PT, R27, c[0x0][0x16c], PT ;  /* 0x00005b001b007a0c */ /* 0x000fe20003f66270 */
[----:B--2---:R-:W-:Y:S01]  /*17e0*/  IMAD R2, R247, c[0x0][0x18c], R12 ;  /* 0x00006300f7027a24 */ /* 0x004fe200078e020c */
[----:B------:R-:W-:Y:S02]  /*17f0*/  LOP3.LUT R3, R0, 0x8, R30, 0xf8, !PT ;  /* 0x0000000800037812 */ /* 0x000fe400078ef81e */
[----:B------:R-:W-:Y:S01]  /*1800*/  SHF.R.U32.HI R0, RZ, 0x3, R0 ;  /* 0x00000003ff007819 */ /* 0x000fe20000011600 */
[----:B------:R-:W-:Y:S01]  /*1810*/  IMAD.IADD R33, R35, 0x1, R2 ;  /* 0x0000000123217824 */ /* 0x000fe200078e0202 */
[----:B------:R-:W-:Y:S02]  /*1820*/  IADD3 R2, P4, R8, UR4, RZ ;  /* 0x0000000408027c10 */ /* 0x000fe4000ff9e0ff */
[----:B------:R-:W-:Y:S01]  /*1830*/  LOP3.LUT R0, R26, R3, R0, 0xf6, !PT ;  /* 0x000000031a007212 */ /* 0x000fe200078ef600 */
[----:B-1----:R-:W-:Y:S01]  /*1840*/  CS2R R34, SRZ ;  /* 0x0000000000227805 */ /* 0x002fe2000001ff00 */
[----:B------:R-:W-:Y:S01]  /*1850*/  LEA.HI.X R11, R4, R33, R7, 0x6, P1 ;  /* 0x00000021040b7211 */ /* 0x000fe200008f3407 */
[----:B------:R-:W-:Y:S01]  /*1860*/  IMAD.U32 R4, RZ, RZ, UR4 ;  /* 0x00000004ff047e24 */ /* 0x000fe2000f8e00ff */
[----:B------:R-:W-:Y:S01]  /*1870*/  IADD3.X R3, R9, UR5, RZ, P4, !PT ;  /* 0x0000000509037c10 */ /* 0x000fe2000a7fe4ff */
[----:B------:R-:W-:Y:S01]  /*1880*/  IMAD.SHL.U32 R218, R0, 0x2, RZ ;  /* 0x0000000200da7824 */ /* 0x000fe200078e00ff */
[----:B------:R-:W-:Y:S01]  /*1890*/  ISETP.GE.AND P4, PT, R16, c[0x0][0x16c], PT ;  /* 0x00005b0010007a0c */ /* 0x000fe20003f86270 */
[----:B------:R1:W-:Y:S01]  /*18a0*/  STL [R1+0x18], R33 ;  /* 0x0000182101007387 */ /* 0x0003e20000100800 */
[----:B------:R-:W-:-:S02]  /*18b0*/  IADD3 R4, P5, P1, R4, 0x80, R8 ;  /* 0x0000008004047810 */ /* 0x000fc400079be008 */
[----:B------:R-:W-:Y:S01]  /*18c0*/  SEL R7, RZ, 0x1, P4 ;  /* 0x00000001ff077807 */ /* 0x000fe20002000000 */
[----:B------:R2:W-:Y:S01]  /*18d0*/  LDGSTS.E.BYPASS.LTC128B.128 [R243+0x1080], [R2.64], !P0 ;  /* 0x0108000002f37fae */ /* 0x0005e2000c101d48 */
[C---:B------:R-:W-:Y:S02]  /*18e0*/  ISETP.LT.OR P0, PT, R6.reuse, 0x21, P2 ;  /* 0x000000210600780c */ /* 0x040fe40001701670 */
[----:B------:R-:W-:Y:S01]  /*18f0*/  ISETP.LT.OR P2, PT, R6, 0x41, P2 ;  /* 0x000000410600780c */ /* 0x000fe20001741670 */
[----:B------:R-:W-:Y:S01]  /*1900*/  STL.64 [R1+0x30], R24 ;  /* 0x0000301801007387 */ /* 0x000fe20000100a00 */
[----:B------:R-:W-:Y:S01]  /*1910*/  IADD3.X R5, RZ, UR5, R9, P5, P1 ;  /* 0x00000005ff057c10 */ /* 0x000fe2000afe2409 */
[----:B---3--:R-:W-:Y:S01]  /*1920*/  IMAD.MOV.U32 R9, RZ, RZ, c[0x0][0x17c] ;  /* 0x00005f00ff097624 */ /* 0x008fe200078e00ff */
[----:B------:R-:W-:Y:S02]  /*1930*/  SEL R8, RZ, 0x2, P3 ;  /* 0x00000002ff087807 */ /* 0x000fe40001800000 */
[----:B------:R-:W-:-:S03]  /*1940*/  LEA R12, P1, R10, c[0x0][0x160], 0x1 ;  /* 0x000058000a0c7a11 */ /* 0x000fc600078208ff */
[----:B------:R-:W-:Y:S01]  /*1950*/  IMAD.IADD R6, R8, 0x1, R7 ;  /* 0x0000000108067824 */ /* 0x000fe200078e0207 */
[----:B------:R-:W-:Y:S01]  /*1960*/  LEA.HI.X R13, R10, c[0x0][0x164], R11, 0x1, P1 ;  /* 0x000059000a0d7a11 */ /* 0x000fe200008f0c0b */
[----:B------:R3:W-:Y:S01]  /*1970*/  LDGSTS.E.BYPASS.LTC128B.128 [R243+0x4080], [R4.64], !P0 ;  /* 0x0408000004f37fae */ /* 0x0007e2000c101d48 */
[----:B------:R-:W-:Y:S02]  /*1980*/  IMAD.MOV.U32 R7, RZ, RZ, c[0x0][0x178] ;  /* 0x00005e00ff077624 */ /* 0x000fe400078e00ff */
[----:B------:R-:W-:-:S03]  /*1990*/  LOP3.LUT P0, RZ, R6, 0x1, RZ, 0xc0, !PT ;  /* 0x0000000106ff7812 */ /* 0x000fc6000780c0ff */
[----:B------:R-:W-:-:S04]  /*19a0*/  LEA R8, P1, R7, R12, 0x6 ;  /* 0x0000000c07087211 */ /* 0x000fc800078230ff */
[----:B------:R-:W-:Y:S02]  /*19b0*/  LEA.HI.X R9, R7, R13, R9, 0x6, P1 ;  /* 0x0000000d07097211 */ /* 0x000fe400008f3409 */
[----:B------:R-:W-:Y:S02]  /*19c0*/  LOP3.LUT P1, RZ, R23, 0x4, RZ, 0xc0, !PT ;  /* 0x0000000417ff7812 */ /* 0x000fe4000782c0ff */
[----:B--2---:R-:W-:Y:S02]  /*19d0*/  IADD3 R2, P5, R2, UR4, RZ ;  /* 0x0000000402027c10 */ /* 0x004fe4000ffbe0ff */
[----:B------:R-:W-:Y:S02]  /*19e0*/  SEL R222, R222, 0xffffffc0, !P1 ;  /* 0xffffffc0dede7807 */ /* 0x000fe40004800000 */
[----:B------:R-:W-:Y:S01]  /*19f0*/  IADD3.X R3, R3, UR5, RZ, P5, !PT ;  /* 0x0000000503037c10 */ /* 0x000fe2000affe4ff */
[----:B------:R-:W-:Y:S01]  /*1a00*/  ULDC.64 UR4, c[0x0][0x178] ;  /* 0x00005e0000047ab9 */ /* 0x000fe20000000a00 */
[----:B------:R-:W-:Y:S01]  /*1a10*/  LOP3.LUT P5, RZ, R6, 0x2, RZ, 0xc0, !PT ;  /* 0x0000000206ff7812 */ /* 0x000fe200078ac0ff */
[----:B------:R-:W-:Y:S01]  /*1a20*/  IMAD.MOV.U32 R6, RZ, RZ, 0x20 ;  /* 0x00000020ff067424 */ /* 0x000fe200078e00ff */
[-C--:B------:R-:W-:Y:S01]  /*1a30*/  LEA.HI R7, R32, R244.reuse, RZ, 0x2 ;  /* 0x000000f420077211 */ /* 0x080fe200078f10ff */
[----:B------:R2:W-:Y:S01]  /*1a40*/  LDGSTS.E.BYPASS.LTC128B.128 [R243+0x2080], [R2.64], !P6 ;  /* 0x0208000002f37fae */ /* 0x0005e2000f101d48 */
[----:B------:R-:W-:Y:S01]  /*1a50*/  IMAD.IADD R219, R218, 0x1, R222 ;  /* 0x00000001dadb7824 */ /* 0x000fe200078e02de */
[----:B------:R-:W-:Y:S01]  /*1a60*/  ISETP.GE.AND P1, PT, R16, c[0x0][0x1fc], PT ;  /* 0x00007f0010007a0c */ /* 0x000fe20003f26270 */
[----:B------:R-:W-:Y:S01]  /*1a70*/  USHF.L.U64.HI UR5, UR4, 0x5, UR5 ;  /* 0x0000000504057899 */ /* 0x000fe20008010205 */
[----:B------:R2:W-:Y:S01]  /*1a80*/  LDGSTS.E.BYPASS.LTC128B.128 [R243+0x5080], [R2.64+0x80], !P2 ;  /* 0x0508008002f37fae */ /* 0x0005e2000d101d48 */
[C---:B------:R-:W-:Y:S01]  /*1a90*/  LOP3.LUT P2, RZ, R23.reuse, 0x2, RZ, 0xc0, !PT ;  /* 0x0000000217ff7812 */ /* 0x040fe2000784c0ff */
[----:B------:R-:W-:Y:S01]  /*1aa0*/  IMAD.SHL.U32 R23, R23, 0x20, RZ ;  /* 0x0000002017177824 */ /* 0x000fe200078e00ff */
[----:B---3--:R-:W-:Y:S01]  /*1ab0*/  LEA.HI R4, R32, R244, RZ, 0x5 ;  /* 0x000000f420047211 */ /* 0x008fe200078f28ff */
[----:B------:R-:W0:Y:S01]  /*1ac0*/  LDGDEPBAR ;  /* 0x00000000000079af */ /* 0x000e220000000000 */
[----:B------:R-:W-:Y:S01]  /*1ad0*/  SEL R0, R6, 0xffffffe0, !P2 ;  /* 0xffffffe006007807 */ /* 0x000fe20005000000 */
[----:B------:R-:W-:Y:S01]  /*1ae0*/  USHF.L.U32 UR4, UR4, 0x5, URZ ;  /* 0x0000000504047899 */ /* 0x000fe2000800063f */
[----:B------:R-:W-:-:S02]  /*1af0*/  SHF.R.S32.HI R5, RZ, 0x5, R4 ;  /* 0x00000005ff057819 */ /* 0x000fc40000011404 */
[----:B------:R-:W-:Y:S01]  /*1b00*/  LEA.HI R6, R32, R244, RZ, 0x4 ;  /* 0x000000f420067211 */ /* 0x000fe200078f20ff */
[----:B------:R-:W-:Y:S01]  /*1b10*/  IMAD.IADD R220, R218, 0x1, R0 ;  /* 0x00000001dadc7824 */ /* 0x000fe200078e0200 */
[----:B------:R-:W-:Y:S01]  /*1b20*/  SHF.R.S32.HI R10, RZ, 0x1f, R7 ;  /* 0x0000001fff0a7819 */ /* 0x000fe20000011407 */
[----:B------:R-:W-:Y:S01]  /*1b30*/  IMAD.IADD R0, R0, 0x1, R219 ;  /* 0x0000000100007824 */ /* 0x000fe200078e02db */
[----:B------:R-:W-:Y:S01]  /*1b40*/  SHF.R.S32.HI R11, RZ, 0x4, R6 ;  /* 0x00000004ff0b7819 */ /* 0x000fe20000011406 */
[----:B-1----:R-:W-:Y:S01]  /*1b50*/  CS2R R32, SRZ ;  /* 0x0000000000207805 */ /* 0x002fe2000001ff00 */
[----:B------:R-:W-:Y:S01]  /*1b60*/  SEL R17, RZ, 0x1, P1 ;  /* 0x00000001ff117807 */ /* 0x000fe20000800000 */
[----:B------:R-:W-:Y:S01]  /*1b70*/  IMAD.IADD R222, R222, 0x1, R220 ;  /* 0x00000001dede7824 */ /* 0x000fe200078e02dc */
[----:B--2---:R-:W-:Y:S01]  /*1b80*/  IADD3 R3, -R250, c[0x0][0x168], -R15 ;  /* 0x00005a00fa037a10 */ /* 0x004fe20007ffe90f */
[----:B------:R-:W-:-:S04]  /*1b90*/  DEPBAR.LE SB0, 0x1 ;  /* 0x000080400000791a */ /* 0x000fc80000000000 */
[----:B------:R-:W-:Y:S01]  /*1ba0*/  BAR.SYNC.DEFER_BLOCKING 0x0 ;  /* 0x0000000000007b1d */ /* 0x000fe20000010000 */
[C---:B------:R-:W-:Y:S02]  /*1bb0*/  ISETP.LT.OR P6, PT, R3.reuse, 0x1, !P0 ;  /* 0x000000010300780c */ /* 0x040fe400047c1670 */
[C---:B------:R-:W-:Y:S02]  /*1bc0*/  ISETP.LT.OR P2, PT, R3.reuse, 0x1, !P5 ;  /* 0x000000010300780c */ /* 0x040fe40006f41670 */
[----:B------:R-:W-:Y:S02]  /*1bd0*/  LEA.HI R2, R4, R5, RZ, 0x1 ;  /* 0x0000000504027211 */ /* 0x000fe400078f08ff */
[C---:B------:R-:W-:Y:S02]  /*1be0*/  ISETP.LT.OR P0, PT, R3.reuse, 0x21, !P0 ;  /* 0x000000210300780c */ /* 0x040fe40004701670 */
[----:B------:R-:W-:Y:S02]  /*1bf0*/  LOP3.LUT R2, R2, 0xfffffffe, RZ, 0xc0, !PT ;  /* 0xfffffffe02027812 */ /* 0x000fe400078ec0ff */
[----:B------:R-:W-:-:S03]  /*1c00*/  ISETP.LT.OR P5, PT, R3, 0x21, !P5 ;  /* 0x000000210300780c */ /* 0x000fc60006fa1670 */
[----:B------:R-:W-:Y:S01]  /*1c10*/  IMAD.IADD R5, R5, 0x1, -R2 ;  /* 0x0000000105057824 */ /* 0x000fe200078e0a02 */
[----:B------:R-:W-:Y:S02]  /*1c20*/  SHF.R.S32.HI R2, RZ, 0x2, R7 ;  /* 0x00000002ff027819 */ /* 0x000fe40000011407 */
[----:B------:R-:W-:Y:S01]  /*1c30*/  LOP3.LUT R7, R7, 0x3ffffffc, RZ, 0xc0, !PT ;  /* 0x3ffffffc07077812 */ /* 0x000fe200078ec0ff */
[----:B------:R-:W-:Y:S01]  /*1c40*/  IMAD.SHL.U32 R221, R5, 0x200, RZ ;  /* 0x0000020005dd7824 */ /* 0x000fe200078e00ff */
[----:B------:R-:W-:Y:S02]  /*1c50*/  LEA.HI R3, R10, R2, RZ, 0x3 ;  /* 0x000000020a037211 */ /* 0x000fe400078f18ff */
[----:B------:R-:W-:Y:S02]  /*1c60*/  LEA.HI R10, R6, R11, RZ, 0x1 ;  /* 0x0000000b060a7211 */ /* 0x000fe400078f08ff */
[----:B------:R-:W-:Y:S01]  /*1c70*/  LOP3.LUT R3, R3, 0xfffffff8, RZ, 0xc0, !PT ;  /* 0xfffffff803037812 */ /* 0x000fe200078ec0ff */
[----:B------:R-:W1:Y:S04]  /*1c80*/  LDSM.16.M88.2 R174, [R0+0x6080] ;  /* 0x0060800000ae783b */ /* 0x000e680000000100 */
[----:B------:R-:W2:Y:S01]  /*1c90*/  LDSM.16.M88.2 R176, [R0+0x7080] ;  /* 0x0070800000b0783b */ /* 0x000ea20000000100 */
[----:B------:R-:W-:-:S03]  /*1ca0*/  IMAD.IADD R2, R2, 0x1, -R3 ;  /* 0x0000000102027824 */ /* 0x000fc600078e0a03 */
        /* <DEDUP_REMOVED lines=9> */
[----:B-----5:R-:W-:-:S03]  /*1d40*/  IMAD R0, R31, c[0x0][0x278], RZ ;  /* 0x00009e001f007a24 */ /* 0x020fc600078e02ff */
[----:B------:R1:W1:Y:S01]  /*1d50*/  LDSM.16.M88.2 R166, [R220+0x8080] ;  /* 0x00808000dca6783b */ /* 0x0002620000000100 */
[----:B------:R-:W-:-:S03]  /*1d60*/  IMAD R0, R247, c[0x0][0x27c], R0 ;  /* 0x00009f00f7007a24 */ /* 0x000fc600078e0200 */
[----:B------:R1:W1:Y:S01]  /*1d70*/  LDSM.16.M88.2 R180, [R218+0x9080] ;  /* 0x00908000dab4783b */ /* 0x0002620000000100 */
[----:B------:R-:W-:-:S03]  /*1d80*/  IMAD.IADD R26, R25, 0x1, R0 ;  /* 0x00000001191a7824 */ /* 0x000fc600078e0200 */
        /* <DEDUP_REMOVED lines=12> */
[----:B------:R1:W-:Y:S04]  /*1e50*/  STL [R1+0x3c], R26 ;  /* 0x00003c1a01007387 */ /* 0x0003e80000100800 */
[----:B------:R1:W-:Y:S04]  /*1e60*/  STL.64 [R1+0x28], R18 ;  /* 0x0000281201007387 */ /* 0x0003e80000100a00 */
[----:B------:R-:W-:Y:S01]  /*1e70*/  @!PT LDS RZ, [RZ] ;  /* 0x00000000fffff984 */ /* 0x000fe20000000800 */
[----:B------:R-:W-:Y:S01]  /*1e80*/  @!PT LDS RZ, [RZ] ;  /* 0x00000000fffff984 */ /* 0x000fe20000000800 */
[----:B------:R-:W-:Y:S01]  /*1e90*/  @!PT LDS RZ, [RZ] ;  /* 0x00000000fffff984 */ /* 0x000fe20000000800 */
[----:B------:R5:W-:Y:S01]  /*1ea0*/  LDGSTS.E.BYPASS.LTC128B.128 [R243+0x6080], [R12.64], !P6 ;  /* 0x060800000cf37fae */ /* 0x000be2000f101d48 */
[----:B------:R-:W-:-:S02]  /*1eb0*/  ISETP.GE.AND P6, PT, R16, c[0x0][0x1fc], PT ;  /* 0x00007f0010007a0c */ /* 0x000fc40003fc6270 */
[----:B------:R-:W-:Y:S01]  /*1ec0*/  SHF.R.S32.HI R16, RZ, 0x1f, R15 ;  /* 0x0000001fff107819 */ /* 0x000fe2000001140f */
[----:B------:R5:W-:Y:S01]  /*1ed0*/  LDGSTS.E.BYPASS.LTC128B.128 [R243+0x8080], [R12.64+0x80], !P2 ;  /* 0x080800800cf37fae */ /* 0x000be2000d101d48 */
[----:B------:R-:W-:-:S03]  /*1ee0*/  ISETP.GT.AND P2, PT, R244, 0xf, PT ;  /* 0x0000000ff400780c */ /* 0x000fc60003f44270 */
[----:B------:R1:W-:Y:S04]  /*1ef0*/  LDGSTS.E.BYPASS.LTC128B.128 [R243+0x7080], [R8.64], !P0 ;  /* 0x0708000008f37fae */ /* 0x0003e8000c101d48 */
[----:B------:R1:W-:Y:S01]  /*1f00*/  LDGSTS.E.BYPASS.LTC128B.128 [R243+0x9080], [R8.64+0x80], !P5 ;  /* 0x0908008008f37fae */ /* 0x0003e2000e901d48 */
[----:B------:R-:W-:-:S05]  /*1f10*/  ISETP.GE.AND P5, PT, R27, c[0x0][0x1fc], PT ;  /* 0x00007f001b007a0c */ /* 0x000fca0003fa6270 */
[----:B------:R-:W-:Y:S02]  /*1f20*/  @!P2 IADD3 R0, P0, R15, R24, RZ ;  /* 0x000000180f00a210 */ /* 0x000fe40007f1e0ff */
[----:B-----5:R-:W-:-:S03]  /*1f30*/  LOP3.LUT R12, R10, 0xfffffffe, RZ, 0xc0, !PT ;  /* 0xfffffffe0a0c7812 */ /* 0x020fc600078ec0ff */
[----:B------:R-:W-:Y:S01]  /*1f40*/  @!P2 IMAD.X R13, R16, 0x1, R26, P0 ;  /* 0x00000001100da824 */ /* 0x000fe200000e061a */
[----:B------:R-:W-:Y:S01]  /*1f50*/  @!P2 LEA R10, P0, R0, c[0x0][0x258], 0x2 ;  /* 0x00009600000aaa11 */ /* 0x000fe200078010ff */
[----:B------:R-:W-:-:S03]  /*1f60*/  IMAD.IADD R3, R11, 0x1, -R12 ;  /* 0x000000010b037824 */ /* 0x000fc600078e0a0c */
[----:B------:R-:W-:Y:S01]  /*1f70*/  @!P2 LEA.HI.X R11, R0, c[0x0][0x25c], R13, 0x2, P0 ;  /* 0x00009700000baa11 */ /* 0x000fe200000f140d */
[----:B------:R-:W-:Y:S01]  /*1f80*/  IMAD.SHL.U32 R13, R2, 0x20, RZ ;  /* 0x00000020020d7824 */ /* 0x000fe200078e00ff */
[----:B------:R-:W-:Y:S01]  /*1f90*/  LOP3.LUT R0, R4, 0xffffffe0, RZ, 0xc0, !PT ;  /* 0xffffffe004007812 */ /* 0x000fe200078ec0ff */
[----:B------:R-:W-:Y:S01]  /*1fa0*/  IMAD.SHL.U32 R224, R3, 0x8, RZ ;  /* 0x0000000803e07824 */ /* 0x000fe200078e00ff */
[----:B------:R-:W-:Y:S02]  /*1fb0*/  LEA.HI R12, R14, R22, RZ, 0x2 ;  /* 0x000000160e0c7211 */ /* 0x000fe400078f10ff */
[----:B------:R-:W-:Y:S01]  /*1fc0*/  IADD3 R4, -R15, c[0x0][0x168], -R250 ;  /* 0x00005a000f047a10 */ /* 0x000fe20007ffe9fa */
[----:B------:R-:W-:Y:S01]  /*1fd0*/  IMAD.IADD R0, R244, 0x1, -R0 ;  /* 0x00000001f4007824 */ /* 0x000fe200078e0a00 */
[----:B-1----:R-:W-:Y:S01]  /*1fe0*/  LOP3.LUT R8, R12, 0x1ffffffc, RZ, 0xc0, !PT ;  /* 0x1ffffffc0c087812 */ /* 0x002fe200078ec0ff */
[----:B------:R-:W-:Y:S01]  /*1ff0*/  IMAD.SHL.U32 R12, R3, 0x20, RZ ;  /* 0x00000020030c7824 */ /* 0x000fe200078e00ff */
[----:B------:R-:W-:-:S02]  /*2000*/  ISETP.LT.OR P1, PT, R4, 0x1, P6 ;  /* 0x000000010400780c */ /* 0x000fc40003721670 */
[----:B------:R-:W-:Y:S01]  /*2010*/  SHF.R.S32.HI R242, RZ, 0x1f, R0 ;  /* 0x0000001ffff27819 */ /* 0x000fe20000011400 */
[C---:B------:R-:W-:Y:S01]  /*2020*/  IMAD.IADD R14, R22.reuse, 0x1, -R8 ;  /* 0x00000001160e7824 */ /* 0x040fe200078e0a08 */
[----:B------:R-:W-:Y:S01]  /*2030*/  ISETP.GE.AND P0, PT, R27, c[0x0][0x1fc], PT ;  /* 0x00007f001b007a0c */ /* 0x000fe20003f06270 */
[----:B------:R-:W-:Y:S01]  /*2040*/  IMAD.SHL.U32 R22, R22, 0x8, RZ ;  /* 0x0000000816167824 */ /* 0x000fe200078e00ff */
[----:B------:R-:W-:Y:S01]  /*2050*/  LEA.HI R242, R242, R0, RZ, 0x2 ;  /* 0x00000000f2f27211 */ /* 0x000fe200078f10ff */
[----:B------:R-:W-:Y:S01]  /*2060*/  @!P2 IMAD.SHL.U32 R8, R244, 0x10, RZ ;  /* 0x00000010f408a824 */ /* 0x000fe200078e00ff */
[----:B------:R-:W-:Y:S02]  /*2070*/  SEL R252, RZ, 0xffffffff, P0 ;  /* 0xfffffffffffc7807 */ /* 0x000fe40000000000 */
[----:B------:R-:W-:Y:S02]  /*2080*/  LOP3.LUT R9, R242, 0x7ffffffc, RZ, 0xc0, !PT ;  /* 0x7ffffffcf2097812 */ /* 0x000fe400078ec0ff */
[C---:B------:R-:W-:Y:S01]  /*2090*/  ISETP.LT.OR P0, PT, R4.reuse, 0x1, P5 ;  /* 0x000000010400780c */ /* 0x040fe20002f01670 */
[----:B------:R1:W-:Y:S01]  /*20a0*/  @!P2 LDGSTS.E.BYPASS.LTC128B.128 [R8+0x12080], [R10.64] ;  /* 0x120800000a08afae */ /* 0x0003e2000b901d48 */
[----:B------:R-:W-:Y:S01]  /*20b0*/  ISETP.LT.OR P6, PT, R4, 0x21, P6 ;  /* 0x000000210400780c */ /* 0x000fe200037c1670 */
[----:B------:R-:W-:Y:S01]  /*20c0*/  IMAD.IADD R9, R0, 0x1, -R9 ;  /* 0x0000000100097824 */ /* 0x000fe200078e0a09 */
[----:B------:R-:W-:Y:S01]  /*20d0*/  ISETP.LT.OR P5, PT, R4, 0x21, P5 ;  /* 0x000000210400780c */ /* 0x000fe20002fa1670 */
[----:B------:R-:W-:Y:S01]  /*20e0*/  IMAD.SHL.U32 R0, R5, 0x10, RZ ;  /* 0x0000001005007824 */ /* 0x000fe200078e00ff */
[----:B------:R-:W-:Y:S01]  /*20f0*/  LOP3.LUT R4, R22, 0x18, RZ, 0xc0, !PT ;  /* 0x0000001816047812 */ /* 0x000fe200078ec0ff */
[----:B------:R-:W0:Y:S01]  /*2100*/  LDGDEPBAR ;  /* 0x00000000000079af */ /* 0x000e220000000000 */
[----:B------:R-:W-:Y:S01]  /*2110*/  IMAD R14, R14, 0x4, R9 ;  /* 0x000000040e0e7824 */ /* 0x000fe200078e0209 */
[----:B------:R-:W-:Y:S01]  /*2120*/  LOP3.LUT R224, R224, 0x8, RZ, 0xc0, !PT ;  /* 0x00000008e0e07812 */ /* 0x000fe200078ec0ff */
[----:B------:R-:W-:Y:S01]  /*2130*/  IMAD.SHL.U32 R252, R252, 0x2, RZ ;  /* 0x00000002fcfc7824 */ /* 0x000fe200078e00ff */
[----:B------:R-:W-:Y:S01]  /*2140*/  LEA.HI.SX32 R242, R242, R0, 0x1e ;  /* 0x00000000f2f27211 */ /* 0x000fe200078ff2ff */
[----:B------:R2:W-:Y:S01]  /*2150*/  LDGSTS.E.BYPASS.LTC128B.128 [R243+0xe080], [R20.64], !P1 ;  /* 0x0e08000014f37fae */ /* 0x0005e2000c901d48 */
[----:B------:R-:W-:-:S02]  /*2160*/  LOP3.LUT R0, R0, 0x10, RZ, 0xc0, !PT ;  /* 0x0000001000007812 */ /* 0x000fc400078ec0ff */
[C---:B------:R-:W-:Y:S01]  /*2170*/  LOP3.LUT R13, R4.reuse, 0xe0, R13, 0xf8, !PT ;  /* 0x000000e0040d7812 */ /* 0x040fe200078ef80d */
[----:B------:R2:W-:Y:S01]  /*2180*/  LDGSTS.E.BYPASS.LTC128B.128 [R243+0x10080], [R20.64+0x80], !P0 ;  /* 0x1008008014f37fae */ /* 0x0005e2000c101d48 */
[----:B------:R-:W-:Y:S01]  /*2190*/  LOP3.LUT R12, R4, 0x20, R12, 0xf8, !PT ;  /* 0x00000020040c7812 */ /* 0x000fe200078ef80c */
[C---:B------:R-:W-:Y:S01]  /*21a0*/  IMAD.SHL.U32 R4, R2.reuse, 0x4, RZ ;  /* 0x0000000402047824 */ /* 0x040fe200078e00ff */
[----:B------:R-:W-:Y:S01]  /*21b0*/  LOP3.LUT P1, RZ, R2, 0x1, RZ, 0xc0, !PT ;  /* 0x0000000102ff7812 */ /* 0x000fe2000782c0ff */
[----:B------:R2:W-:Y:S01]  /*21c0*/  LDGSTS.E.BYPASS.LTC128B.128 [R243+0xf080], [R28.64], !P6 ;  /* 0x0f0800001cf37fae */ /* 0x0005e2000f101d48 */
[----:B------:R-:W-:Y:S02]  /*21d0*/  LOP3.LUT R23, R0, 0xe0, R23, 0xf8, !PT ;  /* 0x000000e000177812 */ /* 0x000fe400078ef817 */
[----:B------:R-:W-:Y:S01]  /*21e0*/  LOP3.LUT R0, R6, 0xfffffff0, RZ, 0xc0, !PT ;  /* 0xfffffff006007812 */ /* 0x000fe200078ec0ff */
[----:B------:R2:W-:Y:S01]  /*21f0*/  LDGSTS.E.BYPASS.LTC128B.128 [R243+0x11080], [R28.64+0x80], !P5 ;  /* 0x110800801cf37fae */ /* 0x0005e2000e901d48 */
[----:B------:R-:W-:-:S02]  /*2200*/  LOP3.LUT R13, R13, 0x18, R4, 0x78, !PT ;  /* 0x000000180d0d7812 */ /* 0x000fc400078e7804 */
[----:B------:R-:W-:Y:S01]  /*2210*/  LOP3.LUT R252, R252, 0x2, R17, 0xe2, !PT ;  /* 0x00000002fcfc7812 */ /* 0x000fe200078ee211 */
[----:B-1----:R-:W-:Y:S02]  /*2220*/  IMAD R8, R31, c[0x0][0x290], RZ ;  /* 0x0000a4001f087a24 */ /* 0x002fe400078e02ff */
[----:B------:R-:W-:Y:S02]  /*2230*/  IMAD.IADD R0, R244, 0x1, -R0 ;  /* 0x00000001f4007824 */ /* 0x000fe400078e0a00 */
[----:B------:R-:W-:Y:S02]  /*2240*/  IMAD R2, R247, c[0x0][0x294], R8 ;  /* 0x0000a500f7027a24 */ /* 0x000fe400078e0208 */
[----:B------:R-:W-:Y:S01]  /*2250*/  IMAD.SHL.U32 R10, R0, 0x20, RZ ;  /* 0x00000020000a7824 */ /* 0x000fe200078e00ff */
[----:B------:R-:W-:Y:S01]  /*2260*/  SHF.R.S32.HI R4, RZ, 0x1f, R0 ;  /* 0x0000001fff047819 */ /* 0x000fe20000011400 */
[----:B------:R-:W-:Y:S01]  /*2270*/  IMAD.IADD R24, R19, 0x1, R2 ;  /* 0x0000000113187824 */ /* 0x000fe200078e0202 */
[----:B------:R-:W-:-:S02]  /*2280*/  IADD3 R2, P0, R15, R18, RZ ;  /* 0x000000120f027210 */ /* 0x000fc40007f1e0ff */
[----:B------:R-:W-:Y:S02]  /*2290*/  LOP3.LUT P6, RZ, R0, 0x4, RZ, 0xc0, !PT ;  /* 0x0000000400ff7812 */ /* 0x000fe400078cc0ff */
[----:B------:R1:W-:Y:S01]  /*22a0*/  STL [R1+0x38], R24 ;  /* 0x0000381801007387 */ /* 0x0003e20000100800 */
[----:B------:R-:W-:Y:S01]  /*22b0*/  IMAD.X R6, R16, 0x1, R24, P0 ;  /* 0x0000000110067824 */ /* 0x000fe200000e0618 */
[C---:B------:R-:W-:Y:S02]  /*22c0*/  LEA R8, P0, R2.reuse, c[0x0][0x280], 0x2 ;  /* 0x0000a00002087a11 */ /* 0x040fe400078010ff */
[----:B------:R-:W-:Y:S02]  /*22d0*/  SEL R223, R223, 0xfffffff0, !P6 ;  /* 0xfffffff0dfdf7807 */ /* 0x000fe40007000000 */
[----:B------:R-:W-:Y:S01]  /*22e0*/  LEA.HI.X R9, R2, c[0x0][0x284], R6, 0x2, P0 ;  /* 0x0000a10002097a11 */ /* 0x000fe200000f1406 */
[----:B------:R-:W-:Y:S01]  /*22f0*/  IMAD.IADD R6, R244, 0x1, -R7 ;  /* 0x00000001f4067824 */ /* 0x000fe200078e0a07 */
[----:B------:R-:W-:Y:S01]  /*2300*/  LEA.HI R2, R4, R0, RZ, 0x3 ;  /* 0x0000000004027211 */ /* 0x000fe200078f18ff */
[----:B------:R-:W-:Y:S01]  /*2310*/  IMAD.SHL.U32 R7, R0, 0x4, RZ ;  /* 0x0000000400077824 */ /* 0x000fe200078e00ff */
[----:B------:R-:W-:Y:S01]  /*2320*/  ISETP.GE.AND P0, PT, R244, 0x10, PT ;  /* 0x00000010f400780c */ /* 0x000fe20003f06270 */
[----:B------:R-:W-:Y:S01]  /*2330*/  IMAD R11, R6, 0x2, R221 ;  /* 0x00000002060b7824 */ /* 0x000fe200078e02dd */
[----:B------:R-:W-:Y:S01]  /*2340*/  LOP3.LUT R4, R2, 0xfffffff8, RZ, 0xc0, !PT ;  /* 0xfffffff802047812 */ /* 0x000fe200078ec0ff */
[----:B------:R-:W-:-:S02]  /*2350*/  IMAD.SHL.U32 R6, R3, 0x100, RZ ;  /* 0x0000010003067824 */ /* 0x000fc400078e00ff */
[----:B------:R-:W-:Y:S02]  /*2360*/  IMAD.IADD R11, R11, 0x1, R13 ;  /* 0x000000010b0b7824 */ /* 0x000fe400078e020d */
[----:B------:R-:W-:Y:S01]  /*2370*/  IMAD.IADD R4, R0, 0x1, -R4 ;  /* 0x0000000100047824 */ /* 0x000fe200078e0a04 */
[----:B------:R-:W-:Y:S01]  /*2380*/  LOP3.LUT R0, R224, 0x1e0, R10, 0xf8, !PT ;  /* 0x000001e0e0007812 */ /* 0x000fe200078ef80a */
[----:B------:R-:W-:Y:S01]  /*2390*/  IMAD.SHL.U32 R235, R11, 0x2, RZ ;  /* 0x000000020beb7824 */ /* 0x000fe200078e00ff */
[----:B------:R-:W-:Y:S01]  /*23a0*/  LOP3.LUT R6, R23, 0x100, R6, 0xf8, !PT ;  /* 0x0000010017067812 */ /* 0x000fe200078ef806 */
[----:B------:R-:W-:Y:S01]  /*23b0*/  IMAD.SHL.U32 R3, R4, 0x40, RZ ;  /* 0x0000004004037824 */ /* 0x000fe200078e00ff */
[----:B------:R-:W-:Y:S01]  /*23c0*/  LOP3.LUT R7, R0, 0x38, R7, 0x78, !PT ;  /* 0x0000003800077812 */ /* 0x000fe200078e7807 */
[----:B------:R-:W-:Y:S01]  /*23d0*/  IMAD.SHL.U32 R0, R2, 0x40, RZ ;  /* 0x0000004002007824 */ /* 0x000fe200078e00ff */
[----:B------:R-:W-:Y:S02]  /*23e0*/  LOP3.LUT R216, R6, 0x1c0, RZ, 0xc0, !PT ;  /* 0x000001c006d87812 */ /* 0x000fe400078ec0ff */
[----:B------:R-:W-:-:S02]  /*23f0*/  LOP3.LUT R3, R3, 0x1c0, RZ, 0xc0, !PT ;  /* 0x000001c003037812 */ /* 0x000fc400078ec0ff */
[----:B------:R-:W-:Y:S02]  /*2400*/  LOP3.LUT R0, R0, 0xfffffe00, RZ, 0xc0, !PT ;  /* 0xfffffe0000007812 */ /* 0x000fe400078ec0ff */
[--C-:B------:R-:W-:Y:S02]  /*2410*/  SHF.R.U32.HI R2, RZ, 0x3, R3.reuse ;  /* 0x00000003ff027819 */ /* 0x100fe40000011603 */
[----:B------:R-:W-:Y:S02]  /*2420*/  IADD3 R236, R235, 0x126c0, RZ ;  /* 0x000126c0ebec7810 */ /* 0x000fe40007ffe0ff */
[C---:B------:R-:W-:Y:S02]  /*2430*/  LOP3.LUT R224, R2.reuse, R3, R224, 0x1e, !PT ;  /* 0x0000000302e07212 */ /* 0x040fe400078e1ee0 */
[----:B------:R-:W-:Y:S01]  /*2440*/  LOP3.LUT R3, R2, R12, R3, 0x1e, !PT ;  /* 0x0000000c02037212 */ /* 0x000fe200078e1e03 */
[----:B------:R-:W-:Y:S01]  /*2450*/  IMAD R2, R5, 0x400, R0 ;  /* 0x0000040005027824 */ /* 0x000fe200078e0200 */
[----:B------:R-:W-:-:S02]  /*2460*/  IADD3 R5, R235, 0x12480, RZ ;  /* 0x00012480eb057810 */ /* 0x000fc40007ffe0ff */
[----:B------:R-:W-:Y:S01]  /*2470*/  LOP3.LUT R228, R3, R0, RZ, 0xfc, !PT ;  /* 0x0000000003e47212 */ /* 0x000fe200078efcff */
[----:B------:R-:W-:Y:S01]  /*2480*/  @!P0 IMAD.SHL.U32 R0, R244, 0x10, RZ ;  /* 0x00000010f4008824 */ /* 0x000fe200078e00ff */
[----:B------:R-:W-:Y:S01]  /*2490*/  LOP3.LUT R221, R7, R221, RZ, 0xfc, !PT ;  /* 0x000000dd07dd7212 */ /* 0x000fe200078efcff */
[----:B------:R-:W-:Y:S01]  /*24a0*/  IMAD.IADD R224, R2, 0x1, R224 ;  /* 0x0000000102e07824 */ /* 0x000fe200078e02e0 */
[----:B------:R-:W-:Y:S02]  /*24b0*/  @P1 IADD3 R236, R5, 0x1c0, RZ ;  /* 0x000001c005ec1810 */ /* 0x000fe40007ffe0ff */
[----:B------:R5:W-:Y:S01]  /*24c0*/  @!P0 LDGSTS.E.BYPASS.LTC128B.128 [R0+0x12280], [R8.64] ;  /* 0x1228000008008fae */ /* 0x000be2000b901d48 */
[----:B------:R-:W-:Y:S01]  /*24d0*/  LOP3.LUT P0, RZ, R4, 0x4, RZ, 0xc0, !PT ;  /* 0x0000000404ff7812 */ /* 0x000fe2000780c0ff */
[----:B------:R-:W-:Y:S01]  /*24e0*/  IMAD.SHL.U32 R225, R224, 0x2, RZ ;  /* 0x00000002e0e17824 */ /* 0x000fe200078e00ff */
[----:B------:R-:W-:Y:S01]  /*24f0*/  LOP3.LUT R7, R6, 0x8, R30, 0xf8, !PT ;  /* 0x0000000806077812 */ /* 0x000fe200078ef81e */
[----:B------:R-:W0:Y:S01]  /*2500*/  LDGDEPBAR ;  /* 0x00000000000079af */ /* 0x000e220000000000 */
[----:B------:R-:W-:-:S02]  /*2510*/  SHF.R.U32.HI R216, RZ, 0x3, R216 ;  /* 0x00000003ffd87819 */ /* 0x000fc400000116d8 */
[----:B------:R-:W-:Y:S01]  /*2520*/  LOP3.LUT P1, RZ, R4, 0x2, RZ, 0xc0, !PT ;  /* 0x0000000204ff7812 */ /* 0x000fe2000782c0ff */
[----:B------:R-:W0:Y:S01]  /*2530*/  LDGDEPBAR ;  /* 0x00000000000079af */ /* 0x000e220000000000 */
[----:B------:R-:W-:Y:S02]  /*2540*/  SEL R227, R226, 0xffffffe0, !P0 ;  /* 0xffffffe0e2e37807 */ /* 0x000fe40004000000 */
[----:B------:R-:W-:Y:S02]  /*2550*/  LOP3.LUT R216, R216, R7, RZ, 0x3c, !PT ;  /* 0x00000007d8d87212 */ /* 0x000fe400078e3cff */
[----:B------:R-:W-:Y:S01]  /*2560*/  LEA R221, R221, 0x15480, 0x1 ;  /* 0x00015480dddd7811 */ /* 0x000fe200078e08ff */
[----:B------:R-:W-:Y:S01]  /*2570*/  IMAD.IADD R230, R224, 0x1, R227 ;  /* 0x00000001e0e67824 */ /* 0x000fe200078e02e3 */
[----:B------:R-:W-:Y:S01]  /*2580*/  SEL R226, R226, 0xffffffe0, !P1 ;  /* 0xffffffe0e2e27807 */ /* 0x000fe20004800000 */
[----:B------:R-:W-:Y:S01]  /*2590*/  IMAD.SHL.U32 R216, R216, 0x2, RZ ;  /* 0x00000002d8d87824 */ /* 0x000fe200078e00ff */
[----:B------:R-:W-:Y:S01]  /*25a0*/  SEL R229, R229, 0xfffffff0, !P1 ;  /* 0xfffffff0e5e57807 */ /* 0x000fe20004800000 */
[----:B------:R-:W-:-:S02]  /*25b0*/  IMAD R223, R223, 0x2, R221 ;  /* 0x00000002dfdf7824 */ /* 0x000fc400078e02dd */
[----:B------:R-:W-:Y:S02]  /*25c0*/  IMAD.IADD R226, R225, 0x1, R226 ;  /* 0x00000001e1e27824 */ /* 0x000fe400078e02e2 */
[C---:B------:R-:W-:Y:S02]  /*25d0*/  IMAD.IADD R233, R229.reuse, 0x1, R227 ;  /* 0x00000001e5e97824 */ /* 0x040fe400078e02e3 */
[----:B------:R-:W-:Y:S02]  /*25e0*/  IMAD.IADD R232, R224, 0x1, R229 ;  /* 0x00000001e0e87824 */ /* 0x000fe400078e02e5 */
[----:B------:R-:W-:Y:S02]  /*25f0*/  IMAD.IADD R231, R229, 0x1, R230 ;  /* 0x00000001e5e77824 */ /* 0x000fe400078e02e6 */
[----:B-----5:R-:W-:-:S04]  /*2600*/  IMAD.SHL.U32 R0, R14, 0x2, RZ ;  /* 0x000000020e007824 */ /* 0x020fc800078e00ff */
[----:B------:R-:W-:Y:S01]  /*2610*/  IMAD.IADD R246, R246, 0x1, -R0 ;  /* 0x00000001f6f67824 */ /* 0x000fe200078e0a00 */
[----:B--234-:R1:W-:Y:S04]  /*2620*/  STL [R1+0x24], R0 ;  /* 0x0000240001007387 */ /* 0x01c3e80000100800 */
.L_x_739:
[----:B------:R-:W-:Y:S04]  /*2630*/  DEPBAR.LE SB0, 0x1 ;  /* 0x000080400000791a */ /* 0x000fe80000000000 */
[----:B------:R-:W-:Y:S01]  /*2640*/  BAR.SYNC.DEFER_BLOCKING 0x0 ;  /* 0x0000000000007b1d */ /* 0x000fe20000010000 */
[C---:B-1----:R-:W-:Y:S01]  /*2650*/  IMAD R0, R217.reuse, 0x2000, R224 ;  /* 0x00002000d9007824 */ /* 0x042fe200078e02e0 */
[C---:B------:R-:W-:Y:S01]  /*2660*/  LEA R148, R217.reuse, R229, 0xd ;  /* 0x000000e5d9947211 */ /* 0x040fe200078e68ff */
[--C-:B------:R-:W-:Y:S01]  /*2670*/  IMAD R138, R217, 0x2000, R227.reuse ;  /* 0x00002000d98a7824 */ /* 0x100fe200078e02e3 */
[----:B------:R-:W-:Y:S01]  /*2680*/  IADD3 R234, R204, 0x1, RZ ;  /* 0x00000001ccea7810 */ /* 0x000fe20007ffe0ff */
[----:B------:R-:W-:Y:S02]  /*2690*/  IMAD.SHL.U32 R0, R0, 0x2, RZ ;  /* 0x0000000200007824 */ /* 0x000fe400078e00ff */
[C---:B------:R-:W-:Y:S01]  /*26a0*/  IMAD.IADD R149, R224.reuse, 0x1, R148 ;  /* 0x00000001e0957824 */ /* 0x040fe200078e0294 */
[C---:B------:R-:W-:Y:S01]  /*26b0*/  IADD3 R138, R224.reuse, R138, RZ ;  /* 0x0000008ae08a7210 */ /* 0x040fe20007ffe0ff */
[----:B------:R-:W-:Y:S01]  /*26c0*/  IMAD.MOV.U32 R249, RZ, RZ, R204 ;  /* 0x000000fffff97224 */ /* 0x000fe200078e00cc */
[----:B------:R-:W-:Y:S02]  /*26d0*/  IADD3 R148, R224, R148, R227 ;  /* 0x00000094e0947210 */ /* 0x000fe40007ffe0e3 */
[----:B------:R-:W-:Y:S01]  /*26e0*/  SHF.L.U32 R149, R149, 0x1, RZ ;  /* 0x0000000195957819 */ /* 0x000fe200000006ff */
[----:B------:R-:W-:Y:S01]  /*26f0*/  IMAD.SHL.U32 R150, R138, 0x2, RZ ;  /* 0x000000028a967824 */ /* 0x000fe200078e00ff */
[----:B------:R-:W-:Y:S04]  /*2700*/  LDSM.16.M88.2 R2, [R218+0x80] ;  /* 0x00008000da02783b */ /* 0x000fe80000000100 */
[----:B------:R-:W1:Y:S04]  /*2710*/  LDSM.16.M88.4 R20, [R0+0x6080] ;  /* 0x006080000014783b */ /* 0x000e680000000200 */
[----:B------:R-:W2:Y:S04]  /*2720*/  LDSM.16.M88.4 R24, [R0+0x7080] ;  /* 0x007080000018783b */ /* 0x000ea80000000200 */
[----:B------:R-:W3:Y:S04]  /*2730*/  LDSM.16.M88.2 R16, [R218+0x1080] ;  /* 0x00108000da10783b */ /* 0x000ee80000000100 */
[----:B------:R-:W4:Y:S04]  /*2740*/  LDSM.16.M88.2 R28, [R218+0x2080] ;  /* 0x00208000da1c783b */ /* 0x000f280000000100 */
[----:B------:R-:W5:Y:S04]  /*2750*/  LDL R205, [R1+0x1c] ;  /* 0x00001c0001cd7983 */ /* 0x000f680000100800 */
[----:B------:R-:W-:Y:S04]  /*2760*/  LDSM.16.M88.4 R80, [R149+0x6080] ;  /* 0x006080009550783b */ /* 0x000fe80000000200 */
[----:B------:R-:W-:Y:S04]  /*2770*/  LDSM.16.M88.4 R132, [R149+0x7080] ;  /* 0x007080009584783b */ /* 0x000fe80000000200 */
[----:B------:R-:W-:Y:S04]  /*2780*/  LDSM.16.M88.2 R30, [R220+0x1080] ;  /* 0x00108000dc1e783b */ /* 0x000fe80000000100 */
[----:B------:R-:W-:Y:S04]  /*2790*/  LDSM.16.M88.2 R136, [R220+0x2080] ;  /* 0x00208000dc88783b */ /* 0x000fe80000000100 */
[----:B------:R-:W-:Y:S01]  /*27a0*/  LDSM.16.M88.2 R138, [R219+0x80] ;  /* 0x00008000db8a783b */ /* 0x000fe20000000100 */
[-C--:B-1----:R-:W-:Y:S03]  /*27b0*/  HMMA.16816.F32.BF16 R4, R20, R2.reuse, RZ ;  /* 0x000000021404723c */ /* 0x082fe600000418ff */
[----:B------:R-:W-:Y:S04]  /*27c0*/  LDSM.16.M88.4 R140, [R150+0x6080] ;  /* 0x00608000968c783b */ /* 0x000fe80000000200 */
[----:B------:R-:W-:Y:S01]  /*27d0*/  LDSM.16.M88.4 R144, [R150+0x7080] ;  /* 0x007080009690783b */ /* 0x000fe20000000200 */
[C---:B--2---:R-:W-:Y:S03]  /*27e0*/  HMMA.16816.F32.BF16 R8, R24.reuse, R2, RZ ;  /* 0x000000021808723c */ /* 0x044fe600000418ff */
[----:B------:R-:W1:Y:S05]  /*27f0*/  LDSM.16.M88.2 R2, [R220+0x80] ;  /* 0x00008000dc02783b */ /* 0x000e6a0000000100 */
        /* <DEDUP_REMOVED lines=16> */
[C---:B------:R-:W-:Y:S01]  /*2900*/  LEA R132, R217.reuse, R233, 0xd ;  /* 0x000000e9d9847211 */ /* 0x040fe200078e68ff */
        /* <DEDUP_REMOVED lines=17> */
[C---:B----4-:R-:W-:Y:S04]  /*2a20*/  LEA R0, R217.reuse, R232, 0xd ;  /* 0x000000e8d9007211 */ /* 0x050fe800078e68ff */
[-C--:B------:R-:W-:Y:S04]  /*2a30*/  HMMA.16816.F32.BF16 R12, R132, R136.reuse, R12 ;  /* 0x00000088840c723c */ /* 0x080fe8000004180c */
[----:B------:R-:W-:Y:S04]  /*2a40*/  IMAD.SHL.U32 R0, R0, 0x2, RZ ;  /* 0x0000000200007824 */ /* 0x000fe800078e00ff */
[C---:B------:R-:W-:Y:S01]  /*2a50*/  HMMA.16816.F32.BF16 R16, R80.reuse, R136, R16 ;  /* 0x000000885010723c */ /* 0x040fe20000041810 */
[----:B------:R-:W-:Y:S07]  /*2a60*/  LDSM.16.M88.2 R136, [R220+0x4080] ;  /* 0x00408000dc88783b */ /* 0x000fee0000000100 */
[-C--:B------:R-:W-:Y:S01]  /*2a70*/  HMMA.16816.F32.BF16 R20, R80, R28.reuse, R20 ;  /* 0x0000001c5014723c */ /* 0x080fe20000041814 */
[----:B------:R3:W-:Y:S07]  /*2a80*/  LDSM.16.M88.4 R80, [R0+0x8080] ;  /* 0x008080000050783b */ /* 0x0007ee0000000200 */
[----:B------:R-:W-:Y:S01]  /*2a90*/  HMMA.16816.F32.BF16 R24, R132, R28, R24 ;  /* 0x0000001c8418723c */ /* 0x000fe20000041818 */
[----:B------:R-:W4:Y:S04]  /*2aa0*/  LDSM.16.M88.2 R28, [R220+0x3080] ;  /* 0x00308000dc1c783b */ /* 0x000f280000000100 */
[----:B------:R-:W4:Y:S03]  /*2ab0*/  LDSM.16.M88.4 R132, [R149+0x9080] ;  /* 0x009080009584783b */ /* 0x000f260000000200 */
[-C--:B-1----:R-:W-:Y:S01]  /*2ac0*/  HMMA.16816.F32.BF16 R4, R140, R138.reuse, R4 ;  /* 0x0000008a8c04723c */ /* 0x082fe20000041804 */
[----:B------:R-:W-:Y:S07]  /*2ad0*/  LDSM.16.M88.4 R148, [R150+0x9080] ;  /* 0x009080009694783b */ /* 0x000fee0000000200 */
[C---:B------:R-:W-:Y:S01]  /*2ae0*/  HMMA.16816.F32.BF16 R8, R144.reuse, R138, R8 ;  /* 0x0000008a9008723c */ /* 0x040fe20000041808 */
[----:B------:R-:W-:Y:S03]  /*2af0*/  LDSM.16.M88.2 R138, [R219+0x3080] ;  /* 0x00308000db8a783b */ /* 0x000fe60000000100 */
[C---:B---3--:R-:W-:Y:S04]  /*2b00*/  LEA R0, R217.reuse, R230, 0xd ;  /* 0x000000e6d9007211 */ /* 0x048fe800078e68ff */
        /* <DEDUP_REMOVED lines=9> */
[C---:B------:R-:W-:Y:S01]  /*2ba0*/  HMMA.16816.F32.BF16 R8, R132.reuse, R28, R8 ;  /* 0x0000001c8408723c */ /* 0x040fe20000041808 */
[----:B------:R-:W4:Y:S03]  /*2bb0*/  LDSM.16.M88.2 R28, [R219+0x5080] ;  /* 0x00508000db1c783b */ /* 0x000f260000000100 */
[C---:B--2---:R-:W-:Y:S04]  /*2bc0*/  LEA R0, R217.reuse, R231, 0xd ;  /* 0x000000e7d9007211 */ /* 0x044fe800078e68ff */
[-C--:B------:R-:W-:Y:S04]  /*2bd0*/  HMMA.16816.F32.BF16 R12, R132, R136.reuse, R12 ;  /* 0x00000088840c723c */ /* 0x080fe8000004180c */
[----:B------:R-:W-:Y:S04]  /*2be0*/  IMAD.SHL.U32 R0, R0, 0x2, RZ ;  /* 0x0000000200007824 */ /* 0x000fe800078e00ff */
[C---:B------:R-:W-:Y:S01]  /*2bf0*/  HMMA.16816.F32.BF16 R16, R80.reuse, R136, R16 ;  /* 0x000000885010723c */ /* 0x040fe20000041810 */
[----:B------:R-:W-:Y:S07]  /*2c00*/  LDSM.16.M88.2 R136, [R222+0x4080] ;  /* 0x00408000de88783b */ /* 0x000fee0000000100 */
[-C--:B-1----:R-:W-:Y:S01]  /*2c10*/  HMMA.16816.F32.BF16 R20, R80, R2.reuse, R20 ;  /* 0x000000025014723c */ /* 0x082fe20000041814 */
[----:B------:R-:W-:Y:S02]  /*2c20*/  LDSM.16.M88.4 R80, [R0+0x8080] ;  /* 0x008080000050783b */ /* 0x000fe40000000200 */
[----:B-----5:R-:W-:Y:S05]  /*2c30*/  ISETP.GE.AND P1, PT, R234, R205, PT ;  /* 0x000000cdea00720c */ /* 0x020fea0003f26270 */
[----:B------:R-:W-:Y:S01]  /*2c40*/  HMMA.16816.F32.BF16 R24, R132, R2, R24 ;  /* 0x000000028418723c */ /* 0x000fe20000041818 */
[----:B------:R-:W1:Y:S04]  /*2c50*/  LDSM.16.M88.2 R2, [R222+0x3080] ;  /* 0x00308000de02783b */ /* 0x000e680000000100 */
[----:B------:R-:W2:Y:S03]  /*2c60*/  LDSM.16.M88.4 R132, [R160+0x9080] ;  /* 0x00908000a084783b */ /* 0x000ea60000000200 */
[-C--:B---3--:R-:W-:Y:S08]  /*2c70*/  HMMA.16816.F32.BF16 R4, R140, R138.reuse, R4 ;  /* 0x0000008a8c04723c */ /* 0x088ff00000041804 */
[C---:B------:R-:W-:Y:S07]  /*2c80*/  HMMA.16816.F32.BF16 R8, R148.reuse, R138, R8 ;  /* 0x0000008a9408723c */ /* 0x040fee0000041808 */
[----:B------:R-:W-:Y:S01]  /*2c90*/  LEA R139, R217, R242, 0x6 ;  /* 0x000000f2d98b7211 */ /* 0x000fe200078e30ff */
[-C--:B------:R-:W-:Y:S04]  /*2ca0*/  HMMA.16816.F32.BF16 R12, R148, R30.reuse, R12 ;  /* 0x0000001e940c723c */ /* 0x080fe8000004180c */
[----:B------:R-:W-:Y:S04]  /*2cb0*/  LDS R138, [R139.X4+0x12100] ;  /* 0x012100008b8a7984 */ /* 0x000fe80000004800 */
[C---:B------:R-:W-:Y:S01]  /*2cc0*/  HMMA.16816.F32.BF16 R16, R140.reuse, R30, R16 ;  /* 0x0000001e8c10723c */ /* 0x040fe20000041810 */
[----:B------:R-:W3:Y:S07]  /*2cd0*/  LDSM.16.M88.2 R30, [R222+0x5080] ;  /* 0x00508000de1e783b */ /* 0x000eee0000000100 */
[-C--:B----4-:R-:W-:Y:S08]  /*2ce0*/  HMMA.16816.F32.BF16 R20, R140, R28.reuse, R20 ;  /* 0x0000001c8c14723c */ /* 0x090ff00000041814 */
[----:B------:R-:W-:Y:S01]  /*2cf0*/  HMMA.16816.F32.BF16 R24, R148, R28, R24 ;  /* 0x0000001c9418723c */ /* 0x000fe20000041818 */
[----:B------:R4:W4:Y:S04]  /*2d00*/  LDS R29, [R139.X4+0x12080] ;  /* 0x012080008b1d7984 */ /* 0x0009280000004800 */
[----:B------:R3:W4:Y:S03]  /*2d10*/  LDS R28, [R139.X4+0x120a0] ;  /* 0x0120a0008b1c7984 */ /* 0x0007260000004800 */
[-C--:B-1----:R-:W-:Y:S01]  /*2d20*/  HMMA.16816.F32.BF16 R4, R80, R2.reuse, R4 ;  /* 0x000000025004723c */ /* 0x082fe20000041804 */
[----:B------:R-:W1:Y:S01]  /*2d30*/  LDS R139, [R139.X4+0x12120] ;  /* 0x012120008b8b7984 */ /* 0x000e620000004800 */
[----:B------:R-:W-:Y:S04]  /*2d40*/  DEPBAR.LE SB0, 0x0 ;  /* 0x000080000000791a */ /* 0x000fe80000000000 */
[----:B------:R-:W-:Y:S02]  /*2d50*/  BAR.SYNC.DEFER_BLOCKING 0x0 ;  /* 0x0000000000007b1d */ /* 0x000fe40000010000 */
[C---:B--2---:R-:W-:Y:S08]  /*2d60*/  HMMA.16816.F32.BF16 R8, R132.reuse, R2, R8 ;  /* 0x000000028408723c */ /* 0x044ff00000041808 */
        /* <DEDUP_REMOVED lines=9> */
[----:B----4-:R-:W-:Y:S01]  /*2e00*/  SHF.R.S32.HI R0, RZ, 0x1f, R234 ;  /* 0x0000001fff007819 */ /* 0x010fe200000114ea */
[----:B------:R-:W4:Y:S01]  /*2e10*/  LDL.64 R210, [R1+0x30] ;  /* 0x0000300001d27983 */ /* 0x000f220000100a00 */
[----:B------:R-:W-:Y:S01]  /*2e20*/  @!P2 LEA R2, R204, 0x40, 0x6 ;  /* 0x00000040cc02a811 */ /* 0x000fe200078e30ff */
[----:B------:R-:W-:Y:S02]  /*2e30*/  IMAD.WIDE.U32 R30, R234, c[0x0][0x178], RZ ;  /* 0x00005e00ea1e7a25 */ /* 0x000fe400078e00ff */
[----:B------:R-:W5:Y:S02]  /*2e40*/  LDL R208, [R1+0x3c] ;  /* 0x00003c0001d07983 */ /* 0x000f640000100800 */
[----:B------:R-:W-:Y:S02]  /*2e50*/  IMAD R0, R0, c[0x0][0x178], RZ ;  /* 0x00005e0000007a24 */ /* 0x000fe400078e02ff */
[----:B--2---:R-:W2:Y:S01]  /*2e60*/  LDL.64 R206, [R1+0x8] ;  /* 0x0000080001ce7983 */ /* 0x004ea20000100a00 */
[----:B------:R-:W-:Y:S02]  /*2e70*/  IMAD.SHL.U32 R3, R30, 0x40, RZ ;  /* 0x000000401e037824 */ /* 0x000fe400078e00ff */
[C---:B------:R-:W-:Y:S01]  /*2e80*/  IMAD R80, R234.reuse, c[0x0][0x17c], R0 ;  /* 0x00005f00ea507a24 */ /* 0x040fe200078e0200 */
[----:B---3--:R-:W3:Y:S01]  /*2e90*/  LDL R205, [R1+0x18] ;  /* 0x0000180001cd7983 */ /* 0x008ee20000100800 */
[----:B------:R-:W-:Y:S02]  /*2ea0*/  IMAD.MOV.U32 R83, RZ, RZ, -0x40 ;  /* 0xffffffc0ff537424 */ /* 0x000fe400078e00ff */
[----:B------:R-:W-:Y:S02]  /*2eb0*/  IMAD.IADD R80, R31, 0x1, R80 ;  /* 0x000000011f507824 */ /* 0x000fe400078e0250 */
[----:B------:R-:W-:Y:S04]  /*2ec0*/  IMAD R83, R234, R83, c[0x0][0x168] ;  /* 0x00005a00ea537624 */ /* 0x000fe800078e0253 */
[----:B------:R-:W-:Y:S01]  /*2ed0*/  IMAD.IADD R83, R83, 0x1, -R250 ;  /* 0x0000000153537824 */ /* 0x000fe200078e0afa */
[C---:B----4-:R-:W-:Y:S04]  /*2ee0*/  @!P2 IADD3 R0, P5, R2.reuse, R210, RZ ;  /* 0x000000d20200a210 */ /* 0x050fe80007fbe0ff */
[----:B-----5:R-:W-:Y:S02]  /*2ef0*/  @!P2 LEA.HI.X.SX32 R31, R2, R208, 0x1, P5 ;  /* 0x000000d0021fa211 */ /* 0x020fe400028f0eff */
[----:B------:R-:W-:Y:S02]  /*2f00*/  SHF.L.U64.HI R2, R30, 0x6, R80 ;  /* 0x000000061e027819 */ /* 0x000fe40000010250 */
[----:B--2---:R-:W-:Y:S04]  /*2f10*/  IADD3 R82, P6, P5, R206, UR4, R3 ;  /* 0x00000004ce527c10 */ /* 0x004fe8000fdde003 */
[----:B---3--:R-:W-:Y:S02]  /*2f20*/  IADD3.X R132, R205, UR5, R2, P6, P5 ;  /* 0x00000005cd847c10 */ /* 0x008fe4000b7ea402 */
[----:B------:R-:W-:Y:S02]  /*2f30*/  IADD3 R3, P6, R3, R206, RZ ;  /* 0x000000ce03037210 */ /* 0x000fe40007fde0ff */
[C---:B------:R-:W-:Y:S04]  /*2f40*/  @!P2 LEA R80, P5, R0.reuse, c[0x0][0x258], 0x2 ;  /* 0x000096000050aa11 */ /* 0x040fe800078a10ff */
[----:B------:R-:W-:Y:S01]  /*2f50*/  @!P2 LEA.HI.X R81, R0, c[0x0][0x25c], R31, 0x2, P5 ;  /* 0x000097000051aa11 */ /* 0x000fe200028f141f */
[----:B------:R-:W-:Y:S01]  /*2f60*/  IMAD.X R0, R2, 0x1, R205, P6 ;  /* 0x0000000102007824 */ /* 0x000fe200030e06cd */
[C---:B------:R-:W-:Y:S02]  /*2f70*/  LEA R30, P5, R3.reuse, c[0x0][0x160], 0x1 ;  /* 0x00005800031e7a11 */ /* 0x040fe400078a08ff */
[C---:B------:R-:W-:Y:S02]  /*2f80*/  LEA R2, P6, R82.reuse, c[0x0][0x160], 0x1 ;  /* 0x0000580052027a11 */ /* 0x040fe400078c08ff */
[----:B------:R-:W-:Y:S01]  /*2f90*/  LEA.HI.X R31, R3, c[0x0][0x164], R0, 0x1, P5 ;  /* 0x00005900031f7a11 */ /* 0x000fe200028f0c00 */
[----:B------:R-:W-:Y:S01]  /*2fa0*/  IMAD.U32 R0, RZ, RZ, UR7 ;  /* 0x00000007ff007e24 */ /* 0x000fe2000f8e00ff */
[----:B------:R-:W-:Y:S02]  /*2fb0*/  LEA.HI.X R3, R82, c[0x0][0x164], R132, 0x1, P6 ;  /* 0x0000590052037a11 */ /* 0x000fe400030f0c84 */
[----:B------:R-:W-:Y:S02]  /*2fc0*/  ISETP.LT.OR P6, PT, R83, 0x1, P4 ;  /* 0x000000015300780c */ /* 0x000fe400027c1670 */
[----:B------:R-:W-:Y:S02]  /*2fd0*/  IADD3 R82, R243, 0x6080, RZ ;  /* 0x00006080f3527810 */ /* 0x000fe40007ffe0ff */
[C---:B------:R-:W-:Y:S03]  /*2fe0*/  ISETP.LT.OR P5, PT, R83.reuse, 0x1, P3 ;  /* 0x000000015300780c */ /* 0x040fe60001fa1670 */
[----:B------:R-:W-:Y:S06]  /*2ff0*/  IMAD R0, R0, 0x4000, R82 ;  /* 0x0000400000007824 */ /* 0x000fec00078e0252 */
[----:B------:R-:W-:Y:S01]  /*3000*/  @!PT LDS RZ, [RZ] ;  /* 0x00000000fffff984 */ /* 0x000fe20000000800 */
[----:B------:R-:W-:Y:S01]  /*3010*/  @!PT LDS RZ, [RZ] ;  /* 0x00000000fffff984 */ /* 0x000fe20000000800 */
[----:B------:R-:W-:Y:S01]  /*3020*/  @!PT LDS RZ, [RZ] ;  /* 0x00000000fffff984 */ /* 0x000fe20000000800 */
[----:B------:R2:W-:Y:S01]  /*3030*/  LDGSTS.E.BYPASS.LTC128B.128 [R0], [R30.64], !P6 ;  /* 0x000000001e007fae */ /* 0x0005e2000f101d48 */
[C---:B------:R-:W-:Y:S03]  /*3040*/  ISETP.LT.OR P6, PT, R83.reuse, 0x21, P4 ;  /* 0x000000215300780c */ /* 0x040fe600027c1670 */
[----:B------:R2:W-:Y:S01]  /*3050*/  LDGSTS.E.BYPASS.LTC128B.128 [R0+0x2000], [R30.64+0x80], !P5 ;  /* 0x020000801e007fae */ /* 0x0005e2000e901d48 */
[----:B------:R-:W-:Y:S09]  /*3060*/  ISETP.LT.OR P5, PT, R83, 0x21, P3 ;  /* 0x000000215300780c */ /* 0x000ff20001fa1670 */
[----:B------:R3:W-:Y:S04]  /*3070*/  LDGSTS.E.BYPASS.LTC128B.128 [R0+0x1000], [R2.64], !P6 ;  /* 0x0100000002007fae */ /* 0x0007e8000f101d48 */
[----:B------:R3:W-:Y:S01]  /*3080*/  LDGSTS.E.BYPASS.LTC128B.128 [R0+0x3000], [R2.64+0x80], !P5 ;  /* 0x0300008002007fae */ /* 0x0007e2000e901d48 */
[----:B--2---:R-:W-:Y:S02]  /*3090*/  IMAD.SHL.U32 R31, R244, 0x4, RZ ;  /* 0x00000004f41f7824 */ /* 0x004fe400078e00ff */
[----:B------:R-:W-:Y:S04]  /*30a0*/  IMAD.U32 R30, RZ, RZ, UR7 ;  /* 0x00000007ff1e7e24 */ /* 0x000fe8000f8e00ff */
[----:B------:R-:W-:Y:S04]  /*30b0*/  @!P2 IMAD R30, R30, 0x40, R31 ;  /* 0x000000401e1ea824 */ /* 0x000fe800078e021f */
[----:B------:R-:W-:Y:S05]  /*30c0*/  @!P2 IMAD.SHL.U32 R30, R30, 0x4, RZ ;  /* 0x000000041e1ea824 */ /* 0x000fea00078e00ff */
[----:B------:R3:W-:Y:S02]  /*30d0*/  @!P2 LDGSTS.E.BYPASS.LTC128B.128 [R30+0x12080], [R80.64] ;  /* 0x12080000501eafae */ /* 0x0007e4000b901d48 */
.L_x_737:
[----:B---34-:R-:W3:Y:S01]  /*30e0*/  LDL R2, [R1+0x20] ;  /* 0x0000200001027983 */ /* 0x018ee20000100800 */
[----:B------:R-:W-:Y:S03]  /*30f0*/  IMAD.MOV.U32 R0, RZ, RZ, -0x60 ;  /* 0xffffffa0ff007424 */ /* 0x000fe600078e00ff */
[----:B------:R-:W4:Y:S04]  /*3100*/  LDL R3, [R1+0x24] ;  /* 0x0000240001037983 */ /* 0x000f280000100800 */
[----:B------:R-:W0:Y:S01]  /*3110*/  LDGDEPBAR ;  /* 0x00000000000079af */ /* 0x000e220000000000 */
[----:B---3--:R-:W-:Y:S02]  /*3120*/  IMAD R0, R2, R0, c[0x0][0x198] ;  /* 0x0000660002007624 */ /* 0x008fe400078e0200 */
[----:B------:R-:W-:Y:S02]  /*3130*/  IMAD.MOV.U32 R2, RZ, RZ, 0x1 ;  /* 0x00000001ff027424 */ /* 0x000fe400078e00ff */
[----:B------:R-:W-:Y:S05]  /*3140*/  IMAD R0, R204, 0x40, R0 ;  /* 0x00000040cc007824 */ /* 0x000fea00078e0200 */
[----:B------:R-:W-:Y:S04]  /*3150*/  IADD3 R0, R0, -c[0x0][0x168], R2 ;  /* 0x80005a0000007a10 */ /* 0x000fe80007ffe002 */
[----:B----4-:R-:W-:Y:S04]  /*3160*/  IADD3 R3, -R3, R242, R0 ;  /* 0x000000f203037210 */ /* 0x010fe80007ffe100 */
[----:B------:R-:W-:Y:S02]  /*3170*/  IMNMX R2, R246, R3, PT ;  /* 0x00000003f6027217 */ /* 0x000fe40003800200 */
[----:B------:R-:W-:Y:S02]  /*3180*/  IADD3 R0, R3, 0x8, RZ ;  /* 0x0000000803007810 */ /* 0x000fe40007ffe0ff */
[C---:B------:R-:W-:Y:S02]  /*3190*/  ISETP.GT.AND P6, PT, R2.reuse, RZ, PT ;  /* 0x000000ff0200720c */ /* 0x040fe40003fc4270 */
[----:B------:R-:W-:Y:S02]  /*31a0*/  ISETP.GT.AND P5, PT, R2, 0x1, PT ;  /* 0x000000010200780c */ /* 0x000fe40003fa4270 */
[----:B------:R-:W-:Y:S02]  /*31b0*/  IMNMX R0, R246, R0, PT ;  /* 0x00000000f6007217 */ /* 0x000fe40003800200 */
[----:B------:R-:W-:Y:S02]  /*31c0*/  FSEL R81, R4, -INF , P6 ;  /* 0xff80000004517808 */ /* 0x000fe40003000000 */
[----:B------:R-:W-:Y:S02]  /*31d0*/  FSEL R80, R5, -INF , P5 ;  /* 0xff80000005507808 */ /* 0x000fe40002800000 */
[C---:B------:R-:W-:Y:S01]  /*31e0*/  ISETP.GT.AND P6, PT, R0.reuse, RZ, PT ;  /* 0x000000ff0000720c */ /* 0x040fe20003fc4270 */
[--C-:B------:R-:W-:Y:S01]  /*31f0*/  FFMA.FTZ R238, R81, c[0x0][0x29c], -R29.reuse ;  /* 0x0000a70051ee7a23 */ /* 0x100fe2000001081d */
[----:B------:R-:W-:Y:S01]  /*3200*/  ISETP.GT.AND P5, PT, R0, 0x1, PT ;  /* 0x000000010000780c */ /* 0x000fe20003fa4270 */
[--C-:B------:R-:W-:Y:S01]  /*3210*/  FFMA.FTZ R237, R80, c[0x0][0x29c], -R29.reuse ;  /* 0x0000a70050ed7a23 */ /* 0x100fe2000001081d */
[----:B------:R-:W-:Y:S02]  /*3220*/  FSEL R31, R6, -INF , P6 ;  /* 0xff800000061f7808 */ /* 0x000fe40003000000 */
[----:B------:R-:W-:Y:S02]  /*3230*/  FSEL R30, R7, -INF , P5 ;  /* 0xff800000071e7808 */ /* 0x000fe40002800000 */
[-C--:B-1----:R-:W-:Y:S03]  /*3240*/  HMMA.16816.F32.BF16 R4, R140, R152.reuse, RZ ;  /* 0x000000988c04723c */ /* 0x082fe600000418ff */
[C---:B------:R-:W-:Y:S01]  /*3250*/  ISETP.GT.AND P6, PT, R2.reuse, 0x20, PT ;  /* 0x000000200200780c */ /* 0x040fe20003fc4270 */
[--C-:B------:R-:W-:Y:S01]  /*3260*/  FFMA.FTZ R205, R31, c[0x0][0x29c], -R28.reuse ;  /* 0x0000a7001fcd7a23 */ /* 0x100fe2000001081c */
[----:B------:R-:W-:Y:S01]  /*3270*/  ISETP.GT.AND P5, PT, R2, 0x21, PT ;  /* 0x000000210200780c */ /* 0x000fe20003fa4270 */
[--C-:B------:R-:W-:Y:S01]  /*3280*/  FFMA.FTZ R204, R30, c[0x0][0x29c], -R28.reuse ;  /* 0x0000a7001ecc7a23 */ /* 0x100fe2000001081c */
[----:B------:R-:W-:Y:S02]  /*3290*/  FSEL R16, R16, -INF , P6 ;  /* 0xff80000010107808 */ /* 0x000fe40003000000 */
[----:B------:R-:W-:Y:S02]  /*32a0*/  FSEL R17, R17, -INF , P5 ;  /* 0xff80000011117808 */ /* 0x000fe40002800000 */
[----:B------:R-:W-:Y:S01]  /*32b0*/  ISETP.GT.AND P6, PT, R0, 0x20, PT ;  /* 0x000000200000780c */ /* 0x000fe20003fc4270 */
        /* <DEDUP_REMOVED lines=9> */
[----:B------:R-:W-:Y:S02]  /*3350*/  IADD3 R2, R3, 0x20, RZ ;  /* 0x0000002003027810 */ /* 0x000fe40007ffe0ff */
[----:B------:R-:W-:Y:S02]  /*3360*/  FSEL R20, R20, -INF , P6 ;  /* 0xff80000014147808 */ /* 0x000fe40003000000 */
[----:B------:R-:W-:Y:S02]  /*3370*/  FSEL R21, R21, -INF , P5 ;  /* 0xff80000015157808 */ /* 0x000fe40002800000 */
[----:B------:R-:W-:Y:S01]  /*3380*/  IMNMX R2, R246, R2, PT ;  /* 0x00000002f6027217 */ /* 0x000fe20003800200 */
[--C-:B------:R-:W-:Y:S01]  /*3390*/  FFMA.FTZ R213, R20, c[0x0][0x29c], -R29.reuse ;  /* 0x0000a70014d57a23 */ /* 0x100fe2000001081d */
[C---:B------:R-:W-:Y:S01]  /*33a0*/  ISETP.GT.AND P6, PT, R0.reuse, 0x40, PT ;  /* 0x000000400000780c */ /* 0x040fe20003fc4270 */
[----:B------:R-:W-:Y:S01]  /*33b0*/  FFMA.FTZ R206, R21, c[0x0][0x29c], -R29 ;  /* 0x0000a70015ce7a23 */ /* 0x000fe2000001081d */
[----:B------:R-:W-:Y:S02]  /*33c0*/  ISETP.GT.AND P5, PT, R0, 0x41, PT ;  /* 0x000000410000780c */ /* 0x000fe40003fa4270 */
[----:B------:R-:W-:Y:S02]  /*33d0*/  IADD3 R0, R3, 0x28, RZ ;  /* 0x0000002803007810 */ /* 0x000fe40007ffe0ff */
[----:B------:R-:W-:Y:S02]  /*33e0*/  FSEL R22, R22, -INF , P6 ;  /* 0xff80000016167808 */ /* 0x000fe40003000000 */
[----:B------:R-:W-:Y:S02]  /*33f0*/  ISETP.GT.AND P6, PT, R2, RZ, PT ;  /* 0x000000ff0200720c */ /* 0x000fe40003fc4270 */
[----:B------:R-:W-:Y:S01]  /*3400*/  FSEL R23, R23, -INF , P5 ;  /* 0xff80000017177808 */ /* 0x000fe20002800000 */
[--C-:B------:R-:W-:Y:S01]  /*3410*/  FFMA.FTZ R210, R22, c[0x0][0x29c], -R28.reuse ;  /* 0x0000a70016d27a23 */ /* 0x100fe2000001081c */
[----:B------:R-:W-:Y:S02]  /*3420*/  ISETP.GT.AND P5, PT, R2, 0x1, PT ;  /* 0x000000010200780c */ /* 0x000fe40003fa4270 */
[----:B------:R-:W-:Y:S01]  /*3430*/  IMNMX R0, R246, R0, PT ;  /* 0x00000000f6007217 */ /* 0x000fe20003800200 */
[----:B------:R-:W-:Y:S01]  /*3440*/  FFMA.FTZ R137, R23, c[0x0][0x29c], -R28 ;  /* 0x0000a70017897a23 */ /* 0x000fe2000001081c */
[----:B------:R-:W-:Y:S02]  /*3450*/  FSEL R83, R9, -INF , P5 ;  /* 0xff80000009537808 */ /* 0x000fe40002800000 */
[----:B------:R-:W-:Y:S02]  /*3460*/  FSEL R132, R8, -INF , P6 ;  /* 0xff80000008847808 */ /* 0x000fe40003000000 */
[C---:B------:R-:W-:Y:S02]  /*3470*/  ISETP.GT.AND P6, PT, R0.reuse, RZ, PT ;  /* 0x000000ff0000720c */ /* 0x040fe40003fc4270 */
[----:B------:R-:W-:Y:S01]  /*3480*/  ISETP.GT.AND P5, PT, R0, 0x1, PT ;  /* 0x000000010000780c */ /* 0x000fe20003fa4270 */
[--C-:B------:R-:W-:Y:S01]  /*3490*/  FFMA.FTZ R132, R132, c[0x0][0x29c], -R138.reuse ;  /* 0x0000a70084847a23 */ /* 0x100fe2000001088a */
[----:B------:R-:W-:Y:S02]  /*34a0*/  FSEL R136, R10, -INF , P6 ;  /* 0xff8000000a887808 */ /* 0x000fe40003000000 */
[C---:B------:R-:W-:Y:S02]  /*34b0*/  ISETP.GT.AND P6, PT, R2.reuse, 0x20, PT ;  /* 0x000000200200780c */ /* 0x040fe40003fc4270 */
[----:B------:R-:W-:Y:S02]  /*34c0*/  FSEL R135, R11, -INF , P5 ;  /* 0xff8000000b877808 */ /* 0x000fe40002800000 */
[C---:B------:R-:W-:Y:S02]  /*34d0*/  HMMA.16816.F32.BF16 R8, R144.reuse, R152, RZ ;  /* 0x000000989008723c */ /* 0x040fe400000418ff */
[----:B------:R-:W-:Y:S02]  /*34e0*/  ISETP.GT.AND P5, PT, R2, 0x21, PT ;  /* 0x000000210200780c */ /* 0x000fe40003fa4270 */
[----:B------:R-:W-:Y:S02]  /*34f0*/  FSEL R82, R12, -INF , P6 ;  /* 0xff8000000c527808 */ /* 0x000fe40003000000 */
[----:B------:R-:W-:Y:S02]  /*3500*/  FSEL R3, R13, -INF , P5 ;  /* 0xff8000000d037808 */ /* 0x000fe40002800000 */
[----:B------:R-:W-:Y:S01]  /*3510*/  ISETP.GT.AND P6, PT, R0, 0x20, PT ;  /* 0x000000200000780c */ /* 0x000fe20003fc4270 */
[--C-:B------:R-:W-:Y:S01]  /*3520*/  FFMA.FTZ R209, R82, c[0x0][0x29c], -R138.reuse ;  /* 0x0000a70052d17a23 */ /* 0x100fe2000001088a */
[----:B------:R-:W-:Y:S02]  /*3530*/  ISETP.GT.AND P5, PT, R0, 0x21, PT ;  /* 0x000000210000780c */ /* 0x000fe40003fa4270 */
[----:B------:R-:W-:Y:S01]  /*3540*/  FSEL R134, R14, -INF , P6 ;  /* 0xff8000000e867808 */ /* 0x000fe20003000000 */
[--C-:B------:R-:W-:Y:S01]  /*3550*/  FFMA.FTZ R208, R3, c[0x0][0x29c], -R138.reuse ;  /* 0x0000a70003d07a23 */ /* 0x100fe2000001088a */
[----:B------:R-:W-:Y:S01]  /*3560*/  FSEL R133, R15, -INF , P5 ;  /* 0xff8000000f857808 */ /* 0x000fe20002800000 */
[----:B------:R-:W-:Y:S01]  /*3570*/  LDS R3, [R242.X4+0x12280] ;  /* 0x01228000f2037984 */ /* 0x000fe20000004800 */
[-C--:B------:R-:W-:Y:S01]  /*3580*/  HMMA.16816.F32.BF16 R12, R144, R154.reuse, RZ ;  /* 0x0000009a900c723c */ /* 0x080fe200000418ff */
[----:B------:R-:W-:Y:S01]  /*3590*/  ISETP.GT.AND P6, PT, R2, 0x40, PT ;  /* 0x000000400200780c */ /* 0x000fe20003fc4270 */
[--C-:B------:R-:W-:Y:S01]  /*35a0*/  FFMA.FTZ R239, R134, c[0x0][0x29c], -R139.reuse ;  /* 0x0000a70086ef7a23 */ /* 0x100fe2000001088b */
[----:B------:R-:W-:Y:S01]  /*35b0*/  ISETP.GT.AND P5, PT, R2, 0x41, PT ;  /* 0x000000410200780c */ /* 0x000fe20003fa4270 */
[--C-:B------:R-:W-:Y:S01]  /*35c0*/  FFMA.FTZ R240, R133, c[0x0][0x29c], -R139.reuse ;  /* 0x0000a70085f07a23 */ /* 0x100fe2000001088b */
[----:B------:R-:W-:Y:S01]  /*35d0*/  FSEL R24, R24, -INF , P6 ;  /* 0xff80000018187808 */ /* 0x000fe20003000000 */
[----:B------:R-:W-:Y:S01]  /*35e0*/  MUFU.EX2 R133, R238 ;  /* 0x000000ee00857308 */ /* 0x000fe20000000800 */
[----:B------:R-:W-:Y:S01]  /*35f0*/  FSEL R25, R25, -INF , P5 ;  /* 0xff80000019197808 */ /* 0x000fe20002800000 */
[C---:B------:R-:W-:Y:S02]  /*3600*/  HMMA.16816.F32.BF16 R16, R140.reuse, R154, RZ ;  /* 0x0000009a8c10723c */ /* 0x040fe400000418ff */
[----:B------:R-:W-:Y:S02]  /*3610*/  ISETP.GT.AND P6, PT, R0, 0x40, PT ;  /* 0x000000400000780c */ /* 0x000fe40003fc4270 */
[--C-:B------:R-:W-:Y:S01]  /*3620*/  FFMA.FTZ R207, R24, c[0x0][0x29c], -R138.reuse ;  /* 0x0000a70018cf7a23 */ /* 0x100fe2000001088a */
[----:B------:R-:W-:Y:S01]  /*3630*/  ISETP.GT.AND P5, PT, R0, 0x41, PT ;  /* 0x000000410000780c */ /* 0x000fe20003fa4270 */
[----:B------:R-:W-:Y:S01]  /*3640*/  IMAD.MOV.U32 R0, RZ, RZ, -0x40 ;  /* 0xffffffc0ff007424 */ /* 0x000fe200078e00ff */
[----:B------:R-:W-:Y:S01]  /*3650*/  FSEL R26, R26, -INF , P6 ;  /* 0xff8000001a1a7808 */ /* 0x000fe20003000000 */
[-C--:B------:R-:W-:Y:S01]  /*3660*/  HMMA.16816.F32.BF16 R20, R140, R156.reuse, RZ ;  /* 0x0000009c8c14723c */ /* 0x080fe200000418ff */
[----:B------:R-:W-:Y:S01]  /*3670*/  FSEL R27, R27, -INF , P5 ;  /* 0xff8000001b1b7808 */ /* 0x000fe20002800000 */
[----:B------:R-:W-:Y:S02]  /*3680*/  MUFU.EX2 R142, R214 ;  /* 0x000000d6008e7308 */ /* 0x000fe40000000800 */
[--C-:B------:R-:W-:Y:S01]  /*3690*/  FFMA.FTZ R241, R26, c[0x0][0x29c], -R139.reuse ;  /* 0x0000a7001af17a23 */ /* 0x100fe2000001088b */
[----:B------:R-:W-:Y:S02]  /*36a0*/  SEL R0, R0, 0x40, P0 ;  /* 0x0000004000007807 */ /* 0x000fe40000000000 */
[----:B------:R-:W-:Y:S01]  /*36b0*/  FFMA.FTZ R143, R83, c[0x0][0x29c], -R138 ;  /* 0x0000a700538f7a23 */ /* 0x000fe2000001088a */
[----:B------:R-:W-:Y:S04]  /*36c0*/  HMMA.16816.F32.BF16 R28, R144, R156, RZ ;  /* 0x0000009c901c723c */ /* 0x000fe800000418ff */
[----:B------:R-:W-:Y:S01]  /*36d0*/  IMAD.IADD R2, R225, 0x1, R0 ;  /* 0x00000001e1027824 */ /* 0x000fe200078e0200 */
[----:B------:R-:W-:Y:S01]  /*36e0*/  MUFU.EX2 R141, R213 ;  /* 0x000000d5008d7308 */ /* 0x000fe20000000800 */
[----:B------:R-:W-:Y:S02]  /*36f0*/  FFMA.FTZ R138, R25, c[0x0][0x29c], -R138 ;  /* 0x0000a700198a7a23 */ /* 0x000fe4000001088a */
[-C--:B------:R-:W-:Y:S01]  /*3700*/  HMMA.16816.F32.BF16 R4, R148, R158.reuse, R4 ;  /* 0x0000009e9404723c */ /* 0x080fe20000041804 */
[----:B------:R-:W-:Y:S04]  /*3710*/  LDSM.16.M88.4 R80, [R2+0xf080] ;  /* 0x00f080000250783b */ /* 0x000fe80000000200 */
[--C-:B------:R-:W-:Y:S02]  /*3720*/  FFMA.FTZ R146, R136, c[0x0][0x29c], -R139.reuse ;  /* 0x0000a70088927a23 */ /* 0x100fe4000001088b */
[--C-:B------:R-:W-:Y:S01]  /*3730*/  FFMA.FTZ R140, R135, c[0x0][0x29c], -R139.reuse ;  /* 0x0000a700878c7a23 */ /* 0x100fe2000001088b */
[C---:B------:R-:W-:Y:S01]  /*3740*/  HMMA.16816.F32.BF16 R8, R160.reuse, R158, R8 ;  /* 0x0000009ea008723c */ /* 0x040fe20000041808 */
[----:B------:R-:W-:Y:S03]  /*3750*/  MUFU.EX2 R136, R215 ;  /* 0x000000d700887308 */ /* 0x000fe60000000800 */
[----:B------:R-:W-:Y:S02]  /*3760*/  FFMA.FTZ R139, R27, c[0x0][0x29c], -R139 ;  /* 0x0000a7001b8b7a23 */ /* 0x000fe4000001088b */
[----:B------:R-:W1:Y:S01]  /*3770*/  LDSM.16.M88.4 R24, [R2+0xe080] ;  /* 0x00e080000218783b */ /* 0x000e620000000200 */
[----:B------:R-:W-:Y:S01]  /*3780*/  IMAD.IADD R0, R0, 0x1, R226 ;  /* 0x0000000100007824 */ /* 0x000fe200078e02e2 */
[-C--:B------:R-:W-:Y:S03]  /*3790*/  HMMA.16816.F32.BF16 R12, R160, R164.reuse, R12 ;  /* 0x000000a4a00c723c */ /* 0x080fe6000004180c */
[----:B------:R-:W-:Y:S05]  /*37a0*/  MUFU.EX2 R144, R206 ;  /* 0x000000ce00907308 */ /* 0x000fea0000000800 */
[C---:B------:R-:W-:Y:S05]  /*37b0*/  HMMA.16816.F32.BF16 R16, R148.reuse, R164, R16 ;  /* 0x000000a49410723c */ /* 0x040fea0000041810 */
[----:B------:R-:W-:Y:S03]  /*37c0*/  MUFU.EX2 R145, R205 ;  /* 0x000000cd00917308 */ /* 0x000fe60000000800 */
[-C--:B------:R-:W-:Y:S07]  /*37d0*/  HMMA.16816.F32.BF16 R20, R148, R166.reuse, R20 ;  /* 0x000000a69414723c */ /* 0x080fee0000041814 */
[----:B------:R-:W-:Y:S01]  /*37e0*/  MUFU.EX2 R147, R204 ;  /* 0x000000cc00937308 */ /* 0x000fe20000000800 */
[----:B------:R-:W-:Y:S09]  /*37f0*/  HMMA.16816.F32.BF16 R28, R160, R166, R28 ;  /* 0x000000a6a01c723c */ /* 0x000ff2000004181c */
[----:B------:R-:W-:Y:S01]  /*3800*/  MUFU.EX2 R160, R137 ;  /* 0x0000008900a07308 */ /* 0x000fe20000000800 */
[-C--:B-1----:R-:W-:Y:S09]  /*3810*/  HMMA.16816.F32.BF16 R4, R24, R168.reuse, R4 ;  /* 0x000000a81804723c */ /* 0x082ff20000041804 */
[----:B------:R-:W-:Y:S01]  /*3820*/  MUFU.EX2 R149, R212 ;  /* 0x000000d400957308 */ /* 0x000fe20000000800 */
[C---:B------:R-:W-:Y:S09]  /*3830*/  HMMA.16816.F32.BF16 R8, R80.reuse, R168, R8 ;  /* 0x000000a85008723c */ /* 0x040ff20000041808 */
[----:B------:R-:W-:Y:S01]  /*3840*/  MUFU.EX2 R151, R211 ;  /* 0x000000d300977308 */ /* 0x000fe20000000800 */
[-C--:B------:R-:W-:Y:S08]  /*3850*/  HMMA.16816.F32.BF16 R12, R80, R170.reuse, R12 ;  /* 0x000000aa500c723c */ /* 0x080ff0000004180c */
[C---:B------:R-:W-:Y:S01]  /*3860*/  HMMA.16816.F32.BF16 R16, R24.reuse, R170, R16 ;  /* 0x000000aa1810723c */ /* 0x040fe20000041810 */
[----:B------:R-:W-:Y:S07]  /*3870*/  MUFU.EX2 R150, R210 ;  /* 0x000000d200967308 */ /* 0x000fee0000000800 */
[-C--:B------:R-:W-:Y:S01]  /*3880*/  HMMA.16816.F32.BF16 R20, R24, R172.reuse, R20 ;  /* 0x000000ac1814723c */ /* 0x080fe20000041814 */
[----:B------:R-:W1:Y:S02]  /*3890*/  LDSM.16.M88.4 R24, [R0+0xe080] ;  /* 0x00e080000018783b */ /* 0x000e640000000200 */
[----:B------:R-:W-:Y:S05]  /*38a0*/  MUFU.EX2 R148, R132 ;  /* 0x0000008400947308 */ /* 0x000fea0000000800 */
[----:B------:R-:W-:Y:S01]  /*38b0*/  HMMA.16816.F32.BF16 R28, R80, R172, R28 ;  /* 0x000000ac501c723c */ /* 0x000fe2000004181c */
[----:B------:R-:W3:Y:S04]  /*38c0*/  LDSM.16.M88.4 R80, [R0+0xf080] ;  /* 0x00f080000050783b */ /* 0x000ee80000000200 */
[----:B------:R-:W-:Y:S10]  /*38d0*/  MUFU.EX2 R132, R208 ;  /* 0x000000d000847308 */ /* 0x000ff40000000800 */
[----:B------:R-:W-:Y:S10]  /*38e0*/  MUFU.EX2 R143, R143 ;  /* 0x0000008f008f7308 */ /* 0x000ff40000000800 */
[----:B------:R-:W-:Y:S01]  /*38f0*/  MUFU.EX2 R146, R146 ;  /* 0x0000009200927308 */ /* 0x000fe20000000800 */
[-C--:B-1----:R-:W-:Y:S09]  /*3900*/  HMMA.16816.F32.BF16 R4, R24, R174.reuse, R4 ;  /* 0x000000ae1804723c */ /* 0x082ff20000041804 */
[----:B------:R-:W-:Y:S01]  /*3910*/  MUFU.EX2 R140, R140 ;  /* 0x0000008c008c7308 */ /* 0x000fe20000000800 */
[C---:B---3--:R-:W-:Y:S09]  /*3920*/  HMMA.16816.F32.BF16 R8, R80.reuse, R174, R8 ;  /* 0x000000ae5008723c */ /* 0x048ff20000041808 */
[----:B------:R-:W-:Y:S01]  /*3930*/  MUFU.EX2 R134, R207 ;  /* 0x000000cf00867308 */ /* 0x000fe20000000800 */
[-C--:B------:R-:W-:Y:S09]  /*3940*/  HMMA.16816.F32.BF16 R12, R80, R176.reuse, R12 ;  /* 0x000000b0500c723c */ /* 0x080ff2000004180c */
[----:B------:R-:W-:Y:S01]  /*3950*/  MUFU.EX2 R138, R138 ;  /* 0x0000008a008a7308 */ /* 0x000fe20000000800 */
[C---:B------:R-:W-:Y:S08]  /*3960*/  HMMA.16816.F32.BF16 R16, R24.reuse, R176, R16 ;  /* 0x000000b01810723c */ /* 0x040ff00000041810 */
[-C--:B------:R-:W-:Y:S01]  /*3970*/  HMMA.16816.F32.BF16 R20, R24, R178.reuse, R20 ;  /* 0x000000b21814723c */ /* 0x080fe20000041814 */
[----:B------:R-:W1:Y:S01]  /*3980*/  LDSM.16.M88.4 R24, [R225+0x10080] ;  /* 0x01008000e118783b */ /* 0x000e620000000200 */
[----:B------:R-:W3:Y:S06]  /*3990*/  MUFU.EX2 R135, R237 ;  /* 0x000000ed00877308 */ /* 0x000eec0000000800 */
[----:B------:R-:W-:Y:S01]  /*39a0*/  HMMA.16816.F32.BF16 R28, R80, R178, R28 ;  /* 0x000000b2501c723c */ /* 0x000fe2000004181c */
[----:B------:R-:W4:Y:S03]  /*39b0*/  LDSM.16.M88.4 R80, [R225+0x11080] ;  /* 0x01108000e150783b */ /* 0x000f260000000200 */
[----:B------:R-:W-:Y:S01]  /*39c0*/  MUFU.EX2 R139, R139 ;  /* 0x0000008b008b7308 */ /* 0x000fe20000000800 */
[----:B---3--:R-:W-:Y:S03]  /*39d0*/  F2FP.BF16.PACK_AB R137, R135, R133 ;  /* 0x000000858789723e */ /* 0x008fe600000010ff */
[-C--:B-1----:R-:W-:Y:S08]  /*39e0*/  HMMA.16816.F32.BF16 R4, R24, R180.reuse, R4 ;  /* 0x000000b41804723c */ /* 0x082ff00000041804 */
[C---:B----4-:R-:W-:Y:S08]  /*39f0*/  HMMA.16816.F32.BF16 R8, R80.reuse, R180, R8 ;  /* 0x000000b45008723c */ /* 0x050ff00000041808 */
[-C--:B------:R-:W-:Y:S08]  /*3a00*/  HMMA.16816.F32.BF16 R12, R80, R182.reuse, R12 ;  /* 0x000000b6500c723c */ /* 0x080ff0000004180c */
[C---:B------:R-:W-:Y:S08]  /*3a10*/  HMMA.16816.F32.BF16 R16, R24.reuse, R182, R16 ;  /* 0x000000b61810723c */ /* 0x040ff00000041810 */
[-C--:B------:R-:W-:Y:S01]  /*3a20*/  HMMA.16816.F32.BF16 R20, R24, R184.reuse, R20 ;  /* 0x000000b81814723c */ /* 0x080fe20000041814 */
[----:B------:R-:W1:Y:S07]  /*3a30*/  LDSM.16.M88.4 R24, [R226+0x10080] ;  /* 0x01008000e218783b */ /* 0x000e6e0000000200 */
[----:B------:R-:W-:Y:S01]  /*3a40*/  HMMA.16816.F32.BF16 R28, R80, R184, R28 ;  /* 0x000000b8501c723c */ /* 0x000fe2000004181c */
[----:B------:R-:W3:Y:S07]  /*3a50*/  LDSM.16.M88.4 R80, [R226+0x11080] ;  /* 0x01108000e250783b */ /* 0x000eee0000000200 */
[-C--:B-1----:R-:W-:Y:S08]  /*3a60*/  HMMA.16816.F32.BF16 R4, R24, R186.reuse, R4 ;  /* 0x000000ba1804723c */ /* 0x082ff00000041804 */
[C---:B---3--:R-:W-:Y:S08]  /*3a70*/  HMMA.16816.F32.BF16 R8, R80.reuse, R186, R8 ;  /* 0x000000ba5008723c */ /* 0x048ff00000041808 */
[-C--:B------:R-:W-:Y:S08]  /*3a80*/  HMMA.16816.F32.BF16 R12, R80, R188.reuse, R12 ;  /* 0x000000bc500c723c */ /* 0x080ff0000004180c */
[C---:B------:R-:W-:Y:S08]  /*3a90*/  HMMA.16816.F32.BF16 R16, R24.reuse, R188, R16 ;  /* 0x000000bc1810723c */ /* 0x040ff00000041810 */
[-C--:B------:R-:W-:Y:S01]  /*3aa0*/  HMMA.16816.F32.BF16 R20, R24, R190.reuse, R20 ;  /* 0x000000be1814723c */ /* 0x080fe20000041814 */
[----:B------:R-:W1:Y:S07]  /*3ab0*/  LDSM.16.M88.4 R24, [R2+0x10080] ;  /* 0x010080000218783b */ /* 0x000e6e0000000200 */
[----:B------:R-:W-:Y:S01]  /*3ac0*/  HMMA.16816.F32.BF16 R28, R80, R190, R28 ;  /* 0x000000be501c723c */ /* 0x000fe2000004181c */
[----:B------:R-:W3:Y:S08]  /*3ad0*/  LDSM.16.M88.4 R80, [R2+0x11080] ;  /* 0x011080000250783b */ /* 0x000ef00000000200 */
[----:B------:R-:W-:Y:S01]  /*3ae0*/  LDS R2, [R242.X4+0x12300] ;  /* 0x01230000f2027984 */ /* 0x000fe20000004800 */
        /* <DEDUP_REMOVED lines=8> */
[----:B------:R-:W4:Y:S01]  /*3b70*/  LDS R0, [R242.X4+0x122a0] ;  /* 0x0122a000f2007984 */ /* 0x000f220000004800 */
[-C--:B-1----:R-:W-:Y:S08]  /*3b80*/  HMMA.16816.F32.BF16 R4, R24, R198.reuse, R4 ;  /* 0x000000c61804723c */ /* 0x082ff00000041804 */
[C---:B---3--:R-:W-:Y:S08]  /*3b90*/  HMMA.16816.F32.BF16 R8, R80.reuse, R198, R8 ;  /* 0x000000c65008723c */ /* 0x048ff00000041808 */
[-C--:B------:R-:W-:Y:S08]  /*3ba0*/  HMMA.16816.F32.BF16 R12, R80, R200.reuse, R12 ;  /* 0x000000c8500c723c */ /* 0x080ff0000004180c */
[C---:B------:R-:W-:Y:S04]  /*3bb0*/  HMMA.16816.F32.BF16 R16, R24.reuse, R200, R16 ;  /* 0x000000c81810723c */ /* 0x040fe80000041810 */
[--C-:B----4-:R-:W-:Y:S02]  /*3bc0*/  FADD.FTZ R6, R6, -R0.reuse ;  /* 0x8000000006067221 */ /* 0x110fe40000010000 */
[--C-:B------:R-:W-:Y:S02]  /*3bd0*/  FADD.FTZ R7, R7, -R0.reuse ;  /* 0x8000000007077221 */ /* 0x100fe40000010000 */
[-C--:B------:R-:W-:Y:S01]  /*3be0*/  HMMA.16816.F32.BF16 R20, R24, R202.reuse, R20 ;  /* 0x000000ca1814723c */ /* 0x080fe20000041814 */
[----:B------:R-:W1:Y:S03]  /*3bf0*/  MUFU.EX2 R27, R209 ;  /* 0x000000d1001b7308 */ /* 0x000e660000000800 */
[--C-:B------:R-:W-:Y:S02]  /*3c00*/  FADD.FTZ R4, R4, -R3.reuse ;  /* 0x8000000304047221 */ /* 0x100fe40000010000 */
[--C-:B------:R-:W-:Y:S01]  /*3c10*/  FADD.FTZ R5, R5, -R3.reuse ;  /* 0x8000000305057221 */ /* 0x100fe20000010000 */
[----:B------:R-:W-:Y:S01]  /*3c20*/  F2FP.BF16.PACK_AB R26, R147, R145 ;  /* 0x00000091931a723e */ /* 0x000fe200000010ff */
[----:B------:R-:W-:Y:S04]  /*3c30*/  HMMA.16816.F32.BF16 R28, R80, R202, R28 ;  /* 0x000000ca501c723c */ /* 0x000fe8000004181c */
[----:B------:R-:W-:Y:S02]  /*3c40*/  FMUL.FTZ R4, R133, R4 ;  /* 0x0000000485047220 */ /* 0x000fe40000410000 */
[----:B------:R-:W-:Y:S01]  /*3c50*/  FMUL.FTZ R6, R145, R6 ;  /* 0x0000000691067220 */ /* 0x000fe20000410000 */
[----:B------:R-:W-:Y:S01]  /*3c60*/  MUFU.EX2 R133, R239 ;  /* 0x000000ef00857308 */ /* 0x000fe20000000800 */
[--C-:B------:R-:W-:Y:S04]  /*3c70*/  FADD.FTZ R16, R16, -R3.reuse ;  /* 0x8000000310107221 */ /* 0x100fe80000010000 */
[--C-:B------:R-:W-:Y:S02]  /*3c80*/  FADD.FTZ R17, R17, -R3.reuse ;  /* 0x8000000311117221 */ /* 0x100fe40000010000 */
[--C-:B------:R-:W-:Y:S02]  /*3c90*/  FADD.FTZ R18, R18, -R0.reuse ;  /* 0x8000000012127221 */ /* 0x100fe40000010000 */
[--C-:B------:R-:W-:Y:S02]  /*3ca0*/  FADD.FTZ R22, R22, -R0.reuse ;  /* 0x8000000016167221 */ /* 0x100fe40000010000 */
[--C-:B------:R-:W-:Y:S02]  /*3cb0*/  FADD.FTZ R23, R23, -R0.reuse ;  /* 0x8000000017177221 */ /* 0x100fe40000010000 */
[--C-:B------:R-:W-:Y:S02]  /*3cc0*/  FADD.FTZ R20, R20, -R3.reuse ;  /* 0x8000000314147221 */ /* 0x100fe40000010000 */
[----:B------:R-:W-:Y:S02]  /*3cd0*/  FADD.FTZ R21, R21, -R3 ;  /* 0x8000000315157221 */ /* 0x000fe40000010000 */
[----:B------:R-:W-:Y:S02]  /*3ce0*/  FADD.FTZ R3, R19, -R0 ;  /* 0x8000000013037221 */ /* 0x000fe40000010000 */
[----:B------:R-:W3:Y:S01]  /*3cf0*/  LDS R0, [R242.X4+0x12320] ;  /* 0x01232000f2007984 */ /* 0x000ee20000004800 */
[----:B------:R-:W-:Y:S01]  /*3d00*/  FMUL.FTZ R17, R142, R17 ;  /* 0x000000118e117220 */ /* 0x000fe20000410000 */
[----:B------:R-:W4:Y:S01]  /*3d10*/  MUFU.EX2 R19, R240 ;  /* 0x000000f000137308 */ /* 0x000f220000000800 */
[----:B------:R-:W-:Y:S01]  /*3d20*/  FMUL.FTZ R16, R136, R16 ;  /* 0x0000001088107220 */ /* 0x000fe20000410000 */
[----:B------:R-:W-:Y:S01]  /*3d30*/  STS [R235+0x12480], R137 ;  /* 0x01248089eb007388 */ /* 0x000fe20000000800 */
[----:B------:R-:W-:Y:S01]  /*3d40*/  FMUL.FTZ R24, R141, R20 ;  /* 0x000000148d187220 */ /* 0x000fe20000410000 */
[----:B------:R-:W-:Y:S01]  /*3d50*/  F2FP.BF16.PACK_AB R136, R142, R136 ;  /* 0x000000888e88723e */ /* 0x000fe200000010ff */
[----:B------:R-:W-:Y:S01]  /*3d60*/  FMUL.FTZ R21, R144, R21 ;  /* 0x0000001590157220 */ /* 0x000fe20000410000 */
[----:B------:R-:W-:Y:S01]  /*3d70*/  F2FP.BF16.PACK_AB R25, R17, R16 ;  /* 0x000000101119723e */ /* 0x000fe200000010ff */
[----:B------:R-:W-:Y:S01]  /*3d80*/  FMUL.FTZ R7, R147, R7 ;  /* 0x0000000793077220 */ /* 0x000fe20000410000 */
[----:B------:R-:W-:Y:S01]  /*3d90*/  F2FP.BF16.PACK_AB R17, R151, R149 ;  /* 0x000000959711723e */ /* 0x000fe200000010ff */
[--C-:B------:R-:W-:Y:S01]  /*3da0*/  FADD.FTZ R8, R8, -R2.reuse ;  /* 0x8000000208087221 */ /* 0x100fe20000010000 */
[----:B------:R-:W-:Y:S01]  /*3db0*/  F2FP.BF16.PACK_AB R24, R21, R24 ;  /* 0x000000181518723e */ /* 0x000fe200000010ff */
[--C-:B------:R-:W-:Y:S01]  /*3dc0*/  FADD.FTZ R12, R12, -R2.reuse ;  /* 0x800000020c0c7221 */ /* 0x100fe20000010000 */
[----:B------:R-:W-:Y:S01]  /*3dd0*/  F2FP.BF16.PACK_AB R21, R7, R6 ;  /* 0x000000060715723e */ /* 0x000fe200000010ff */
[--C-:B------:R-:W-:Y:S01]  /*3de0*/  FADD.FTZ R13, R13, -R2.reuse ;  /* 0x800000020d0d7221 */ /* 0x100fe20000010000 */
[----:B------:R-:W-:Y:S01]  /*3df0*/  F2FP.BF16.PACK_AB R7, R143, R148 ;  /* 0x000000948f07723e */ /* 0x000fe200000010ff */
[----:B------:R-:W-:Y:S01]  /*3e00*/  FMUL.FTZ R151, R151, R3 ;  /* 0x0000000397977220 */ /* 0x000fe20000410000 */
[----:B------:R-:W-:Y:S01]  /*3e10*/  STS [R236], R26 ;  /* 0x0000001aec007388 */ /* 0x000fe20000000800 */
[----:B------:R-:W-:Y:S01]  /*3e20*/  FMUL.FTZ R80, R150, R22 ;  /* 0x0000001696507220 */ /* 0x000fe20000410000 */
[----:B-1----:R-:W-:Y:S01]  /*3e30*/  F2FP.BF16.PACK_AB R6, R132, R27 ;  /* 0x0000001b8406723e */ /* 0x002fe200000010ff */
[----:B------:R-:W-:Y:S01]  /*3e40*/  FMUL.FTZ R22, R148, R8 ;  /* 0x0000000894167220 */ /* 0x000fe20000410000 */
[----:B------:R-:W-:Y:S01]  /*3e50*/  STS [R235+0x12c80], R7 ;  /* 0x012c8007eb007388 */ /* 0x000fe20000000800 */
[----:B------:R-:W-:Y:S01]  /*3e60*/  FMUL.FTZ R3, R27, R12 ;  /* 0x0000000c1b037220 */ /* 0x000fe20000410000 */
[----:B------:R-:W-:Y:S01]  /*3e70*/  F2FP.BF16.PACK_AB R16, R160, R150 ;  /* 0x00000096a010723e */ /* 0x000fe200000010ff */
[----:B------:R-:W-:Y:S02]  /*3e80*/  FMUL.FTZ R8, R132, R13 ;  /* 0x0000000d84087220 */ /* 0x000fe40000410000 */
[--C-:B------:R-:W-:Y:S02]  /*3e90*/  FADD.FTZ R29, R29, -R2.reuse ;  /* 0x800000021d1d7221 */ /* 0x100fe40000010000 */
[--C-:B------:R-:W-:Y:S01]  /*3ea0*/  FADD.FTZ R9, R9, -R2.reuse ;  /* 0x8000000209097221 */ /* 0x100fe20000010000 */
[----:B------:R-:W-:Y:S01]  /*3eb0*/  F2FP.BF16.PACK_AB R8, R8, R3 ;  /* 0x000000030808723e */ /* 0x000fe200000010ff */
[----:B------:R-:W-:Y:S01]  /*3ec0*/  FADD.FTZ R28, R28, -R2 ;  /* 0x800000021c1c7221 */ /* 0x000fe20000010000 */
[----:B------:R-:W-:Y:S01]  /*3ed0*/  F2FP.BF16.PACK_AB R3, R140, R146 ;  /* 0x000000928c03723e */ /* 0x000fe200000010ff */
[----:B------:R-:W-:Y:S01]  /*3ee0*/  FMUL.FTZ R81, R149, R18 ;  /* 0x0000001295517220 */ /* 0x000fe20000410000 */
[----:B----4-:R-:W-:Y:S01]  /*3ef0*/  F2FP.BF16.PACK_AB R2, R19, R133 ;  /* 0x000000851302723e */ /* 0x010fe200000010ff */
        /* <DEDUP_REMOVED lines=9> */
[----:B------:R-:W-:Y:S01]  /*3f90*/  STS [R236+0x1000], R17 ;  /* 0x00100011ec007388 */ /* 0x000fe20000000800 */
[--C-:B---3--:R-:W-:Y:S01]  /*3fa0*/  FADD.FTZ R10, R10, -R0.reuse ;  /* 0x800000000a0a7221 */ /* 0x108fe20000010000 */
[----:B------:R-:W-:Y:S01]  /*3fb0*/  F2FP.BF16.PACK_AB R9, R151, R81 ;  /* 0x000000519709723e */ /* 0x000fe200000010ff */
[--C-:B------:R-:W-:Y:S01]  /*3fc0*/  FADD.FTZ R11, R11, -R0.reuse ;  /* 0x800000000b0b7221 */ /* 0x100fe20000010000 */
[----:B------:R-:W-:Y:S01]  /*3fd0*/  STS [R235+0x13c80], R6 ;  /* 0x013c8006eb007388 */ /* 0x000fe20000000800 */
[----:B------:R-:W-:Y:S01]  /*3fe0*/  FMUL.FTZ R10, R146, R10 ;  /* 0x0000000a920a7220 */ /* 0x000fe20000410000 */
[----:B------:R-:W-:Y:S01]  /*3ff0*/  F2FP.BF16.PACK_AB R5, R5, R22 ;  /* 0x000000160505723e */ /* 0x000fe200000010ff */
[----:B------:R-:W-:Y:S01]  /*4000*/  FMUL.FTZ R11, R140, R11 ;  /* 0x0000000b8c0b7220 */ /* 0x000fe20000410000 */
[----:B------:R1:W-:Y:S01]  /*4010*/  STS [R236+0x1800], R2 ;  /* 0x00180002ec007388 */ /* 0x0003e20000000800 */
[--C-:B------:R-:W-:Y:S01]  /*4020*/  FADD.FTZ R14, R14, -R0.reuse ;  /* 0x800000000e0e7221 */ /* 0x100fe20000010000 */
[----:B------:R-:W-:Y:S01]  /*4030*/  F2FP.BF16.PACK_AB R13, R23, R80 ;  /* 0x00000050170d723e */ /* 0x000fe200000010ff */
[--C-:B------:R-:W-:Y:S01]  /*4040*/  FADD.FTZ R15, R15, -R0.reuse ;  /* 0x800000000f0f7221 */ /* 0x100fe20000010000 */
[----:B------:R-:W-:Y:S01]  /*4050*/  STS [R235+0x14480], R135 ;  /* 0x01448087eb007388 */ /* 0x000fe20000000800 */
[----:B------:R-:W-:Y:S02]  /*4060*/  FMUL.FTZ R14, R133, R14 ;  /* 0x0000000e850e7220 */ /* 0x000fe40000410000 */
[----:B------:R-:W-:Y:S01]  /*4070*/  FMUL.FTZ R15, R19, R15 ;  /* 0x0000000f130f7220 */ /* 0x000fe20000410000 */
[----:B------:R-:W-:Y:S01]  /*4080*/  STS [R236+0x2000], R16 ;  /* 0x00200010ec007388 */ /* 0x000fe20000000800 */
[--C-:B------:R-:W-:Y:S02]  /*4090*/  FADD.FTZ R30, R30, -R0.reuse ;  /* 0x800000001e1e7221 */ /* 0x100fe40000010000 */
[----:B------:R-:W-:Y:S01]  /*40a0*/  FADD.FTZ R31, R31, -R0 ;  /* 0x800000001f1f7221 */ /* 0x000fe20000010000 */
[----:B------:R-:W-:Y:S01]  /*40b0*/  STS [R235+0x14c80], R4 ;  /* 0x014c8004eb007388 */ /* 0x000fe20000000800 */
[----:B------:R-:W-:Y:S01]  /*40c0*/  F2FP.BF16.PACK_AB R0, R15, R14 ;  /* 0x0000000e0f00723e */ /* 0x000fe200000010ff */
[----:B------:R-:W-:Y:S02]  /*40d0*/  FMUL.FTZ R28, R134, R28 ;  /* 0x0000001c861c7220 */ /* 0x000fe40000410000 */
[----:B------:R-:W-:Y:S05]  /*40e0*/  FMUL.FTZ R12, R138, R29 ;  /* 0x0000001d8a0c7220 */ /* 0x000fea0000410000 */
[----:B------:R-:W-:Y:S02]  /*40f0*/  F2FP.BF16.PACK_AB R12, R12, R28 ;  /* 0x0000001c0c0c723e */ /* 0x000fe400000010ff */
[C---:B-1----:R-:W-:Y:S01]  /*4100*/  F2FP.BF16.PACK_AB R2, R139.reuse, R18 ;  /* 0x000000128b02723e */ /* 0x042fe200000010ff */
[----:B------:R-:W-:Y:S02]  /*4110*/  FMUL.FTZ R18, R18, R30 ;  /* 0x0000001e12127220 */ /* 0x000fe40000410000 */
[----:B------:R-:W-:Y:S02]  /*4120*/  FMUL.FTZ R139, R139, R31 ;  /* 0x0000001f8b8b7220 */ /* 0x000fe40000410000 */
        /* <DEDUP_REMOVED lines=17> */
[----:B---3--:R-:W-:Y:S07]  /*4240*/  IMAD.SHL.U32 R0, R228, 0x2, RZ ;  /* 0x00000002e4007824 */ /* 0x008fee00078e00ff */
[----:B------:R-:W-:Y:S08]  /*4250*/  LDSM.16.MT88.4 R12, [R216+0x13480] ;  /* 0x01348000d80c783b */ /* 0x000ff00000004200 */
[----:B------:R-:W1:Y:S08]  /*4260*/  LDSM.16.MT88.4 R8, [R0+0xe080] ;  /* 0x00e080000008783b */ /* 0x000e700000004200 */
[----:B------:R-:W3:Y:S08]  /*4270*/  LDSM.16.MT88.4 R16, [R216+0x14480] ;  /* 0x01448000d810783b */ /* 0x000ef00000004200 */
[----:B------:R-:W4:Y:S08]  /*4280*/  LDSM.16.MT88.4 R20, [R0+0x10080] ;  /* 0x010080000014783b */ /* 0x000f300000004200 */
[----:B------:R-:W-:Y:S08]  /*4290*/  LDSM.16.MT88.4 R24, [R216+0x12880] ;  /* 0x01288000d818783b */ /* 0x000ff00000004200 */
[----:B------:R-:W5:Y:S01]  /*42a0*/  LDSM.16.MT88.4 R28, [R0+0xe880] ;  /* 0x00e88000001c783b */ /* 0x000f620000004200 */
[-C--:B-1----:R-:W-:Y:S07]  /*42b0*/  HMMA.16816.F32.BF16 R32, R4, R8.reuse, R32 ;  /* 0x000000080420723c */ /* 0x082fee0000041820 */
[----:B------:R-:W1:Y:S01]  /*42c0*/  LDSM.16.MT88.4 R80, [R216+0x13880] ;  /* 0x01388000d850783b */ /* 0x000e620000004200 */
[-C--:B------:R-:W-:Y:S07]  /*42d0*/  HMMA.16816.F32.BF16 R36, R12, R8.reuse, R36 ;  /* 0x000000080c24723c */ /* 0x080fee0000041824 */
        /* <DEDUP_REMOVED lines=8> */
[----:B------:R-:W-:Y:S01]  /*4360*/  LDSM.16.MT88.4 R8, [R0+0xf080] ;  /* 0x00f080000008783b */ /* 0x000fe20000004200 */
[-C--:B----4-:R-:W-:Y:S07]  /*4370*/  HMMA.16816.F32.BF16 R56, R4, R20.reuse, R56 ;  /* 0x000000140438723c */ /* 0x090fee0000041838 */
        /* <DEDUP_REMOVED lines=8> */
[----:B------:R-:W4:Y:S07]  /*4400*/  LDSM.16.MT88.4 R4, [R216+0x12c80] ;  /* 0x012c8000d804783b */ /* 0x000f2e0000004200 */
[-C--:B-----5:R-:W-:Y:S01]  /*4410*/  HMMA.16816.F32.BF16 R32, R24, R28.reuse, R32 ;  /* 0x0000001c1820723c */ /* 0x0a0fe20000041820 */
[----:B------:R-:W5:Y:S07]  /*4420*/  LDSM.16.MT88.4 R20, [R0+0x11080] ;  /* 0x011080000014783b */ /* 0x000f6e0000004200 */
[-C--:B-1----:R-:W-:Y:S08]  /*4430*/  HMMA.16816.F32.BF16 R36, R80, R28.reuse, R36 ;  /* 0x0000001c5024723c */ /* 0x082ff00000041824 */
[C---:B--2---:R-:W-:Y:S08]  /*4440*/  HMMA.16816.F32.BF16 R40, R132.reuse, R28, R40 ;  /* 0x0000001c8428723c */ /* 0x044ff00000041828 */
[-C--:B------:R-:W-:Y:S08]  /*4450*/  HMMA.16816.F32.BF16 R44, R132, R30.reuse, R44 ;  /* 0x0000001e842c723c */ /* 0x080ff0000004182c */
[-C--:B------:R-:W-:Y:S08]  /*4460*/  HMMA.16816.F32.BF16 R48, R80, R30.reuse, R48 ;  /* 0x0000001e5030723c */ /* 0x080ff00000041830 */
[C---:B------:R-:W-:Y:S01]  /*4470*/  HMMA.16816.F32.BF16 R52, R24.reuse, R30, R52 ;  /* 0x0000001e1834723c */ /* 0x040fe20000041834 */
[----:B------:R-:W1:Y:S07]  /*4480*/  LDSM.16.MT88.4 R28, [R216+0x13080] ;  /* 0x01308000d81c783b */ /* 0x000e6e0000004200 */
[-C--:B---3--:R-:W-:Y:S08]  /*4490*/  HMMA.16816.F32.BF16 R56, R24, R136.reuse, R56 ;  /* 0x000000881838723c */ /* 0x088ff00000041838 */
        /* <DEDUP_REMOVED lines=13> */
[-C--:B-----5:R-:W-:Y:S08]  /*4570*/  HMMA.16816.F32.BF16 R56, R4, R20.reuse, R56 ;  /* 0x000000140438723c */ /* 0x0a0ff00000041838 */
        /* <DEDUP_REMOVED lines=26> */
[----:B-1-34-:R-:W-:Y:S01]  /*4720*/  SHF.R.S32.HI R2, RZ, 0x1f, R234 ;  /* 0x0000001fff027819 */ /* 0x01afe200000114ea */
[----:B------:R-:W2:Y:S01]  /*4730*/  LDL.64 R8, [R1+0x28] ;  /* 0x0000280001087983 */ /* 0x000ea20000100a00 */
[----:B------:R-:W-:Y:S03]  /*4740*/  IMAD.SHL.U32 R5, R234, 0x40, RZ ;  /* 0x00000040ea057824 */ /* 0x000fe600078e00ff */
[----:B------:R-:W3:Y:S01]  /*4750*/  LDL.64 R240, [R1+0x10] ;  /* 0x0000100001f07983 */ /* 0x000ee20000100a00 */
[----:B------:R-:W-:Y:S02]  /*4760*/  IMAD R4, R2, c[0x0][0x208], RZ ;  /* 0x0000820002047a24 */ /* 0x000fe400078e02ff */
[C---:B------:R-:W-:Y:S01]  /*4770*/  IMAD.WIDE.U32 R2, R234.reuse, c[0x0][0x208], RZ ;  /* 0x00008200ea027a25 */ /* 0x040fe200078e00ff */
[----:B------:R-:W4:Y:S03]  /*4780*/  LDL R237, [R1+0x38] ;  /* 0x0000380001ed7983 */ /* 0x000f260000100800 */
[----:B------:R-:W-:Y:S01]  /*4790*/  IMAD R4, R234, c[0x0][0x20c], R4 ;  /* 0x00008300ea047a24 */ /* 0x000fe200078e0204 */
[----:B------:R-:W5:Y:S01]  /*47a0*/  LDL.64 R238, [R1] ;  /* 0x0000000001ee7983 */ /* 0x000f620000100a00 */
[C---:B------:R-:W-:Y:S02]  /*47b0*/  IMAD.SHL.U32 R6, R2.reuse, 0x40, RZ ;  /* 0x0000004002067824 */ /* 0x040fe400078e00ff */
[----:B------:R-:W-:Y:S05]  /*47c0*/  IMAD.IADD R3, R3, 0x1, R4 ;  /* 0x0000000103037824 */ /* 0x000fea00078e0204 */
[----:B------:R-:W-:Y:S02]  /*47d0*/  SHF.L.U64.HI R3, R2, 0x6, R3 ;  /* 0x0000000602037819 */ /* 0x000fe40000010203 */
[----:B------:R-:W-:Y:S02]  /*47e0*/  IADD3 R2, -R250, c[0x0][0x168], -R5 ;  /* 0x00005a00fa027a10 */ /* 0x000fe40007ffe905 */
[C---:B--2---:R-:W-:Y:S02]  /*47f0*/  IADD3 R4, P1, R5.reuse, R8, RZ ;  /* 0x0000000805047210 */ /* 0x044fe40007f3e0ff */
[----:B---3--:R-:W-:Y:S02]  /*4800*/  IADD3 R10, P6, P5, R240, UR10, R6 ;  /* 0x0000000af00a7c10 */ /* 0x008fe4000fdde006 */
[----:B----4-:R-:W-:Y:S02]  /*4810*/  LEA.HI.X.SX32 R7, R5, R237, 0x1, P1 ;  /* 0x000000ed05077211 */ /* 0x010fe400008f0eff */
[----:B------:R-:W-:Y:S02]  /*4820*/  LOP3.LUT P1, RZ, R252, 0x1, RZ, 0xc0, !PT ;  /* 0x00000001fcff7812 */ /* 0x000fe4000782c0ff */
[----:B-----5:R-:W-:Y:S02]  /*4830*/  IADD3.X R11, R239, UR11, R3, P6, P5 ;  /* 0x0000000bef0b7c10 */ /* 0x020fe4000b7ea403 */
[----:B------:R-:W-:Y:S02]  /*4840*/  IADD3 R5, P6, R6, R240, RZ ;  /* 0x000000f006057210 */ /* 0x000fe40007fde0ff */
[C---:B------:R-:W-:Y:S03]  /*4850*/  LEA R8, P5, R4.reuse, c[0x0][0x280], 0x2 ;  /* 0x0000a00004087a11 */ /* 0x040fe600078a10ff */
[----:B------:R-:W-:Y:S01]  /*4860*/  IMAD.X R3, R3, 0x1, R239, P6 ;  /* 0x0000000103037824 */ /* 0x000fe200030e06ef */
[----:B------:R-:W-:Y:S02]  /*4870*/  LEA.HI.X R9, R4, c[0x0][0x284], R7, 0x2, P5 ;  /* 0x0000a10004097a11 */ /* 0x000fe400028f1407 */
[C---:B------:R-:W-:Y:S02]  /*4880*/  ISETP.LT.OR P5, PT, R2.reuse, 0x1, !P1 ;  /* 0x000000010200780c */ /* 0x040fe40004fa1670 */
[C---:B------:R-:W-:Y:S02]  /*4890*/  LEA R6, P6, R5.reuse, c[0x0][0x1f0], 0x1 ;  /* 0x00007c0005067a11 */ /* 0x040fe400078c08ff */
[----:B------:R-:W-:Y:S02]  /*48a0*/  ISETP.LT.OR P1, PT, R2, 0x21, !P1 ;  /* 0x000000210200780c */ /* 0x000fe40004f21670 */
        /* <DEDUP_REMOVED lines=15> */
.L_x_738:
[-C--:B-1-34-:R-:W-:Y:S01]  /*49a0*/  HMMA.16816.F32.BF16 R4, R80, R16.reuse, RZ ;  /* 0x000000105004723c */ /* 0x09afe200000418ff */
[----:B------:R-:W-:Y:S01]  /*49b0*/  LDSM.16.M88.4 R140, [R221+0x1800] ;  /* 0x00180000dd8c783b */ /* 0x000fe20000000200 */
[----:B------:R-:W-:Y:S01]  /*49c0*/  UIADD3 UR6, UR7, 0x1, URZ ;  /* 0x0000000107067890 */ /* 0x000fe2000fffe03f */
[----:B------:R-:W-:Y:S01]  /*49d0*/  ISETP.GE.AND P5, PT, R217, 0x1, PT ;  /* 0x00000001d900780c */ /* 0x000fe20003fa6270 */
[----:B------:R-:W-:Y:S01]  /*49e0*/  IMAD.WIDE.U32 R2, R248, c[0x0][0x238], R244 ;  /* 0x00008e00f8027a25 */ /* 0x000fe200078e00f4 */
[----:B------:R-:W-:Y:S01]  /*49f0*/  UISETP.GE.AND UP0, UPT, UR7, 0x1, UPT ;  /* 0x000000010700788c */ /* 0x000fe2000bf06270 */
[----:B------:R-:W2:Y:S02]  /*4a00*/  LDL R237, [R1+0x1c] ;  /* 0x00001c0001ed7983 */ /* 0x000ea40000100800 */
[C---:B------:R-:W-:Y:S01]  /*4a10*/  HMMA.16816.F32.BF16 R8, R132.reuse, R16, RZ ;  /* 0x000000108408723c */ /* 0x040fe200000418ff */
[----:B------:R-:W-:Y:S02]  /*4a20*/  USEL UR7, UR6, URZ, !UP0 ;  /* 0x0000003f06077287 */ /* 0x000fe4000c000000 */
[----:B------:R-:W-:Y:S05]  /*4a30*/  LDSM.16.MT88.4 R144, [R0+0x4080] ;  /* 0x004080000090783b */ /* 0x000fea0000004200 */
[-C--:B------:R-:W-:Y:S01]  /*4a40*/  HMMA.16816.F32.BF16 R12, R132, R18.reuse, RZ ;  /* 0x00000012840c723c */ /* 0x080fe200000418ff */
[----:B------:R-:W-:Y:S05]  /*4a50*/  LDSM.16.M88.4 R148, [R223+0x1000] ;  /* 0x00100000df94783b */ /* 0x000fea0000000200 */
[----:B------:R-:W0:Y:S02]  /*4a60*/  LDGDEPBAR ;  /* 0x00000000000079af */ /* 0x000e240000000000 */
        /* <DEDUP_REMOVED lines=8> */
[C---:B------:R-:W-:Y:S07]  /*4af0*/  HMMA.16816.F32.BF16 R8, R208.reuse, R204, R8 ;  /* 0x000000ccd008723c */ /* 0x040fee0000041808 */
[----:B------:R-:W-:Y:S01]  /*4b00*/  IMAD.MOV.U32 R204, RZ, RZ, R234 ;  /* 0x000000ffffcc7224 */ /* 0x000fe200078e00ea */
[-C--:B------:R-:W-:Y:S08]  /*4b10*/  HMMA.16816.F32.BF16 R12, R208, R206.reuse, R12 ;  /* 0x000000ced00c723c */ /* 0x080ff0000004180c */
[C---:B------:R-:W-:Y:S08]  /*4b20*/  HMMA.16816.F32.BF16 R16, R160.reuse, R206, R16 ;  /* 0x000000cea010723c */ /* 0x040ff00000041810 */
[-C--:B------:R-:W-:Y:S08]  /*4b30*/  HMMA.16816.F32.BF16 R20, R160, R212.reuse, R20 ;  /* 0x000000d4a014723c */ /* 0x080ff00000041814 */
[C---:B------:R-:W-:Y:S08]  /*4b40*/  HMMA.16816.F32.BF16 R24, R208.reuse, R212, R24 ;  /* 0x000000d4d018723c */ /* 0x040ff00000041818 */
[-C--:B------:R-:W-:Y:S08]  /*4b50*/  HMMA.16816.F32.BF16 R28, R208, R214.reuse, R28 ;  /* 0x000000d6d01c723c */ /* 0x080ff0000004181c */
[----:B------:R-:W-:Y:S01]  /*4b60*/  HMMA.16816.F32.BF16 R80, R160, R214, R80 ;  /* 0x000000d6a050723c */ /* 0x000fe20000041850 */
[----:B------:R-:W-:Y:S07]  /*4b70*/  LDSM.16.M88.4 R160, [R223+0x1800] ;  /* 0x00180000dfa0783b */ /* 0x000fee0000000200 */
        /* <DEDUP_REMOVED lines=10> */
[----:B------:R-:W3:Y:S05]  /*4c20*/  LDSM.16.MT88.4 R132, [R0+0x4880] ;  /* 0x004880000084783b */ /* 0x000eea0000004200 */
[----:B------:R-:W-:Y:S02]  /*4c30*/  LDSM.16.M88.4 R144, [R221+0x2800] ;  /* 0x00280000dd90783b */ /* 0x000fe40000000200 */
[-C--:B-1----:R-:W-:Y:S08]  /*4c40*/  HMMA.16816.F32.BF16 R4, R148, R136.reuse, R4 ;  /* 0x000000889404723c */ /* 0x082ff00000041804 */
[C---:B------:R-:W-:Y:S08]  /*4c50*/  HMMA.16816.F32.BF16 R8, R160.reuse, R136, R8 ;  /* 0x00000088a008723c */ /* 0x040ff00000041808 */
[-C--:B------:R-:W-:Y:S08]  /*4c60*/  HMMA.16816.F32.BF16 R12, R160, R138.reuse, R12 ;  /* 0x0000008aa00c723c */ /* 0x080ff0000004180c */
[C---:B------:R-:W-:Y:S01]  /*4c70*/  HMMA.16816.F32.BF16 R16, R148.reuse, R138, R16 ;  /* 0x0000008a9410723c */ /* 0x040fe20000041810 */
[----:B------:R-:W1:Y:S07]  /*4c80*/  LDSM.16.MT88.4 R136, [R0+0x2080] ;  /* 0x002080000088783b */ /* 0x000e6e0000004200 */
[-C--:B---3--:R-:W-:Y:S08]  /*4c90*/  HMMA.16816.F32.BF16 R20, R148, R132.reuse, R20 ;  /* 0x000000849414723c */ /* 0x088ff00000041814 */
[C---:B------:R-:W-:Y:S08]  /*4ca0*/  HMMA.16816.F32.BF16 R24, R160.reuse, R132, R24 ;  /* 0x00000084a018723c */ /* 0x040ff00000041818 */
[-C--:B------:R-:W-:Y:S01]  /*4cb0*/  HMMA.16816.F32.BF16 R28, R160, R134.reuse, R28 ;  /* 0x00000086a01c723c */ /* 0x080fe2000004181c */
[----:B------:R-:W-:Y:S07]  /*4cc0*/  LDSM.16.MT88.4 R160, [R0+0x2880] ;  /* 0x0028800000a0783b */ /* 0x000fee0000004200 */
[----:B------:R-:W-:Y:S01]  /*4cd0*/  HMMA.16816.F32.BF16 R80, R148, R134, R80 ;  /* 0x000000869450723c */ /* 0x000fe20000041850 */
[----:B------:R-:W3:Y:S05]  /*4ce0*/  LDSM.16.MT88.4 R132, [R0+0x5080] ;  /* 0x005080000084783b */ /* 0x000eea0000004200 */
[----:B------:R-:W4:Y:S02]  /*4cf0*/  LDSM.16.M88.4 R148, [R223+0x2000] ;  /* 0x00200000df94783b */ /* 0x000f240000000200 */
[-C--:B-1----:R-:W-:Y:S08]  /*4d00*/  HMMA.16816.F32.BF16 R4, R140, R136.reuse, R4 ;  /* 0x000000888c04723c */ /* 0x082ff00000041804 */
[C---:B------:R-:W-:Y:S08]  /*4d10*/  HMMA.16816.F32.BF16 R8, R144.reuse, R136, R8 ;  /* 0x000000889008723c */ /* 0x040ff00000041808 */
[-C--:B------:R-:W-:Y:S08]  /*4d20*/  HMMA.16816.F32.BF16 R12, R144, R138.reuse, R12 ;  /* 0x0000008a900c723c */ /* 0x080ff0000004180c */
[C---:B------:R-:W-:Y:S01]  /*4d30*/  HMMA.16816.F32.BF16 R16, R140.reuse, R138, R16 ;  /* 0x0000008a8c10723c */ /* 0x040fe20000041810 */
[----:B------:R-:W1:Y:S07]  /*4d40*/  LDSM.16.M88.4 R136, [R223+0x2800] ;  /* 0x00280000df88783b */ /* 0x000e6e0000000200 */
[-C--:B---3--:R-:W-:Y:S08]  /*4d50*/  HMMA.16816.F32.BF16 R20, R140, R132.reuse, R20 ;  /* 0x000000848c14723c */ /* 0x088ff00000041814 */
[C---:B------:R-:W-:Y:S08]  /*4d60*/  HMMA.16816.F32.BF16 R24, R144.reuse, R132, R24 ;  /* 0x000000849018723c */ /* 0x040ff00000041818 */
[-C--:B------:R-:W-:Y:S08]  /*4d70*/  HMMA.16816.F32.BF16 R28, R144, R134.reuse, R28 ;  /* 0x00000086901c723c */ /* 0x080ff0000004181c */
[----:B------:R-:W-:Y:S01]  /*4d80*/  HMMA.16816.F32.BF16 R80, R140, R134, R80 ;  /* 0x000000868c50723c */ /* 0x000fe20000041850 */
[----:B------:R3:W5:Y:S06]  /*4d90*/  LDSM.16.MT88.4 R132, [R0+0x5880] ;  /* 0x005880000084783b */ /* 0x00076c0000004200 */
[----:B------:R-:W-:Y:S01]  /*4da0*/  SHF.R.S32.HI R140, RZ, 0x1f, R247 ;  /* 0x0000001fff8c7819 */ /* 0x000fe200000114f7 */
[-C--:B----4-:R-:W-:Y:S05]  /*4db0*/  HMMA.16816.F32.BF16 R4, R148, R160.reuse, R4 ;  /* 0x000000a09404723c */ /* 0x090fea0000041804 */
[----:B------:R-:W-:Y:S03]  /*4dc0*/  IMAD R140, R140, c[0x0][0x240], RZ ;  /* 0x000090008c8c7a24 */ /* 0x000fe600078e02ff */
[C---:B-1----:R-:W-:Y:S04]  /*4dd0*/  HMMA.16816.F32.BF16 R8, R136.reuse, R160, R8 ;  /* 0x000000a08808723c */ /* 0x042fe80000041808 */
[----:B------:R-:W-:Y:S04]  /*4de0*/  IMAD R140, R247, c[0x0][0x244], R140 ;  /* 0x00009100f78c7a24 */ /* 0x000fe800078e028c */
[-C--:B------:R-:W-:Y:S04]  /*4df0*/  HMMA.16816.F32.BF16 R12, R136, R162.reuse, R12 ;  /* 0x000000a2880c723c */ /* 0x080fe8000004180c */
[----:B---3--:R-:W-:Y:S04]  /*4e00*/  SHF.R.S32.HI R0, RZ, 0x1f, R248 ;  /* 0x0000001fff007819 */ /* 0x008fe800000114f8 */
[C---:B------:R-:W-:Y:S04]  /*4e10*/  HMMA.16816.F32.BF16 R16, R148.reuse, R162, R16 ;  /* 0x000000a29410723c */ /* 0x040fe80000041810 */
[----:B------:R-:W-:Y:S04]  /*4e20*/  IMAD R0, R0, c[0x0][0x238], RZ ;  /* 0x00008e0000007a24 */ /* 0x000fe800078e02ff */
[----:B------:R-:W-:Y:S01]  /*4e30*/  IMAD R0, R248, c[0x0][0x23c], R0 ;  /* 0x00008f00f8007a24 */ /* 0x000fe200078e0200 */
[-C--:B-----5:R-:W-:Y:S03]  /*4e40*/  HMMA.16816.F32.BF16 R20, R148, R132.reuse, R20 ;  /* 0x000000849414723c */ /* 0x0a0fe60000041814 */
[----:B------:R-:W-:Y:S02]  /*4e50*/  IMAD.IADD R3, R3, 0x1, R0 ;  /* 0x0000000103037824 */ /* 0x000fe400078e0200 */
[----:B------:R-:W-:Y:S02]  /*4e60*/  IMAD.SHL.U32 R0, R249, 0x2000, RZ ;  /* 0x00002000f9007824 */ /* 0x000fe400078e00ff */
[----:B------:R-:W-:Y:S01]  /*4e70*/  IMAD.WIDE.U32 R2, R247, c[0x0][0x240], R2 ;  /* 0x00009000f7027a25 */ /* 0x000fe200078e0002 */
[C---:B------:R-:W-:Y:S04]  /*4e80*/  HMMA.16816.F32.BF16 R24, R136.reuse, R132, R24 ;  /* 0x000000848818723c */ /* 0x040fe80000041818 */
[----:B------:R-:W-:Y:S02]  /*4e90*/  SHF.R.S32.HI R141, RZ, 0x1f, R0 ;  /* 0x0000001fff8d7819 */ /* 0x000fe40000011400 */
[----:B------:R-:W-:Y:S02]  /*4ea0*/  IADD3 R0, P1, R0, R2, RZ ;  /* 0x0000000200007210 */ /* 0x000fe40007f3e0ff */
[-C--:B------:R-:W-:Y:S04]  /*4eb0*/  HMMA.16816.F32.BF16 R28, R136, R134.reuse, R28 ;  /* 0x00000086881c723c */ /* 0x080fe8000004181c */
[----:B------:R-:W-:Y:S02]  /*4ec0*/  IADD3.X R140, R141, R3, R140, P1, !PT ;  /* 0x000000038d8c7210 */ /* 0x000fe40000ffe48c */
[C---:B------:R-:W-:Y:S02]  /*4ed0*/  LEA R2, P1, R0.reuse, c[0x0][0x220], 0x2 ;  /* 0x0000880000027a11 */ /* 0x040fe400078210ff */
[----:B------:R-:W-:Y:S01]  /*4ee0*/  HMMA.16816.F32.BF16 R80, R148, R134, R80 ;  /* 0x000000869450723c */ /* 0x000fe20000041850 */
[----:B------:R-:W-:Y:S03]  /*4ef0*/  LDSM.16.MT88.4 R132, [R216+0x17880] ;  /* 0x01788000d884783b */ /* 0x000fe60000004200 */
[----:B------:R-:W-:Y:S01]  /*4f00*/  LEA.HI.X R3, R0, c[0x0][0x224], R140, 0x2, P1 ;  /* 0x0000890000037a11 */ /* 0x000fe200008f148c */
[C---:B------:R-:W-:Y:S01]  /*4f10*/  IMAD R0, R217.reuse, 0x2000, R228 ;  /* 0x00002000d9007824 */ /* 0x040fe200078e02e4 */
[----:B------:R-:W-:Y:S01]  /*4f20*/  LDSM.16.MT88.4 R140, [R216+0x18080] ;  /* 0x01808000d88c783b */ /* 0x000fe20000004200 */
[----:B--2---:R-:W-:Y:S02]  /*4f30*/  ISETP.GE.AND P1, PT, R234, R237, PT ;  /* 0x000000edea00720c */ /* 0x004fe40003f26270 */
[----:B------:R-:W-:Y:S02]  /*4f40*/  IMAD.SHL.U32 R0, R0, 0x2, RZ ;  /* 0x0000000200007824 */ /* 0x000fe400078e00ff */
[----:B------:R-:W-:Y:S01]  /*4f50*/  RED.E.ADD.F32.FTZ.RN.STRONG.GPU [R2.64], R4 ;  /* 0x000000040200798e */ /* 0x000fe2000c10e788 */
[----:B------:R-:W-:Y:S04]  /*4f60*/  IADD3 R217, R217, 0x1, RZ ;  /* 0x00000001d9d97810 */ /* 0x000fe80007ffe0ff */
[----:B------:R-:W-:Y:S01]  /*4f70*/  RED.E.ADD.F32.FTZ.RN.STRONG.GPU [R2.64+0x400], R5 ;  /* 0x000400050200798e */ /* 0x000fe2000c10e788 */
[----:B------:R-:W-:Y:S04]  /*4f80*/  SEL R217, R217, RZ, !P5 ;  /* 0x000000ffd9d97207 */ /* 0x000fe80006800000 */
        /* <DEDUP_REMOVED lines=56> */
[-C--:B-1----:R-:W-:Y:S08]  /*5310*/  HMMA.16816.F32.BF16 R84, R24, R28.reuse, R84 ;  /* 0x0000001c1854723c */ /* 0x082ff00000041854 */
        /* <DEDUP_REMOVED lines=89> */
.L_x_736:
[----:B------:R-:W-:Y:S05]  /*58b0*/  @P1 BRA `(.L_x_740) ;  /* 0x000016c000001947 */ /* 0x000fea0003800000 */
[----:B------:R-:W2:Y:S01]  /*58c0*/  LDL.LU R80, [R1+0x20] ;  /* 0x0000200001507983 */ /* 0x000ea20000300800 */
[----:B------:R-:W-:Y:S01]  /*58d0*/  SHF.R.S32.HI R8, RZ, 0x1f, R244 ;  /* 0x0000001fff087819 */ /* 0x000fe200000114f4 */
[----:B------:R-:W-:Y:S01]  /*58e0*/  BSSY B0, `(.L_x_741) ;  /* 0x00000b7000007945 */ /* 0x000fe20003800000 */
[----:B------:R-:W-:Y:S02]  /*58f0*/  F2FP.BF16.PACK_AB R32, R33, R32 ;  /* 0x000000202120723e */ /* 0x000fe400000010ff */
[----:B------:R-:W-:-:S02]  /*5900*/  LEA.HI R3, R8, R244, RZ, 0x2 ;  /* 0x000000f408037211 */ /* 0x000fc400078f10ff */
[----:B------:R-:W-:Y:S02]  /*5910*/  LEA.HI R0, R8, R244, RZ, 0x5 ;  /* 0x000000f408007211 */ /* 0x000fe400078f28ff */
[--C-:B-1----:R-:W-:Y:S02]  /*5920*/  SHF.R.S32.HI R5, RZ, 0x2, R3.reuse ;  /* 0x00000002ff057819 */ /* 0x102fe40000011403 */
        /* <DEDUP_REMOVED lines=32> */
[----:B------:R-:W-:Y:S01]  /*5b30*/  BAR.SYNC.DEFER_BLOCKING 0x1, 0x100 ;  /* 0x0044000000007b1d */ /* 0x000fe20000010000 */
[----:B------:R-:W-:-:S02]  /*5b40*/  F2FP.BF16.PACK_AB R52, R53, R52 ;  /* 0x000000343534723e */ /* 0x000fc400000010ff */
[----:B------:R-:W-:Y:S01]  /*5b50*/  IMAD R4, R2, 0x1800, R4 ;  /* 0x0000180002047824 */ /* 0x000fe200078e0204 */
[C---:B------:R-:W-:Y:S02]  /*5b60*/  IADD3 R2, R0.reuse, 0x40, RZ ;  /* 0x0000004000027810 */ /* 0x040fe40007ffe0ff */
[----:B------:R-:W-:Y:S02]  /*5b70*/  F2FP.BF16.PACK_AB R54, R55, R54 ;  /* 0x000000363736723e */ /* 0x000fe400000010ff */
[----:B------:R-:W-:Y:S02]  /*5b80*/  @P0 IADD3 R2, R0, -0x40, RZ ;  /* 0xffffffc000020810 */ /* 0x000fe40007ffe0ff */
[----:B------:R-:W-:Y:S02]  /*5b90*/  F2FP.BF16.PACK_AB R36, R37, R36 ;  /* 0x000000242524723e */ /* 0x000fe400000010ff */
[----:B------:R-:W-:Y:S02]  /*5ba0*/  F2FP.BF16.PACK_AB R38, R39, R38 ;  /* 0x000000262726723e */ /* 0x000fe400000010ff */
[----:B------:R-:W-:-:S02]  /*5bb0*/  F2FP.BF16.PACK_AB R48, R49, R48 ;  /* 0x000000303130723e */ /* 0x000fc400000010ff */
[----:B------:R-:W-:Y:S02]  /*5bc0*/  F2FP.BF16.PACK_AB R50, R51, R50 ;  /* 0x000000323332723e */ /* 0x000fe400000010ff */
[----:B------:R-:W-:Y:S02]  /*5bd0*/  F2FP.BF16.PACK_AB R40, R41, R40 ;  /* 0x000000282928723e */ /* 0x000fe400000010ff */
[----:B------:R-:W-:Y:S02]  /*5be0*/  F2FP.BF16.PACK_AB R42, R43, R42 ;  /* 0x0000002a2b2a723e */ /* 0x000fe400000010ff */
[----:B------:R-:W-:Y:S02]  /*5bf0*/  SHF.R.S32.HI R10, RZ, 0x4, R10 ;  /* 0x00000004ff0a7819 */ /* 0x000fe4000001140a */
        /* <DEDUP_REMOVED lines=31> */
[----:B------:R-:W-:Y:S01]  /*5df0*/  LOP3.LUT R3, R3, 0x1c0, RZ, 0xc0, !PT ;  /* 0x000001c003037812 */ /* 0x000fe200078ec0ff */
        /* <DEDUP_REMOVED lines=13> */
[----:B------:R-:W-:Y:S02]  /*5ed0*/  LOP3.LUT R5, R3, 0x38, R6, 0xf8, !PT ;  /* 0x0000003803057812 */ /* 0x000fe400078ef806 */
[----:B------:R-:W-:Y:S01]  /*5ee0*/  SHF.R.U32.HI R8, RZ, 0x3, R3 ;  /* 0x00000003ff087819 */ /* 0x000fe20000011603 */
        /* <DEDUP_REMOVED lines=13> */
[----:B------:R-:W-:-:S02]  /*5fc0*/  LOP3.LUT R8, R5, R8, RZ, 0x3c, !PT ;  /* 0x0000000805087212 */ /* 0x000fc400078e3cff */
[----:B------:R-:W-:Y:S01]  /*5fd0*/  F2FP.BF16.PACK_AB R7, R121, R120 ;  /* 0x000000787907723e */ /* 0x000fe200000010ff */
[----:B------:R-:W-:Y:S01]  /*5fe0*/  STS [R0+0xb080], R64 ;  /* 0x00b0804000007388 */ /* 0x000fe20000000800 */
[----:B------:R-:W-:Y:S01]  /*5ff0*/  F2FP.BF16.PACK_AB R5, R123, R122 ;  /* 0x0000007a7b05723e */ /* 0x000fe200000010ff */
[----:B------:R-:W-:Y:S02]  /*6000*/  IMAD.IADD R4, R4, 0x1, R8 ;  /* 0x0000000104047824 */ /* 0x000fe400078e0208 */
[----:B------:R-:W-:Y:S02]  /*6010*/  STS [R0+0xb480], R66 ;  /* 0x00b4804200007388 */ /* 0x000fe40000000800 */
[----:B------:R-:W-:Y:S02]  /*6020*/  IMAD.SHL.U32 R4, R4, 0x2, RZ ;  /* 0x0000000204047824 */ /* 0x000fe400078e00ff */
        /* <DEDUP_REMOVED lines=9> */
[----:B------:R3:W-:Y:S04]  /*60c0*/  STS [R2+0x1480], R21 ;  /* 0x0014801502007388 */ /* 0x0007e80000000800 */
[----:B------:R-:W-:Y:S04]  /*60d0*/  STS [R0+0x2080], R26 ;  /* 0x0020801a00007388 */ /* 0x000fe80000000800 */
[----:B------:R-:W-:Y:S04]  /*60e0*/  STS [R0+0x2480], R25 ;  /* 0x0024801900007388 */ /* 0x000fe80000000800 */
[----:B------:R-:W-:Y:S04]  /*60f0*/  STS [R2+0x2080], R20 ;  /* 0x0020801402007388 */ /* 0x000fe80000000800 */
[----:B------:R-:W-:Y:S04]  /*6100*/  STS [R2+0x2480], R19 ;  /* 0x0024801302007388 */ /* 0x000fe80000000800 */
[----:B------:R-:W-:Y:S01]  /*6110*/  STS [R0+0x3080], R18 ;  /* 0x0030801200007388 */ /* 0x000fe20000000800 */
[----:B-1----:R-:W-:-:S03]  /*6120*/  SHF.R.S32.HI R22, RZ, 0x1f, R247 ;  /* 0x0000001fff167819 */ /* 0x002fc600000114f7 */
[----:B------:R-:W-:Y:S01]  /*6130*/  STS [R0+0x3480], R17 ;  /* 0x0034801100007388 */ /* 0x000fe20000000800 */
[----:B---3--:R-:W-:-:S03]  /*6140*/  SHF.R.S32.HI R21, RZ, 0x1f, R248 ;  /* 0x0000001fff157819 */ /* 0x008fc600000114f8 */
        /* <DEDUP_REMOVED lines=9> */
[----:B------:R1:W-:Y:S04]  /*61e0*/  STS [R2+0x5080], R7 ;  /* 0x0050800702007388 */ /* 0x0003e80000000800 */
[----:B------:R4:W-:Y:S04]  /*61f0*/  STS [R2+0x5480], R5 ;  /* 0x0054800502007388 */ /* 0x0009e80000000800 */
[----:B------:R-:W-:Y:S01]  /*6200*/  BAR.SYNC.DEFER_BLOCKING 0x1, 0x100 ;  /* 0x0044000000007b1d */ /* 0x000fe20000010000 */
[----:B---3--:R-:W-:Y:S01]  /*6210*/  IMAD R0, R21, c[0x0][0x338], RZ ;  /* 0x0000ce0015007a24 */ /* 0x008fe200078e02ff */
[----:B-1----:R-:W-:-:S03]  /*6220*/  SHF.R.S32.HI R7, RZ, 0x1f, R6 ;  /* 0x0000001fff077819 */ /* 0x002fc60000011406 */
[C---:B------:R-:W-:Y:S02]  /*6230*/  IMAD R0, R248.reuse, c[0x0][0x33c], R0 ;  /* 0x0000cf00f8007a24 */ /* 0x040fe400078e0200 */
[----:B----4-:R-:W-:Y:S02]  /*6240*/  IMAD.MOV.U32 R5, RZ, RZ, -0x60 ;  /* 0xffffffa0ff057424 */ /* 0x010fe400078e00ff */
[----:B------:R-:W-:Y:S01]  /*6250*/  IMAD.WIDE.U32 R2, R248, c[0x0][0x338], R6 ;  /* 0x0000ce00f8027a25 */ /* 0x000fe200078e0006 */
[----:B------:R1:W3:Y:S03]  /*6260*/  LDS.128 R24, [R4+0x6880] ;  /* 0x0068800004187984 */ /* 0x0002e60000000c00 */
[----:B------:R-:W-:Y:S01]  /*6270*/  IMAD.IADD R3, R3, 0x1, R0 ;  /* 0x0000000103037824 */ /* 0x000fe200078e0200 */
[----:B------:R1:W4:Y:S01]  /*6280*/  LDS.128 R28, [R4+0x7080] ;  /* 0x00708000041c7984 */ /* 0x0003220000000c00 */
[----:B--2---:R-:W-:-:S02]  /*6290*/  IMAD R5, R80, R5, c[0x0][0x2f0] ;  /* 0x0000bc0050057624 */ /* 0x004fc400078e0205 */
[----:B------:R-:W-:Y:S01]  /*62a0*/  IMAD R0, R22, c[0x0][0x340], RZ ;  /* 0x0000d00016007a24 */ /* 0x000fe200078e02ff */
[----:B------:R1:W2:Y:S01]  /*62b0*/  LDS.128 R32, [R4+0x7880] ;  /* 0x0078800004207984 */ /* 0x0002a20000000c00 */
[----:B------:R-:W-:Y:S01]  /*62c0*/  IMAD.WIDE.U32 R8, R247, c[0x0][0x340], R2 ;  /* 0x0000d000f7087a25 */ /* 0x000fe200078e0002 */
[----:B------:R-:W-:Y:S02]  /*62d0*/  IMNMX R20, R5, 0x60, PT ;  /* 0x0000006005147817 */ /* 0x000fe40003800200 */
[----:B------:R1:W1:Y:S01]  /*62e0*/  LDS.128 R36, [R4+0x8080] ;  /* 0x0080800004247984 */ /* 0x0002620000000c00 */
[----:B------:R-:W-:Y:S01]  /*62f0*/  IMAD R0, R247, c[0x0][0x344], R0 ;  /* 0x0000d100f7007a24 */ /* 0x000fe200078e0200 */
[----:B------:R-:W-:Y:S01]  /*6300*/  ISETP.GE.AND P5, PT, R10, R20, PT ;  /* 0x000000140a00720c */ /* 0x000fe20003fa6270 */
[----:B------:R-:W-:Y:S01]  /*6310*/  IMAD.WIDE R2, R80, 0x60, R10 ;  /* 0x0000006050027825 */ /* 0x000fe200078e020a */
[----:B------:R1:W1:Y:S02]  /*6320*/  LDS.128 R40, [R4+0x8880] ;  /* 0x0088800004287984 */ /* 0x0002640000000c00 */
[----:B------:R-:W-:Y:S01]  /*6330*/  ISETP.GE.OR P0, PT, R6, c[0x0][0x324], P5 ;  /* 0x0000c90006007a0c */ /* 0x000fe20002f06670 */
[----:B------:R-:W-:Y:S01]  /*6340*/  IMAD.IADD R5, R9, 0x1, R0 ;  /* 0x0000000109057824 */ /* 0x000fe200078e0200 */
[----:B------:R1:W1:Y:S04]  /*6350*/  LDS.128 R44, [R4+0x80] ;  /* 0x00008000042c7984 */ /* 0x0002680000000c00 */
[----:B------:R1:W1:Y:S04]  /*6360*/  LDS.128 R48, [R4+0x880] ;  /* 0x0008800004307984 */ /* 0x0002680000000c00 */
[----:B------:R1:W1:Y:S04]  /*6370*/  LDS.128 R52, [R4+0x1080] ;  /* 0x0010800004347984 */ /* 0x0002680000000c00 */
[----:B------:R1:W1:Y:S04]  /*6380*/  LDS.128 R56, [R4+0x1880] ;  /* 0x0018800004387984 */ /* 0x0002680000000c00 */
[----:B------:R1:W1:Y:S04]  /*6390*/  LDS.128 R60, [R4+0x2080] ;  /* 0x00208000043c7984 */ /* 0x0002680000000c00 */
[----:B------:R1:W1:Y:S01]  /*63a0*/  LDS.128 R64, [R4+0x2880] ;  /* 0x0028800004407984 */ /* 0x0002620000000c00 */
[----:B------:R-:W-:Y:S05]  /*63b0*/  @P0 BRA `(.L_x_742) ;  /* 0x0000009000000947 */ /* 0x000fea0003800000 */
[----:B---3--:R3:W5:Y:S01]  /*63c0*/  LDS.128 R16, [R4+0x6080] ;  /* 0x0060800004107984 */ /* 0x0087620000000c00 */
[----:B------:R-:W-:-:S04]  /*63d0*/  IMAD R0, R3, c[0x0][0x330], RZ ;  /* 0x0000cc0003007a24 */ /* 0x000fc800078e02ff */
[----:B------:R-:W-:Y:S01]  /*63e0*/  IMAD R0, R2, c[0x0][0x334], R0 ;  /* 0x0000cd0002007a24 */ /* 0x000fe200078e0200 */
[----:B-1-3--:R-:W-:-:S05]  /*63f0*/  MOV R4, R8 ;  /* 0x0000000800047202 */ /* 0x00afca0000000f00 */
[----:B------:R-:W-:-:S05]  /*6400*/  IMAD.WIDE.U32 R12, R2, c[0x0][0x330], R4 ;  /* 0x0000cc00020c7a25 */ /* 0x000fca00078e0004 */
[----:B------:R-:W-:Y:S02]  /*6410*/  IADD3 R0, R13, R0, RZ ;  /* 0x000000000d007210 */ /* 0x000fe40007ffe0ff */
[----:B------:R-:W-:-:S04]  /*6420*/  LEA R14, P0, R12, c[0x0][0x318], 0x1 ;  /* 0x0000c6000c0e7a11 */ /* 0x000fc800078008ff */
[----:B------:R-:W-:-:S05]  /*6430*/  LEA.HI.X R15, R12, c[0x0][0x31c], R0, 0x1, P0 ;  /* 0x0000c7000c0f7a11 */ /* 0x000fca00000f0c00 */
[----:B-----5:R1:W-:Y:S04]  /*6440*/  STG.E.128 [R14.64], R16 ;  /* 0x000000100e007986 */ /* 0x0203e8000c101d08 */
.L_x_742:
[----:B---3--:R-:W-:Y:S05]  /*6450*/  BSYNC B0 ;  /* 0x0000000000007941 */ /* 0x008fea0003800000 */
.L_x_741:
        /* <DEDUP_REMOVED lines=16> */
.L_x_744:
[----:B------:R-:W-:Y:S05]  /*6560*/  BSYNC B0 ;  /* 0x0000000000007941 */ /* 0x000fea0003800000 */
.L_x_743:
        /* <DEDUP_REMOVED lines=16> */
.L_x_746:
[----:B------:R-:W-:Y:S05]  /*6670*/  BSYNC B0 ;  /* 0x0000000000007941 */ /* 0x000fea0003800000 */
.L_x_745:
        /* <DEDUP_REMOVED lines=15> */
[----:B--2---:R1:W-:Y:S02]  /*6770*/  STG.E.128 [R14.64], R32 ;  /* 0x000000200e007986 */ /* 0x0043e4000c101d08 */
.L_x_748:
[----:B------:R-:W-:Y:S05]  /*6780*/  BSYNC B0 ;  /* 0x0000000000007941 */ /* 0x000fea0003800000 */
.L_x_747:
        /* <DEDUP_REMOVED lines=16> */
.L_x_750:
[----:B------:R-:W-:Y:S05]  /*6890*/  BSYNC B0 ;  /* 0x0000000000007941 */ /* 0x000fea0003800000 */
.L_x_749:
[----:B------:R-:W-:Y:S01]  /*68a0*/  IADD3 R0, R10, 0x50, RZ ;  /* 0x000000500a007810 */ /* 0x000fe20007ffe0ff */
[----:B------:R-:W-:Y:S03]  /*68b0*/  BSSY B0, `(.L_x_751) ;  /* 0x000000e000007945 */ /* 0x000fe60003800000 */
[----:B------:R-:W-:-:S04]  /*68c0*/  ISETP.GE.AND P0, PT, R0, R20, PT ;  /* 0x000000140000720c */ /* 0x000fc80003f06270 */
[----:B------:R-:W-:-:S13]  /*68d0*/  ISETP.GE.OR P6, PT, R6, c[0x0][0x324], P0 ;  /* 0x0000c90006007a0c */ /* 0x000fda00007c6670 */
[----:B------:R-:W-:Y:S05]  /*68e0*/  @P6 BRA `(.L_x_752) ;  /* 0x000000a000006947 */ /* 0x000fea0003800000 */
[----:B------:R-:W-:-:S04]  /*68f0*/  IADD3 R0, P6, R2, 0x50, RZ ;  /* 0x0000005002007810 */ /* 0x000fc80007fde0ff */
[----:B-1----:R-:W-:-:S05]  /*6900*/  IADD3.X R4, RZ, R3, RZ, P6, !PT ;  /* 0x00000003ff047210 */ /* 0x002fca00037fe4ff */
        /* <DEDUP_REMOVED lines=8> */
.L_x_752:
[----:B------:R-:W-:Y:S05]  /*6990*/  BSYNC B0 ;  /* 0x0000000000007941 */ /* 0x000fea0003800000 */
.L_x_751:
        /* <DEDUP_REMOVED lines=19> */
.L_x_754:
[----:B------:R-:W-:Y:S05]  /*6ad0*/  BSYNC B0 ;  /* 0x0000000000007941 */ /* 0x000fea0003800000 */
.L_x_753:
        /* <DEDUP_REMOVED lines=14> */
.L_x_756:
[----:B------:R-:W-:Y:S05]  /*6bc0*/  BSYNC B0 ;  /* 0x0000000000007941 */ /* 0x000fea0003800000 */
.L_x_755:
        /* <DEDUP_REMOVED lines=14> */
.L_x_758:
[----:B------:R-:W-:Y:S05]  /*6cb0*/  BSYNC B0 ;  /* 0x0000000000007941 */ /* 0x000fea0003800000 */
.L_x_757:
        /* <DEDUP_REMOVED lines=14> */
.L_x_760:
[----:B------:R-:W-:Y:S05]  /*6da0*/  BSYNC B0 ;  /* 0x0000000000007941 */ /* 0x000fea0003800000 */
.L_x_759:
        /* <DEDUP_REMOVED lines=14> */
.L_x_762:
[----:B------:R-:W-:Y:S05]  /*6e90*/  BSYNC B0 ;  /* 0x0000000000007941 */ /* 0x000fea0003800000 */
.L_x_761:
        /* <DEDUP_REMOVED lines=14> */
.L_x_740:
[----:B------:R-:W2:Y:S01]  /*6f80*/  LDL.LU R3, [R1+0x20] ;  /* 0x0000200001037983 */ /* 0x000ea20000300800 */
[----:B------:R-:W-:Y:S01]  /*6f90*/  SHF.R.S32.HI R0, RZ, 0x1f, R244 ;  /* 0x0000001fff007819 */ /* 0x000fe200000114f4 */
[----:B------:R-:W-:Y:S01]  /*6fa0*/  IMAD.MOV.U32 R16, RZ, RZ, -0x60 ;  /* 0xffffffa0ff107424 */ /* 0x000fe200078e00ff */
[----:B------:R-:W-:Y:S01]  /*6fb0*/  SHF.R.S32.HI R17, RZ, 0x1f, R248 ;  /* 0x0000001fff117819 */ /* 0x000fe200000114f8 */
[----:B------:R-:W-:Y:S01]  /*6fc0*/  BSSY B0, `(.L_x_763) ;  /* 0x000001e000007945 */ /* 0x000fe20003800000 */
[----:B------:R-:W-:Y:S02]  /*6fd0*/  LEA.HI R6, R0, R244, RZ, 0x4 ;  /* 0x000000f400067211 */ /* 0x000fe400078f20ff */
[----:B------:R-:W-:Y:S01]  /*6fe0*/  SHF.R.S32.HI R18, RZ, 0x1f, R247 ;  /* 0x0000001fff127819 */ /* 0x000fe200000114f7 */
[----:B------:R-:W-:Y:S01]  /*6ff0*/  IMAD R0, R17, c[0x0][0x308], RZ ;  /* 0x0000c20011007a24 */ /* 0x000fe200078e02ff */
[----:B------:R-:W-:-:S02]  /*7000*/  LOP3.LUT R4, R6, 0x1ffffff0, RZ, 0xc0, !PT ;  /* 0x1ffffff006047812 */ /* 0x000fc400078ec0ff */
[----:B------:R-:W-:Y:S01]  /*7010*/  SHF.R.S32.HI R6, RZ, 0x4, R6 ;  /* 0x00000004ff067819 */ /* 0x000fe20000011406 */
[----:B------:R-:W-:Y:S02]  /*7020*/  IMAD R0, R248, c[0x0][0x30c], R0 ;  /* 0x0000c300f8007a24 */ /* 0x000fe400078e0200 */
[----:B------:R-:W-:Y:S01]  /*7030*/  IMAD.IADD R4, R244, 0x1, -R4 ;  /* 0x00000001f4047824 */ /* 0x000fe200078e0a04 */
[----:B------:R-:W-:Y:S01]  /*7040*/  SHF.R.S32.HI R7, RZ, 0x1f, R6 ;  /* 0x0000001fff077819 */ /* 0x000fe20000011406 */
[----:B------:R-:W-:-:S03]  /*7050*/  IMAD R2, R18, c[0x0][0x310], RZ ;  /* 0x0000c40012027a24 */ /* 0x000fc600078e02ff */
[----:B------:R-:W-:Y:S01]  /*7060*/  SHF.L.U32 R4, R4, 0x3, RZ ;  /* 0x0000000304047819 */ /* 0x000fe200000006ff */
[----:B------:R-:W-:-:S03]  /*7070*/  IMAD R8, R247, c[0x0][0x314], R2 ;  /* 0x0000c500f7087a24 */ /* 0x000fc600078e0202 */
[----:B-1----:R-:W-:-:S05]  /*7080*/  SHF.R.S32.HI R5, RZ, 0x1f, R4 ;  /* 0x0000001fff057819 */ /* 0x002fca0000011404 */
[----:B------:R-:W-:-:S05]  /*7090*/  IMAD.WIDE.U32 R10, R248, c[0x0][0x308], R4 ;  /* 0x0000c200f80a7a25 */ /* 0x000fca00078e0004 */
[----:B------:R-:W-:-:S05]  /*70a0*/  IADD3 R11, R11, R0, RZ ;  /* 0x000000000b0b7210 */ /* 0x000fca0007ffe0ff */
[----:B------:R-:W-:-:S04]  /*70b0*/  IMAD.WIDE.U32 R10, R247, c[0x0][0x310], R10 ;  /* 0x0000c400f70a7a25 */ /* 0x000fc800078e000a */
[----:B------:R-:W-:Y:S02]  /*70c0*/  IMAD.IADD R9, R11, 0x1, R8 ;  /* 0x000000010b097824 */ /* 0x000fe400078e0208 */
[C---:B--2---:R-:W-:Y:S02]  /*70d0*/  IMAD R16, R3.reuse, R16, c[0x0][0x2f0] ;  /* 0x0000bc0003107624 */ /* 0x044fe400078e0210 */
[----:B------:R-:W-:-:S03]  /*70e0*/  IMAD.WIDE R2, R3, 0x60, R6 ;  /* 0x0000006003027825 */ /* 0x000fc600078e0206 */
[----:B------:R-:W-:-:S04]  /*70f0*/  ISETP.GE.AND P5, PT, R6, R16, PT ;  /* 0x000000100600720c */ /* 0x000fc80003fa6270 */
[----:B------:R-:W-:-:S13]  /*7100*/  ISETP.GE.OR P0, PT, R4, c[0x0][0x2f4], P5 ;  /* 0x0000bd0004007a0c */ /* 0x000fda0002f06670 */
        /* <DEDUP_REMOVED lines=9> */
.L_x_764:
[----:B------:R-:W-:Y:S05]  /*71a0*/  BSYNC B0 ;  /* 0x0000000000007941 */ /* 0x000fea0003800000 */
.L_x_763:
        /* <DEDUP_REMOVED lines=16> */
.L_x_766:
[----:B------:R-:W-:Y:S05]  /*72b0*/  BSYNC B0 ;  /* 0x0000000000007941 */ /* 0x000fea0003800000 */
.L_x_765:
        /* <DEDUP_REMOVED lines=16> */
.L_x_768:
[----:B------:R-:W-:Y:S05]  /*73c0*/  BSYNC B0 ;  /* 0x0000000000007941 */ /* 0x000fea0003800000 */
.L_x_767:
        /* <DEDUP_REMOVED lines=16> */
.L_x_770:
[----:B------:R-:W-:Y:S05]  /*74d0*/  BSYNC B0 ;  /* 0x0000000000007941 */ /* 0x000fea0003800000 */
.L_x_769:
        /* <DEDUP_REMOVED lines=16> */
.L_x_772:
[----:B------:R-:W-:Y:S05]  /*75e0*/  BSYNC B0 ;  /* 0x0000000000007941 */ /* 0x000fea0003800000 */
.L_x_771:
        /* <DEDUP_REMOVED lines=15> */
.L_x_774:
[----:B------:R-:W-:Y:S05]  /*76e0*/  BSYNC B0 ;  /* 0x0000000000007941 */ /* 0x000fea0003800000 */
.L_x_773:
        /* <DEDUP_REMOVED lines=19> */
.L_x_776:
[----:B------:R-:W-:Y:S05]  /*7820*/  BSYNC B0 ;  /* 0x0000000000007941 */ /* 0x000fea0003800000 */
.L_x_775:
        /* <DEDUP_REMOVED lines=14> */
.L_x_778:
[----:B------:R-:W-:Y:S05]  /*7910*/  BSYNC B0 ;  /* 0x0000000000007941 */ /* 0x000fea0003800000 */
.L_x_777:
        /* <DEDUP_REMOVED lines=14> */
.L_x_780:
[----:B------:R-:W-:Y:S05]  /*7a00*/  BSYNC B0 ;  /* 0x0000000000007941 */ /* 0x000fea0003800000 */
.L_x_779:
        /* <DEDUP_REMOVED lines=14> */
.L_x_782:
[----:B------:R-:W-:Y:S05]  /*7af0*/  BSYNC B0 ;  /* 0x0000000000007941 */ /* 0x000fea0003800000 */
.L_x_781:
        /* <DEDUP_REMOVED lines=14> */
.L_x_784:
[----:B------:R-:W-:Y:S05]  /*7be0*/  BSYNC B0 ;  /* 0x0000000000007941 */ /* 0x000fea0003800000 */
.L_x_783:
        /* <DEDUP_REMOVED lines=13> */
.L_x_785:
        /* <DEDUP_REMOVED lines=12> */
.L_x_2306:


//--------------------- .text._ZN7cutlass13device_kernelIN5flash19enable_sm80_to_sm89INS1_16FlashAttnBwdSm80INS1_25CollectiveMainloopBwdSm80ILi2ELi1EN4cute5tupleIJNS5_1CILi64EEENS7_ILi96EEENS7_ILi128EEEEEENS_10bfloat16_tEfNS_4arch4Sm80ELb1ELb0ELb0ELb0ELb0ELb0ELb0ELb0ELi2ELi2ELi2ELi2ELb1EEENS1_24CollectiveEpilogueBwdGQAISB_fSE_Li256ELb0ELb0EEENS1_25SingleTileBwdLPTSchedulerILb0ELi96ELb0EEEEEEEEEvNT_6ParamsE --------------------------
	.section	.text._ZN7cutlass13device_kernelIN5flash19enable_sm80_to_sm89INS1_16FlashAttnBwdSm80INS1_25CollectiveMainloopBwdSm80ILi2ELi1EN4cute5tupleIJNS5_1CILi64EEENS7_ILi96EEENS7_ILi128EEEEEENS_10bfloat16_tEfNS_4arch4Sm80ELb1ELb0ELb0ELb0ELb0ELb0ELb0ELb0ELi2ELi2ELi2ELi2ELb1EEENS1_24CollectiveEpilogueBwdGQAISB_fSE_Li256ELb0ELb0EEENS1_25SingleTileBwdLPTSchedulerILb0ELi96ELb0EEEEEEEEEvNT_6ParamsE,"ax",@progbits
	.sectioninfo	@"SHI_REGISTERS=255"
	.align	128
.text._ZN7cutlass13device_kernelIN5flash19enable_sm80_to_sm89INS1_16FlashAttnBwdSm80INS1_25CollectiveMainloopBwdSm80ILi2ELi1EN4cute5tupleIJNS5_1CILi64EEENS7_ILi96EEENS7_ILi128EEEEEENS_10bfloat16_tEfNS_4arch4Sm80ELb1ELb0ELb0ELb0ELb0ELb0ELb0ELb0ELi2ELi2ELi2ELi2ELb1EEENS1_24CollectiveEpilogueBwdGQAISB_fSE_Li256ELb0ELb0EEENS1_25SingleTileBwdLPTSchedulerILb0ELi96ELb0EEEEEEEEEvNT_6ParamsE:
        .type           _ZN7cutlass13device_kernelIN5flash19enable_sm80_to_sm89INS1_16FlashAttnBwdSm80INS1_25CollectiveMainloopBwdSm80ILi2ELi1EN4cute5tupleIJNS5_1CILi64EEENS7_ILi96EEENS7_ILi128EEEEEENS_10bfloat16_tEfNS_4arch4Sm80ELb1ELb0ELb0ELb0ELb0ELb0ELb0ELb0ELi2ELi2ELi2ELi2ELb1EEENS1_24CollectiveEpilogueBwdGQAISB_fSE_Li256ELb0ELb0EEENS1_25SingleTileBwdLPTSchedulerILb0ELi96ELb0EEEEEEEEEvNT_6ParamsE,@function
        .size           _ZN7cutlass13device_kernelIN5flash19enable_sm80_to_sm89INS1_16FlashAttnBwdSm80INS1_25CollectiveMainloopBwdSm80ILi2ELi1EN4cute5tupleIJNS5_1CILi64EEENS7_ILi96EEENS7_ILi128EEEEEENS_10bfloat16_tEfNS_4arch4Sm80ELb1ELb0ELb0ELb0ELb0ELb0ELb0ELb0ELi2ELi2ELi2ELi2ELb1EEENS1_24CollectiveEpilogueBwdGQAISB_fSE_Li256ELb0ELb0EEENS1_25SingleTileBwdLPTSchedulerILb0ELi96ELb0EEEEEEEEEvNT_6ParamsE,(.L_x_2307 - _ZN7cutlass13device_kernelIN5flash19enable_sm80_to_sm89INS1_16FlashAttnBwdSm80INS1_25CollectiveMainloopBwdSm80ILi2ELi1EN4cute5tupleIJNS5_1CILi64EEENS7_ILi96EEENS7_ILi128EEEEEENS_10bfloat16_tEfNS_4arch4Sm80ELb1ELb0ELb0ELb0ELb0ELb0ELb0ELb0ELi2ELi2ELi2ELi2ELb1EEENS1_24CollectiveEpilogueBwdGQAISB_fSE_Li256ELb0ELb0EEENS1_25SingleTileBwdLPTSchedulerILb0ELi96ELb0EEEEEEEEEvNT_6ParamsE)
        .other          _ZN7cutlass13device_kernelIN5flash19enable_sm80_to_sm89INS1_16FlashAttnBwdSm80INS1_25CollectiveMainloopBwdSm80ILi2ELi1EN4cute5tupleIJNS5_1CILi64EEENS7_ILi96EEENS7_ILi128EEEEEENS_10bfloat16_tEfNS_4arch4Sm80ELb1ELb0ELb0ELb0ELb0ELb0ELb0ELb0ELi2ELi2ELi2ELi2ELb1EEENS1_24CollectiveEpilogueBwdGQAISB_fSE_Li256ELb0ELb0EEENS1_25SingleTileBwdLPTSchedulerILb0ELi96ELb0EEEEEEEEEvNT_6ParamsE,@"STO_CUDA_ENTRY STV_DEFAULT"
_ZN7cutlass13device_kernelIN5flash19enable_sm80_to_sm89INS1_16FlashAttnBwdSm80INS1_25CollectiveMainloopBwdSm80ILi2ELi1EN4cute5tupleIJNS5_1CILi64EEENS7_ILi96EEENS7_ILi128EEEEEENS_10bfloat16_tEfNS_4arch4Sm80ELb1ELb0ELb0ELb0ELb0ELb0ELb0ELb0ELi2ELi2ELi2ELi2ELb1EEENS1_24CollectiveEpilogueBwdGQAISB_fSE_Li256ELb0ELb0EEENS1_25SingleTileBwdLPTSchedulerILb0ELi96ELb0EEEEEEEEEvNT_6ParamsE:
[----:B------:R-:W-:Y:S02]  /*0000*/  MOV R1, c[0x0][0x28] ;  /* 0x00000a0000017a02 */ /* 0x000fe40000000f00 */
[----:B------:R-:W1:Y:S01]  /*0010*/  S2R R240, SR_TID.X ;  /* 0x0000000000f07919 */ /* 0x000e620000002100 */
[----:B------:R-:W2:Y:S01]  /*0020*/  S2UR UR7, SR_CTAID.X ;  /* 0x00000000000779c3 */ /* 0x000ea20000002500 */
[----:B------:R-:W-:Y:S02]  /*0030*/  IADD3 R1, R1, -0x20, RZ ;  /* 0xffffffe001017810 */ /* 0x000fe40007ffe0ff */
[----:B-1----:R-:W-:-:S06]  /*0040*/  SHF.R.U32.HI R0, RZ, 0x5, R240 ;  /* 0x00000005ff007819 */ /* 0x002fcc00000116f0 */
[----:B------:R-:W1:Y:S02]  /*0050*/  SHFL.IDX PT, R0, R0, RZ, 0x1f ;  /* 0x00001fff00007589 */ /* 0x000e6400000e0000 */
[----:B-1----:R-:W-:-:S13]  /*0060*/  ISETP.NE.AND P0, PT, R0, RZ, PT ;  /* 0x000000ff0000720c */ /* 0x002fda0003f05270 */
[----:B--2---:R-:W-:Y:S05]  /*0070*/  @!P0 BRA `(.L_x_786) ;  /* 0x0000026000008947 */ /* 0x004fea0003800000 */
[----:B------:R-:W-:Y:S02]  /*0080*/  ULDC.64 UR4, c[0x0][0x3c0] ;  /* 0x0000f00000047ab9 */ /* 0x000fe40000000a00 */
[----:B------:R-:W-:Y:S02]  /*0090*/  UISETP.NE.AND UP0, UPT, UR4, 0x1, UPT ;  /* 0x000000010400788c */ /* 0x000fe4000bf05270 */
[----:B------:R-:W-:Y:S02]  /*00a0*/  UIMAD.WIDE.U32 UR8, UR7, UR5, URZ ;  /* 0x00000005070872a5 */ /* 0x000fe4000f8e003f */
[----:B------:R-:W-:Y:S02]  /*00b0*/  UMOV UR6, UR7 ;  /* 0x0000000700067c82 */ /* 0x000fe40008000000 */
[----:B------:R-:W-:-:S05]  /*00c0*/  ULDC UR5, c[0x0][0x3c8] ;  /* 0x0000f20000057ab9 */ /* 0x000fca0000000800 */
[----:B------:R-:W-:-:S03]  /*00d0*/  @UP0 USHF.R.U32.HI UR6, URZ, UR5, UR9 ;  /* 0x000000053f060299 */ /* 0x000fc60008011609 */
[----:B------:R-:W-:Y:S02]  /*00e0*/  ULDC UR5, c[0x0][0x3d8] ;  /* 0x0000f60000057ab9 */ /* 0x000fe40000000800 */
[----:B------:R-:W-:Y:S02]  /*00f0*/  UISETP.GE.AND UP0, UPT, UR6, UR5, UPT ;  /* 0x000000050600728c */ /* 0x000fe4000bf06270 */
[----:B------:R-:W-:-:S04]  /*0100*/  UIADD3 UR5, -UR6, URZ, URZ ;  /* 0x0000003f06057290 */ /* 0x000fc8000fffe13f */
[----:B------:R-:W-:Y:S01]  /*0110*/  PLOP3.LUT P0, PT, PT, PT, UP0, 0x80, 0x0 ;  /* 0x000000000000781c */ /* 0x000fe20003f0f008 */
[----:B------:R-:W-:-:S12]  /*0120*/  UIMAD UR7, UR5, UR4, UR7 ;  /* 0x00000004050772a4 */ /* 0x000fd8000f8e0207 */
[----:B------:R-:W-:Y:S05]  /*0130*/  @!P0 BRA `(.L_x_787) ;  /* 0x0000008000008947 */ /* 0x000fea0003800000 */
[----:B------:R-:W-:Y:S02]  /*0140*/  ULDC UR8, c[0x0][0x3cc] ;  /* 0x0000f30000087ab9 */ /* 0x000fe40000000800 */
[----:B------:R-:W-:Y:S02]  /*0150*/  UISETP.NE.AND UP0, UPT, UR8, 0x1, UPT ;  /* 0x000000010800788c */ /* 0x000fe4000bf05270 */
[----:B------:R-:W-:Y:S02]  /*0160*/  ULDC.64 UR4, c[0x0][0x3d0] ;  /* 0x0000f40000047ab9 */ /* 0x000fe40000000a00 */
[----:B------:R-:W-:Y:S02]  /*0170*/  UIMAD.WIDE.U32 UR10, UR7, UR4, URZ ;  /* 0x00000004070a72a5 */ /* 0x000fe4000f8e003f */
[----:B------:R-:W-:-:S05]  /*0180*/  UMOV UR24, UR7 ;  /* 0x0000000700187c82 */ /* 0x000fca0008000000 */
[----:B------:R-:W-:-:S04]  /*0190*/  @UP0 USHF.R.U32.HI UR24, URZ, UR5, UR11 ;  /* 0x000000053f180299 */ /* 0x000fc8000801160b */
[----:B------:R-:W-:Y:S01]  /*01a0*/  UIMAD UR8, UR24, UR8, URZ ;  /* 0x00000008180872a4 */ /* 0x000fe2000f8e023f */
[----:B------:R-:W-:Y:S05]  /*01b0*/  BRA `(.L_x_788) ;  /* 0x0000007000007947 */ /* 0x000fea0003800000 */
.L_x_787:
[----:B------:R-:W-:Y:S02]  /*01c0*/  ULDC UR8, c[0x0][0x3b4] ;  /* 0x0000ed0000087ab9 */ /* 0x000fe40000000800 */
[----:B------:R-:W-:Y:S02]  /*01d0*/  UISETP.NE.AND UP0, UPT, UR8, 0x1, UPT ;  /* 0x000000010800788c */ /* 0x000fe4000bf05270 */
[----:B------:R-:W-:Y:S02]  /*01e0*/  ULDC.64 UR4, c[0x0][0x3b8] ;  /* 0x0000ee0000047ab9 */ /* 0x000fe40000000a00 */
[----:B------:R-:W-:Y:S02]  /*01f0*/  UIMAD.WIDE.U32 UR10, UR7, UR4, URZ ;  /* 0x00000004070a72a5 */ /* 0x000fe4000f8e003f */
[----:B------:R-:W-:-:S05]  /*0200*/  UMOV UR24, UR7 ;  /* 0x0000000700187c82 */ /* 0x000fca0008000000 */
[----:B------:R-:W-:-:S04]  /*0210*/  @UP0 USHF.R.U32.HI UR24, URZ, UR5, UR11 ;  /* 0x000000053f180299 */ /* 0x000fc8000801160b */
[----:B------:R-:W-:Y:S02]  /*0220*/  UIMAD UR8, UR24, UR8, URZ ;  /* 0x00000008180872a4 */ /* 0x000fe4000f8e023f */
.L_x_788:
[----:B------:R-:W-:Y:S02]  /*0230*/  ULDC.64 UR22, c[0x0][0x3a8] ;  /* 0x0000ea0000167ab9 */ /* 0x000fe40000000a00 */
[----:B------:R-:W-:Y:S02]  /*0240*/  UIADD3 UR7, UR7, -UR8, URZ ;  /* 0x8000000807077290 */ /* 0x000fe4000fffe03f */
[----:B------:R-:W-:Y:S02]  /*0250*/  UISETP.NE.AND UP0, UPT, UR22, 0x1, UPT ;  /* 0x000000011600788c */ /* 0x000fe4000bf05270 */
[----:B------:R-:W-:Y:S02]  /*0260*/  ULDC.64 UR4, c[0x0][0x3b0] ;  /* 0x0000ec0000047ab9 */ /* 0x000fe40000000a00 */
[----:B------:R-:W-:-:S04]  /*0270*/  UIMAD UR5, UR6, UR5, UR7 ;  /* 0x00000005060572a4 */ /* 0x000fc8000f8e0207 */
[----:B------:R-:W-:-:S03]  /*0280*/  UIMAD.WIDE.U32 UR6, UR5, UR23, URZ ;  /* 0x00000017050672a5 */ /* 0x000fc6000f8e003f */
[----:B------:R-:W-:Y:S02]  /*0290*/  UMOV UR23, UR5 ;  /* 0x0000000500177c82 */ /* 0x000fe40008000000 */
[----:B------:R-:W-:-:S04]  /*02a0*/  @UP0 USHF.R.U32.HI UR23, URZ, UR4, UR7 ;  /* 0x000000043f170299 */ /* 0x000fc80008011607 */
[----:B------:R-:W-:-:S04]  /*02b0*/  UIADD3 UR4, -UR23, URZ, URZ ;  /* 0x0000003f17047290 */ /* 0x000fc8000fffe13f */
[----:B------:R-:W-:Y:S01]  /*02c0*/  UIMAD UR22, UR4, UR22, UR5 ;  /* 0x00000016041672a4 */ /* 0x000fe2000f8e0205 */
[----:B------:R-:W-:Y:S05]  /*02d0*/  BRA `(.L_x_789) ;  /* 0x0000025000007947 */ /* 0x000fea0003800000 */
.L_x_786:
        /* <DEDUP_REMOVED lines=20> */
.L_x_790:
[----:B------:R-:W-:Y:S02]  /*0420*/  ULDC UR8, c[0x0][0x3b4] ;  /* 0x0000ed0000087ab9 */ /* 0x000fe40000000800 */
[----:B------:R-:W-:Y:S02]  /*0430*/  UISETP.NE.AND UP0, UPT, UR8, 0x1, UPT ;  /* 0x000000010800788c */ /* 0x000fe4000bf05270 */
[----:B------:R-:W-:Y:S02]  /*0440*/  ULDC.64 UR4, c[0x0][0x3b8] ;  /* 0x0000ee0000047ab9 */ /* 0x000fe40000000a00 */
[----:B------:R-:W-:Y:S02]  /*0450*/  UIMAD.WIDE.U32 UR10, UR7, UR4, URZ ;  /* 0x00000004070a72a5 */ /* 0x000fe4000f8e003f */
[----:B------:R-:W-:-:S05]  /*0460*/  UMOV UR24, UR7 ;  /* 0x0000000700187c82 */ /* 0x000fca0008000000 */
[----:B------:R-:W-:-:S04]  /*0470*/  @UP0 USHF.R.U32.HI UR24, URZ, UR5, UR11 ;  /* 0x000000053f180299 */ /* 0x000fc8000801160b */
[----:B------:R-:W-:Y:S02]  /*0480*/  UIMAD UR8, UR24, UR8, URZ ;  /* 0x00000008180872a4 */ /* 0x000fe4000f8e023f */
.L_x_791:
        /* <DEDUP_REMOVED lines=9> */
[----:B------:R-:W-:Y:S02]  /*0520*/  UIMAD UR22, UR4, UR22, UR5 ;  /* 0x00000016041672a4 */ /* 0x000fe4000f8e0205 */
.L_x_789:
[----:B------:R-:W-:-:S13]  /*0530*/  ISETP.LE.AND P0, PT, RZ, UR23, PT ;  /* 0x00000017ff007c0c */ /* 0x000fda000bf03270 */
[----:B------:R-:W-:Y:S05]  /*0540*/  @!P0 EXIT ;  /* 0x000000000000894d */ /* 0x000fea0003800000 */
[----:B------:R-:W-:Y:S01]  /*0550*/  ULDC UR6, c[0x0][0x168] ;  /* 0x00005a0000067ab9 */ /* 0x000fe20000000800 */
[----:B------:R-:W-:Y:S01]  /*0560*/  PLOP3.LUT P1, PT, PT, PT, PT, 0x80, 0x0 ;  /* 0x000000000000781c */ /* 0x000fe20003f2f070 */
[----:B------:R-:W-:Y:S01]  /*0570*/  UIMAD UR7, UR24, 0x60, UR6 ;  /* 0x00000060180778a4 */ /* 0x000fe2000f8e0206 */
[----:B------:R-:W-:Y:S01]  /*0580*/  CS2R R138, SRZ ;  /* 0x00000000008a7805 */ /* 0x000fe2000001ff00 */
        /* <DEDUP_REMOVED lines=8> */
[----:B------:R-:W-:Y:S01]  /*0610*/  UIADD3 UR6, UR6, 0x3f, URZ ;  /* 0x0000003f06067890 */ /* 0x000fe2000fffe03f */
[----:B------:R-:W-:Y:S01]  /*0620*/  CS2R R144, SRZ ;  /* 0x0000000000907805 */ /* 0x000fe2000001ff00 */
[----:B------:R-:W-:Y:S01]  /*0630*/  USHF.R.S32.HI UR4, URZ, 0x1f, UR5 ;  /* 0x0000001f3f047899 */ /* 0x000fe20008011405 */
[----:B------:R-:W-:Y:S01]  /*0640*/  CS2R R134, SRZ ;  /* 0x0000000000867805 */ /* 0x000fe2000001ff00 */
[----:B------:R-:W-:Y:S01]  /*0650*/  ULDC.64 UR26, c[0x0][0x118] ;  /* 0x00004600001a7ab9 */ /* 0x000fe20000000a00 */
[----:B------:R-:W-:Y:S01]  /*0660*/  CS2R R132, SRZ ;  /* 0x0000000000847805 */ /* 0x000fe2000001ff00 */
[----:B------:R-:W-:Y:S01]  /*0670*/  ULEA.HI UR25, UR4, UR5, URZ, 0x6 ;  /* 0x0000000504197291 */ /* 0x000fe2000f8f303f */
[----:B------:R-:W-:Y:S01]  /*0680*/  CS2R R130, SRZ ;  /* 0x0000000000827805 */ /* 0x000fe2000001ff00 */
[----:B------:R-:W-:Y:S01]  /*0690*/  USHF.R.S32.HI UR4, URZ, 0x1f, UR6 ;  /* 0x0000001f3f047899 */ /* 0x000fe20008011406 */
[----:B------:R-:W-:Y:S01]  /*06a0*/  CS2R R128, SRZ ;  /* 0x0000000000807805 */ /* 0x000fe2000001ff00 */
[----:B------:R-:W-:Y:S01]  /*06b0*/  USHF.R.S32.HI UR25, URZ, 0x6, UR25 ;  /* 0x000000063f197899 */ /* 0x000fe20008011419 */
[----:B------:R-:W-:Y:S01]  /*06c0*/  CS2R R126, SRZ ;  /* 0x00000000007e7805 */ /* 0x000fe2000001ff00 */
[----:B------:R-:W-:Y:S01]  /*06d0*/  ULEA.HI UR4, UR4, UR6, URZ, 0x6 ;  /* 0x0000000604047291 */ /* 0x000fe2000f8f303f */
[----:B------:R-:W-:Y:S01]  /*06e0*/  CS2R R124, SRZ ;  /* 0x00000000007c7805 */ /* 0x000fe2000001ff00 */
[----:B------:R-:W-:Y:S01]  /*06f0*/  UISETP.LT.AND UP0, UPT, URZ, UR25, UPT ;  /* 0x000000193f00728c */ /* 0x000fe2000bf01270 */
[----:B------:R-:W-:Y:S01]  /*0700*/  CS2R R114, SRZ ;  /* 0x0000000000727805 */ /* 0x000fe2000001ff00 */
[----:B------:R-:W-:Y:S01]  /*0710*/  USHF.R.S32.HI UR21, URZ, 0x6, UR4 ;  /* 0x000000063f157899 */ /* 0x000fe20008011404 */
        /* <DEDUP_REMOVED lines=39> */
[----:B------:R-:W-:Y:S01]  /*0990*/  SHF.R.S32.HI R30, RZ, 0x1f, R240 ;  /* 0x0000001fff1e7819 */ /* 0x000fe200000114f0 */
[----:B------:R-:W-:Y:S01]  /*09a0*/  IMAD.SHL.U32 R6, R240, 0x4, RZ ;  /* 0x00000004f0067824 */ /* 0x000fe200078e00ff */
[----:B------:R-:W-:Y:S01]  /*09b0*/  ULDC.64 UR4, c[0x0][0x248] ;  /* 0x0000920000047ab9 */ /* 0x000fe20000000a00 */
[----:B------:R-:W-:Y:S01]  /*09c0*/  IMAD.U32 R3, RZ, RZ, UR22 ;  /* 0x00000016ff037e24 */ /* 0x000fe2000f8e00ff */
[-C--:B------:R-:W-:Y:S01]  /*09d0*/  LEA.HI R29, R30, R240.reuse, RZ, 0x3 ;  /* 0x000000f01e1d7211 */ /* 0x080fe200078f18ff */
[----:B------:R-:W-:Y:S01]  /*09e0*/  UISETP.NE.AND UP0, UPT, UR4, 0x1, UPT ;  /* 0x000000010400788c */ /* 0x000fe2000bf05270 */
[--C-:B------:R-:W-:Y:S01]  /*09f0*/  SHF.R.S32.HI R7, RZ, 0x1f, R6.reuse ;  /* 0x0000001fff077819 */ /* 0x100fe20000011406 */
[----:B------:R-:W-:Y:S01]  /*0a00*/  UIMAD.WIDE.U32 UR12, UR22, UR5, URZ ;  /* 0x00000005160c72a5 */ /* 0x000fe2000f8e003f */
[----:B------:R-:W-:Y:S01]  /*0a10*/  SHF.R.S32.HI R242, RZ, 0x3, R29 ;  /* 0x00000003fff27819 */ /* 0x000fe2000001141d */
[----:B------:R-:W-:Y:S01]  /*0a20*/  UMOV UR10, 0x6 ;  /* 0x00000006000a7882 */ /* 0x000fe20000000000 */
[----:B------:R-:W-:Y:S01]  /*0a30*/  IMAD.U32 R0, RZ, RZ, UR24 ;  /* 0x00000018ff007e24 */ /* 0x000fe2000f8e00ff */
[----:B------:R-:W-:Y:S01]  /*0a40*/  ULDC.64 UR4, c[0x0][0x1d8] ;  /* 0x0000760000047ab9 */ /* 0x000fe20000000a00 */
[----:B------:R-:W-:Y:S01]  /*0a50*/  IADD3 R4, -R242, c[0x0][0x198], RZ ;  /* 0x00006600f2047a10 */ /* 0x000fe20007ffe1ff */
[----:B------:R-:W-:Y:S01]  /*0a60*/  IMAD.WIDE.U32 R22, R3, c[0x0][0x270], R6 ;  /* 0x00009c0003167a25 */ /* 0x000fe200078e0006 */
[----:B------:R-:W-:Y:S01]  /*0a70*/  LOP3.LUT R3, R29, 0xfffffff8, RZ, 0xc0, !PT ;  /* 0xfffffff81d037812 */ /* 0x000fe200078ec0ff */
[----:B------:R-:W-:Y:S01]  /*0a80*/  USHF.L.U64.HI UR8, UR4, UR10, UR5 ;  /* 0x0000000a04087299 */ /* 0x000fe20008010205 */
[----:B------:R-:W-:Y:S01]  /*0a90*/  SHF.R.S32.HI R243, RZ, 0x1f, R242 ;  /* 0x0000001ffff37819 */ /* 0x000fe200000114f2 */
[----:B------:R-:W-:Y:S01]  /*0aa0*/  IMAD.U32 R2, RZ, RZ, UR22 ;  /* 0x00000016ff027e24 */ /* 0x000fe2000f8e00ff */
[----:B------:R-:W-:Y:S01]  /*0ab0*/  USHF.L.U32 UR9, UR4, 0x6, URZ ;  /* 0x0000000604097899 */ /* 0x000fe2000800063f */
[----:B------:R-:W-:Y:S01]  /*0ac0*/  IMAD R18, R0, -0x60, R4 ;  /* 0xffffffa000127824 */ /* 0x000fe200078e0204 */
[----:B------:R-:W-:Y:S01]  /*0ad0*/  UMOV UR7, UR22 ;  /* 0x0000001600077c82 */ /* 0x000fe20008000000 */
[----:B------:R-:W-:Y:S01]  /*0ae0*/  IMAD.WIDE.U32 R26, R2, c[0x0][0x288], R6 ;  /* 0x0000a200021a7a25 */ /* 0x000fe200078e0006 */
[----:B------:R-:W-:Y:S01]  /*0af0*/  ULDC UR4, c[0x0][0x250] ;  /* 0x0000940000047ab9 */ /* 0x000fe20000000800 */
[-C--:B------:R-:W-:Y:S01]  /*0b00*/  LEA.HI R0, R30, R240.reuse, RZ, 0x6 ;  /* 0x000000f01e007211 */ /* 0x080fe200078f30ff */
[----:B------:R-:W-:Y:S01]  /*0b10*/  @UP0 USHF.R.U32.HI UR7, URZ, UR4, UR13 ;  /* 0x000000043f070299 */ /* 0x000fe2000801160d */
[----:B------:R-:W-:Y:S01]  /*0b20*/  IMAD.SHL.U32 R2, R242, 0x40, RZ ;  /* 0x00000040f2027824 */ /* 0x000fe200078e00ff */
[----:B------:R1:W-:Y:S01]  /*0b30*/  STL.64 [R1], R6 ;  /* 0x0000000601007387 */ /* 0x0003e20000100a00 */
[----:B------:R-:W-:Y:S01]  /*0b40*/  IMAD.IADD R24, R240, 0x1, -R3 ;  /* 0x00000001f0187824 */ /* 0x000fe200078e0a03 */
[----:B------:R-:W-:Y:S01]  /*0b50*/  USHF.R.S32.HI UR6, URZ, 0x1f, UR7 ;  /* 0x0000001f3f067899 */ /* 0x000fe20008011407 */
[----:B------:R-:W-:Y:S01]  /*0b60*/  SHF.R.S32.HI R21, RZ, 0x6, R0 ;  /* 0x00000006ff157819 */ /* 0x000fe20000011400 */
[----:B------:R-:W-:Y:S01]  /*0b70*/  ULDC.64 UR4, c[0x0][0x1e0] ;  /* 0x0000780000047ab9 */ /* 0x000fe20000000a00 */
[----:B------:R-:W-:Y:S01]  /*0b80*/  IMAD.SHL.U32 R10, R24, 0x8, RZ ;  /* 0x00000008180a7824 */ /* 0x000fe200078e00ff */
[----:B------:R-:W-:Y:S01]  /*0b90*/  LOP3.LUT R0, R2, 0x1c0, RZ, 0xc0, !PT ;  /* 0x000001c002007812 */ /* 0x000fe200078ec0ff */
[----:B------:R-:W-:Y:S01]  /*0ba0*/  UIMAD UR4, UR6, UR4, URZ ;  /* 0x00000004060472a4 */ /* 0x000fe2000f8e023f */
[----:B------:R-:W-:Y:S01]  /*0bb0*/  IMAD.SHL.U32 R25, R21, 0x200, RZ ;  /* 0x0000020015197824 */ /* 0x000fe200078e00ff */
[----:B------:R-:W-:Y:S01]  /*0bc0*/  ULDC.64 UR16, c[0x0][0x208] ;  /* 0x0000820000107ab9 */ /* 0x000fe20000000a00 */
[----:B------:R-:W-:Y:S01]  /*0bd0*/  LOP3.LUT R3, R0, 0x38, R10, 0xf8, !PT ;  /* 0x0000003800037812 */ /* 0x000fe200078ef80a */
[----:B------:R-:W-:Y:S01]  /*0be0*/  IMAD.U32 R2, RZ, RZ, UR24 ;  /* 0x00000018ff027e24 */ /* 0x000fe2000f8e00ff */
[----:B------:R-:W-:Y:S01]  /*0bf0*/  SHF.R.U32.HI R0, RZ, 0x3, R0 ;  /* 0x00000003ff007819 */ /* 0x000fe20000011600 */
[----:B------:R-:W-:Y:S01]  /*0c00*/  IMAD.U32 R12, RZ, RZ, UR7 ;  /* 0x00000007ff0c7e24 */ /* 0x000fe2000f8e00ff */
[----:B------:R-:W-:Y:S01]  /*0c10*/  SHF.R.S32.HI R11, RZ, 0x1f, R10 ;  /* 0x0000001fff0b7819 */ /* 0x000fe2000001140a */
[----:B------:R-:W-:Y:S01]  /*0c20*/  UIMAD UR11, UR7, UR5, UR4 ;  /* 0x00000005070b72a4 */ /* 0x000fe2000f8e0204 */
[----:B------:R-:W-:Y:S01]  /*0c30*/  IMAD.WIDE R16, R2, 0x60, R242 ;  /* 0x0000006002107825 */ /* 0x000fe200078e02f2 */
[----:B------:R-:W-:Y:S01]  /*0c40*/  LOP3.LUT R237, R25, R3, R0, 0xf6, !PT ;  /* 0x0000000319ed7212 */ /* 0x000fe200078ef600 */
[----:B------:R-:W-:Y:S01]  /*0c50*/  ULDC.64 UR4, c[0x0][0x1b0] ;  /* 0x00006c0000047ab9 */ /* 0x000fe20000000a00 */
[----:B------:R-:W-:Y:S01]  /*0c60*/  IADD3 R28, R10, 0x40, RZ ;  /* 0x000000400a1c7810 */ /* 0x000fe20007ffe0ff */
[--C-:B------:R-:W-:Y:S01]  /*0c70*/  IMAD.WIDE.U32 R2, R12, c[0x0][0x1e0], R10.reuse ;  /* 0x000078000c027a25 */ /* 0x100fe200078e000a */
[----:B------:R-:W-:Y:S01]  /*0c80*/  UIMAD UR4, UR6, UR4, URZ ;  /* 0x00000004060472a4 */ /* 0x000fe2000f8e023f */
[----:B------:R-:W-:Y:S01]  /*0c90*/  ISETP.GE.AND P6, PT, R10, c[0x0][0x1cc], PT ;  /* 0x000073000a007a0c */ /* 0x000fe20003fc6270 */
[----:B------:R-:W-:Y:S01]  /*0ca0*/  USHF.L.U64.HI UR17, UR16, UR10, UR17 ;  /* 0x0000000a10117299 */ /* 0x000fe20008010211 */
[----:B------:R-:W-:Y:S01]  /*0cb0*/  IMAD R0, R243, c[0x0][0x178], RZ ;  /* 0x00005e00f3007a24 */ /* 0x000fe200078e02ff */
[----:B------:R-:W-:Y:S01]  /*0cc0*/  IADD3 R5, R3, UR11, RZ ;  /* 0x0000000b03057c10 */ /* 0x000fe2000fffe0ff */
[----:B------:R-:W-:Y:S01]  /*0cd0*/  IMAD R4, R243, c[0x0][0x208], RZ ;  /* 0x00008200f3047a24 */ /* 0x000fe200078e02ff */
[----:B------:R-:W-:Y:S01]  /*0ce0*/  USHF.R.S32.HI UR11, URZ, 0x1f, UR23 ;  /* 0x0000001f3f0b7899 */ /* 0x000fe20008011417 */
[----:B------:R-:W-:Y:S01]  /*0cf0*/  IMAD.WIDE.U32 R12, R12, c[0x0][0x1b0], R10 ;  /* 0x00006c000c0c7a25 */ /* 0x000fe200078e000a */
[----:B------:R-:W-:Y:S01]  /*0d00*/  UIMAD UR12, UR7, UR5, UR4 ;  /* 0x00000005070c72a4 */ /* 0x000fe2000f8e0204 */
[----:B------:R-:W-:Y:S01]  /*0d10*/  ISETP.GE.AND P5, PT, R28, c[0x0][0x1cc], PT ;  /* 0x000073001c007a0c */ /* 0x000fe20003fa6270 */
[----:B------:R-:W-:Y:S01]  /*0d20*/  ULDC.64 UR18, c[0x0][0x178] ;  /* 0x00005e0000127ab9 */ /* 0x000fe20000000a00 */
[C---:B------:R-:W-:Y:S01]  /*0d30*/  IMAD R0, R242.reuse, c[0x0][0x17c], R0 ;  /* 0x00005f00f2007a24 */ /* 0x040fe200078e0200 */
[----:B------:R-:W-:Y:S01]  /*0d40*/  ULDC.64 UR4, c[0x0][0x1b8] ;  /* 0x00006e0000047ab9 */ /* 0x000fe20000000a00 */
[C---:B------:R-:W-:Y:S01]  /*0d50*/  IMAD R4, R242.reuse, c[0x0][0x20c], R4 ;  /* 0x00008300f2047a24 */ /* 0x040fe200078e0204 */
[----:B------:R-:W-:Y:S01]  /*0d60*/  UIMAD UR4, UR11, UR4, URZ ;  /* 0x000000040b0472a4 */ /* 0x000fe2000f8e023f */
[C-C-:B------:R-:W-:Y:S01]  /*0d70*/  IMAD.WIDE.U32 R8, R242.reuse, c[0x0][0x178], R10.reuse ;  /* 0x00005e00f2087a25 */ /* 0x140fe200078e000a */
[----:B------:R-:W-:Y:S01]  /*0d80*/  ULDC.64 UR6, c[0x0][0x1e8] ;  /* 0x00007a0000067ab9 */ /* 0x000fe20000000a00 */
[----:B------:R-:W-:Y:S01]  /*0d90*/  IADD3 R3, R13, UR12, RZ ;  /* 0x0000000c0d037c10 */ /* 0x000fe2000fffe0ff */
[----:B------:R-:W-:Y:S01]  /*0da0*/  UIMAD UR6, UR11, UR6, URZ ;  /* 0x000000060b0672a4 */ /* 0x000fe2000f8e023f */
[----:B-1----:R-:W-:Y:S01]  /*0db0*/  IMAD.WIDE.U32 R6, R242, c[0x0][0x208], R10 ;  /* 0x00008200f2067a25 */ /* 0x002fe200078e000a */
[----:B------:R-:W-:Y:S01]  /*0dc0*/  USHF.R.S32.HI UR12, URZ, 0x1f, UR22 ;  /* 0x0000001f3f0c7899 */ /* 0x000fe20008011416 */
[----:B------:R-:W-:Y:S01]  /*0dd0*/  ISETP.LT.OR P2, PT, R18, 0x1, P6 ;  /* 0x000000011200780c */ /* 0x000fe20003741670 */
[----:B------:R-:W-:Y:S01]  /*0de0*/  UIMAD UR13, UR23, UR5, UR4 ;  /* 0x00000005170d72a4 */ /* 0x000fe2000f8e0204 */
[----:B------:R-:W-:Y:S01]  /*0df0*/  IMAD.IADD R9, R9, 0x1, R0 ;  /* 0x0000000109097824 */ /* 0x000fe200078e0200 */
[----:B------:R-:W-:Y:S01]  /*0e00*/  UIMAD UR14, UR23, UR7, UR6 ;  /* 0x00000007170e72a4 */ /* 0x000fe2000f8e0206 */
[----:B------:R-:W-:Y:S01]  /*0e10*/  IMAD.IADD R7, R7, 0x1, R4 ;  /* 0x0000000107077824 */ /* 0x000fe200078e0204 */
[----:B------:R-:W-:Y:S01]  /*0e20*/  ULDC.64 UR4, c[0x0][0x210] ;  /* 0x0000840000047ab9 */ /* 0x000fe20000000a00 */
[----:B------:R-:W-:Y:S01]  /*0e30*/  IMAD.MOV.U32 R4, RZ, RZ, R2 ;  /* 0x000000ffff047224 */ /* 0x000fe200078e0002 */
[----:B------:R-:W-:Y:S01]  /*0e40*/  UIMAD UR4, UR12, UR4, URZ ;  /* 0x000000040c0472a4 */ /* 0x000fe2000f8e023f */
[----:B------:R-:W-:Y:S01]  /*0e50*/  IMAD.U32 R0, RZ, RZ, UR23 ;  /* 0x00000017ff007e24 */ /* 0x000fe2000f8e00ff */
[----:B------:R-:W-:Y:S01]  /*0e60*/  ULDC.64 UR6, c[0x0][0x180] ;  /* 0x0000600000067ab9 */ /* 0x000fe20000000a00 */
[----:B------:R-:W-:Y:S01]  /*0e70*/  IMAD.U32 R11, RZ, RZ, UR23 ;  /* 0x00000017ff0b7e24 */ /* 0x000fe2000f8e00ff */
[----:B------:R-:W-:Y:S01]  /*0e80*/  UIMAD UR6, UR12, UR6, URZ ;  /* 0x000000060c0672a4 */ /* 0x000fe2000f8e023f */
[----:B------:R-:W-:Y:S01]  /*0e90*/  IMAD.WIDE.U32 R4, R0, c[0x0][0x1e8], R4 ;  /* 0x00007a0000047a25 */ /* 0x000fe200078e0004 */
[C---:B------:R-:W-:Y:S01]  /*0ea0*/  ISETP.LT.OR P1, PT, R18.reuse, 0x1, P5 ;  /* 0x000000011200780c */ /* 0x040fe20002f21670 */
[----:B------:R-:W-:Y:S01]  /*0eb0*/  CS2R R146, SRZ ;  /* 0x0000000000927805 */ /* 0x000fe2000001ff00 */
[----:B------:R-:W-:Y:S01]  /*0ec0*/  UIMAD UR15, UR22, UR7, UR6 ;  /* 0x00000007160f72a4 */ /* 0x000fe2000f8e0206 */
[----:B------:R-:W-:Y:S01]  /*0ed0*/  IMAD.MOV.U32 R2, RZ, RZ, R12 ;  /* 0x000000ffff027224 */ /* 0x000fe200078e000c */
[----:B------:R-:W-:Y:S01]  /*0ee0*/  IADD3 R5, R5, UR14, RZ ;  /* 0x0000000e05057c10 */ /* 0x000fe2000fffe0ff */
[----:B------:R-:W-:Y:S01]  /*0ef0*/  IMAD.U32 R0, RZ, RZ, UR22 ;  /* 0x00000016ff007e24 */ /* 0x000fe2000f8e00ff */
[----:B------:R-:W-:Y:S01]  /*0f00*/  UIMAD UR14, UR22, UR5, UR4 ;  /* 0x00000005160e72a4 */ /* 0x000fe2000f8e0204 */
[----:B------:R-:W-:Y:S01]  /*0f10*/  IMAD.WIDE.U32 R2, R11, c[0x0][0x1b8], R2 ;  /* 0x00006e000b027a25 */ /* 0x000fe200078e0002 */
[----:B------:R-:W-:Y:S01]  /*0f20*/  ULDC.64 UR6, c[0x0][0x1a8] ;  /* 0x00006a0000067ab9 */ /* 0x000fe20000000a00 */
[----:B------:R-:W-:Y:S01]  /*0f30*/  ISETP.LT.OR P4, PT, R18, 0x21, P6 ;  /* 0x000000211200780c */ /* 0x000fe20003781670 */
[----:B------:R-:W-:Y:S01]  /*0f40*/  ULDC.64 UR4, c[0x0][0x218] ;  /* 0x0000860000047ab9 */ /* 0x000fe20000000a00 */
[----:B------:R-:W-:Y:S01]  /*0f50*/  IMAD.U32 R11, RZ, RZ, UR22 ;  /* 0x00000016ff0b7e24 */ /* 0x000fe2000f8e00ff */
[----:B------:R-:W-:Y:S01]  /*0f60*/  UIMAD UR4, UR11, UR4, URZ ;  /* 0x000000040b0472a4 */ /* 0x000fe2000f8e023f */
[----:B------:R-:W-:Y:S01]  /*0f70*/  IMAD.WIDE.U32 R6, R0, c[0x0][0x210], R6 ;  /* 0x0000840000067a25 */ /* 0x000fe200078e0006 */
[----:B------:R-:W-:Y:S01]  /*0f80*/  IADD3 R3, R3, UR13, RZ ;  /* 0x0000000d03037c10 */ /* 0x000fe2000fffe0ff */
[----:B------:R-:W-:Y:S01]  /*0f90*/  USHF.L.U64.HI UR7, UR6, UR10, UR7 ;  /* 0x0000000a06077299 */ /* 0x000fe20008010207 */
[C---:B------:R-:W-:Y:S01]  /*0fa0*/  ISETP.LT.OR P3, PT, R18.reuse, 0x21, P5 ;  /* 0x000000211200780c */ /* 0x040fe20002f61670 */
[----:B------:R-:W-:Y:S01]  /*0fb0*/  IMAD.WIDE.U32 R8, R11, c[0x0][0x180], R8 ;  /* 0x000060000b087a25 */ /* 0x000fe200078e0008 */
[----:B------:R-:W-:Y:S01]  /*0fc0*/  IADD3 R13, R7, UR14, RZ ;  /* 0x0000000e070d7c10 */ /* 0x000fe2000fffe0ff */
[----:B------:R-:W-:Y:S01]  /*0fd0*/  UIMAD UR14, UR23, UR5, UR4 ;  /* 0x00000005170e72a4 */ /* 0x000fe2000f8e0204 */
[----:B------:R-:W-:Y:S01]  /*0fe0*/  ISETP.LT.OR P6, PT, R18, 0x41, P6 ;  /* 0x000000411200780c */ /* 0x000fe200037c1670 */
[----:B------:R-:W-:Y:S01]  /*0ff0*/  IMAD.MOV.U32 R12, RZ, RZ, R6 ;  /* 0x000000ffff0c7224 */ /* 0x000fe200078e0006 */
[----:B------:R-:W-:Y:S01]  /*1000*/  IADD3 R15, R9, UR15, RZ ;  /* 0x0000000f090f7c10 */ /* 0x000fe2000fffe0ff */
[C---:B------:R-:W-:Y:S01]  /*1010*/  IMAD R6, R17.reuse, c[0x0][0x1d8], RZ ;  /* 0x0000760011067a24 */ /* 0x040fe200078e02ff */
[----:B------:R-:W-:Y:S01]  /*1020*/  ULDC.64 UR4, c[0x0][0x270] ;  /* 0x00009c0000047ab9 */ /* 0x000fe20000000a00 */
[----:B------:R-:W-:Y:S01]  /*1030*/  IMAD.MOV.U32 R14, RZ, RZ, R8 ;  /* 0x000000ffff0e7224 */ /* 0x000fe200078e0008 */
[----:B------:R-:W-:Y:S01]  /*1040*/  UIMAD UR4, UR12, UR4, URZ ;  /* 0x000000040c0472a4 */ /* 0x000fe2000f8e023f */
[----:B------:R-:W-:Y:S01]  /*1050*/  IMAD R0, R17, c[0x0][0x1a8], RZ ;  /* 0x00006a0011007a24 */ /* 0x000fe200078e02ff */
[----:B------:R-:W-:Y:S01]  /*1060*/  USHF.R.S32.HI UR10, URZ, 0x1f, UR25 ;  /* 0x0000001f3f0a7899 */ /* 0x000fe20008011419 */
[C---:B------:R-:W-:Y:S01]  /*1070*/  IMAD R11, R16.reuse, c[0x0][0x1dc], R6 ;  /* 0x00007700100b7a24 */ /* 0x040fe200078e0206 */
[----:B------:R-:W-:Y:S01]  /*1080*/  UIMAD UR13, UR22, UR5, UR4 ;  /* 0x00000005160d72a4 */ /* 0x000fe2000f8e0204 */
[----:B------:R-:W-:Y:S01]  /*1090*/  IMAD.WIDE.U32 R8, R16, c[0x0][0x1d8], R4 ;  /* 0x0000760010087a25 */ /* 0x000fe200078e0004 */
[----:B------:R-:W-:Y:S01]  /*10a0*/  USHF.L.U32 UR4, UR16, 0x6, URZ ;  /* 0x0000000610047899 */ /* 0x000fe2000800063f */
[----:B------:R-:W-:Y:S01]  /*10b0*/  ISETP.LT.OR P5, PT, R18, 0x41, P5 ;  /* 0x000000411200780c */ /* 0x000fe20002fa1670 */
[----:B------:R-:W-:Y:S01]  /*10c0*/  USHF.L.U32 UR6, UR6, 0x6, URZ ;  /* 0x0000000606067899 */ /* 0x000fe2000800063f */
[----:B------:R-:W-:Y:S01]  /*10d0*/  IMAD.U32 R19, RZ, RZ, UR23 ;  /* 0x00000017ff137e24 */ /* 0x000fe2000f8e00ff */
[----:B------:R-:W-:Y:S01]  /*10e0*/  LEA R4, P0, R8, c[0x0][0x1c0], 0x1 ;  /* 0x0000700008047a11 */ /* 0x000fe200078008ff */
[----:B------:R-:W-:Y:S01]  /*10f0*/  IMAD R20, R16, c[0x0][0x1ac], R0 ;  /* 0x00006b0010147a24 */ /* 0x000fe200078e0200 */
        /* <DEDUP_REMOVED lines=8> */
[----:B------:R-:W-:Y:S01]  /*1180*/  IADD3 R245, R249, UR14, RZ ;  /* 0x0000000ef9f57c10 */ /* 0x000fe2000fffe0ff */
[----:B------:R-:W-:Y:S01]  /*1190*/  UIMAD UR14, UR17, UR25, URZ ;  /* 0x00000019110e72a4 */ /* 0x000fe2000f8e023f */
[----:B------:R-:W-:Y:S01]  /*11a0*/  LEA.HI R16, R30, R240, RZ, 0x5 ;  /* 0x000000f01e107211 */ /* 0x000fe200078f28ff */
[----:B------:R-:W-:Y:S01]  /*11b0*/  IMAD.IADD R0, R7, 0x1, R20 ;  /* 0x0000000107007824 */ /* 0x000fe200078e0214 */
[C---:B------:R-:W-:Y:S01]  /*11c0*/  LEA R2, P0, R6.reuse, c[0x0][0x190], 0x1 ;  /* 0x0000640006027a11 */ /* 0x040fe200078008ff */
[----:B------:R-:W-:Y:S01]  /*11d0*/  IMAD.U32 R7, RZ, RZ, UR4 ;  /* 0x00000004ff077e24 */ /* 0x000fe2000f8e00ff */
[----:B------:R-:W-:Y:S01]  /*11e0*/  UIMAD UR14, UR10, UR4, UR14 ;  /* 0x000000040a0e72a4 */ /* 0x000fe2000f8e020e */
[----:B------:R-:W-:Y:S01]  /*11f0*/  IMAD.MOV.U32 R244, RZ, RZ, R248 ;  /* 0x000000fffff47224 */ /* 0x000fe200078e00f8 */
[----:B------:R-:W-:Y:S01]  /*1200*/  LEA.HI.X R3, R6, c[0x0][0x194], R0, 0x1, P0 ;  /* 0x0000650006037a11 */ /* 0x000fe200000f0c00 */
[----:B------:R-:W-:Y:S01]  /*1210*/  IMAD.U32 R17, RZ, RZ, UR23 ;  /* 0x00000017ff117e24 */ /* 0x000fe2000f8e00ff */
[----:B------:R-:W-:Y:S01]  /*1220*/  IADD3 R8, P0, R4, UR9, RZ ;  /* 0x0000000904087c10 */ /* 0x000fe2000ff1e0ff */
[----:B------:R-:W-:Y:S01]  /*1230*/  IMAD.WIDE.U32 R6, R7, UR25, R244 ;  /* 0x0000001907067c25 */ /* 0x000fe2000f8e00f4 */
[----:B------:R-:W-:Y:S01]  /*1240*/  UIMAD UR10, UR10, UR18, URZ ;  /* 0x000000120a0a72a4 */ /* 0x000fe2000f8e023f */
[----:B------:R-:W-:Y:S01]  /*1250*/  SHF.R.S32.HI R20, RZ, 0x1f, R21 ;  /* 0x0000001fff147819 */ /* 0x000fe20000011415 */
[----:B------:R-:W-:Y:S01]  /*1260*/  ULDC.64 UR4, c[0x0][0x188] ;  /* 0x0000620000047ab9 */ /* 0x000fe20000000a00 */
[----:B------:R-:W-:Y:S01]  /*1270*/  IMAD.SHL.U32 R237, R237, 0x2, RZ ;  /* 0x00000002eded7824 */ /* 0x000fe200078e00ff */
[----:B------:R-:W-:Y:S01]  /*1280*/  IADD3.X R9, R5, UR8, RZ, P0, !PT ;  /* 0x0000000805097c10 */ /* 0x000fe200087fe4ff */
[----:B------:R-:W-:Y:S01]  /*1290*/  IMAD.WIDE.U32 R246, R17, c[0x0][0x188], R14 ;  /* 0x0000620011f67a25 */ /* 0x000fe200078e000e */
[----:B------:R-:W-:Y:S01]  /*12a0*/  IADD3 R0, R7, UR14, RZ ;  /* 0x0000000e07007c10 */ /* 0x000fe2000fffe0ff */
[----:B------:R-:W-:Y:S01]  /*12b0*/  UIMAD.WIDE.U32 UR14, UR25, UR18, URZ ;  /* 0x00000012190e72a5 */ /* 0x000fe2000f8e003f */
[C---:B------:R-:W-:Y:S01]  /*12c0*/  LEA R14, P0, R6.reuse, c[0x0][0x1f0], 0x1 ;  /* 0x00007c00060e7a11 */ /* 0x040fe200078008ff */
[----:B------:R-:W-:Y:S01]  /*12d0*/  IMAD.U32 R12, RZ, RZ, UR9 ;  /* 0x00000009ff0c7e24 */ /* 0x000fe2000f8e00ff */
[----:B------:R-:W-:Y:S01]  /*12e0*/  @!PT LDS RZ, [RZ] ;  /* 0x00000000fffff984 */ /* 0x000fe20000000800 */
[----:B------:R-:W-:Y:S01]  /*12f0*/  @!PT LDS RZ, [RZ] ;  /* 0x00000000fffff984 */ /* 0x000fe20000000800 */
[----:B------:R-:W-:Y:S01]  /*1300*/  @!PT LDS RZ, [RZ] ;  /* 0x00000000fffff984 */ /* 0x000fe20000000800 */
[----:B------:R1:W-:Y:S01]  /*1310*/  LDGSTS.E.BYPASS.LTC128B.128 [R237+0x6080], [R4.64], !P2 ;  /* 0x0608000004ed7fae */ /* 0x0003e2000d101d5a */
[----:B------:R-:W-:Y:S01]  /*1320*/  UIMAD UR10, UR25, UR19, UR10 ;  /* 0x00000013190a72a4 */ /* 0x000fe2000f8e020a */
[----:B------:R-:W-:Y:S01]  /*1330*/  LEA.HI.X R15, R6, c[0x0][0x1f4], R0, 0x1, P0 ;  /* 0x00007d00060f7a11 */ /* 0x000fe200000f0c00 */
[----:B------:R-:W-:Y:S01]  /*1340*/  UIMAD UR4, UR11, UR4, URZ ;  /* 0x000000040b0472a4 */ /* 0x000fe2000f8e023f */
[----:B------:R1:W-:Y:S01]  /*1350*/  LDGSTS.E.BYPASS.LTC128B.128 [R237+0x9080], [R4.64+0x80], !P1 ;  /* 0x0908008004ed7fae */ /* 0x0003e2000c901d5a */
[----:B------:R-:W-:Y:S01]  /*1360*/  IADD3 R12, P2, P1, R12, 0x80, R4 ;  /* 0x000000800c0c7810 */ /* 0x000fe2000795e004 */
[----:B------:R-:W-:Y:S01]  /*1370*/  UIADD3 UR10, UR15, UR10, URZ ;  /* 0x0000000a0f0a7290 */ /* 0x000fe2000fffe03f */
[----:B------:R-:W-:Y:S01]  /*1380*/  IMAD.U32 R6, RZ, RZ, UR14 ;  /* 0x0000000eff067e24 */ /* 0x000fe2000f8e00ff */
[----:B------:R2:W-:Y:S01]  /*1390*/  LDGSTS.E.BYPASS.LTC128B.128 [R237+0x7080], [R8.64], !P4 ;  /* 0x0708000008ed7fae */ /* 0x0005e2000e101d5a */
[----:B------:R-:W-:Y:S01]  /*13a0*/  IADD3.X R13, RZ, UR8, R5, P2, P1 ;  /* 0x00000008ff0d7c10 */ /* 0x000fe200097e2405 */
[----:B------:R-:W-:Y:S01]  /*13b0*/  UIMAD UR4, UR23, UR5, UR4 ;  /* 0x00000005170472a4 */ /* 0x000fe2000f8e0204 */
[----:B------:R-:W-:Y:S01]  /*13c0*/  IMAD.U32 R7, RZ, RZ, UR15 ;  /* 0x0000000fff077e24 */ /* 0x000fe2000f8e00ff */
[----:B------:R-:W-:Y:S01]  /*13d0*/  SHF.R.S32.HI R17, RZ, 0x5, R16 ;  /* 0x00000005ff117819 */ /* 0x000fe20000011410 */
[----:B------:R-:W-:Y:S01]  /*13e0*/  IMAD.U32 R0, RZ, RZ, UR10 ;  /* 0x0000000aff007e24 */ /* 0x000fe2000f8e00ff */
[----:B------:R3:W-:Y:S01]  /*13f0*/  LDGSTS.E.BYPASS.LTC128B.128 [R237+0xa080], [R12.64], !P3 ;  /* 0x0a0800000ced7fae */ /* 0x0007e2000d901d5a */
[----:B------:R-:W-:Y:S01]  /*1400*/  IMAD.MOV.U32 R222, RZ, RZ, 0x40 ;  /* 0x00000040ffde7424 */ /* 0x000fe200078e00ff */
[----:B------:R-:W-:Y:S01]  /*1410*/  IADD3 R250, R247, UR4, RZ ;  /* 0x00000004f7fa7c10 */ /* 0x000fe2000fffe0ff */
[----:B------:R-:W-:Y:S01]  /*1420*/  ULDC.64 UR4, c[0x0][0x288] ;  /* 0x0000a20000047ab9 */ /* 0x000fe20000000a00 */
[----:B------:R-:W-:Y:S01]  /*1430*/  IMAD.MOV.U32 R226, RZ, RZ, 0x20 ;  /* 0x00000020ffe27424 */ /* 0x000fe200078e00ff */
[----:B------:R-:W-:Y:S01]  /*1440*/  UIMAD UR4, UR12, UR4, URZ ;  /* 0x000000040c0472a4 */ /* 0x000fe2000f8e023f */
[----:B------:R-:W-:Y:S01]  /*1450*/  IMAD.MOV.U32 R223, RZ, RZ, 0x10 ;  /* 0x00000010ffdf7424 */ /* 0x000fe200078e00ff */
[----:B------:R-:W-:Y:S01]  /*1460*/  ULDC UR15, c[0x0][0x20c] ;  /* 0x00008300000f7ab9 */ /* 0x000fe20000000800 */
[----:B------:R-:W-:Y:S01]  /*1470*/  IMAD.MOV.U32 R228, RZ, RZ, 0x10 ;  /* 0x00000010ffe47424 */ /* 0x000fe200078e00ff */
[----:B------:R-:W-:Y:S01]  /*1480*/  UIMAD UR5, UR22, UR5, UR4 ;  /* 0x00000005160572a4 */ /* 0x000fe2000f8e0204 */
        /* <DEDUP_REMOVED lines=8> */
[----:B------:R-:W-:Y:S01]  /*1510*/  CS2R R122, SRZ ;  /* 0x00000000007a7805 */ /* 0x000fe2000001ff00 */
[----:B------:R-:W-:Y:S01]  /*1520*/  CS2R R120, SRZ ;  /* 0x0000000000787805 */ /* 0x000fe2000001ff00 */
[----:B------:R-:W-:Y:S01]  /*1530*/  CS2R R118, SRZ ;  /* 0x0000000000767805 */ /* 0x000fe2000001ff00 */
[----:B------:R-:W-:Y:S01]  /*1540*/  IADD3.X R5, R9, UR8, RZ, P0, !PT ;  /* 0x0000000809057c10 */ /* 0x000fe200087fe4ff */
[----:B--2---:R-:W-:Y:S01]  /*1550*/  IMAD.U32 R8, RZ, RZ, UR6 ;  /* 0x00000006ff087e24 */ /* 0x004fe2000f8e00ff */
[----:B------:R-:W-:Y:S01]  /*1560*/  ISETP.GE.AND P0, PT, R28, c[0x0][0x19c], PT ;  /* 0x000067001c007a0c */ /* 0x000fe20003f06270 */
[----:B------:R-:W-:Y:S01]  /*1570*/  CS2R R116, SRZ ;  /* 0x0000000000747805 */ /* 0x000fe2000001ff00 */
[----:B------:R-:W-:Y:S01]  /*1580*/  CS2R R114, SRZ ;  /* 0x0000000000727805 */ /* 0x000fe2000001ff00 */
[----:B------:R1:W-:Y:S01]  /*1590*/  LDGSTS.E.BYPASS.LTC128B.128 [R237+0x8080], [R4.64], !P6 ;  /* 0x0808000004ed7fae */ /* 0x0003e2000f101d5a */
[----:B------:R-:W-:Y:S01]  /*15a0*/  IADD3 R8, P2, P1, R8, 0x80, R2 ;  /* 0x0000008008087810 */ /* 0x000fe2000795e002 */
[----:B---3--:R-:W-:Y:S01]  /*15b0*/  IMAD.MOV.U32 R12, RZ, RZ, R22 ;  /* 0x000000ffff0c7224 */ /* 0x008fe200078e0016 */
[----:B------:R-:W-:Y:S01]  /*15c0*/  ISETP.LT.OR P4, PT, R18, 0x1, P0 ;  /* 0x000000011200780c */ /* 0x000fe20000781670 */
[----:B------:R1:W-:Y:S01]  /*15d0*/  LDGSTS.E.BYPASS.LTC128B.128 [R237+0xb080], [R4.64+0x80], !P5 ;  /* 0x0b08008004ed7fae */ /* 0x0003e2000e901d5a */
[----:B------:R-:W-:Y:S01]  /*15e0*/  ISETP.GE.AND P5, PT, R10, c[0x0][0x19c], PT ;  /* 0x000067000a007a0c */ /* 0x000fe20003fa6270 */
[----:B------:R-:W-:Y:S01]  /*15f0*/  CS2R R112, SRZ ;  /* 0x0000000000707805 */ /* 0x000fe2000001ff00 */
[----:B------:R-:W-:Y:S01]  /*1600*/  IADD3.X R9, RZ, UR7, R3, P2, P1 ;  /* 0x00000007ff097c10 */ /* 0x000fe200097e2403 */
[----:B------:R-:W0:Y:S01]  /*1610*/  LDGDEPBAR ;  /* 0x00000000000079af */ /* 0x000e220000000000 */
[C---:B------:R-:W-:Y:S01]  /*1620*/  ISETP.LT.OR P6, PT, R18.reuse, 0x1, P5 ;  /* 0x000000011200780c */ /* 0x040fe20002fc1670 */
[----:B------:R-:W-:Y:S01]  /*1630*/  CS2R R110, SRZ ;  /* 0x00000000006e7805 */ /* 0x000fe2000001ff00 */
[C---:B------:R-:W-:Y:S01]  /*1640*/  ISETP.LT.OR P2, PT, R18.reuse, 0x21, P0 ;  /* 0x000000211200780c */ /* 0x040fe20000741670 */
[----:B------:R-:W-:Y:S01]  /*1650*/  CS2R R108, SRZ ;  /* 0x00000000006c7805 */ /* 0x000fe2000001ff00 */
[----:B------:R-:W-:Y:S01]  /*1660*/  ISETP.LT.OR P0, PT, R18, 0x41, P0 ;  /* 0x000000411200780c */ /* 0x000fe20000701670 */
[----:B------:R-:W-:Y:S01]  /*1670*/  CS2R R106, SRZ ;  /* 0x00000000006a7805 */ /* 0x000fe2000001ff00 */
[C---:B------:R-:W-:Y:S01]  /*1680*/  LEA R7, P1, R6.reuse, R246, 0x6 ;  /* 0x000000f606077211 */ /* 0x040fe200078230ff */
[----:B------:R-:W-:Y:S01]  /*1690*/  CS2R R104, SRZ ;  /* 0x0000000000687805 */ /* 0x000fe2000001ff00 */
[----:B------:R-:W-:Y:S01]  /*16a0*/  IADD3 R13, R23, UR13, RZ ;  /* 0x0000000d170d7c10 */ /* 0x000fe2000fffe0ff */
[----:B------:R-:W-:Y:S01]  /*16b0*/  CS2R R102, SRZ ;  /* 0x0000000000667805 */ /* 0x000fe2000001ff00 */
[----:B------:R-:W-:Y:S01]  /*16c0*/  LEA.HI.X R11, R6, R250, R0, 0x6, P1 ;  /* 0x000000fa060b7211 */ /* 0x000fe200008f3400 */
[----:B------:R-:W-:Y:S01]  /*16d0*/  IMAD.SHL.U32 R0, R24, 0x40, RZ ;  /* 0x0000004018007824 */ /* 0x000fe200078e00ff */
[C---:B------:R-:W-:Y:S01]  /*16e0*/  ISETP.GE.AND P1, PT, R10.reuse, c[0x0][0x1fc], PT ;  /* 0x00007f000a007a0c */ /* 0x040fe20003f26270 */
[----:B------:R2:W-:Y:S01]  /*16f0*/  LDGSTS.E.BYPASS.LTC128B.128 [R237+0x80], [R2.64], !P6 ;  /* 0x0008000002ed7fae */ /* 0x0005e2000f101d5a */
[----:B------:R-:W-:Y:S01]  /*1700*/  ISETP.GE.AND P6, PT, R10, c[0x0][0x1fc], PT ;  /* 0x00007f000a007a0c */ /* 0x000fe20003fc6270 */
[----:B------:R-:W-:Y:S01]  /*1710*/  CS2R R100, SRZ ;  /* 0x0000000000647805 */ /* 0x000fe2000001ff00 */
[----:B------:R-:W-:Y:S01]  /*1720*/  LOP3.LUT R0, R0, 0x1c0, RZ, 0xc0, !PT ;  /* 0x000001c000007812 */ /* 0x000fe200078ec0ff */
[----:B------:R2:W-:Y:S01]  /*1730*/  LDGSTS.E.BYPASS.LTC128B.128 [R237+0x3080], [R2.64+0x80], !P4 ;  /* 0x0308008002ed7fae */ /* 0x0005e2000e101d5a */
[----:B------:R-:W-:Y:S01]  /*1740*/  ISETP.GE.AND P4, PT, R10, c[0x0][0x16c], PT ;  /* 0x00005b000a007a0c */ /* 0x000fe20003f86270 */
[----:B------:R-:W-:Y:S01]  /*1750*/  CS2R R98, SRZ ;  /* 0x0000000000627805 */ /* 0x000fe2000001ff00 */
[----:B------:R-:W-:Y:S01]  /*1760*/  LOP3.LUT R6, R0, 0x8, R29, 0xf8, !PT ;  /* 0x0000000800067812 */ /* 0x000fe200078ef81d */
[----:B------:R-:W-:Y:S01]  /*1770*/  CS2R R96, SRZ ;  /* 0x0000000000607805 */ /* 0x000fe2000001ff00 */
[----:B-1----:R-:W-:Y:S01]  /*1780*/  IADD3 R4, P3, R2, UR6, RZ ;  /* 0x0000000602047c10 */ /* 0x002fe2000ff7e0ff */
[----:B------:R-:W-:Y:S01]  /*1790*/  CS2R R94, SRZ ;  /* 0x00000000005e7805 */ /* 0x000fe2000001ff00 */
[----:B------:R-:W-:Y:S01]  /*17a0*/  CS2R R92, SRZ ;  /* 0x00000000005c7805 */ /* 0x000fe2000001ff00 */
[----:B------:R-:W-:Y:S01]  /*17b0*/  CS2R R90, SRZ ;  /* 0x00000000005a7805 */ /* 0x000fe2000001ff00 */
[----:B------:R-:W-:Y:S01]  /*17c0*/  IADD3.X R5, R3, UR7, RZ, P3, !PT ;  /* 0x0000000703057c10 */ /* 0x000fe20009ffe4ff */
[----:B------:R-:W-:Y:S01]  /*17d0*/  CS2R R88, SRZ ;  /* 0x0000000000587805 */ /* 0x000fe2000001ff00 */
[C---:B------:R-:W-:Y:S01]  /*17e0*/  ISETP.LT.OR P3, PT, R18.reuse, 0x21, P5 ;  /* 0x000000211200780c */ /* 0x040fe20002f61670 */
[----:B------:R-:W-:Y:S01]  /*17f0*/  CS2R R86, SRZ ;  /* 0x0000000000567805 */ /* 0x000fe2000001ff00 */
[----:B------:R-:W-:Y:S01]  /*1800*/  ISETP.LT.OR P5, PT, R18, 0x41, P5 ;  /* 0x000000411200780c */ /* 0x000fe20002fa1670 */
        /* <DEDUP_REMOVED lines=10> */
[----:B------:R1:W-:Y:S01]  /*18b0*/  LDGSTS.E.BYPASS.LTC128B.128 [R237+0x1080], [R4.64], !P3 ;  /* 0x0108000004ed7fae */ /* 0x0003e2000d901d5a */
[----:B------:R-:W-:Y:S01]  /*18c0*/  ISETP.GE.AND P3, PT, R28, c[0x0][0x16c], PT ;  /* 0x00005b001c007a0c */ /* 0x000fe20003f66270 */
[----:B------:R-:W-:Y:S01]  /*18d0*/  CS2R R64, SRZ ;  /* 0x0000000000407805 */ /* 0x000fe2000001ff00 */
[----:B--2---:R-:W-:Y:S01]  /*18e0*/  SHF.R.U32.HI R2, RZ, 0x3, R0 ;  /* 0x00000003ff027819 */ /* 0x004fe20000011600 */
[----:B------:R2:W-:Y:S01]  /*18f0*/  LDGSTS.E.BYPASS.LTC128B.128 [R237+0x4080], [R8.64], !P2 ;  /* 0x0408000008ed7fae */ /* 0x0005e2000d101d5a */
[----:B------:R-:W-:Y:S01]  /*1900*/  SEL R0, RZ, 0x1, P4 ;  /* 0x00000001ff007807 */ /* 0x000fe20002000000 */
[----:B------:R-:W-:Y:S01]  /*1910*/  CS2R R62, SRZ ;  /* 0x00000000003e7805 */ /* 0x000fe2000001ff00 */
[----:B------:R-:W-:Y:S01]  /*1920*/  SEL R3, RZ, 0x2, P3 ;  /* 0x00000002ff037807 */ /* 0x000fe20001800000 */
[----:B------:R-:W-:Y:S01]  /*1930*/  CS2R R60, SRZ ;  /* 0x00000000003c7805 */ /* 0x000fe2000001ff00 */
[----:B------:R-:W-:Y:S01]  /*1940*/  LOP3.LUT R2, R25, R6, R2, 0xf6, !PT ;  /* 0x0000000619027212 */ /* 0x000fe200078ef602 */
[----:B------:R-:W-:Y:S01]  /*1950*/  IMAD.U32 R6, RZ, RZ, UR19 ;  /* 0x00000013ff067e24 */ /* 0x000fe2000f8e00ff */
[----:B------:R-:W-:Y:S01]  /*1960*/  CS2R R58, SRZ ;  /* 0x00000000003a7805 */ /* 0x000fe2000001ff00 */
[----:B------:R-:W-:Y:S01]  /*1970*/  IMAD.IADD R0, R3, 0x1, R0 ;  /* 0x0000000103007824 */ /* 0x000fe200078e0200 */
[----:B------:R-:W-:Y:S01]  /*1980*/  CS2R R56, SRZ ;  /* 0x0000000000387805 */ /* 0x000fe2000001ff00 */
[----:B------:R-:W-:Y:S01]  /*1990*/  IMAD.U32 R3, RZ, RZ, UR18 ;  /* 0x00000012ff037e24 */ /* 0x000fe2000f8e00ff */
[----:B------:R-:W-:Y:S01]  /*19a0*/  CS2R R54, SRZ ;  /* 0x0000000000367805 */ /* 0x000fe2000001ff00 */
[----:B------:R-:W-:Y:S01]  /*19b0*/  IMAD.SHL.U32 R218, R2, 0x2, RZ ;  /* 0x0000000202da7824 */ /* 0x000fe200078e00ff */
[----:B------:R-:W-:Y:S01]  /*19c0*/  CS2R R52, SRZ ;  /* 0x0000000000347805 */ /* 0x000fe2000001ff00 */
[----:B------:R-:W-:Y:S01]  /*19d0*/  SHF.R.S32.HI R241, RZ, 0x1f, R240 ;  /* 0x0000001ffff17819 */ /* 0x000fe200000114f0 */
[----:B------:R-:W-:-:S02]  /*19e0*/  USHF.L.U64.HI UR17, UR18, 0x5, UR19 ;  /* 0x0000000512117899 */ /* 0x000fc40008010213 */
[----:B------:R-:W-:Y:S02]  /*19f0*/  USHF.L.U32 UR18, UR18, 0x5, URZ ;  /* 0x0000000512127899 */ /* 0x000fe4000800063f */
[----:B------:R-:W-:Y:S02]  /*1a00*/  UMOV UR20, 0x1 ;  /* 0x0000000100147882 */ /* 0x000fe40000000000 */
[----:B------:R-:W-:Y:S01]  /*1a10*/  UMOV UR14, 0xffffffc0 ;  /* 0xffffffc0000e7882 */ /* 0x000fe20000000000 */
[----:B-1----:R-:W-:Y:S01]  /*1a20*/  IADD3 R4, P2, R4, UR6, RZ ;  /* 0x0000000604047c10 */ /* 0x002fe2000ff5e0ff */
[----:B------:R-:W-:Y:S02]  /*1a30*/  USHF.L.U32 UR6, UR25, 0x6, URZ ;  /* 0x0000000619067899 */ /* 0x000fe4000800063f */
[----:B------:R-:W-:Y:S01]  /*1a40*/  ULDC UR9, c[0x0][0x168] ;  /* 0x00005a0000097ab9 */ /* 0x000fe20000000800 */
[----:B------:R-:W-:Y:S01]  /*1a50*/  IADD3.X R5, R5, UR7, RZ, P2, !PT ;  /* 0x0000000705057c10 */ /* 0x000fe200097fe4ff */
[----:B------:R-:W-:Y:S01]  /*1a60*/  UMOV UR7, 0x5 ;  /* 0x0000000500077882 */ /* 0x000fe20000000000 */
[C---:B--2---:R-:W-:Y:S01]  /*1a70*/  LEA R8, P2, R7.reuse, c[0x0][0x160], 0x1 ;  /* 0x0000580007087a11 */ /* 0x044fe200078408ff */
[----:B------:R-:W-:Y:S01]  /*1a80*/  IMAD.U32 R22, RZ, RZ, UR6 ;  /* 0x00000006ff167e24 */ /* 0x000fe2000f8e00ff */
[----:B------:R-:W-:Y:S01]  /*1a90*/  USHF.L.U64.HI UR15, UR16, UR7, UR15 ;  /* 0x00000007100f7299 */ /* 0x000fe2000801020f */
[----:B------:R1:W-:Y:S01]  /*1aa0*/  LDGSTS.E.BYPASS.LTC128B.128 [R237+0x2080], [R4.64], !P5 ;  /* 0x0208000004ed7fae */ /* 0x0003e2000e901d5a */
[----:B------:R-:W-:Y:S01]  /*1ab0*/  LEA.HI.X R9, R7, c[0x0][0x164], R11, 0x1, P2 ;  /* 0x0000590007097a11 */ /* 0x000fe200010f0c0b */
[----:B------:R-:W-:Y:S01]  /*1ac0*/  USHF.L.U32 UR16, UR16, 0x5, URZ ;  /* 0x0000000510107899 */ /* 0x000fe2000800063f */
[C---:B------:R-:W-:Y:S01]  /*1ad0*/  LEA R10, P2, R3.reuse, R8, 0x6 ;  /* 0x00000008030a7211 */ /* 0x040fe200078430ff */
[----:B------:R1:W-:Y:S01]  /*1ae0*/  LDGSTS.E.BYPASS.LTC128B.128 [R237+0x5080], [R4.64+0x80], !P0 ;  /* 0x0508008004ed7fae */ /* 0x0003e2000c101d5a */
[C---:B------:R-:W-:Y:S01]  /*1af0*/  LOP3.LUT P0, RZ, R0.reuse, 0x1, RZ, 0xc0, !PT ;  /* 0x0000000100ff7812 */ /* 0x040fe2000780c0ff */
[----:B------:R-:W-:Y:S01]  /*1b00*/  USHF.R.S32.HI UR7, URZ, 0x1f, UR6 ;  /* 0x0000001f3f077899 */ /* 0x000fe20008011406 */
[----:B------:R-:W-:Y:S01]  /*1b10*/  LOP3.LUT P5, RZ, R0, 0x2, RZ, 0xc0, !PT ;  /* 0x0000000200ff7812 */ /* 0x000fe200078ac0ff */
[----:B------:R-:W0:Y:S01]  /*1b20*/  LDGDEPBAR ;  /* 0x00000000000079af */ /* 0x000e220000000000 */
[----:B------:R-:W-:Y:S01]  /*1b30*/  LEA.HI.X R11, R3, R9, R6, 0x6, P2 ;  /* 0x00000009030b7211 */ /* 0x000fe200010f3406 */
[----:B------:R-:W-:Y:S01]  /*1b40*/  IMAD.MOV.U32 R0, RZ, RZ, 0x20 ;  /* 0x00000020ff007424 */ /* 0x000fe200078e00ff */
[----:B------:R-:W-:Y:S01]  /*1b50*/  LOP3.LUT P2, RZ, R24, 0x2, RZ, 0xc0, !PT ;  /* 0x0000000218ff7812 */ /* 0x000fe2000784c0ff */
[----:B------:R-:W-:Y:S01]  /*1b60*/  IMAD.U32 R6, RZ, RZ, UR16 ;  /* 0x00000010ff067e24 */ /* 0x000fe2000f8e00ff */
[----:B------:R-:W-:Y:S01]  /*1b70*/  IADD3 R2, -R242, c[0x0][0x168], -R22 ;  /* 0x00005a00f2027a10 */ /* 0x000fe20007ffe916 */
[----:B------:R-:W-:Y:S01]  /*1b80*/  IMAD.U32 R7, RZ, RZ, UR16 ;  /* 0x00000010ff077e24 */ /* 0x000fe2000f8e00ff */
[----:B------:R-:W-:Y:S01]  /*1b90*/  SEL R0, R0, 0xffffffe0, !P2 ;  /* 0xffffffe000007807 */ /* 0x000fe20005000000 */
[----:B------:R-:W-:Y:S01]  /*1ba0*/  UMOV UR10, 0xffffffa0 ;  /* 0xffffffa0000a7882 */ /* 0x000fe20000000000 */
[C---:B------:R-:W-:Y:S01]  /*1bb0*/  LOP3.LUT P2, RZ, R24.reuse, 0x4, RZ, 0xc0, !PT ;  /* 0x0000000418ff7812 */ /* 0x040fe2000784c0ff */
[----:B------:R-:W-:Y:S01]  /*1bc0*/  IMAD.SHL.U32 R24, R24, 0x20, RZ ;  /* 0x0000002018187824 */ /* 0x000fe200078e00ff */
[----:B------:R-:W-:Y:S01]  /*1bd0*/  LEA.HI R3, R16, R17, RZ, 0x1 ;  /* 0x0000001110037211 */ /* 0x000fe200078f08ff */
[----:B------:R-:W-:Y:S01]  /*1be0*/  IMAD.IADD R220, R218, 0x1, R0 ;  /* 0x00000001dadc7824 */ /* 0x000fe200078e0200 */
[----:B------:R-:W-:Y:S01]  /*1bf0*/  SEL R222, R222, 0xffffffc0, !P2 ;  /* 0xffffffc0dede7807 */ /* 0x000fe20005000000 */
[----:B------:R-:W-:Y:S01]  /*1c00*/  ULDC UR8, c[0x0][0x198] ;  /* 0x0000660000087ab9 */ /* 0x000fe20000000800 */
[C---:B------:R-:W-:Y:S01]  /*1c10*/  ISETP.LT.OR P2, PT, R2.reuse, 0x1, !P0 ;  /* 0x000000010200780c */ /* 0x040fe20004741670 */
[----:B------:R-:W-:Y:S01]  /*1c20*/  UMOV UR13, 0x1 ;  /* 0x00000001000d7882 */ /* 0x000fe20000000000 */
[----:B------:R-:W-:Y:S01]  /*1c30*/  ISETP.LT.OR P0, PT, R2, 0x21, !P0 ;  /* 0x000000210200780c */ /* 0x000fe20004701670 */
[----:B------:R-:W-:-:S02]  /*1c40*/  IMAD.IADD R219, R218, 0x1, R222 ;  /* 0x00000001dadb7824 */ /* 0x000fc400078e02de */
[----:B------:R-:W-:Y:S02]  /*1c50*/  IMAD.IADD R222, R222, 0x1, R220 ;  /* 0x00000001dede7824 */ /* 0x000fe400078e02dc */
[----:B------:R-:W-:Y:S01]  /*1c60*/  IMAD.IADD R0, R0, 0x1, R219 ;  /* 0x0000000100007824 */ /* 0x000fe200078e02db */
[----:B-1----:R-:W-:Y:S01]  /*1c70*/  IADD3 R5, R27, UR5, RZ ;  /* 0x000000051b057c10 */ /* 0x002fe2000fffe0ff */
[----:B------:R-:W-:-:S04]  /*1c80*/  DEPBAR.LE SB0, 0x1 ;  /* 0x000080400000791a */ /* 0x000fc80000000000 */
[----:B------:R-:W-:Y:S01]  /*1c90*/  BAR.SYNC.DEFER_BLOCKING 0x0 ;  /* 0x0000000000007b1d */ /* 0x000fe20000010000 */
[----:B------:R-:W-:-:S05]  /*1ca0*/  IMAD.MOV.U32 R4, RZ, RZ, R26 ;  /* 0x000000ffff047224 */ /* 0x000fca00078e001a */
[----:B------:R-:W-:Y:S02]  /*1cb0*/  ULDC.64 UR4, c[0x0][0x278] ;  /* 0x00009e0000047ab9 */ /* 0x000fe40000000a00 */
[----:B------:R-:W-:-:S04]  /*1cc0*/  UIMAD UR4, UR11, UR4, URZ ;  /* 0x000000040b0472a4 */ /* 0x000fc8000f8e023f */
[----:B------:R-:W-:Y:S01]  /*1cd0*/  UIMAD UR4, UR23, UR5, UR4 ;  /* 0x00000005170472a4 */ /* 0x000fe2000f8e0204 */
[----:B------:R-:W1:Y:S04]  /*1ce0*/  LDSM.16.M88.2 R178, [R0+0x6080] ;  /* 0x0060800000b2783b */ /* 0x000e680000000100 */
[----:B------:R-:W2:Y:S04]  /*1cf0*/  LDSM.16.M88.2 R180, [R0+0x7080] ;  /* 0x0070800000b4783b */ /* 0x000ea80000000100 */
        /* <DEDUP_REMOVED lines=11> */
[----:B------:R-:W-:-:S03]  /*1db0*/  IMAD.U32 R3, RZ, RZ, UR23 ;  /* 0x00000017ff037e24 */ /* 0x000fc6000f8e00ff */
[----:B------:R1:W1:Y:S01]  /*1dc0*/  LDSM.16.M88.2 R184, [R218+0x9080] ;  /* 0x00908000dab8783b */ /* 0x0002620000000100 */
[----:B------:R-:W-:Y:S02]  /*1dd0*/  IMAD.IADD R17, R17, 0x1, -R0 ;  /* 0x0000000111117824 */ /* 0x000fe400078e0a00 */
[----:B------:R-:W-:Y:S01]  /*1de0*/  IMAD.WIDE.U32 R32, R3, c[0x0][0x278], R12 ;  /* 0x00009e0003207a25 */ /* 0x000fe200078e000c */
[----:B------:R1:W1:Y:S03]  /*1df0*/  LDSM.16.M88.2 R186, [R218+0xa080] ;  /* 0x00a08000daba783b */ /* 0x0002660000000100 */
[----:B------:R-:W-:Y:S01]  /*1e00*/  IMAD.U32 R0, RZ, RZ, UR15 ;  /* 0x0000000fff007e24 */ /* 0x000fe2000f8e00ff */
[----:B------:R1:W1:Y:S01]  /*1e10*/  LDSM.16.M88.2 R188, [R218+0xb080] ;  /* 0x00b08000dabc783b */ /* 0x0002620000000100 */
[----:B------:R-:W-:Y:S01]  /*1e20*/  IADD3 R31, R33, UR4, RZ ;  /* 0x00000004211f7c10 */ /* 0x000fe2000fffe0ff */
[----:B------:R-:W-:Y:S01]  /*1e30*/  ULDC.64 UR4, c[0x0][0x290] ;  /* 0x0000a40000047ab9 */ /* 0x000fe20000000a00 */
[----:B------:R-:W-:Y:S01]  /*1e40*/  IMAD.SHL.U32 R221, R17, 0x200, RZ ;  /* 0x0000020011dd7824 */ /* 0x000fe200078e00ff */
[----:B------:R1:W1:Y:S01]  /*1e50*/  LDSM.16.M88.2 R190, [R220+0x9080] ;  /* 0x00908000dcbe783b */ /* 0x0002620000000100 */
[----:B------:R-:W-:-:S03]  /*1e60*/  UIMAD UR4, UR11, UR4, URZ ;  /* 0x000000040b0472a4 */ /* 0x000fc6000f8e023f */
[----:B------:R1:W1:Y:S01]  /*1e70*/  LDSM.16.M88.2 R192, [R220+0xa080] ;  /* 0x00a08000dcc0783b */ /* 0x0002620000000100 */
[----:B------:R-:W-:-:S03]  /*1e80*/  UIMAD UR4, UR23, UR5, UR4 ;  /* 0x00000005170472a4 */ /* 0x000fc6000f8e0204 */
[----:B------:R1:W1:Y:S01]  /*1e90*/  LDSM.16.M88.2 R194, [R220+0xb080] ;  /* 0x00b08000dcc2783b */ /* 0x0002620000000100 */
[----:B------:R-:W-:-:S03]  /*1ea0*/  ULDC UR5, c[0x0][0x198] ;  /* 0x0000660000057ab9 */ /* 0x000fc60000000800 */
[----:B------:R1:W1:Y:S04]  /*1eb0*/  LDSM.16.M88.2 R172, [R219+0x6080] ;  /* 0x00608000dbac783b */ /* 0x0002680000000100 */
[----:B------:R1:W1:Y:S04]  /*1ec0*/  LDSM.16.M88.2 R174, [R219+0x7080] ;  /* 0x00708000dbae783b */ /* 0x0002680000000100 */
[----:B------:R1:W1:Y:S04]  /*1ed0*/  LDSM.16.M88.2 R176, [R219+0x8080] ;  /* 0x00808000dbb0783b */ /* 0x0002680000000100 */
[----:B------:R1:W1:Y:S04]  /*1ee0*/  LDSM.16.M88.2 R196, [R219+0x9080] ;  /* 0x00908000dbc4783b */ /* 0x0002680000000100 */
[----:B------:R1:W1:Y:S04]  /*1ef0*/  LDSM.16.M88.2 R198, [R219+0xa080] ;  /* 0x00a08000dbc6783b */ /* 0x0002680000000100 */
[----:B------:R1:W1:Y:S04]  /*1f00*/  LDSM.16.M88.2 R200, [R219+0xb080] ;  /* 0x00b08000dbc8783b */ /* 0x0002680000000100 */
[----:B------:R-:W-:Y:S06]  /*1f10*/  BAR.SYNC.DEFER_BLOCKING 0x0 ;  /* 0x0000000000007b1d */ /* 0x000fec0000010000 */
[----:B------:R1:W-:Y:S04]  /*1f20*/  STL.64 [R1+0x10], R32 ;  /* 0x0000102001007387 */ /* 0x0003e80000100a00 */
[----:B------:R1:W-:Y:S04]  /*1f30*/  STL [R1+0x18], R31 ;  /* 0x0000181f01007387 */ /* 0x0003e80000100800 */
[----:B------:R-:W-:Y:S01]  /*1f40*/  @!PT LDS RZ, [RZ] ;  /* 0x00000000fffff984 */ /* 0x000fe20000000800 */
[----:B------:R-:W-:Y:S01]  /*1f50*/  @!PT LDS RZ, [RZ] ;  /* 0x00000000fffff984 */ /* 0x000fe20000000800 */
[----:B------:R-:W-:Y:S01]  /*1f60*/  @!PT LDS RZ, [RZ] ;  /* 0x00000000fffff984 */ /* 0x000fe20000000800 */
[----:B------:R5:W-:Y:S01]  /*1f70*/  LDGSTS.E.BYPASS.LTC128B.128 [R237+0x6080], [R8.64], !P2 ;  /* 0x0608000008ed7fae */ /* 0x000be2000d101d5a */
[----:B------:R-:W-:-:S02]  /*1f80*/  ISETP.LT.OR P2, PT, R2, 0x1, !P5 ;  /* 0x000000010200780c */ /* 0x000fc40006f41670 */
[----:B------:R-:W-:-:S11]  /*1f90*/  ISETP.LT.OR P5, PT, R2, 0x21, !P5 ;  /* 0x000000210200780c */ /* 0x000fd60006fa1670 */
[----:B------:R5:W-:Y:S01]  /*1fa0*/  LDGSTS.E.BYPASS.LTC128B.128 [R237+0x8080], [R8.64+0x80], !P2 ;  /* 0x0808008008ed7fae */ /* 0x000be2000d101d5a */
[----:B------:R-:W-:-:S03]  /*1fb0*/  ISETP.GT.AND P2, PT, R240, 0xf, PT ;  /* 0x0000000ff000780c */ /* 0x000fc60003f44270 */
[----:B------:R1:W-:Y:S01]  /*1fc0*/  LDGSTS.E.BYPASS.LTC128B.128 [R237+0x7080], [R10.64], !P0 ;  /* 0x070800000aed7fae */ /* 0x0003e2000c101d5a */
[----:B------:R-:W-:-:S03]  /*1fd0*/  LEA R6, P0, R6, R14, 0x1 ;  /* 0x0000000e06067211 */ /* 0x000fc600078008ff */
[----:B------:R1:W-:Y:S01]  /*1fe0*/  LDGSTS.E.BYPASS.LTC128B.128 [R237+0x9080], [R10.64+0x80], !P5 ;  /* 0x090800800aed7fae */ /* 0x0003e2000e901d5a */
[----:B------:R-:W-:Y:S02]  /*1ff0*/  LEA.HI.X R7, R7, R15, R0, 0x1, P0 ;  /* 0x0000000f07077211 */ /* 0x000fe400000f0c00 */
[----:B------:R-:W-:-:S03]  /*2000*/  ISETP.GE.AND P5, PT, R28, c[0x0][0x1fc], PT ;  /* 0x00007f001c007a0c */ /* 0x000fc60003fa6270 */
[----:B------:R-:W-:-:S04]  /*2010*/  @!P2 IADD3 R0, P0, R32, UR6, RZ ;  /* 0x000000062000ac10 */ /* 0x000fc8000ff1e0ff */
[----:B------:R-:W-:Y:S02]  /*2020*/  @!P2 IADD3.X R19, R31, UR7, RZ, P0, !PT ;  /* 0x000000071f13ac10 */ /* 0x000fe400087fe4ff */
[CC--:B-----5:R-:W-:Y:S02]  /*2030*/  LEA.HI R8, R30.reuse, R240.reuse, RZ, 0x4 ;  /* 0x000000f01e087211 */ /* 0x0e0fe400078f20ff */
[----:B------:R-:W-:Y:S02]  /*2040*/  LEA.HI R9, R30, R240, RZ, 0x2 ;  /* 0x000000f01e097211 */ /* 0x000fe400078f10ff */
[----:B------:R-:W-:Y:S02]  /*2050*/  SHF.R.S32.HI R3, RZ, 0x4, R8 ;  /* 0x00000004ff037819 */ /* 0x000fe40000011408 */
[--C-:B------:R-:W-:Y:S02]  /*2060*/  SHF.R.S32.HI R2, RZ, 0x2, R9.reuse ;  /* 0x00000002ff027819 */ /* 0x100fe40000011409 */
[----:B------:R-:W-:Y:S01]  /*2070*/  SHF.R.S32.HI R12, RZ, 0x1f, R9 ;  /* 0x0000001fff0c7819 */ /* 0x000fe20000011409 */
[----:B-1----:R-:W-:Y:S01]  /*2080*/  @!P2 IMAD.SHL.U32 R11, R240, 0x10, RZ ;  /* 0x00000010f00ba824 */ /* 0x002fe200078e00ff */
[----:B------:R-:W-:-:S02]  /*2090*/  LEA.HI R13, R8, R3, RZ, 0x1 ;  /* 0x00000003080d7211 */ /* 0x000fc400078f08ff */
[----:B------:R-:W-:Y:S02]  /*20a0*/  LEA.HI R12, R12, R2, RZ, 0x3 ;  /* 0x000000020c0c7211 */ /* 0x000fe400078f18ff */
[----:B------:R-:W-:Y:S02]  /*20b0*/  LOP3.LUT R13, R13, 0xfffffffe, RZ, 0xc0, !PT ;  /* 0xfffffffe0d0d7812 */ /* 0x000fe400078ec0ff */
[----:B------:R-:W-:Y:S02]  /*20c0*/  LOP3.LUT R18, R12, 0xfffffff8, RZ, 0xc0, !PT ;  /* 0xfffffff80c127812 */ /* 0x000fe400078ec0ff */
[----:B------:R-:W-:Y:S01]  /*20d0*/  @!P2 LEA R12, P0, R0, c[0x0][0x258], 0x2 ;  /* 0x00009600000caa11 */ /* 0x000fe200078010ff */
[----:B------:R-:W-:Y:S01]  /*20e0*/  IMAD.IADD R3, R3, 0x1, -R13 ;  /* 0x0000000103037824 */ /* 0x000fe200078e0a0d */
[----:B------:R-:W-:Y:S01]  /*20f0*/  LOP3.LUT R8, R8, 0xfffffff0, RZ, 0xc0, !PT ;  /* 0xfffffff008087812 */ /* 0x000fe200078ec0ff */
[----:B------:R-:W-:Y:S01]  /*2100*/  IMAD.IADD R2, R2, 0x1, -R18 ;  /* 0x0000000102027824 */ /* 0x000fe200078e0a12 */
[----:B------:R-:W-:Y:S01]  /*2110*/  @!P2 LEA.HI.X R13, R0, c[0x0][0x25c], R19, 0x2, P0 ;  /* 0x00009700000daa11 */ /* 0x000fe200000f1413 */
[----:B------:R-:W-:Y:S01]  /*2120*/  IMAD.U32 R0, RZ, RZ, UR23 ;  /* 0x00000017ff007e24 */ /* 0x000fe2000f8e00ff */
[----:B------:R-:W-:Y:S01]  /*2130*/  ISETP.GE.AND P0, PT, R28, c[0x0][0x1fc], PT ;  /* 0x00007f001c007a0c */ /* 0x000fe20003f06270 */
[----:B------:R-:W-:Y:S01]  /*2140*/  IMAD.SHL.U32 R224, R3, 0x8, RZ ;  /* 0x0000000803e07824 */ /* 0x000fe200078e00ff */
[----:B------:R-:W-:Y:S01]  /*2150*/  SEL R19, RZ, 0x1, P1 ;  /* 0x00000001ff137807 */ /* 0x000fe20000800000 */
[----:B------:R-:W-:Y:S01]  /*2160*/  IMAD.WIDE.U32 R26, R0, c[0x0][0x290], R4 ;  /* 0x0000a400001a7a25 */ /* 0x000fe200078e0004 */
[----:B------:R-:W-:Y:S01]  /*2170*/  IADD3 R0, -R22, c[0x0][0x168], -R242 ;  /* 0x00005a0016007a10 */ /* 0x000fe20007ffe9f2 */
[----:B------:R1:W-:Y:S01]  /*2180*/  @!P2 LDGSTS.E.BYPASS.LTC128B.128 [R11+0x12080], [R12.64] ;  /* 0x120800000c0bafae */ /* 0x0003e2000b901d5a */
[----:B------:R-:W-:Y:S01]  /*2190*/  SEL R239, RZ, 0xffffffff, P0 ;  /* 0xffffffffffef7807 */ /* 0x000fe20000000000 */
[----:B------:R-:W-:Y:S01]  /*21a0*/  IMAD.SHL.U32 R4, R21, 0x8, RZ ;  /* 0x0000000815047824 */ /* 0x000fe200078e00ff */
[C---:B------:R-:W-:Y:S01]  /*21b0*/  ISETP.LT.OR P1, PT, R0.reuse, 0x1, P6 ;  /* 0x000000010000780c */ /* 0x040fe20003721670 */
[----:B------:R-:W-:Y:S01]  /*21c0*/  IMAD.SHL.U32 R5, R3, 0x20, RZ ;  /* 0x0000002003057824 */ /* 0x000fe200078e00ff */
[C---:B------:R-:W-:Y:S01]  /*21d0*/  ISETP.LT.OR P0, PT, R0.reuse, 0x1, P5 ;  /* 0x000000010000780c */ /* 0x040fe20002f01670 */
[----:B------:R-:W0:Y:S01]  /*21e0*/  LDGDEPBAR ;  /* 0x00000000000079af */ /* 0x000e220000000000 */
[C---:B------:R-:W-:Y:S01]  /*21f0*/  ISETP.LT.OR P6, PT, R0.reuse, 0x21, P6 ;  /* 0x000000210000780c */ /* 0x040fe200037c1670 */
[----:B------:R-:W-:Y:S01]  /*2200*/  IMAD.SHL.U32 R239, R239, 0x2, RZ ;  /* 0x00000002efef7824 */ /* 0x000fe200078e00ff */
[----:B------:R-:W-:Y:S01]  /*2210*/  ISETP.LT.OR P5, PT, R0, 0x21, P5 ;  /* 0x000000210000780c */ /* 0x000fe20002fa1670 */
[----:B------:R1:W-:Y:S01]  /*2220*/  STL.64 [R1+0x8], R26 ;  /* 0x0000081a01007387 */ /* 0x0003e20000100a00 */
[----:B------:R-:W-:-:S02]  /*2230*/  LOP3.LUT R0, R16, 0xffffffe0, RZ, 0xc0, !PT ;  /* 0xffffffe010007812 */ /* 0x000fc400078ec0ff */
[----:B------:R-:W-:Y:S02]  /*2240*/  LEA.HI R18, R20, R21, RZ, 0x2 ;  /* 0x0000001514127211 */ /* 0x000fe400078f10ff */
[----:B------:R-:W-:Y:S01]  /*2250*/  LOP3.LUT R4, R4, 0x18, RZ, 0xc0, !PT ;  /* 0x0000001804047812 */ /* 0x000fe200078ec0ff */
[----:B------:R-:W-:Y:S01]  /*2260*/  IMAD.IADD R0, R240, 0x1, -R0 ;  /* 0x00000001f0007824 */ /* 0x000fe200078e0a00 */
[----:B------:R-:W-:Y:S01]  /*2270*/  LOP3.LUT R10, R18, 0x1ffffffc, RZ, 0xc0, !PT ;  /* 0x1ffffffc120a7812 */ /* 0x000fe200078ec0ff */
[----:B------:R2:W-:Y:S01]  /*2280*/  LDGSTS.E.BYPASS.LTC128B.128 [R237+0xe080], [R14.64], !P1 ;  /* 0x0e0800000eed7fae */ /* 0x0005e2000c901d5a */
[----:B------:R-:W-:Y:S01]  /*2290*/  LOP3.LUT R16, R4, 0x20, R5, 0xf8, !PT ;  /* 0x0000002004107812 */ /* 0x000fe200078ef805 */
[C---:B------:R-:W-:Y:S01]  /*22a0*/  IMAD.SHL.U32 R5, R2.reuse, 0x4, RZ ;  /* 0x0000000402057824 */ /* 0x040fe200078e00ff */
[----:B------:R-:W-:Y:S01]  /*22b0*/  SHF.R.S32.HI R236, RZ, 0x1f, R0 ;  /* 0x0000001fffec7819 */ /* 0x000fe20000011400 */
[----:B------:R-:W-:Y:S01]  /*22c0*/  IMAD.IADD R18, R21, 0x1, -R10 ;  /* 0x0000000115127824 */ /* 0x000fe200078e0a0a */
[C---:B------:R-:W-:Y:S01]  /*22d0*/  LOP3.LUT P1, RZ, R2.reuse, 0x1, RZ, 0xc0, !PT ;  /* 0x0000000102ff7812 */ /* 0x040fe2000782c0ff */
[----:B------:R-:W-:Y:S01]  /*22e0*/  IMAD.SHL.U32 R10, R2, 0x20, RZ ;  /* 0x00000020020a7824 */ /* 0x000fe200078e00ff */
[----:B------:R-:W-:Y:S01]  /*22f0*/  LEA.HI R236, R236, R0, RZ, 0x2 ;  /* 0x00000000ecec7211 */ /* 0x000fe200078f10ff */
[----:B------:R2:W-:Y:S01]  /*2300*/  LDGSTS.E.BYPASS.LTC128B.128 [R237+0x10080], [R14.64+0x80], !P0 ;  /* 0x100800800eed7fae */ /* 0x0005e2000c101d5a */
[----:B------:R-:W-:Y:S01]  /*2310*/  IADD3 R252, R27, UR4, RZ ;  /* 0x000000041bfc7c10 */ /* 0x000fe2000fffe0ff */
[----:B------:R-:W-:Y:S01]  /*2320*/  UMOV UR4, URZ ;  /* 0x0000003f00047c82 */ /* 0x000fe20008000000 */
[----:B------:R-:W-:Y:S01]  /*2330*/  LOP3.LUT R2, R236, 0x7ffffffc, RZ, 0xc0, !PT ;  /* 0x7ffffffcec027812 */ /* 0x000fe200078ec0ff */
[----:B------:R2:W-:Y:S01]  /*2340*/  LDGSTS.E.BYPASS.LTC128B.128 [R237+0xf080], [R6.64], !P6 ;  /* 0x0f08000006ed7fae */ /* 0x0005e2000f101d5a */
[----:B------:R-:W-:Y:S01]  /*2350*/  LOP3.LUT R10, R4, 0xe0, R10, 0xf8, !PT ;  /* 0x000000e0040a7812 */ /* 0x000fe200078ef80a */
[----:B------:R-:W-:Y:S01]  /*2360*/  IMAD.SHL.U32 R4, R17, 0x10, RZ ;  /* 0x0000001011047824 */ /* 0x000fe200078e00ff */
[----:B------:R-:W-:Y:S01]  /*2370*/  LOP3.LUT R224, R224, 0x8, RZ, 0xc0, !PT ;  /* 0x00000008e0e07812 */ /* 0x000fe200078ec0ff */
[----:B------:R-:W-:Y:S01]  /*2380*/  IMAD.IADD R0, R0, 0x1, -R2 ;  /* 0x0000000100007824 */ /* 0x000fe200078e0a02 */
[----:B------:R-:W-:Y:S01]  /*2390*/  IADD3 R2, P0, R26, UR6, RZ ;  /* 0x000000061a027c10 */ /* 0x000fe2000ff1e0ff */
[----:B------:R2:W-:Y:S01]  /*23a0*/  LDGSTS.E.BYPASS.LTC128B.128 [R237+0x11080], [R6.64+0x80], !P5 ;  /* 0x1108008006ed7fae */ /* 0x0005e2000e901d5a */
[----:B------:R-:W-:Y:S01]  /*23b0*/  LEA.HI.SX32 R236, R236, R4, 0x1e ;  /* 0x00000004ecec7211 */ /* 0x000fe200078ff2ff */
[----:B------:R-:W-:Y:S01]  /*23c0*/  IMAD R18, R18, 0x4, R0 ;  /* 0x0000000412127824 */ /* 0x000fe200078e0200 */
[----:B------:R-:W-:Y:S01]  /*23d0*/  LOP3.LUT R4, R4, 0x10, RZ, 0xc0, !PT ;  /* 0x0000001004047812 */ /* 0x000fe200078ec0ff */
[----:B------:R-:W-:Y:S01]  /*23e0*/  IMAD.IADD R0, R240, 0x1, -R8 ;  /* 0x00000001f0007824 */ /* 0x000fe200078e0a08 */
[----:B------:R-:W-:Y:S01]  /*23f0*/  LOP3.LUT R234, R10, 0x18, R5, 0x78, !PT ;  /* 0x000000180aea7812 */ /* 0x000fe200078e7805 */
[----:B------:R-:W-:Y:S01]  /*2400*/  UMOV UR6, 0xffffffa0 ;  /* 0xffffffa000067882 */ /* 0x000fe20000000000 */
[----:B------:R-:W-:Y:S01]  /*2410*/  IADD3.X R5, R252, UR7, RZ, P0, !PT ;  /* 0x00000007fc057c10 */ /* 0x000fe200087fe4ff */
[----:B-1----:R-:W-:Y:S01]  /*2420*/  IMAD.SHL.U32 R11, R0, 0x20, RZ ;  /* 0x00000020000b7824 */ /* 0x002fe200078e00ff */
[----:B------:R-:W-:Y:S01]  /*2430*/  LOP3.LUT R24, R4, 0xe0, R24, 0xf8, !PT ;  /* 0x000000e004187812 */ /* 0x000fe200078ef818 */
[----:B------:R-:W-:Y:S01]  /*2440*/  IMAD.SHL.U32 R12, R0, 0x4, RZ ;  /* 0x00000004000c7824 */ /* 0x000fe200078e00ff */
[----:B------:R-:W-:Y:S01]  /*2450*/  LEA R8, P0, R2, c[0x0][0x280], 0x2 ;  /* 0x0000a00002087a11 */ /* 0x000fe200078010ff */
[----:B------:R-:W-:Y:S01]  /*2460*/  UIMAD UR5, UR24, UR6, UR5 ;  /* 0x00000006180572a4 */ /* 0x000fe2000f8e0205 */
[----:B------:R-:W-:Y:S01]  /*2470*/  SHF.R.S32.HI R4, RZ, 0x1f, R0 ;  /* 0x0000001fff047819 */ /* 0x000fe20000011400 */
[----:B------:R-:W-:Y:S01]  /*2480*/  IMAD.SHL.U32 R251, R18, 0x2, RZ ;  /* 0x0000000212fb7824 */ /* 0x000fe200078e00ff */
[----:B------:R-:W-:-:S02]  /*2490*/  LOP3.LUT R10, R9, 0x3ffffffc, RZ, 0xc0, !PT ;  /* 0x3ffffffc090a7812 */ /* 0x000fc400078ec0ff */
[----:B------:R-:W-:Y:S02]  /*24a0*/  LEA.HI.X R9, R2, c[0x0][0x284], R5, 0x2, P0 ;  /* 0x0000a10002097a11 */ /* 0x000fe400000f1405 */
[----:B------:R-:W-:Y:S01]  /*24b0*/  LEA.HI R2, R4, R0, RZ, 0x3 ;  /* 0x0000000004027211 */ /* 0x000fe200078f18ff */
[----:B------:R-:W-:Y:S01]  /*24c0*/  IMAD.IADD R10, R240, 0x1, -R10 ;  /* 0x00000001f00a7824 */ /* 0x000fe200078e0a0a */
[----:B------:R-:W-:Y:S02]  /*24d0*/  LOP3.LUT P6, RZ, R0, 0x4, RZ, 0xc0, !PT ;  /* 0x0000000400ff7812 */ /* 0x000fe400078cc0ff */
[C---:B------:R-:W-:Y:S01]  /*24e0*/  LOP3.LUT R4, R2.reuse, 0xfffffff8, RZ, 0xc0, !PT ;  /* 0xfffffff802047812 */ /* 0x040fe200078ec0ff */
[----:B------:R-:W-:Y:S01]  /*24f0*/  IMAD.SHL.U32 R2, R2, 0x40, RZ ;  /* 0x0000004002027824 */ /* 0x000fe200078e00ff */
[----:B------:R-:W-:Y:S02]  /*2500*/  ISETP.GE.AND P0, PT, R240, 0x10, PT ;  /* 0x00000010f000780c */ /* 0x000fe40003f06270 */
[----:B------:R-:W-:Y:S01]  /*2510*/  SEL R223, R223, 0xfffffff0, !P6 ;  /* 0xfffffff0dfdf7807 */ /* 0x000fe20007000000 */
[----:B------:R-:W-:Y:S01]  /*2520*/  IMAD.IADD R4, R0, 0x1, -R4 ;  /* 0x0000000100047824 */ /* 0x000fe200078e0a04 */
[----:B------:R-:W-:Y:S01]  /*2530*/  LOP3.LUT R239, R239, 0x2, R19, 0xe2, !PT ;  /* 0x00000002efef7812 */ /* 0x000fe200078ee213 */
[----:B------:R-:W-:Y:S01]  /*2540*/  IMAD.SHL.U32 R0, R3, 0x100, RZ ;  /* 0x0000010003007824 */ /* 0x000fe200078e00ff */
[----:B------:R-:W-:Y:S01]  /*2550*/  IADD3 R238, -R251, UR5, RZ ;  /* 0x00000005fbee7c10 */ /* 0x000fe2000fffe1ff */
[----:B------:R-:W-:Y:S01]  /*2560*/  IMAD R3, R10, 0x2, R221 ;  /* 0x000000020a037824 */ /* 0x000fe200078e02dd */
[----:B------:R-:W-:Y:S01]  /*2570*/  LOP3.LUT R10, R224, 0x1e0, R11, 0xf8, !PT ;  /* 0x000001e0e00a7812 */ /* 0x000fe200078ef80b */
[----:B------:R-:W-:Y:S01]  /*2580*/  IMAD.SHL.U32 R5, R4, 0x40, RZ ;  /* 0x0000004004057824 */ /* 0x000fe200078e00ff */
[----:B------:R-:W-:Y:S01]  /*2590*/  LOP3.LUT R0, R24, 0x100, R0, 0xf8, !PT ;  /* 0x0000010018007812 */ /* 0x000fe200078ef800 */
[----:B------:R-:W-:Y:S01]  /*25a0*/  IMAD.IADD R234, R3, 0x1, R234 ;  /* 0x0000000103ea7824 */ /* 0x000fe200078e02ea */
[----:B------:R-:W-:-:S02]  /*25b0*/  ULDC UR5, c[0x0][0x168] ;  /* 0x00005a0000057ab9 */ /* 0x000fc40000000800 */
[----:B------:R-:W-:Y:S01]  /*25c0*/  LOP3.LUT R3, R5, 0x1c0, RZ, 0xc0, !PT ;  /* 0x000001c005037812 */ /* 0x000fe200078ec0ff */
[----:B------:R-:W-:Y:S01]  /*25d0*/  IMAD.SHL.U32 R234, R234, 0x2, RZ ;  /* 0x00000002eaea7824 */ /* 0x000fe200078e00ff */
[----:B------:R-:W-:Y:S02]  /*25e0*/  LOP3.LUT R5, R10, 0x38, R12, 0x78, !PT ;  /* 0x000000380a057812 */ /* 0x000fe400078e780c */
[C---:B------:R-:W-:Y:S02]  /*25f0*/  LOP3.LUT R10, R0.reuse, 0x8, R29, 0xf8, !PT ;  /* 0x00000008000a7812 */ /* 0x040fe400078ef81d */
[----:B------:R-:W-:Y:S02]  /*2600*/  LOP3.LUT R216, R0, 0x1c0, RZ, 0xc0, !PT ;  /* 0x000001c000d87812 */ /* 0x000fe400078ec0ff */
[----:B------:R-:W-:Y:S02]  /*2610*/  SHF.R.U32.HI R0, RZ, 0x3, R3 ;  /* 0x00000003ff007819 */ /* 0x000fe40000011603 */
[----:B------:R-:W-:-:S02]  /*2620*/  IADD3 R235, R234, 0x126c0, RZ ;  /* 0x000126c0eaeb7810 */ /* 0x000fc40007ffe0ff */
[C---:B------:R-:W-:Y:S02]  /*2630*/  LOP3.LUT R224, R0.reuse, R3, R224, 0x1e, !PT ;  /* 0x0000000300e07212 */ /* 0x040fe400078e1ee0 */
[----:B------:R-:W-:Y:S02]  /*2640*/  LOP3.LUT R3, R0, R16, R3, 0x1e, !PT ;  /* 0x0000001000037212 */ /* 0x000fe400078e1e03 */
[----:B------:R-:W-:Y:S02]  /*2650*/  LOP3.LUT R0, R2, 0xfffffe00, RZ, 0xc0, !PT ;  /* 0xfffffe0002007812 */ /* 0x000fe400078ec0ff */
[----:B------:R-:W-:Y:S02]  /*2660*/  LOP3.LUT R221, R5, R221, RZ, 0xfc, !PT ;  /* 0x000000dd05dd7212 */ /* 0x000fe400078efcff */
[----:B------:R-:W-:Y:S01]  /*2670*/  LOP3.LUT R230, R3, R0, RZ, 0xfc, !PT ;  /* 0x0000000003e67212 */ /* 0x000fe200078efcff */
[----:B------:R-:W-:Y:S01]  /*2680*/  IMAD R2, R17, 0x400, R0 ;  /* 0x0000040011027824 */ /* 0x000fe200078e0200 */
[----:B------:R-:W-:Y:S01]  /*2690*/  SHF.R.U32.HI R216, RZ, 0x3, R216 ;  /* 0x00000003ffd87819 */ /* 0x000fe200000116d8 */
[----:B------:R-:W-:Y:S01]  /*26a0*/  @!P0 IMAD.SHL.U32 R0, R240, 0x10, RZ ;  /* 0x00000010f0008824 */ /* 0x000fe200078e00ff */
[----:B------:R-:W-:Y:S01]  /*26b0*/  LEA R221, R221, 0x15480, 0x1 ;  /* 0x00015480dddd7811 */ /* 0x000fe200078e08ff */
[----:B------:R-:W-:Y:S01]  /*26c0*/  IMAD.IADD R224, R2, 0x1, R224 ;  /* 0x0000000102e07824 */ /* 0x000fe200078e02e0 */
[----:B------:R-:W-:Y:S01]  /*26d0*/  IADD3 R2, R234, 0x12480, RZ ;  /* 0x00012480ea027810 */ /* 0x000fe20007ffe0ff */
[----:B------:R-:W-:Y:S01]  /*26e0*/  IMAD.SHL.U32 R217, R230, 0x2, RZ ;  /* 0x00000002e6d97824 */ /* 0x000fe200078e00ff */
[----:B------:R1:W-:Y:S01]  /*26f0*/  @!P0 LDGSTS.E.BYPASS.LTC128B.128 [R0+0x12280], [R8.64] ;  /* 0x1228000008008fae */ /* 0x0003e2000b901d5a */
[----:B------:R-:W-:Y:S01]  /*2700*/  LOP3.LUT P0, RZ, R4, 0x4, RZ, 0xc0, !PT ;  /* 0x0000000404ff7812 */ /* 0x000fe2000780c0ff */
[----:B------:R-:W-:Y:S01]  /*2710*/  IMAD.SHL.U32 R225, R224, 0x2, RZ ;  /* 0x00000002e0e17824 */ /* 0x000fe200078e00ff */
[----:B------:R-:W-:Y:S01]  /*2720*/  @P1 IADD3 R235, R2, 0x1c0, RZ ;  /* 0x000001c002eb1810 */ /* 0x000fe20007ffe0ff */
[----:B------:R-:W0:Y:S01]  /*2730*/  LDGDEPBAR ;  /* 0x00000000000079af */ /* 0x000e220000000000 */
[----:B------:R-:W-:Y:S01]  /*2740*/  LOP3.LUT P1, RZ, R4, 0x2, RZ, 0xc0, !PT ;  /* 0x0000000204ff7812 */ /* 0x000fe2000782c0ff */
[----:B------:R-:W-:Y:S01]  /*2750*/  IMAD R223, R223, 0x2, R221 ;  /* 0x00000002dfdf7824 */ /* 0x000fe200078e02dd */
[----:B------:R-:W-:Y:S01]  /*2760*/  SEL R227, R226, 0xffffffe0, !P0 ;  /* 0xffffffe0e2e37807 */ /* 0x000fe20004000000 */
[----:B------:R-:W0:Y:S01]  /*2770*/  LDGDEPBAR ;  /* 0x00000000000079af */ /* 0x000e220000000000 */
[----:B------:R-:W-:-:S02]  /*2780*/  LOP3.LUT R216, R216, R10, RZ, 0x3c, !PT ;  /* 0x0000000ad8d87212 */ /* 0x000fc400078e3cff */
[----:B------:R-:W-:Y:S01]  /*2790*/  SEL R226, R226, 0xffffffe0, !P1 ;  /* 0xffffffe0e2e27807 */ /* 0x000fe20004800000 */
[--C-:B------:R-:W-:Y:S01]  /*27a0*/  IMAD.IADD R229, R224, 0x1, R227.reuse ;  /* 0x00000001e0e57824 */ /* 0x100fe200078e02e3 */
[----:B------:R-:W-:Y:S01]  /*27b0*/  SEL R228, R228, 0xfffffff0, !P1 ;  /* 0xfffffff0e4e47807 */ /* 0x000fe20004800000 */
[----:B------:R-:W-:Y:S02]  /*27c0*/  IMAD.SHL.U32 R216, R216, 0x2, RZ ;  /* 0x00000002d8d87824 */ /* 0x000fe400078e00ff */
[----:B------:R-:W-:Y:S02]  /*27d0*/  IMAD.IADD R226, R225, 0x1, R226 ;  /* 0x00000001e1e27824 */ /* 0x000fe400078e02e2 */
[----:B------:R-:W-:Y:S02]  /*27e0*/  IMAD.IADD R233, R228, 0x1, R227 ;  /* 0x00000001e4e97824 */ /* 0x000fe400078e02e3 */
[----:B------:R-:W-:Y:S02]  /*27f0*/  IMAD.IADD R232, R224, 0x1, R228 ;  /* 0x00000001e0e87824 */ /* 0x000fe400078e02e4 */
[----:B------:R-:W-:Y:S01]  /*2800*/  IMAD.IADD R231, R228, 0x1, R229 ;  /* 0x00000001e4e77824 */ /* 0x000fe200078e02e5 */
[----:B-1----:R-:W-:-:S05]  /*2810*/  IADD3 R0, R237, 0x6080, RZ ;  /* 0x00006080ed007810 */ /* 0x002fca0007ffe0ff */
[----:B--234-:R1:W-:Y:S02]  /*2820*/  STL [R1+0x1c], R0 ;  /* 0x00001c0001007387 */ /* 0x01c3e40000100800 */
.L_x_795:
[----:B------:R-:W-:Y:S04]  /*2830*/  DEPBAR.LE SB0, 0x1 ;  /* 0x000080400000791a */ /* 0x000fe80000000000 */
[----:B------:R-:W-:Y:S01]  /*2840*/  BAR.SYNC.DEFER_BLOCKING 0x0 ;  /* 0x0000000000007b1d */ /* 0x000fe20000010000 */
[----:B-1----:R-:W-:Y:S01]  /*2850*/  IMAD.U32 R0, RZ, RZ, UR4 ;  /* 0x00000004ff007e24 */ /* 0x002fe2000f8e00ff */
[----:B------:R-:W-:Y:S01]  /*2860*/  MOV R46, UR4 ;  /* 0x00000004002e7c02 */ /* 0x000fe20008000f00 */
[----:B------:R-:W-:Y:S01]  /*2870*/  UIADD3 UR19, UR25, 0x1, URZ ;  /* 0x0000000119137890 */ /* 0x000fe2000fffe03f */
[----:B------:R-:W-:Y:S02]  /*2880*/  MOV R47, UR4 ;  /* 0x00000004002f7c02 */ /* 0x000fe40008000f00 */
[----:B------:R-:W-:Y:S01]  /*2890*/  LEA R0, R0, R224, 0xd ;  /* 0x000000e000007211 */ /* 0x000fe200078e68ff */
[----:B------:R-:W-:Y:S01]  /*28a0*/  IMAD R46, R46, 0x2000, R228 ;  /* 0x000020002e2e7824 */ /* 0x000fe200078e02e4 */
[----:B------:R-:W-:Y:S01]  /*28b0*/  MOV R40, UR4 ;  /* 0x0000000400287c02 */ /* 0x000fe20008000f00 */
[----:B------:R-:W-:Y:S01]  /*28c0*/  IMAD R153, R47, 0x2000, R233 ;  /* 0x000020002f997824 */ /* 0x000fe200078e02e9 */
[----:B------:R-:W-:Y:S01]  /*28d0*/  UISETP.GE.AND UP0, UPT, UR19, UR21, UPT ;  /* 0x000000151300728c */ /* 0x000fe2000bf06270 */
[----:B------:R-:W-:Y:S01]  /*28e0*/  IMAD.SHL.U32 R0, R0, 0x2, RZ ;  /* 0x0000000200007824 */ /* 0x000fe200078e00ff */
[CC--:B------:R-:W-:Y:S01]  /*28f0*/  IADD3 R152, R224.reuse, R46.reuse, RZ ;  /* 0x0000002ee0987210 */ /* 0x0c0fe20007ffe0ff */
[C---:B------:R-:W-:Y:S01]  /*2900*/  IMAD.IADD R153, R224.reuse, 0x1, R153 ;  /* 0x00000001e0997824 */ /* 0x040fe200078e0299 */
[--C-:B------:R-:W-:Y:S01]  /*2910*/  IADD3 R148, R224, R46, R227.reuse ;  /* 0x0000002ee0947210 */ /* 0x100fe20007ffe0e3 */
[----:B------:R-:W-:Y:S01]  /*2920*/  IMAD R40, R40, 0x2000, R227 ;  /* 0x0000200028287824 */ /* 0x000fe200078e02e3 */
[----:B------:R-:W-:Y:S01]  /*2930*/  PLOP3.LUT P1, PT, PT, PT, UP0, 0x80, 0x0 ;  /* 0x000000000000781c */ /* 0x000fe20003f2f008 */
[----:B------:R-:W-:Y:S01]  /*2940*/  IMAD.SHL.U32 R152, R152, 0x2, RZ ;  /* 0x0000000298987824 */ /* 0x000fe200078e00ff */
[----:B------:R-:W-:Y:S02]  /*2950*/  SHF.L.U32 R148, R148, 0x1, RZ ;  /* 0x0000000194947819 */ /* 0x000fe400000006ff */
[----:B------:R-:W-:Y:S02]  /*2960*/  IADD3 R40, R224, R40, RZ ;  /* 0x00000028e0287210 */ /* 0x000fe40007ffe0ff */
[----:B------:R-:W-:Y:S01]  /*2970*/  SHF.L.U32 R208, R153, 0x1, RZ ;  /* 0x0000000199d07819 */ /* 0x000fe200000006ff */
[----:B------:R-:W-:Y:S02]  /*2980*/  LDSM.16.M88.2 R2, [R218+0x80] ;  /* 0x00008000da02783b */ /* 0x000fe40000000100 */
[----:B------:R-:W-:Y:S02]  /*2990*/  IMAD.SHL.U32 R156, R40, 0x2, RZ ;  /* 0x00000002289c7824 */ /* 0x000fe400078e00ff */
        /* <DEDUP_REMOVED lines=46> */
[----:B------:R-:W-:Y:S05]  /*2c80*/  IMAD.U32 R0, RZ, RZ, UR4 ;  /* 0x00000004ff007e24 */ /* 0x000fea000f8e00ff */
[----:B------:R-:W-:Y:S02]  /*2c90*/  LEA R0, R0, R232, 0xd ;  /* 0x000000e800007211 */ /* 0x000fe400078e68ff */
[C---:B------:R-:W-:Y:S01]  /*2ca0*/  HMMA.16816.F32.BF16 R16, R148.reuse, R28, R16 ;  /* 0x0000001c9410723c */ /* 0x040fe20000041810 */
[----:B------:R-:W2:Y:S03]  /*2cb0*/  LDSM.16.M88.2 R28, [R218+0x5080] ;  /* 0x00508000da1c783b */ /* 0x000ea60000000100 */
[----:B------:R-:W-:Y:S04]  /*2cc0*/  IMAD.SHL.U32 R0, R0, 0x2, RZ ;  /* 0x0000000200007824 */ /* 0x000fe800078e00ff */
        /* <DEDUP_REMOVED lines=9> */
[----:B----4-:R-:W-:Y:S04]  /*2d60*/  MOV R0, UR4 ;  /* 0x0000000400007c02 */ /* 0x010fe80008000f00 */
[-C--:B-1----:R-:W-:Y:S04]  /*2d70*/  HMMA.16816.F32.BF16 R12, R44, R2.reuse, R12 ;  /* 0x000000022c0c723c */ /* 0x082fe8000004180c */
[----:B------:R-:W-:Y:S04]  /*2d80*/  IMAD R0, R0, 0x2000, R229 ;  /* 0x0000200000007824 */ /* 0x000fe800078e02e5 */
[C---:B------:R-:W-:Y:S01]  /*2d90*/  HMMA.16816.F32.BF16 R16, R40.reuse, R2, R16 ;  /* 0x000000022810723c */ /* 0x040fe20000041810 */
[----:B------:R-:W-:Y:S03]  /*2da0*/  LDSM.16.M88.2 R2, [R219+0x4080] ;  /* 0x00408000db02783b */ /* 0x000fe60000000100 */
[----:B------:R-:W-:Y:S04]  /*2db0*/  SHF.L.U32 R0, R0, 0x1, RZ ;  /* 0x0000000100007819 */ /* 0x000fe800000006ff */
        /* <DEDUP_REMOVED lines=8> */
[----:B-1----:R-:W-:Y:S04]  /*2e40*/  IMAD.U32 R0, RZ, RZ, UR4 ;  /* 0x00000004ff007e24 */ /* 0x002fe8000f8e00ff */
[-C--:B------:R-:W-:Y:S04]  /*2e50*/  HMMA.16816.F32.BF16 R12, R148, R32.reuse, R12 ;  /* 0x00000020940c723c */ /* 0x080fe8000004180c */
[----:B------:R-:W-:Y:S04]  /*2e60*/  LEA R0, R0, R231, 0xd ;  /* 0x000000e700007211 */ /* 0x000fe800078e68ff */
[C---:B------:R-:W-:Y:S04]  /*2e70*/  HMMA.16816.F32.BF16 R16, R48.reuse, R32, R16 ;  /* 0x000000203010723c */ /* 0x040fe80000041810 */
[----:B------:R-:W-:Y:S04]  /*2e80*/  IMAD.SHL.U32 R0, R0, 0x2, RZ ;  /* 0x0000000200007824 */ /* 0x000fe800078e00ff */
        /* <DEDUP_REMOVED lines=10> */
[----:B-1----:R-:W-:Y:S05]  /*2f30*/  MOV R0, UR4 ;  /* 0x0000000400007c02 */ /* 0x002fea0008000f00 */
[----:B------:R-:W-:Y:S02]  /*2f40*/  IMAD R0, R0, 0x40, R236 ;  /* 0x0000004000007824 */ /* 0x000fe400078e02ec */
        /* <DEDUP_REMOVED lines=18> */
[----:B---34-:R-:W3:Y:S01]  /*3070*/  LDL.64 R214, [R1+0x10] ;  /* 0x0000100001d67983 */ /* 0x018ee20000100a00 */
[----:B------:R-:W-:Y:S01]  /*3080*/  USHF.R.S32.HI UR28, URZ, 0x1f, UR19 ;  /* 0x0000001f3f1c7899 */ /* 0x000fe20008011413 */
[----:B------:R-:W-:Y:S01]  /*3090*/  IMAD.U32 R34, RZ, RZ, UR18 ;  /* 0x00000012ff227e24 */ /* 0x000fe2000f8e00ff */
[----:B------:R-:W-:Y:S01]  /*30a0*/  ULDC.64 UR6, c[0x0][0x178] ;  /* 0x00005e0000067ab9 */ /* 0x000fe20000000a00 */
[----:B------:R-:W4:Y:S01]  /*30b0*/  LDL R212, [R1+0x18] ;  /* 0x0000180001d47983 */ /* 0x000f220000100800 */
[----:B------:R-:W-:Y:S01]  /*30c0*/  UIMAD UR28, UR28, UR6, URZ ;  /* 0x000000061c1c72a4 */ /* 0x000fe2000f8e023f */
[----:B-1----:R-:W-:Y:S01]  /*30d0*/  IMAD.U32 R0, RZ, RZ, UR25 ;  /* 0x00000019ff007e24 */ /* 0x002fe2000f8e00ff */
[----:B------:R-:W-:Y:S01]  /*30e0*/  UIMAD.WIDE.U32 UR30, UR19, UR6, URZ ;  /* 0x00000006131e72a5 */ /* 0x000fe2000f8e003f */
[----:B------:R-:W5:Y:S01]  /*30f0*/  LDL R209, [R1+0x1c] ;  /* 0x00001c0001d17983 */ /* 0x000f620000100800 */
[----:B------:R-:W-:Y:S01]  /*3100*/  UIMAD UR28, UR19, UR7, UR28 ;  /* 0x00000007131c72a4 */ /* 0x000fe2000f8e021c */
[----:B------:R-:W-:Y:S01]  /*3110*/  IMAD.U32 R36, RZ, RZ, UR17 ;  /* 0x00000011ff247e24 */ /* 0x000fe2000f8e00ff */
[----:B------:R-:W-:Y:S01]  /*3120*/  @!P2 LEA R0, R0, 0x40, 0x6 ;  /* 0x000000400000a811 */ /* 0x000fe200078e30ff */
[----:B--2---:R-:W2:Y:S01]  /*3130*/  LDL.64 R210, [R1] ;  /* 0x0000000001d27983 */ /* 0x004ea20000100a00 */
[----:B------:R-:W-:Y:S01]  /*3140*/  USHF.L.U32 UR6, UR30, 0x6, URZ ;  /* 0x000000061e067899 */ /* 0x000fe2000800063f */
[----:B------:R-:W-:Y:S01]  /*3150*/  IMAD.U32 R35, RZ, RZ, UR20 ;  /* 0x00000014ff237e24 */ /* 0x000fe2000f8e00ff */
[----:B------:R-:W-:Y:S02]  /*3160*/  UIADD3 UR28, UR31, UR28, URZ ;  /* 0x0000001c1f1c7290 */ /* 0x000fe4000fffe03f */
[----:B------:R-:W-:Y:S02]  /*3170*/  UIMAD UR7, UR19, UR14, UR9 ;  /* 0x0000000e130772a4 */ /* 0x000fe4000f8e0209 */
[----:B------:R-:W-:Y:S01]  /*3180*/  IADD3 R34, P6, P5, R246, UR6, R34 ;  /* 0x00000006f6227c10 */ /* 0x000fe2000fdde022 */
[----:B------:R-:W-:Y:S03]  /*3190*/  USHF.L.U64.HI UR28, UR30, 0x6, UR28 ;  /* 0x000000061e1c7899 */ /* 0x000fe6000801021c */
[----:B------:R-:W-:Y:S03]  /*31a0*/  IADD3 R2, -R242, UR7, RZ ;  /* 0x00000007f2027c10 */ /* 0x000fe6000fffe1ff */
[----:B------:R-:W-:Y:S02]  /*31b0*/  IADD3.X R36, R250, UR28, R36, P6, P5 ;  /* 0x0000001cfa247c10 */ /* 0x000fe4000b7ea424 */
[----:B------:R-:W-:Y:S02]  /*31c0*/  IADD3 R29, P5, R246, UR6, RZ ;  /* 0x00000006f61d7c10 */ /* 0x000fe4000ffbe0ff */
[----:B------:R-:W-:Y:S02]  /*31d0*/  ISETP.LT.OR P6, PT, R2, 0x1, P4 ;  /* 0x000000010200780c */ /* 0x000fe400027c1670 */
[----:B------:R-:W-:Y:S02]  /*31e0*/  IADD3.X R31, R250, UR28, RZ, P5, !PT ;  /* 0x0000001cfa1f7c10 */ /* 0x000fe4000affe4ff */
[C---:B------:R-:W-:Y:S04]  /*31f0*/  LEA R30, P5, R29.reuse, c[0x0][0x160], 0x1 ;  /* 0x000058001d1e7a11 */ /* 0x040fe800078a08ff */
[----:B------:R-:W-:Y:S02]  /*3200*/  LEA.HI.X R31, R29, c[0x0][0x164], R31, 0x1, P5 ;  /* 0x000059001d1f7a11 */ /* 0x000fe400028f0c1f */
[----:B------:R-:W-:Y:S02]  /*3210*/  ISETP.LT.OR P5, PT, R2, 0x1, P3 ;  /* 0x000000010200780c */ /* 0x000fe40001fa1670 */
[C---:B---3--:R-:W-:Y:S04]  /*3220*/  @!P2 IADD3 R3, P1, R0.reuse, R214, RZ ;  /* 0x000000d60003a210 */ /* 0x048fe80007f3e0ff */
[----:B----4-:R-:W-:Y:S02]  /*3230*/  @!P2 LEA.HI.X.SX32 R0, R0, R212, 0x1, P1 ;  /* 0x000000d40000a211 */ /* 0x010fe400008f0eff */
[C---:B------:R-:W-:Y:S04]  /*3240*/  @!P2 LEA R32, P1, R3.reuse, c[0x0][0x258], 0x2 ;  /* 0x000096000320aa11 */ /* 0x040fe800078210ff */
[----:B------:R-:W-:Y:S01]  /*3250*/  @!P2 LEA.HI.X R33, R3, c[0x0][0x25c], R0, 0x2, P1 ;  /* 0x000097000321aa11 */ /* 0x000fe200008f1400 */
[----:B-----5:R-:W-:Y:S01]  /*3260*/  IMAD R0, R35, 0x4000, R209 ;  /* 0x0000400023007824 */ /* 0x020fe200078e02d1 */
[C---:B------:R-:W-:Y:S04]  /*3270*/  LEA R28, P1, R34.reuse, c[0x0][0x160], 0x1 ;  /* 0x00005800221c7a11 */ /* 0x040fe800078208ff */
[----:B------:R-:W-:Y:S01]  /*3280*/  @!PT LDS RZ, [RZ] ;  /* 0x00000000fffff984 */ /* 0x000fe20000000800 */
[----:B------:R-:W-:Y:S01]  /*3290*/  @!PT LDS RZ, [RZ] ;  /* 0x00000000fffff984 */ /* 0x000fe20000000800 */
[----:B------:R-:W-:Y:S01]  /*32a0*/  @!PT LDS RZ, [RZ] ;  /* 0x00000000fffff984 */ /* 0x000fe20000000800 */
[----:B------:R1:W-:Y:S01]  /*32b0*/  LDGSTS.E.BYPASS.LTC128B.128 [R0], [R30.64], !P6 ;  /* 0x000000001e007fae */ /* 0x0003e2000f101d5a */
[----:B------:R-:W-:Y:S02]  /*32c0*/  LEA.HI.X R29, R34, c[0x0][0x164], R36, 0x1, P1 ;  /* 0x00005900221d7a11 */ /* 0x000fe400008f0c24 */
[C---:B------:R-:W-:Y:S01]  /*32d0*/  ISETP.LT.OR P1, PT, R2.reuse, 0x21, P4 ;  /* 0x000000210200780c */ /* 0x040fe20002721670 */
[----:B------:R1:W-:Y:S01]  /*32e0*/  LDGSTS.E.BYPASS.LTC128B.128 [R0+0x2000], [R30.64+0x80], !P5 ;  /* 0x020000801e007fae */ /* 0x0003e2000e901d5a */
[----:B------:R-:W-:Y:S01]  /*32f0*/  ISETP.LT.OR P6, PT, R2, 0x21, P3 ;  /* 0x000000210200780c */ /* 0x000fe20001fc1670 */
[----:B------:R-:W-:Y:S04]  /*3300*/  IMAD.U32 R2, RZ, RZ, UR20 ;  /* 0x00000014ff027e24 */ /* 0x000fe8000f8e00ff */
[----:B--2---:R-:W-:Y:S04]  /*3310*/  @!P2 IMAD R2, R2, 0x40, R210 ;  /* 0x000000400202a824 */ /* 0x004fe800078e02d2 */
[----:B------:R-:W-:Y:S02]  /*3320*/  @!P2 IMAD.SHL.U32 R2, R2, 0x4, RZ ;  /* 0x000000040202a824 */ /* 0x000fe400078e00ff */
[----:B------:R1:W-:Y:S04]  /*3330*/  LDGSTS.E.BYPASS.LTC128B.128 [R0+0x1000], [R28.64], !P1 ;  /* 0x010000001c007fae */ /* 0x0003e8000c901d5a */
[----:B------:R1:W-:Y:S04]  /*3340*/  LDGSTS.E.BYPASS.LTC128B.128 [R0+0x3000], [R28.64+0x80], !P6 ;  /* 0x030000801c007fae */ /* 0x0003e8000f101d5a */
[----:B------:R1:W-:Y:S02]  /*3350*/  @!P2 LDGSTS.E.BYPASS.LTC128B.128 [R2+0x12080], [R32.64] ;  /* 0x120800002002afae */ /* 0x0003e4000b901d5a */
.L_x_793:
[-C--:B-1-34-:R-:W-:Y:S01]  /*3360*/  HMMA.16816.F32.BF16 R28, R44, R160.reuse, RZ ;  /* 0x000000a02c1c723c */ /* 0x09afe200000418ff */
[----:B------:R-:W0:Y:S01]  /*3370*/  LDGDEPBAR ;  /* 0x00000000000079af */ /* 0x000e220000000000 */
[----:B------:R-:W-:Y:S02]  /*3380*/  UIMAD UR6, UR24, UR10, UR8 ;  /* 0x0000000a180672a4 */ /* 0x000fe4000f8e0208 */
[----:B------:R-:W-:Y:S02]  /*3390*/  IMAD.MOV.U32 R0, RZ, RZ, -0x40 ;  /* 0xffffffc0ff007424 */ /* 0x000fe400078e00ff */
[----:B------:R-:W-:Y:S02]  /*33a0*/  ULEA UR6, UR25, UR6, 0x6 ;  /* 0x0000000619067291 */ /* 0x000fe4000f8e303f */
[C---:B------:R-:W-:Y:S02]  /*33b0*/  HMMA.16816.F32.BF16 R32, R48.reuse, R160, RZ ;  /* 0x000000a03020723c */ /* 0x040fe400000418ff */
[----:B------:R-:W-:Y:S02]  /*33c0*/  UIADD3 UR6, UR6, -UR5, UR13 ;  /* 0x8000000506067290 */ /* 0x000fe4000fffe00d */
[----:B------:R-:W-:Y:S04]  /*33d0*/  SEL R0, R0, 0x40, P0 ;  /* 0x0000004000007807 */ /* 0x000fe80000000000 */
[-C--:B------:R-:W-:Y:S01]  /*33e0*/  HMMA.16816.F32.BF16 R36, R48, R162.reuse, RZ ;  /* 0x000000a23024723c */ /* 0x080fe200000418ff */
[----:B------:R-:W-:Y:S03]  /*33f0*/  IMAD.IADD R2, R225, 0x1, R0 ;  /* 0x00000001e1027824 */ /* 0x000fe600078e0200 */
[----:B------:R-:W-:Y:S01]  /*3400*/  IMAD.IADD R0, R0, 0x1, R226 ;  /* 0x0000000100007824 */ /* 0x000fe200078e02e2 */
[----:B------:R-:W-:Y:S03]  /*3410*/  IADD3 R3, -R251, UR6, R236 ;  /* 0x00000006fb037c10 */ /* 0x000fe6000fffe1ec */
[C---:B------:R-:W-:Y:S08]  /*3420*/  HMMA.16816.F32.BF16 R40, R44.reuse, R162, RZ ;  /* 0x000000a22c28723c */ /* 0x040ff000000418ff */
[-C--:B------:R-:W-:Y:S08]  /*3430*/  HMMA.16816.F32.BF16 R44, R44, R164.reuse, RZ ;  /* 0x000000a42c2c723c */ /* 0x080ff000000418ff */
[----:B------:R-:W-:Y:S08]  /*3440*/  HMMA.16816.F32.BF16 R48, R48, R164, RZ ;  /* 0x000000a43030723c */ /* 0x000ff000000418ff */
[-C--:B------:R-:W-:Y:S08]  /*3450*/  HMMA.16816.F32.BF16 R28, R148, R166.reuse, R28 ;  /* 0x000000a6941c723c */ /* 0x080ff0000004181c */
[C---:B------:R-:W-:Y:S08]  /*3460*/  HMMA.16816.F32.BF16 R32, R152.reuse, R166, R32 ;  /* 0x000000a69820723c */ /* 0x040ff00000041820 */
        /* <DEDUP_REMOVED lines=37> */
[----:B------:R3:W4:Y:S03]  /*36c0*/  LDSM.16.M88.4 R152, [R2+0x11080] ;  /* 0x011080000298783b */ /* 0x0007260000000200 */
[----:B---3--:R-:W-:Y:S04]  /*36d0*/  IMNMX R2, R238, R3, PT ;  /* 0x00000003ee027217 */ /* 0x008fe80003800200 */
[----:B------:R-:W-:Y:S04]  /*36e0*/  ISETP.GT.AND P1, PT, R2, RZ, PT ;  /* 0x000000ff0200720c */ /* 0x000fe80003f24270 */
[----:B------:R-:W-:Y:S01]  /*36f0*/  FSEL R4, R4, -INF , P1 ;  /* 0xff80000004047808 */ /* 0x000fe20000800000 */
[-C--:B-1----:R-:W-:Y:S05]  /*3700*/  HMMA.16816.F32.BF16 R28, R148, R196.reuse, R28 ;  /* 0x000000c4941c723c */ /* 0x082fea000004181c */
[----:B------:R-:W-:Y:S01]  /*3710*/  ISETP.GT.AND P1, PT, R2, 0x1, PT ;  /* 0x000000010200780c */ /* 0x000fe20003f24270 */
[--C-:B------:R-:W-:Y:S02]  /*3720*/  FFMA.FTZ R212, R4, c[0x0][0x29c], -R156.reuse ;  /* 0x0000a70004d47a23 */ /* 0x100fe4000001089c */
[C---:B----4-:R-:W-:Y:S04]  /*3730*/  HMMA.16816.F32.BF16 R32, R152.reuse, R196, R32 ;  /* 0x000000c49820723c */ /* 0x050fe80000041820 */
[----:B------:R-:W-:Y:S01]  /*3740*/  FSEL R5, R5, -INF , P1 ;  /* 0xff80000005057808 */ /* 0x000fe20000800000 */
[----:B------:R-:W-:Y:S01]  /*3750*/  MUFU.EX2 R212, R212 ;  /* 0x000000d400d47308 */ /* 0x000fe20000000800 */
[----:B------:R-:W-:Y:S02]  /*3760*/  ISETP.GT.AND P1, PT, R2, 0x20, PT ;  /* 0x000000200200780c */ /* 0x000fe40003f24270 */
[-C--:B------:R-:W-:Y:S04]  /*3770*/  HMMA.16816.F32.BF16 R36, R152, R198.reuse, R36 ;  /* 0x000000c69824723c */ /* 0x080fe80000041824 */
[----:B------:R-:W-:Y:S01]  /*3780*/  FSEL R16, R16, -INF , P1 ;  /* 0xff80000010107808 */ /* 0x000fe20000800000 */
[--C-:B------:R-:W-:Y:S01]  /*3790*/  FFMA.FTZ R211, R5, c[0x0][0x29c], -R156.reuse ;  /* 0x0000a70005d37a23 */ /* 0x100fe2000001089c */
[----:B------:R-:W-:Y:S02]  /*37a0*/  ISETP.GT.AND P1, PT, R2, 0x21, PT ;  /* 0x000000210200780c */ /* 0x000fe40003f24270 */
[C---:B------:R-:W-:Y:S03]  /*37b0*/  HMMA.16816.F32.BF16 R40, R148.reuse, R198, R40 ;  /* 0x000000c69428723c */ /* 0x040fe60000041828 */
[----:B------:R-:W-:Y:S01]  /*37c0*/  MUFU.EX2 R211, R211 ;  /* 0x000000d300d37308 */ /* 0x000fe20000000800 */
[----:B------:R-:W-:Y:S01]  /*37d0*/  FSEL R17, R17, -INF , P1 ;  /* 0xff80000011117808 */ /* 0x000fe20000800000 */
[--C-:B------:R-:W-:Y:S01]  /*37e0*/  FFMA.FTZ R210, R16, c[0x0][0x29c], -R156.reuse ;  /* 0x0000a70010d27a23 */ /* 0x100fe2000001089c */
[----:B------:R-:W-:Y:S02]  /*37f0*/  ISETP.GT.AND P1, PT, R2, 0x40, PT ;  /* 0x000000400200780c */ /* 0x000fe40003f24270 */
[-C--:B------:R-:W-:Y:S04]  /*3800*/  HMMA.16816.F32.BF16 R44, R148, R200.reuse, R44 ;  /* 0x000000c8942c723c */ /* 0x080fe8000004182c */
[----:B------:R-:W-:Y:S01]  /*3810*/  FSEL R20, R20, -INF , P1 ;  /* 0xff80000014147808 */ /* 0x000fe20000800000 */
[--C-:B------:R-:W-:Y:S01]  /*3820*/  FFMA.FTZ R209, R17, c[0x0][0x29c], -R156.reuse ;  /* 0x0000a70011d17a23 */ /* 0x100fe2000001089c */
[----:B------:R-:W-:Y:S01]  /*3830*/  ISETP.GT.AND P1, PT, R2, 0x41, PT ;  /* 0x000000410200780c */ /* 0x000fe20003f24270 */
[----:B------:R-:W-:Y:S01]  /*3840*/  MUFU.EX2 R210, R210 ;  /* 0x000000d200d27308 */ /* 0x000fe20000000800 */
[----:B------:R-:W-:Y:S04]  /*3850*/  HMMA.16816.F32.BF16 R48, R152, R200, R48 ;  /* 0x000000c89830723c */ /* 0x000fe80000041830 */
[----:B------:R-:W-:Y:S01]  /*3860*/  IADD3 R2, R3, 0x8, RZ ;  /* 0x0000000803027810 */ /* 0x000fe20007ffe0ff */
[--C-:B------:R-:W-:Y:S01]  /*3870*/  FFMA.FTZ R208, R20, c[0x0][0x29c], -R156.reuse ;  /* 0x0000a70014d07a23 */ /* 0x100fe2000001089c */
[----:B------:R-:W-:Y:S02]  /*3880*/  FSEL R21, R21, -INF , P1 ;  /* 0xff80000015157808 */ /* 0x000fe40000800000 */
[----:B------:R-:W-:Y:S01]  /*3890*/  IMNMX R2, R238, R2, PT ;  /* 0x00000002ee027217 */ /* 0x000fe20003800200 */
[----:B------:R-:W-:Y:S03]  /*38a0*/  MUFU.EX2 R209, R209 ;  /* 0x000000d100d17308 */ /* 0x000fe60000000800 */
[----:B------:R-:W-:Y:S01]  /*38b0*/  ISETP.GT.AND P1, PT, R2, RZ, PT ;  /* 0x000000ff0200720c */ /* 0x000fe20003f24270 */
[----:B------:R-:W-:Y:S03]  /*38c0*/  FFMA.FTZ R156, R21, c[0x0][0x29c], -R156 ;  /* 0x0000a700159c7a23 */ /* 0x000fe6000001089c */
[----:B------:R-:W-:Y:S02]  /*38d0*/  FSEL R6, R6, -INF , P1 ;  /* 0xff80000006067808 */ /* 0x000fe40000800000 */
[----:B------:R-:W-:Y:S01]  /*38e0*/  ISETP.GT.AND P1, PT, R2, 0x1, PT ;  /* 0x000000010200780c */ /* 0x000fe20003f24270 */
[----:B------:R-:W-:Y:S02]  /*38f0*/  MUFU.EX2 R208, R208 ;  /* 0x000000d000d07308 */ /* 0x000fe40000000800 */
[--C-:B------:R-:W-:Y:S01]  /*3900*/  FFMA.FTZ R21, R6, c[0x0][0x29c], -R157.reuse ;  /* 0x0000a70006157a23 */ /* 0x100fe2000001089d */
[----:B------:R-:W-:Y:S02]  /*3910*/  FSEL R7, R7, -INF , P1 ;  /* 0xff80000007077808 */ /* 0x000fe40000800000 */
[----:B------:R-:W-:Y:S03]  /*3920*/  ISETP.GT.AND P1, PT, R2, 0x20, PT ;  /* 0x000000200200780c */ /* 0x000fe60003f24270 */
[--C-:B------:R-:W-:Y:S01]  /*3930*/  FFMA.FTZ R20, R7, c[0x0][0x29c], -R157.reuse ;  /* 0x0000a70007147a23 */ /* 0x100fe2000001089d */
[----:B------:R-:W-:Y:S01]  /*3940*/  FSEL R18, R18, -INF , P1 ;  /* 0xff80000012127808 */ /* 0x000fe20000800000 */
[----:B------:R-:W1:Y:S01]  /*3950*/  LDSM.16.M88.4 R4, [R0+0x10080] ;  /* 0x010080000004783b */ /* 0x000e620000000200 */
[----:B------:R-:W-:Y:S01]  /*3960*/  ISETP.GT.AND P1, PT, R2, 0x21, PT ;  /* 0x000000210200780c */ /* 0x000fe20003f24270 */
[----:B------:R-:W3:Y:S02]  /*3970*/  MUFU.EX2 R156, R156 ;  /* 0x0000009c009c7308 */ /* 0x000ee40000000800 */
[--C-:B------:R-:W-:Y:S01]  /*3980*/  FFMA.FTZ R214, R18, c[0x0][0x29c], -R157.reuse ;  /* 0x0000a70012d67a23 */ /* 0x100fe2000001089d */
[----:B------:R-:W-:Y:S02]  /*3990*/  FSEL R19, R19, -INF , P1 ;  /* 0xff80000013137808 */ /* 0x000fe40000800000 */
[----:B------:R-:W-:Y:S03]  /*39a0*/  ISETP.GT.AND P1, PT, R2, 0x40, PT ;  /* 0x000000400200780c */ /* 0x000fe60003f24270 */
[--C-:B------:R-:W-:Y:S01]  /*39b0*/  FFMA.FTZ R213, R19, c[0x0][0x29c], -R157.reuse ;  /* 0x0000a70013d57a23 */ /* 0x100fe2000001089d */
[----:B------:R-:W-:Y:S01]  /*39c0*/  FSEL R22, R22, -INF , P1 ;  /* 0xff80000016167808 */ /* 0x000fe20000800000 */
[----:B------:R4:W5:Y:S01]  /*39d0*/  LDSM.16.M88.4 R16, [R0+0x11080] ;  /* 0x011080000010783b */ /* 0x0009620000000200 */
[----:B------:R-:W-:Y:S01]  /*39e0*/  ISETP.GT.AND P1, PT, R2, 0x41, PT ;  /* 0x000000410200780c */ /* 0x000fe20003f24270 */
[----:B------:R-:W-:Y:S01]  /*39f0*/  MUFU.EX2 R214, R214 ;  /* 0x000000d600d67308 */ /* 0x000fe20000000800 */
[----:B------:R-:W-:Y:S01]  /*3a00*/  IADD3 R2, R3, 0x20, RZ ;  /* 0x0000002003027810 */ /* 0x000fe20007ffe0ff */
[--C-:B------:R-:W-:Y:S01]  /*3a10*/  FFMA.FTZ R22, R22, c[0x0][0x29c], -R157.reuse ;  /* 0x0000a70016167a23 */ /* 0x100fe2000001089d */
[----:B------:R-:W-:Y:S02]  /*3a20*/  FSEL R23, R23, -INF , P1 ;  /* 0xff80000017177808 */ /* 0x000fe40000800000 */
[----:B------:R-:W-:Y:S03]  /*3a30*/  IMNMX R2, R238, R2, PT ;  /* 0x00000002ee027217 */ /* 0x000fe60003800200 */
[----:B------:R-:W-:Y:S01]  /*3a40*/  FFMA.FTZ R157, R23, c[0x0][0x29c], -R157 ;  /* 0x0000a700179d7a23 */ /* 0x000fe2000001089d */
[C---:B------:R-:W-:Y:S01]  /*3a50*/  ISETP.GT.AND P1, PT, R2.reuse, RZ, PT ;  /* 0x000000ff0200720c */ /* 0x040fe20003f24270 */
[----:B------:R-:W-:Y:S01]  /*3a60*/  MUFU.EX2 R213, R213 ;  /* 0x000000d500d57308 */ /* 0x000fe20000000800 */
[----:B------:R-:W-:Y:S02]  /*3a70*/  ISETP.GT.AND P6, PT, R2, 0x41, PT ;  /* 0x000000410200780c */ /* 0x000fe40003fc4270 */
[----:B------:R-:W-:Y:S02]  /*3a80*/  FSEL R8, R8, -INF , P1 ;  /* 0xff80000008087808 */ /* 0x000fe40000800000 */
[----:B------:R-:W-:Y:S02]  /*3a90*/  ISETP.GT.AND P1, PT, R2, 0x1, PT ;  /* 0x000000010200780c */ /* 0x000fe40003f24270 */
[----:B---3--:R-:W-:Y:S01]  /*3aa0*/  F2FP.BF16.PACK_AB R23, R156, R208 ;  /* 0x000000d09c17723e */ /* 0x008fe200000010ff */
[--C-:B------:R-:W-:Y:S01]  /*3ab0*/  FFMA.FTZ R150, R8, c[0x0][0x29c], -R158.reuse ;  /* 0x0000a70008967a23 */ /* 0x100fe2000001089e */
[----:B------:R-:W-:Y:S01]  /*3ac0*/  FSEL R9, R9, -INF , P1 ;  /* 0xff80000009097808 */ /* 0x000fe20000800000 */
[----:B------:R-:W3:Y:S01]  /*3ad0*/  LDS R8, [R236.X4+0x12280] ;  /* 0x01228000ec087984 */ /* 0x000ee20000004800 */
[----:B------:R-:W-:Y:S01]  /*3ae0*/  ISETP.GT.AND P1, PT, R2, 0x20, PT ;  /* 0x000000200200780c */ /* 0x000fe20003f24270 */
[----:B------:R-:W-:Y:S01]  /*3af0*/  MUFU.EX2 R151, R22 ;  /* 0x0000001600977308 */ /* 0x000fe20000000800 */
[----:B----4-:R-:W-:Y:S01]  /*3b00*/  IADD3 R0, R3, 0x28, RZ ;  /* 0x0000002803007810 */ /* 0x010fe20007ffe0ff */
[--C-:B------:R-:W-:Y:S01]  /*3b10*/  FFMA.FTZ R149, R9, c[0x0][0x29c], -R158.reuse ;  /* 0x0000a70009957a23 */ /* 0x100fe2000001089e */
[----:B------:R-:W-:Y:S01]  /*3b20*/  FSEL R12, R12, -INF , P1 ;  /* 0xff8000000c0c7808 */ /* 0x000fe20000800000 */
[-C--:B-1----:R-:W-:Y:S01]  /*3b30*/  HMMA.16816.F32.BF16 R28, R4, R202.reuse, R28 ;  /* 0x000000ca041c723c */ /* 0x082fe2000004181c */
[----:B------:R-:W1:Y:S04]  /*3b40*/  LDS R3, [R236.X4+0x122a0] ;  /* 0x0122a000ec037984 */ /* 0x000e680000004800 */
[----:B------:R-:W-:Y:S01]  /*3b50*/  FFMA.FTZ R12, R12, c[0x0][0x29c], -R158 ;  /* 0x0000a7000c0c7a23 */ /* 0x000fe2000001089e */
[----:B------:R-:W-:Y:S01]  /*3b60*/  ISETP.GT.AND P1, PT, R2, 0x21, PT ;  /* 0x000000210200780c */ /* 0x000fe20003f24270 */
[----:B------:R-:W-:Y:S01]  /*3b70*/  MUFU.EX2 R150, R150 ;  /* 0x0000009600967308 */ /* 0x000fe20000000800 */
[----:B------:R-:W-:Y:S01]  /*3b80*/  IMNMX R0, R238, R0, PT ;  /* 0x00000000ee007217 */ /* 0x000fe20003800200 */
[C---:B-----5:R-:W-:Y:S04]  /*3b90*/  HMMA.16816.F32.BF16 R32, R16.reuse, R202, R32 ;  /* 0x000000ca1020723c */ /* 0x060fe80000041820 */
[C---:B------:R-:W-:Y:S04]  /*3ba0*/  ISETP.GT.AND P5, PT, R0.reuse, RZ, PT ;  /* 0x000000ff0000720c */ /* 0x040fe80003fa4270 */
[----:B------:R4:W-:Y:S01]  /*3bb0*/  MUFU.EX2 R148, R12 ;  /* 0x0000000c00947308 */ /* 0x0009e20000000800 */
[----:B------:R-:W-:Y:S01]  /*3bc0*/  FSEL R25, R25, -INF , P6 ;  /* 0xff80000019197808 */ /* 0x000fe20003000000 */
[-C--:B------:R-:W-:Y:S03]  /*3bd0*/  HMMA.16816.F32.BF16 R36, R16, R204.reuse, R36 ;  /* 0x000000cc1024723c */ /* 0x080fe60000041824 */
[----:B------:R-:W-:Y:S02]  /*3be0*/  ISETP.GT.AND P6, PT, R0, 0x21, PT ;  /* 0x000000210000780c */ /* 0x000fe40003fc4270 */
[----:B------:R-:W-:Y:S03]  /*3bf0*/  FSEL R10, R10, -INF , P5 ;  /* 0xff8000000a0a7808 */ /* 0x000fe60002800000 */
[----:B------:R-:W-:Y:S01]  /*3c00*/  MUFU.EX2 R149, R149 ;  /* 0x0000009500957308 */ /* 0x000fe20000000800 */
[C---:B------:R-:W-:Y:S04]  /*3c10*/  HMMA.16816.F32.BF16 R40, R4.reuse, R204, R40 ;  /* 0x000000cc0428723c */ /* 0x040fe80000041828 */
[----:B------:R-:W-:Y:S01]  /*3c20*/  ISETP.GT.AND P5, PT, R0, 0x40, PT ;  /* 0x000000400000780c */ /* 0x000fe20003fa4270 */
[----:B---3--:R-:W-:Y:S01]  /*3c30*/  FADD.FTZ R28, R28, -R8 ;  /* 0x800000081c1c7221 */ /* 0x008fe20000010000 */
[----:B------:R-:W-:Y:S02]  /*3c40*/  FSEL R15, R15, -INF , P6 ;  /* 0xff8000000f0f7808 */ /* 0x000fe40003000000 */
[-C--:B------:R-:W-:Y:S01]  /*3c50*/  HMMA.16816.F32.BF16 R44, R4, R206.reuse, R44 ;  /* 0x000000ce042c723c */ /* 0x080fe2000004182c */
[----:B------:R-:W3:Y:S03]  /*3c60*/  MUFU.EX2 R21, R21 ;  /* 0x0000001500157308 */ /* 0x000ee60000000800 */
[----:B------:R-:W-:Y:S01]  /*3c70*/  FSEL R26, R26, -INF , P5 ;  /* 0xff8000001a1a7808 */ /* 0x000fe20002800000 */
[----:B------:R-:W-:Y:S01]  /*3c80*/  FFMA.FTZ R15, R15, c[0x0][0x29c], -R159 ;  /* 0x0000a7000f0f7a23 */ /* 0x000fe2000001089f */
[----:B----4-:R-:W-:Y:S01]  /*3c90*/  FSEL R12, R13, -INF , P1 ;  /* 0xff8000000d0c7808 */ /* 0x010fe20000800000 */
[----:B-1----:R-:W-:Y:S01]  /*3ca0*/  FADD.FTZ R30, R30, -R3 ;  /* 0x800000031e1e7221 */ /* 0x002fe20000010000 */
[----:B------:R-:W-:Y:S03]  /*3cb0*/  HMMA.16816.F32.BF16 R48, R16, R206, R48 ;  /* 0x000000ce1030723c */ /* 0x000fe60000041830 */
[----:B------:R-:W1:Y:S01]  /*3cc0*/  MUFU.EX2 R20, R20 ;  /* 0x0000001400147308 */ /* 0x000e620000000800 */
[----:B------:R-:W-:Y:S01]  /*3cd0*/  ISETP.GT.AND P1, PT, R2, 0x40, PT ;  /* 0x000000400200780c */ /* 0x000fe20003f24270 */
[--C-:B------:R-:W-:Y:S01]  /*3ce0*/  FFMA.FTZ R6, R26, c[0x0][0x29c], -R159.reuse ;  /* 0x0000a7001a067a23 */ /* 0x100fe2000001089f */
[----:B------:R-:W4:Y:S01]  /*3cf0*/  LDS R2, [R236.X4+0x12300] ;  /* 0x01230000ec027984 */ /* 0x000f220000004800 */
[----:B------:R-:W-:Y:S01]  /*3d00*/  FFMA.FTZ R12, R12, c[0x0][0x29c], -R158 ;  /* 0x0000a7000c0c7a23 */ /* 0x000fe2000001089e */
[----:B------:R-:W-:Y:S01]  /*3d10*/  FSEL R9, R24, -INF , P1 ;  /* 0xff80000018097808 */ /* 0x000fe20000800000 */
[--C-:B------:R-:W-:Y:S01]  /*3d20*/  FADD.FTZ R29, R29, -R8.reuse ;  /* 0x800000081d1d7221 */ /* 0x100fe20000010000 */
[----:B------:R-:W-:Y:S02]  /*3d30*/  ISETP.GT.AND P1, PT, R0, 0x1, PT ;  /* 0x000000010000780c */ /* 0x000fe40003f24270 */
[----:B------:R-:W-:Y:S01]  /*3d40*/  FADD.FTZ R40, R40, -R8 ;  /* 0x8000000828287221 */ /* 0x000fe20000010000 */
[----:B------:R-:W5:Y:S01]  /*3d50*/  MUFU.EX2 R12, R12 ;  /* 0x0000000c000c7308 */ /* 0x000f620000000800 */
[----:B------:R-:W-:Y:S01]  /*3d60*/  FSEL R11, R11, -INF , P1 ;  /* 0xff8000000b0b7808 */ /* 0x000fe20000800000 */
[--C-:B------:R-:W-:Y:S01]  /*3d70*/  FFMA.FTZ R9, R9, c[0x0][0x29c], -R158.reuse ;  /* 0x0000a70009097a23 */ /* 0x100fe2000001089e */
[----:B------:R-:W-:Y:S01]  /*3d80*/  ISETP.GT.AND P1, PT, R0, 0x20, PT ;  /* 0x000000200000780c */ /* 0x000fe20003f24270 */
[----:B------:R-:W-:Y:S01]  /*3d90*/  FFMA.FTZ R158, R25, c[0x0][0x29c], -R158 ;  /* 0x0000a700199e7a23 */ /* 0x000fe2000001089e */
[----:B------:R-:W-:Y:S01]  /*3da0*/  F2FP.BF16.PACK_AB R25, R211, R212 ;  /* 0x000000d4d319723e */ /* 0x000fe200000010ff */
[--C-:B------:R-:W-:Y:S01]  /*3db0*/  FFMA.FTZ R5, R11, c[0x0][0x29c], -R159.reuse ;  /* 0x0000a7000b057a23 */ /* 0x100fe2000001089f */
[----:B------:R-:W-:Y:S01]  /*3dc0*/  FSEL R14, R14, -INF , P1 ;  /* 0xff8000000e0e7808 */ /* 0x000fe20000800000 */
[----:B---3--:R-:W-:Y:S01]  /*3dd0*/  FMUL.FTZ R30, R21, R30 ;  /* 0x0000001e151e7220 */ /* 0x008fe20000410000 */
[----:B------:R-:W-:Y:S01]  /*3de0*/  ISETP.GT.AND P1, PT, R0, 0x41, PT ;  /* 0x000000410000780c */ /* 0x000fe20003f24270 */
[--C-:B------:R-:W-:Y:S01]  /*3df0*/  FFMA.FTZ R0, R10, c[0x0][0x29c], -R159.reuse ;  /* 0x0000a7000a007a23 */ /* 0x100fe2000001089f */
[----:B------:R-:W-:Y:S01]  /*3e00*/  MUFU.EX2 R26, R5 ;  /* 0x00000005001a7308 */ /* 0x000fe20000000800 */
[----:B------:R-:W-:Y:S01]  /*3e10*/  FFMA.FTZ R14, R14, c[0x0][0x29c], -R159 ;  /* 0x0000a7000e0e7a23 */ /* 0x000fe2000001089f */
[----:B------:R-:W-:Y:S01]  /*3e20*/  FSEL R4, R27, -INF , P1 ;  /* 0xff8000001b047808 */ /* 0x000fe20000800000 */
[--C-:B------:R-:W-:Y:S01]  /*3e30*/  FADD.FTZ R41, R41, -R8.reuse ;  /* 0x8000000829297221 */ /* 0x100fe20000010000 */
[----:B-1----:R-:W-:Y:S01]  /*3e40*/  F2FP.BF16.PACK_AB R21, R20, R21 ;  /* 0x000000151415723e */ /* 0x002fe200000010ff */
[--C-:B------:R-:W-:Y:S01]  /*3e50*/  FADD.FTZ R44, R44, -R8.reuse ;  /* 0x800000082c2c7221 */ /* 0x100fe20000010000 */
[----:B------:R-:W-:Y:S01]  /*3e60*/  F2FP.BF16.PACK_AB R24, R209, R210 ;  /* 0x000000d2d118723e */ /* 0x000fe200000010ff */
[----:B------:R-:W-:Y:S01]  /*3e70*/  FADD.FTZ R45, R45, -R8 ;  /* 0x800000082d2d7221 */ /* 0x000fe20000010000 */
[----:B------:R-:W-:Y:S01]  /*3e80*/  F2FP.BF16.PACK_AB R8, R149, R150 ;  /* 0x000000969508723e */ /* 0x000fe200000010ff */
[--C-:B------:R-:W-:Y:S01]  /*3e90*/  FADD.FTZ R47, R47, -R3.reuse ;  /* 0x800000032f2f7221 */ /* 0x100fe20000010000 */
[----:B------:R1:W3:Y:S01]  /*3ea0*/  MUFU.EX2 R27, R0 ;  /* 0x00000000001b7308 */ /* 0x0002e20000000800 */
[--C-:B------:R-:W-:Y:S01]  /*3eb0*/  FADD.FTZ R31, R31, -R3.reuse ;  /* 0x800000031f1f7221 */ /* 0x100fe20000010000 */
[----:B------:R-:W-:Y:S01]  /*3ec0*/  PLOP3.LUT P1, PT, PT, PT, UP0, 0x80, 0x0 ;  /* 0x000000000000781c */ /* 0x000fe20003f2f008 */
[--C-:B------:R-:W-:Y:S01]  /*3ed0*/  FADD.FTZ R42, R42, -R3.reuse ;  /* 0x800000032a2a7221 */ /* 0x100fe20000010000 */
[----:B-----5:R-:W-:Y:S01]  /*3ee0*/  F2FP.BF16.PACK_AB R7, R12, R148 ;  /* 0x000000940c07723e */ /* 0x020fe200000010ff */
[--C-:B------:R-:W-:Y:S02]  /*3ef0*/  FADD.FTZ R43, R43, -R3.reuse ;  /* 0x800000032b2b7221 */ /* 0x100fe40000010000 */
[----:B------:R-:W-:Y:S02]  /*3f00*/  FADD.FTZ R46, R46, -R3 ;  /* 0x800000032e2e7221 */ /* 0x000fe40000010000 */
[----:B------:R-:W-:Y:S01]  /*3f10*/  FFMA.FTZ R159, R4, c[0x0][0x29c], -R159 ;  /* 0x0000a700049f7a23 */ /* 0x000fe2000001089f */
[----:B------:R5:W-:Y:S01]  /*3f20*/  MUFU.EX2 R22, R14 ;  /* 0x0000000e00167308 */ /* 0x000be20000000800 */
[----:B------:R-:W-:Y:S02]  /*3f30*/  FMUL.FTZ R28, R212, R28 ;  /* 0x0000001cd41c7220 */ /* 0x000fe40000410000 */
[--C-:B----4-:R-:W-:Y:S02]  /*3f40*/  FADD.FTZ R33, R33, -R2.reuse ;  /* 0x8000000221217221 */ /* 0x110fe40000010000 */
[--C-:B------:R-:W-:Y:S02]  /*3f50*/  FADD.FTZ R37, R37, -R2.reuse ;  /* 0x8000000225257221 */ /* 0x100fe40000010000 */
[--C-:B------:R-:W-:Y:S02]  /*3f60*/  FADD.FTZ R49, R49, -R2.reuse ;  /* 0x8000000231317221 */ /* 0x100fe40000010000 */
[--C-:B------:R-:W-:Y:S01]  /*3f70*/  FADD.FTZ R32, R32, -R2.reuse ;  /* 0x8000000220207221 */ /* 0x100fe20000010000 */
[----:B------:R-:W4:Y:S01]  /*3f80*/  MUFU.EX2 R16, R15 ;  /* 0x0000000f00107308 */ /* 0x000f220000000800 */
[--C-:B------:R-:W-:Y:S02]  /*3f90*/  FADD.FTZ R36, R36, -R2.reuse ;  /* 0x8000000224247221 */ /* 0x100fe40000010000 */
[----:B------:R-:W-:Y:S01]  /*3fa0*/  FADD.FTZ R48, R48, -R2 ;  /* 0x8000000230307221 */ /* 0x000fe20000010000 */
[----:B-1----:R-:W1:Y:S01]  /*3fb0*/  LDS R0, [R236.X4+0x12320] ;  /* 0x01232000ec007984 */ /* 0x002e620000004800 */
[----:B---3--:R-:W-:Y:S01]  /*3fc0*/  F2FP.BF16.PACK_AB R3, R26, R27 ;  /* 0x0000001b1a03723e */ /* 0x008fe200000010ff */
[----:B------:R-:W-:Y:S02]  /*3fd0*/  FMUL.FTZ R29, R211, R29 ;  /* 0x0000001dd31d7220 */ /* 0x000fe40000410000 */
[----:B------:R-:W-:Y:S01]  /*3fe0*/  STS [R234+0x12480], R25 ;  /* 0x01248019ea007388 */ /* 0x000fe20000000800 */
[----:B------:R-:W-:Y:S01]  /*3ff0*/  FMUL.FTZ R31, R20, R31 ;  /* 0x0000001f141f7220 */ /* 0x000fe20000410000 */
[----:B------:R-:W3:Y:S01]  /*4000*/  MUFU.EX2 R157, R157 ;  /* 0x0000009d009d7308 */ /* 0x000ee20000000800 */
[----:B------:R-:W-:Y:S01]  /*4010*/  F2FP.BF16.PACK_AB R17, R29, R28 ;  /* 0x0000001c1d11723e */ /* 0x000fe200000010ff */
[----:B------:R-:W-:Y:S01]  /*4020*/  STS [R235], R21 ;  /* 0x00000015eb007388 */ /* 0x000fe20000000800 */
[----:B------:R-:W-:Y:S01]  /*4030*/  FMUL.FTZ R32, R150, R32 ;  /* 0x0000002096207220 */ /* 0x000fe20000410000 */
[----:B-----5:R-:W-:Y:S01]  /*4040*/  F2FP.BF16.PACK_AB R14, R213, R214 ;  /* 0x000000d6d50e723e */ /* 0x020fe200000010ff */
[----:B------:R-:W-:Y:S01]  /*4050*/  FMUL.FTZ R40, R210, R40 ;  /* 0x00000028d2287220 */ /* 0x000fe20000410000 */
[----:B------:R-:W-:Y:S01]  /*4060*/  STS [R234+0x12c80], R8 ;  /* 0x012c8008ea007388 */ /* 0x000fe20000000800 */
[----:B------:R-:W-:Y:S01]  /*4070*/  F2FP.BF16.PACK_AB R18, R31, R30 ;  /* 0x0000001e1f12723e */ /* 0x000fe200000010ff */
[----:B------:R-:W-:Y:S02]  /*4080*/  FMUL.FTZ R41, R209, R41 ;  /* 0x00000029d1297220 */ /* 0x000fe40000410000 */
[----:B------:R5:W-:Y:S01]  /*4090*/  STS [R235+0x800], R3 ;  /* 0x00080003eb007388 */ /* 0x000be20000000800 */
[----:B------:R-:W-:Y:S01]  /*40a0*/  MUFU.EX2 R158, R158 ;  /* 0x0000009e009e7308 */ /* 0x000fe20000000800 */
[----:B------:R-:W-:Y:S01]  /*40b0*/  FMUL.FTZ R42, R214, R42 ;  /* 0x0000002ad62a7220 */ /* 0x000fe20000410000 */
[----:B------:R-:W-:Y:S01]  /*40c0*/  F2FP.BF16.PACK_AB R20, R41, R40 ;  /* 0x000000282914723e */ /* 0x000fe200000010ff */
[----:B------:R-:W-:Y:S01]  /*40d0*/  STS [R234+0x13480], R24 ;  /* 0x01348018ea007388 */ /* 0x000fe20000000800 */
[----:B----4-:R-:W-:Y:S01]  /*40e0*/  F2FP.BF16.PACK_AB R2, R16, R22 ;  /* 0x000000161002723e */ /* 0x010fe200000010ff */
[----:B------:R-:W-:Y:S02]  /*40f0*/  FMUL.FTZ R43, R213, R43 ;  /* 0x0000002bd52b7220 */ /* 0x000fe40000410000 */
[----:B------:R-:W-:Y:S01]  /*4100*/  STS [R235+0x1000], R14 ;  /* 0x0010000eeb007388 */ /* 0x000fe20000000800 */
[----:B------:R-:W-:Y:S02]  /*4110*/  FMUL.FTZ R36, R148, R36 ;  /* 0x0000002494247220 */ /* 0x000fe40000410000 */
[----:B------:R-:W4:Y:S01]  /*4120*/  MUFU.EX2 R9, R9 ;  /* 0x0000000900097308 */ /* 0x000f220000000800 */
[----:B------:R-:W-:Y:S01]  /*4130*/  STS [R234+0x13c80], R7 ;  /* 0x013c8007ea007388 */ /* 0x000fe20000000800 */
[----:B------:R-:W-:Y:S01]  /*4140*/  FMUL.FTZ R11, R12, R37 ;  /* 0x000000250c0b7220 */ /* 0x000fe20000410000 */
[----:B---3--:R-:W-:Y:S01]  /*4150*/  F2FP.BF16.PACK_AB R13, R157, R151 ;  /* 0x000000979d0d723e */ /* 0x008fe200000010ff */
[----:B------:R-:W-:Y:S01]  /*4160*/  FMUL.FTZ R44, R208, R44 ;  /* 0x0000002cd02c7220 */ /* 0x000fe20000410000 */
[----:B------:R3:W-:Y:S01]  /*4170*/  STS [R235+0x1800], R2 ;  /* 0x00180002eb007388 */ /* 0x0007e20000000800 */
[----:B------:R-:W-:Y:S01]  /*4180*/  F2FP.BF16.PACK_AB R12, R43, R42 ;  /* 0x0000002a2b0c723e */ /* 0x000fe200000010ff */
[----:B------:R-:W-:Y:S01]  /*4190*/  FMUL.FTZ R45, R156, R45 ;  /* 0x0000002d9c2d7220 */ /* 0x000fe20000410000 */
[----:B------:R-:W-:Y:S01]  /*41a0*/  F2FP.BF16.PACK_AB R11, R11, R36 ;  /* 0x000000240b0b723e */ /* 0x000fe200000010ff */
[----:B------:R-:W-:Y:S01]  /*41b0*/  STS [R234+0x14480], R23 ;  /* 0x01448017ea007388 */ /* 0x000fe20000000800 */
[----:B------:R-:W2:Y:S01]  /*41c0*/  MUFU.EX2 R5, R159 ;  /* 0x0000009f00057308 */ /* 0x000ea20000000800 */
[----:B------:R-:W-:Y:S01]  /*41d0*/  FMUL.FTZ R46, R151, R46 ;  /* 0x0000002e972e7220 */ /* 0x000fe20000410000 */
[----:B------:R-:W-:Y:S01]  /*41e0*/  F2FP.BF16.PACK_AB R19, R45, R44 ;  /* 0x0000002c2d13723e */ /* 0x000fe200000010ff */
[----:B------:R-:W-:Y:S01]  /*41f0*/  STS [R235+0x2000], R13 ;  /* 0x0020000deb007388 */ /* 0x000fe20000000800 */
[--C-:B-1----:R-:W-:Y:S02]  /*4200*/  FADD.FTZ R35, R35, -R0.reuse ;  /* 0x8000000023237221 */ /* 0x102fe40000010000 */
[--C-:B------:R-:W-:Y:S02]  /*4210*/  FADD.FTZ R34, R34, -R0.reuse ;  /* 0x8000000022227221 */ /* 0x100fe40000010000 */
[----:B-----5:R-:W-:Y:S02]  /*4220*/  FMUL.FTZ R3, R26, R35 ;  /* 0x000000231a037220 */ /* 0x020fe40000410000 */
[----:B------:R-:W3:Y:S01]  /*4230*/  MUFU.EX2 R15, R6 ;  /* 0x00000006000f7308 */ /* 0x000ee20000000800 */
[----:B------:R-:W-:Y:S02]  /*4240*/  FMUL.FTZ R34, R27, R34 ;  /* 0x000000221b227220 */ /* 0x000fe40000410000 */
[--C-:B------:R-:W-:Y:S01]  /*4250*/  FADD.FTZ R39, R39, -R0.reuse ;  /* 0x8000000027277221 */ /* 0x100fe20000010000 */
[----:B----4-:R-:W-:Y:S01]  /*4260*/  F2FP.BF16.PACK_AB R4, R158, R9 ;  /* 0x000000099e04723e */ /* 0x010fe200000010ff */
[--C-:B------:R-:W-:Y:S01]  /*4270*/  FADD.FTZ R38, R38, -R0.reuse ;  /* 0x8000000026267221 */ /* 0x100fe20000010000 */
[----:B------:R-:W-:Y:S01]  /*4280*/  F2FP.BF16.PACK_AB R3, R3, R34 ;  /* 0x000000220303723e */ /* 0x000fe200000010ff */
[----:B------:R-:W-:Y:S02]  /*4290*/  FMUL.FTZ R10, R157, R47 ;  /* 0x0000002f9d0a7220 */ /* 0x000fe40000410000 */
[----:B------:R-:W-:Y:S01]  /*42a0*/  STS [R234+0x14c80], R4 ;  /* 0x014c8004ea007388 */ /* 0x000fe20000000800 */
[----:B------:R-:W-:Y:S02]  /*42b0*/  FMUL.FTZ R38, R22, R38 ;  /* 0x0000002616267220 */ /* 0x000fe40000410000 */
[----:B------:R-:W-:Y:S01]  /*42c0*/  FMUL.FTZ R48, R9, R48 ;  /* 0x0000003009307220 */ /* 0x000fe20000410000 */
[----:B------:R-:W-:Y:S01]  /*42d0*/  F2FP.BF16.PACK_AB R10, R10, R46 ;  /* 0x0000002e0a0a723e */ /* 0x000fe200000010ff */
[----:B------:R-:W-:Y:S02]  /*42e0*/  FMUL.FTZ R9, R158, R49 ;  /* 0x000000319e097220 */ /* 0x000fe40000410000 */
[--C-:B------:R-:W-:Y:S02]  /*42f0*/  FADD.FTZ R50, R50, -R0.reuse ;  /* 0x8000000032327221 */ /* 0x100fe40000010000 */
[----:B------:R-:W-:Y:S01]  /*4300*/  FADD.FTZ R0, R51, -R0 ;  /* 0x8000000033007221 */ /* 0x000fe20000010000 */
[----:B------:R-:W-:Y:S03]  /*4310*/  F2FP.BF16.PACK_AB R9, R9, R48 ;  /* 0x000000300909723e */ /* 0x000fe600000010ff */
[C---:B--2---:R-:W-:Y:S01]  /*4320*/  FMUL.FTZ R0, R5.reuse, R0 ;  /* 0x0000000005007220 */ /* 0x044fe20000410000 */
[----:B---3--:R-:W-:Y:S01]  /*4330*/  F2FP.BF16.PACK_AB R2, R5, R15 ;  /* 0x0000000f0502723e */ /* 0x008fe200000010ff */
[----:B------:R-:W-:Y:S02]  /*4340*/  FMUL.FTZ R6, R149, R33 ;  /* 0x0000002195067220 */ /* 0x000fe40000410000 */
[----:B------:R-:W-:Y:S02]  /*4350*/  FMUL.FTZ R15, R15, R50 ;  /* 0x000000320f0f7220 */ /* 0x000fe40000410000 */
[----:B------:R1:W-:Y:S01]  /*4360*/  STS [R235+0x2800], R2 ;  /* 0x00280002eb007388 */ /* 0x0003e20000000800 */
[----:B------:R-:W-:Y:S02]  /*4370*/  F2FP.BF16.PACK_AB R6, R6, R32 ;  /* 0x000000200606723e */ /* 0x000fe400000010ff */
[----:B------:R-:W-:Y:S01]  /*4380*/  F2FP.BF16.PACK_AB R0, R0, R15 ;  /* 0x0000000f0000723e */ /* 0x000fe200000010ff */
[----:B------:R-:W-:Y:S01]  /*4390*/  BAR.SYNC.DEFER_BLOCKING 0x0 ;  /* 0x0000000000007b1d */ /* 0x000fe20000010000 */
[----:B-1----:R-:W-:Y:S07]  /*43a0*/  FMUL.FTZ R2, R16, R39 ;  /* 0x0000002710027220 */ /* 0x002fee0000410000 */
        /* <DEDUP_REMOVED lines=95> */
[----:B------:R-:W-:Y:S01]  /*49a0*/  IMAD.U32 R9, RZ, RZ, UR15 ;  /* 0x0000000fff097e24 */ /* 0x000fe2000f8e00ff */
[----:B------:R-:W-:Y:S02]  /*49b0*/  UIMAD UR28, UR28, UR6, URZ ;  /* 0x000000061c1c72a4 */ /* 0x000fe4000f8e023f */
        /* <DEDUP_REMOVED lines=10> */
[----:B------:R-:W-:Y:S02]  /*4a60*/  IADD3 R0, -R242, c[0x0][0x168], -R0 ;  /* 0x00005a00f2007a10 */ /* 0x000fe40007ffe900 */
[----:B--2---:R-:W-:Y:S02]  /*4a70*/  IADD3 R2, P1, R2, UR29, RZ ;  /* 0x0000001d02027c10 */ /* 0x004fe4000ff3e0ff */
[----:B------:R-:W-:Y:S02]  /*4a80*/  IADD3 R3, P6, R248, UR6, RZ ;  /* 0x00000006f8037c10 */ /* 0x000fe4000ffde0ff */
[----:B------:R-:W-:Y:S02]  /*4a90*/  LEA.HI.X.SX32 R4, R4, R252, 0x1, P1 ;  /* 0x000000fc04047211 */ /* 0x000fe400008f0eff */
[----:B------:R-:W-:Y:S02]  /*4aa0*/  LOP3.LUT P1, RZ, R239, 0x1, RZ, 0xc0, !PT ;  /* 0x00000001efff7812 */ /* 0x000fe4000782c0ff */
[C---:B------:R-:W-:Y:S04]  /*4ab0*/  LEA R6, P5, R2.reuse, c[0x0][0x280], 0x2 ;  /* 0x0000a00002067a11 */ /* 0x040fe800078a10ff */
[----:B------:R-:W-:Y:S02]  /*4ac0*/  LEA.HI.X R7, R2, c[0x0][0x284], R4, 0x2, P5 ;  /* 0x0000a10002077a11 */ /* 0x000fe400028f1404 */
[C---:B------:R-:W-:Y:S02]  /*4ad0*/  ISETP.LT.OR P5, PT, R0.reuse, 0x1, !P1 ;  /* 0x000000010000780c */ /* 0x040fe40004fa1670 */
[----:B------:R-:W-:Y:S02]  /*4ae0*/  IADD3.X R2, R245, UR28, RZ, P6, !PT ;  /* 0x0000001cf5027c10 */ /* 0x000fe4000b7fe4ff */
[C---:B------:R-:W-:Y:S02]  /*4af0*/  LEA R4, P6, R3.reuse, c[0x0][0x1f0], 0x1 ;  /* 0x00007c0003047a11 */ /* 0x040fe400078c08ff */
        /* <DEDUP_REMOVED lines=16> */
.L_x_794:
[-C--:B-12-4-:R-:W-:Y:S01]  /*4c00*/  HMMA.16816.F32.BF16 R4, R32, R16.reuse, RZ ;  /* 0x000000102004723c */ /* 0x096fe200000418ff */
[----:B------:R-:W-:Y:S01]  /*4c10*/  LDSM.16.MT88.4 R44, [R217+0x1080] ;  /* 0x00108000d92c783b */ /* 0x000fe20000004200 */
[----:B------:R-:W-:Y:S02]  /*4c20*/  ULDC.64 UR6, c[0x0][0x238] ;  /* 0x00008e0000067ab9 */ /* 0x000fe40000000a00 */
[----:B------:R-:W-:Y:S01]  /*4c30*/  UIMAD UR28, UR12, UR6, URZ ;  /* 0x000000060c1c72a4 */ /* 0x000fe2000f8e023f */
[----:B------:R-:W-:Y:S01]  /*4c40*/  IMAD.U32 R0, RZ, RZ, UR23 ;  /* 0x00000017ff007e24 */ /* 0x000fe2000f8e00ff */
[----:B------:R-:W-:Y:S01]  /*4c50*/  LDSM.16.MT88.4 R48, [R217+0x4080] ;  /* 0x00408000d930783b */ /* 0x000fe20000004200 */
[----:B------:R-:W-:Y:S01]  /*4c60*/  USHF.L.U32 UR25, UR25, 0xd, URZ ;  /* 0x0000000d19197899 */ /* 0x000fe2000800063f */
[C---:B------:R-:W-:Y:S01]  /*4c70*/  HMMA.16816.F32.BF16 R8, R36.reuse, R16, RZ ;  /* 0x000000102408723c */ /* 0x040fe200000418ff */
[----:B------:R-:W-:Y:S02]  /*4c80*/  UIMAD UR28, UR22, UR7, UR28 ;  /* 0x00000007161c72a4 */ /* 0x000fe4000f8e021c */
[----:B------:R-:W-:Y:S01]  /*4c90*/  LDSM.16.M88.4 R148, [R223+0x1000] ;  /* 0x00100000df94783b */ /* 0x000fe20000000200 */
[----:B------:R-:W-:Y:S01]  /*4ca0*/  ULDC.64 UR6, c[0x0][0x240] ;  /* 0x0000900000067ab9 */ /* 0x000fe20000000a00 */
[----:B------:R-:W-:Y:S01]  /*4cb0*/  IMAD.U32 R2, RZ, RZ, UR22 ;  /* 0x00000016ff027e24 */ /* 0x000fe2000f8e00ff */
[----:B------:R-:W-:Y:S02]  /*4cc0*/  UIMAD UR6, UR11, UR6, URZ ;  /* 0x000000060b0672a4 */ /* 0x000fe4000f8e023f */
[-C--:B------:R-:W-:Y:S01]  /*4cd0*/  HMMA.16816.F32.BF16 R12, R36, R18.reuse, RZ ;  /* 0x00000012240c723c */ /* 0x080fe200000418ff */
[----:B------:R-:W0:Y:S01]  /*4ce0*/  LDGDEPBAR ;  /* 0x00000000000079af */ /* 0x000e220000000000 */
[----:B------:R-:W-:Y:S02]  /*4cf0*/  UIMAD UR6, UR23, UR7, UR6 ;  /* 0x00000007170672a4 */ /* 0x000fe4000f8e0206 */
[----:B------:R-:W-:Y:S01]  /*4d00*/  IMAD.WIDE.U32 R2, R2, c[0x0][0x238], R240 ;  /* 0x00008e0002027a25 */ /* 0x000fe200078e00f0 */
[----:B------:R-:W-:Y:S02]  /*4d10*/  UISETP.GE.AND UP0, UPT, UR19, UR21, UPT ;  /* 0x000000151300728c */ /* 0x000fe4000bf06270 */
[----:B------:R-:W-:Y:S01]  /*4d20*/  UIADD3 UR7, UR4, 0x1, URZ ;  /* 0x0000000104077890 */ /* 0x000fe2000fffe03f */
[C---:B------:R-:W-:Y:S01]  /*4d30*/  HMMA.16816.F32.BF16 R16, R32.reuse, R18, RZ ;  /* 0x000000122010723c */ /* 0x040fe200000418ff */
[----:B------:R-:W-:Y:S02]  /*4d40*/  UISETP.GE.AND UP2, UPT, UR4, 0x1, UPT ;  /* 0x000000010400788c */ /* 0x000fe4000bf46270 */
[----:B------:R-:W-:Y:S01]  /*4d50*/  UISETP.GE.AND UP1, UPT, UR20, 0x1, UPT ;  /* 0x000000011400788c */ /* 0x000fe2000bf26270 */
[----:B------:R-:W-:Y:S01]  /*4d60*/  IADD3 R3, R3, UR28, RZ ;  /* 0x0000001c03037c10 */ /* 0x000fe2000fffe0ff */
[----:B------:R-:W-:Y:S03]  /*4d70*/  USHF.R.S32.HI UR28, URZ, 0x1f, UR25 ;  /* 0x0000001f3f1c7899 */ /* 0x000fe60008011419 */
[-C--:B------:R-:W-:Y:S01]  /*4d80*/  HMMA.16816.F32.BF16 R20, R32, R40.reuse, RZ ;  /* 0x000000282014723c */ /* 0x080fe200000418ff */
[----:B------:R-:W-:Y:S05]  /*4d90*/  IMAD.WIDE.U32 R2, R0, c[0x0][0x240], R2 ;  /* 0x0000900000027a25 */ /* 0x000fea00078e0002 */
[----:B------:R-:W-:Y:S01]  /*4da0*/  IADD3 R0, P1, R2, UR25, RZ ;  /* 0x0000001902007c10 */ /* 0x000fe2000ff3e0ff */
[----:B------:R-:W-:Y:S01]  /*4db0*/  UMOV UR25, UR19 ;  /* 0x0000001300197c82 */ /* 0x000fe20008000000 */
[C---:B------:R-:W-:Y:S08]  /*4dc0*/  HMMA.16816.F32.BF16 R24, R36.reuse, R40, RZ ;  /* 0x000000282418723c */ /* 0x040ff000000418ff */
[-C--:B------:R-:W-:Y:S01]  /*4dd0*/  HMMA.16816.F32.BF16 R28, R36, R42.reuse, RZ ;  /* 0x0000002a241c723c */ /* 0x080fe200000418ff */
[----:B------:R-:W1:Y:S07]  /*4de0*/  LDSM.16.M88.4 R36, [R221+0x1000] ;  /* 0x00100000dd24783b */ /* 0x000e6e0000000200 */
[----:B------:R-:W-:Y:S01]  /*4df0*/  HMMA.16816.F32.BF16 R32, R32, R42, RZ ;  /* 0x0000002a2020723c */ /* 0x000fe200000418ff */
[----:B------:R-:W2:Y:S07]  /*4e00*/  LDSM.16.M88.4 R40, [R221+0x1800] ;  /* 0x00180000dd28783b */ /* 0x000eae0000000200 */
[-C--:B------:R-:W-:Y:S08]  /*4e10*/  HMMA.16816.F32.BF16 R4, R152, R156.reuse, R4 ;  /* 0x0000009c9804723c */ /* 0x080ff00000041804 */
[C---:B------:R-:W-:Y:S08]  /*4e20*/  HMMA.16816.F32.BF16 R8, R208.reuse, R156, R8 ;  /* 0x0000009cd008723c */ /* 0x040ff00000041808 */
[-C--:B------:R-:W-:Y:S08]  /*4e30*/  HMMA.16816.F32.BF16 R12, R208, R158.reuse, R12 ;  /* 0x0000009ed00c723c */ /* 0x080ff0000004180c */
[C---:B------:R-:W-:Y:S01]  /*4e40*/  HMMA.16816.F32.BF16 R16, R152.reuse, R158, R16 ;  /* 0x0000009e9810723c */ /* 0x040fe20000041810 */
[----:B------:R-:W3:Y:S07]  /*4e50*/  LDSM.16.MT88.4 R156, [R217+0x1880] ;  /* 0x00188000d99c783b */ /* 0x000eee0000004200 */
[-C--:B------:R-:W-:Y:S08]  /*4e60*/  HMMA.16816.F32.BF16 R20, R152, R212.reuse, R20 ;  /* 0x000000d49814723c */ /* 0x080ff00000041814 */
[C---:B------:R-:W-:Y:S08]  /*4e70*/  HMMA.16816.F32.BF16 R24, R208.reuse, R212, R24 ;  /* 0x000000d4d018723c */ /* 0x040ff00000041818 */
[-C--:B------:R-:W-:Y:S01]  /*4e80*/  HMMA.16816.F32.BF16 R28, R208, R214.reuse, R28 ;  /* 0x000000d6d01c723c */ /* 0x080fe2000004181c */
[----:B------:R-:W-:Y:S07]  /*4e90*/  LDSM.16.MT88.4 R208, [R217+0x4880] ;  /* 0x00488000d9d0783b */ /* 0x000fee0000004200 */
[----:B------:R-:W-:Y:S01]  /*4ea0*/  HMMA.16816.F32.BF16 R32, R152, R214, R32 ;  /* 0x000000d69820723c */ /* 0x000fe20000041820 */
[----:B------:R-:W4:Y:S07]  /*4eb0*/  LDSM.16.M88.4 R152, [R223+0x1800] ;  /* 0x00180000df98783b */ /* 0x000f2e0000000200 */
[-C--:B-1----:R-:W-:Y:S08]  /*4ec0*/  HMMA.16816.F32.BF16 R4, R36, R44.reuse, R4 ;  /* 0x0000002c2404723c */ /* 0x082ff00000041804 */
[C---:B--2---:R-:W-:Y:S08]  /*4ed0*/  HMMA.16816.F32.BF16 R8, R40.reuse, R44, R8 ;  /* 0x0000002c2808723c */ /* 0x044ff00000041808 */
        /* <DEDUP_REMOVED lines=8> */
[----:B------:R-:W1:Y:S05]  /*4f60*/  LDSM.16.M88.4 R36, [R221+0x2000] ;  /* 0x00200000dd24783b */ /* 0x000e6a0000000200 */
[----:B------:R-:W2:Y:S02]  /*4f70*/  LDSM.16.MT88.4 R48, [R217+0x5080] ;  /* 0x00508000d930783b */ /* 0x000ea40000004200 */
[-C--:B---3--:R-:W-:Y:S08]  /*4f80*/  HMMA.16816.F32.BF16 R4, R148, R156.reuse, R4 ;  /* 0x0000009c9404723c */ /* 0x088ff00000041804 */
[C---:B----4-:R-:W-:Y:S08]  /*4f90*/  HMMA.16816.F32.BF16 R8, R152.reuse, R156, R8 ;  /* 0x0000009c9808723c */ /* 0x050ff00000041808 */
[-C--:B------:R-:W-:Y:S08]  /*4fa0*/  HMMA.16816.F32.BF16 R12, R152, R158.reuse, R12 ;  /* 0x0000009e980c723c */ /* 0x080ff0000004180c */
[C---:B------:R-:W-:Y:S01]  /*4fb0*/  HMMA.16816.F32.BF16 R16, R148.reuse, R158, R16 ;  /* 0x0000009e9410723c */ /* 0x040fe20000041810 */
[----:B------:R-:W-:Y:S07]  /*4fc0*/  LDSM.16.MT88.4 R156, [R217+0x2880] ;  /* 0x00288000d99c783b */ /* 0x000fee0000004200 */
[-C--:B------:R-:W-:Y:S08]  /*4fd0*/  HMMA.16816.F32.BF16 R20, R148, R208.reuse, R20 ;  /* 0x000000d09414723c */ /* 0x080ff00000041814 */
[C---:B------:R-:W-:Y:S08]  /*4fe0*/  HMMA.16816.F32.BF16 R24, R152.reuse, R208, R24 ;  /* 0x000000d09818723c */ /* 0x040ff00000041818 */
[-C--:B------:R-:W-:Y:S01]  /*4ff0*/  HMMA.16816.F32.BF16 R28, R152, R210.reuse, R28 ;  /* 0x000000d2981c723c */ /* 0x080fe2000004181c */
[----:B------:R-:W3:Y:S07]  /*5000*/  LDSM.16.M88.4 R152, [R223+0x2000] ;  /* 0x00200000df98783b */ /* 0x000eee0000000200 */
[----:B------:R-:W-:Y:S01]  /*5010*/  HMMA.16816.F32.BF16 R32, R148, R210, R32 ;  /* 0x000000d29420723c */ /* 0x000fe20000041820 */
[----:B------:R-:W4:Y:S07]  /*5020*/  LDSM.16.M88.4 R148, [R223+0x2800] ;  /* 0x00280000df94783b */ /* 0x000f2e0000000200 */
[-C--:B-1----:R-:W-:Y:S08]  /*5030*/  HMMA.16816.F32.BF16 R4, R36, R40.reuse, R4 ;  /* 0x000000282404723c */ /* 0x082ff00000041804 */
[C---:B------:R-:W-:Y:S08]  /*5040*/  HMMA.16816.F32.BF16 R8, R44.reuse, R40, R8 ;  /* 0x000000282c08723c */ /* 0x040ff00000041808 */
[-C--:B------:R-:W-:Y:S08]  /*5050*/  HMMA.16816.F32.BF16 R12, R44, R42.reuse, R12 ;  /* 0x0000002a2c0c723c */ /* 0x080ff0000004180c */
[C---:B------:R-:W-:Y:S01]  /*5060*/  HMMA.16816.F32.BF16 R16, R36.reuse, R42, R16 ;  /* 0x0000002a2410723c */ /* 0x040fe20000041810 */
[----:B------:R-:W1:Y:S07]  /*5070*/  LDSM.16.MT88.4 R40, [R217+0x5880] ;  /* 0x00588000d928783b */ /* 0x000e6e0000004200 */
[-C--:B--2---:R-:W-:Y:S08]  /*5080*/  HMMA.16816.F32.BF16 R20, R36, R48.reuse, R20 ;  /* 0x000000302414723c */ /* 0x084ff00000041814 */
[C---:B------:R-:W-:Y:S08]  /*5090*/  HMMA.16816.F32.BF16 R24, R44.reuse, R48, R24 ;  /* 0x000000302c18723c */ /* 0x040ff00000041818 */
[-C--:B------:R-:W-:Y:S01]  /*50a0*/  HMMA.16816.F32.BF16 R28, R44, R50.reuse, R28 ;  /* 0x000000322c1c723c */ /* 0x080fe2000004181c */
[----:B------:R-:W-:Y:S07]  /*50b0*/  LDSM.16.MT88.4 R44, [R216+0x18080] ;  /* 0x01808000d82c783b */ /* 0x000fee0000004200 */
[----:B------:R-:W-:Y:S07]  /*50c0*/  HMMA.16816.F32.BF16 R32, R36, R50, R32 ;  /* 0x000000322420723c */ /* 0x000fee0000041820 */
[----:B------:R-:W-:Y:S01]  /*50d0*/  IMAD.U32 R36, RZ, RZ, UR28 ;  /* 0x0000001cff247e24 */ /* 0x000fe2000f8e00ff */
[-C--:B---3--:R-:W-:Y:S05]  /*50e0*/  HMMA.16816.F32.BF16 R4, R152, R156.reuse, R4 ;  /* 0x0000009c9804723c */ /* 0x088fea0000041804 */
[----:B------:R-:W-:Y:S01]  /*50f0*/  IADD3.X R3, R36, UR6, R3, P1, !PT ;  /* 0x0000000624037c10 */ /* 0x000fe20008ffe403 */
[----:B------:R-:W-:Y:S01]  /*5100*/  UIADD3 UR6, UR20, 0x1, URZ ;  /* 0x0000000114067890 */ /* 0x000fe2000fffe03f */
[C---:B------:R-:W-:Y:S01]  /*5110*/  LEA R2, P1, R0.reuse, c[0x0][0x220], 0x2 ;  /* 0x0000880000027a11 */ /* 0x040fe200078210ff */
[C---:B----4-:R-:W-:Y:S01]  /*5120*/  HMMA.16816.F32.BF16 R8, R148.reuse, R156, R8 ;  /* 0x0000009c9408723c */ /* 0x050fe20000041808 */
[----:B------:R-:W-:Y:S01]  /*5130*/  LDSM.16.MT88.4 R36, [R216+0x17880] ;  /* 0x01788000d824783b */ /* 0x000fe20000004200 */
[----:B------:R-:W-:Y:S02]  /*5140*/  USEL UR20, UR6, URZ, !UP1 ;  /* 0x0000003f06147287 */ /* 0x000fe4000c800000 */
[----:B------:R-:W-:Y:S02]  /*5150*/  LEA.HI.X R3, R0, c[0x0][0x224], R3, 0x2, P1 ;  /* 0x0000890000037a11 */ /* 0x000fe400008f1403 */
[----:B------:R-:W-:Y:S01]  /*5160*/  MOV R0, UR4 ;  /* 0x0000000400007c02 */ /* 0x000fe20008000f00 */
[----:B------:R-:W-:Y:S01]  /*5170*/  USEL UR4, UR7, URZ, !UP2 ;  /* 0x0000003f07047287 */ /* 0x000fe2000d000000 */
[-C--:B------:R-:W-:Y:S01]  /*5180*/  HMMA.16816.F32.BF16 R12, R148, R158.reuse, R12 ;  /* 0x0000009e940c723c */ /* 0x080fe2000004180c */
[----:B------:R-:W-:Y:S03]  /*5190*/  PLOP3.LUT P1, PT, PT, PT, UP0, 0x80, 0x0 ;  /* 0x000000000000781c */ /* 0x000fe60003f2f008 */
[----:B------:R-:W-:Y:S03]  /*51a0*/  IMAD R0, R0, 0x2000, R230 ;  /* 0x0000200000007824 */ /* 0x000fe600078e02e6 */
[----:B------:R-:W-:Y:S01]  /*51b0*/  RED.E.ADD.F32.FTZ.RN.STRONG.GPU [R2.64], R4 ;  /* 0x000000040200798e */ /* 0x000fe2000c10e79a */
[C---:B------:R-:W-:Y:S04]  /*51c0*/  HMMA.16816.F32.BF16 R16, R152.reuse, R158, R16 ;  /* 0x0000009e9810723c */ /* 0x040fe80000041810 */
[----:B------:R-:W-:Y:S01]  /*51d0*/  RED.E.ADD.F32.FTZ.RN.STRONG.GPU [R2.64+0x400], R5 ;  /* 0x000400050200798e */ /* 0x000fe2000c10e79a */
[----:B------:R-:W-:Y:S03]  /*51e0*/  SHF.L.U32 R0, R0, 0x1, RZ ;  /* 0x0000000100007819 */ /* 0x000fe600000006ff */
[-C--:B-1----:R-:W-:Y:S01]  /*51f0*/  HMMA.16816.F32.BF16 R20, R152, R40.reuse, R20 ;  /* 0x000000289814723c */ /* 0x082fe20000041814 */
[----:B------:R-:W-:Y:S05]  /*5200*/  RED.E.ADD.F32.FTZ.RN.STRONG.GPU [R2.64+0x800], R6 ;  /* 0x000800060200798e */ /* 0x000fea000c10e79a */
[----:B------:R-:W-:Y:S02]  /*5210*/  RED.E.ADD.F32.FTZ.RN.STRONG.GPU [R2.64+0xc00], R7 ;  /* 0x000c00070200798e */ /* 0x000fe4000c10e79a */
[C---:B------:R-:W-:Y:S03]  /*5220*/  HMMA.16816.F32.BF16 R24, R148.reuse, R40, R24 ;  /* 0x000000289418723c */ /* 0x040fe60000041818 */
[----:B------:R-:W-:Y:S05]  /*5230*/  RED.E.ADD.F32.FTZ.RN.STRONG.GPU [R2.64+0x1000], R8 ;  /* 0x001000080200798e */ /* 0x000fea000c10e79a */
[-C--:B------:R-:W-:Y:S01]  /*5240*/  HMMA.16816.F32.BF16 R28, R148, R42.reuse, R28 ;  /* 0x0000002a941c723c */ /* 0x080fe2000004181c */
[----:B------:R-:W-:Y:S05]  /*5250*/  RED.E.ADD.F32.FTZ.RN.STRONG.GPU [R2.64+0x1400], R9 ;  /* 0x001400090200798e */ /* 0x000fea000c10e79a */
[----:B------:R-:W-:Y:S02]  /*5260*/  RED.E.ADD.F32.FTZ.RN.STRONG.GPU [R2.64+0x1800], R10 ;  /* 0x0018000a0200798e */ /* 0x000fe4000c10e79a */
[----:B------:R-:W-:Y:S03]  /*5270*/  HMMA.16816.F32.BF16 R32, R152, R42, R32 ;  /* 0x0000002a9820723c */ /* 0x000fe60000041820 */
        /* <DEDUP_REMOVED lines=141> */
.L_x_792:
[----:B------:R-:W-:Y:S05]  /*5b50*/  @P1 EXIT ;  /* 0x000000000000194d */ /* 0x000fea0003800000 */
[----:B------:R-:W-:Y:S01]  /*5b60*/  UMOV UR6, 0x1 ;  /* 0x0000000100067882 */ /* 0x000fe20000000000 */
[----:B------:R-:W-:Y:S01]  /*5b70*/  BAR.SYNC.DEFER_BLOCKING 0x1, 0x100 ;  /* 0x0044000000007b1d */ /* 0x000fe20000010000 */
[----:B------:R-:W-:Y:S01]  /*5b80*/  UIMAD UR24, UR24, 0x3000, URZ ;  /* 0x00003000181878a4 */ /* 0x000fe2000f8e023f */
[----:B------:R-:W-:Y:S01]  /*5b90*/  IMAD.U32 R8, RZ, RZ, UR23 ;  /* 0x00000017ff087e24 */ /* 0x000fe2000f8e00ff */
[----:B------:R-:W-:Y:S01]  /*5ba0*/  USHF.R.S32.HI UR8, URZ, 0x1f, UR23 ;  /* 0x0000001f3f087899 */ /* 0x000fe20008011417 */
[----:B------:R-:W-:-:S02]  /*5bb0*/  IMAD.U32 R6, RZ, RZ, UR23 ;  /* 0x00000017ff067e24 */ /* 0x000fc4000f8e00ff */
[----:B------:R-:W-:Y:S01]  /*5bc0*/  ULDC.64 UR4, c[0x0][0x338] ;  /* 0x0000ce0000047ab9 */ /* 0x000fe20000000a00 */
[----:B------:R-:W-:Y:S01]  /*5bd0*/  IADD3 R2, P0, R240, UR24, RZ ;  /* 0x00000018f0027c10 */ /* 0x000fe2000ff1e0ff */
[----:B------:R-:W-:Y:S02]  /*5be0*/  UISETP.NE.AND UP0, UPT, UR6, UR4, UPT ;  /* 0x000000040600728c */ /* 0x000fe4000bf05270 */
[----:B------:R-:W-:Y:S02]  /*5bf0*/  UIMAD.WIDE.U32 UR6, UR22, UR5, URZ ;  /* 0x00000005160672a5 */ /* 0x000fe4000f8e003f */
[----:B------:R-:W-:-:S07]  /*5c00*/  ULDC UR4, c[0x0][0x340] ;  /* 0x0000d00000047ab9 */ /* 0x000fce0000000800 */
[----:B------:R-:W-:Y:S02]  /*5c10*/  @UP0 USHF.R.U32.HI UR22, URZ, UR4, UR7 ;  /* 0x000000043f160299 */ /* 0x000fe40008011607 */
[----:B------:R-:W-:Y:S02]  /*5c20*/  USHF.R.S32.HI UR7, URZ, 0x1f, UR24 ;  /* 0x0000001f3f077899 */ /* 0x000fe40008011418 */
[----:B------:R-:W-:Y:S02]  /*5c30*/  USHF.R.S32.HI UR6, URZ, 0x1f, UR22 ;  /* 0x0000001f3f067899 */ /* 0x000fe40008011416 */
[----:B------:R-:W-:Y:S01]  /*5c40*/  ULDC.64 UR4, c[0x0][0x328] ;  /* 0x0000ca0000047ab9 */ /* 0x000fe20000000a00 */
[----:B------:R-:W-:Y:S01]  /*5c50*/  IMAD.U32 R4, RZ, RZ, UR22 ;  /* 0x00000016ff047e24 */ /* 0x000fe2000f8e00ff */
[----:B------:R-:W-:Y:S01]  /*5c60*/  UIMAD UR4, UR6, UR4, URZ ;  /* 0x00000004060472a4 */ /* 0x000fe2000f8e023f */
[----:B------:R-:W-:Y:S01]  /*5c70*/  LEA.HI.X.SX32 R3, R240, UR7, 0x1, P0 ;  /* 0x00000007f0037c11 */ /* 0x000fe200080f0eff */
[----:B------:R-:W-:-:S02]  /*5c80*/  IMAD.U32 R0, RZ, RZ, UR22 ;  /* 0x00000016ff007e24 */ /* 0x000fc4000f8e00ff */
[----:B------:R-:W-:Y:S02]  /*5c90*/  UIMAD UR7, UR22, UR5, UR4 ;  /* 0x00000005160772a4 */ /* 0x000fe4000f8e0204 */
[--C-:B------:R-:W-:Y:S01]  /*5ca0*/  IMAD.WIDE.U32 R4, R4, c[0x0][0x328], R2.reuse ;  /* 0x0000ca0004047a25 */ /* 0x100fe200078e0002 */
[----:B------:R-:W-:Y:S02]  /*5cb0*/  ULDC.64 UR4, c[0x0][0x300] ;  /* 0x0000c00000047ab9 */ /* 0x000fe40000000a00 */
[----:B------:R-:W-:Y:S01]  /*5cc0*/  UIMAD UR4, UR6, UR4, URZ ;  /* 0x00000004060472a4 */ /* 0x000fe2000f8e023f */
[----:B------:R-:W-:Y:S01]  /*5cd0*/  IMAD.WIDE.U32 R2, R0, c[0x0][0x300], R2 ;  /* 0x0000c00000027a25 */ /* 0x000fe200078e0002 */
[----:B------:R-:W-:Y:S01]  /*5ce0*/  IADD3 R5, R5, UR7, RZ ;  /* 0x0000000705057c10 */ /* 0x000fe2000fffe0ff */
[----:B------:R-:W-:Y:S02]  /*5cf0*/  ULDC.64 UR6, c[0x0][0x330] ;  /* 0x0000cc0000067ab9 */ /* 0x000fe40000000a00 */
[----:B------:R-:W-:-:S02]  /*5d00*/  UIMAD UR6, UR8, UR6, URZ ;  /* 0x00000006080672a4 */ /* 0x000fc4000f8e023f */
[----:B------:R-:W-:Y:S01]  /*5d10*/  IMAD.WIDE.U32 R8, R8, c[0x0][0x330], R4 ;  /* 0x0000cc0008087a25 */ /* 0x000fe200078e0004 */
[----:B------:R-:W-:Y:S02]  /*5d20*/  UIMAD UR22, UR22, UR5, UR4 ;  /* 0x00000005161672a4 */ /* 0x000fe4000f8e0204 */
[----:B------:R-:W-:Y:S02]  /*5d30*/  UIMAD UR6, UR23, UR7, UR6 ;  /* 0x00000007170672a4 */ /* 0x000fe4000f8e0206 */
[----:B------:R-:W-:Y:S01]  /*5d40*/  LEA R4, P1, R8, c[0x0][0x310], 0x2 ;  /* 0x0000c40008047a11 */ /* 0x000fe200078210ff */
[----:B------:R-:W-:Y:S01]  /*5d50*/  ULDC.64 UR4, c[0x0][0x308] ;  /* 0x0000c20000047ab9 */ /* 0x000fe20000000a00 */
[----:B------:R-:W-:Y:S01]  /*5d60*/  IADD3 R3, R3, UR22, RZ ;  /* 0x0000001603037c10 */ /* 0x000fe2000fffe0ff */
[----:B------:R-:W-:Y:S01]  /*5d70*/  UIMAD UR4, UR8, UR4, URZ ;  /* 0x00000004080472a4 */ /* 0x000fe2000f8e023f */
[----:B------:R-:W-:-:S03]  /*5d80*/  IADD3 R0, R9, UR6, RZ ;  /* 0x0000000609007c10 */ /* 0x000fc6000fffe0ff */
[----:B------:R-:W-:Y:S01]  /*5d90*/  UIMAD UR4, UR23, UR5, UR4 ;  /* 0x00000005170472a4 */ /* 0x000fe2000f8e0204 */
[----:B------:R-:W-:Y:S01]  /*5da0*/  LEA.HI.X R5, R8, c[0x0][0x314], R0, 0x2, P1 ;  /* 0x0000c50008057a11 */ /* 0x000fe200008f1400 */
[----:B------:R-:W-:-:S04]  /*5db0*/  IMAD.WIDE.U32 R6, R6, c[0x0][0x308], R2 ;  /* 0x0000c20006067a25 */ /* 0x000fc800078e0002 */
[----:B------:R-:W-:Y:S01]  /*5dc0*/  RED.E.ADD.F32.FTZ.RN.STRONG.GPU [R4.64], R52 ;  /* 0x000000340400798e */ /* 0x000fe2000c10e79a */
[C---:B------:R-:W-:Y:S02]  /*5dd0*/  LEA R2, P0, R6.reuse, c[0x0][0x2e8], 0x2 ;  /* 0x0000ba0006027a11 */ /* 0x040fe400078010ff */
[----:B------:R-:W-:Y:S01]  /*5de0*/  IADD3 R3, R7, UR4, RZ ;  /* 0x0000000407037c10 */ /* 0x000fe2000fffe0ff */
[----:B------:R-:W-:Y:S03]  /*5df0*/  RED.E.ADD.F32.FTZ.RN.STRONG.GPU [R4.64+0x400], R53 ;  /* 0x000400350400798e */ /* 0x000fe6000c10e79a */
        /* <DEDUP_REMOVED lines=96> */
.L_x_796:
        /* <DEDUP_REMOVED lines=16> */
.L_x_2307:


//--------------------- .text._ZN7cutlass13device_kernelIN5flash19enable_sm80_to_sm89INS1_16FlashAttnBwdSm80INS1_25CollectiveMainloopBwdSm80ILi2ELi1EN4cute5tupleIJNS5_1CILi64EEENS7_ILi96EEENS7_ILi128EEEEEENS_10bfloat16_tEfNS_4arch4Sm80ELb1ELb0ELb0ELb0ELb1ELb0ELb0ELb0ELi2ELi2ELi2ELi2ELb1EEENS1_24CollectiveEpilogueBwdGQAISB_fSE_Li256ELb0ELb1EEENS1_25SingleTileBwdLPTSchedulerILb0ELi96ELb1EEEEEEEEEvNT_6ParamsE --------------------------
	.section	.text._ZN7cutlass13device_kernelIN5flash19enable_sm80_to_sm89INS1_16FlashAttnBwdSm80INS1_25CollectiveMainloopBwdSm80ILi2ELi1EN4cute5tupleIJNS5_1CILi64EEENS7_ILi96EEENS7_ILi128EEEEEENS_10bfloat16_tEfNS_4arch4Sm80ELb1ELb0ELb0ELb0ELb1ELb0ELb0ELb0ELi2ELi2ELi2ELi2ELb1EEENS1_24CollectiveEpilogueBwdGQAISB_fSE_Li256ELb0ELb1EEENS1_25SingleTileBwdLPTSchedulerILb0ELi96ELb1EEEEEEEEEvNT_6ParamsE,"ax",@progbits
	.sectioninfo	@"SHI_REGISTERS=255"
	.align	128
.text._ZN7cutlass13device_kernelIN5flash19enable_sm80_to_sm89INS1_16FlashAttnBwdSm80INS1_25CollectiveMainloopBwdSm80ILi2ELi1EN4cute5tupleIJNS5_1CILi64EEENS7_ILi96EEENS7_ILi128EEEEEENS_10bfloat16_tEfNS_4arch4Sm80ELb1ELb0ELb0ELb0ELb1ELb0ELb0ELb0ELi2ELi2ELi2ELi2ELb1EEENS1_24CollectiveEpilogueBwdGQAISB_fSE_Li256ELb0ELb1EEENS1_25SingleTileBwdLPTSchedulerILb0ELi96ELb1EEEEEEEEEvNT_6ParamsE:
        .type           _ZN7cutlass13device_kernelIN5flash19enable_sm80_to_sm89INS1_16FlashAttnBwdSm80INS1_25CollectiveMainloopBwdSm80ILi2ELi1EN4cute5tupleIJNS5_1CILi64EEENS7_ILi96EEENS7_ILi128EEEEEENS_10bfloat16_tEfNS_4arch4Sm80ELb1ELb0ELb0ELb0ELb1ELb0ELb0ELb0ELi2ELi2ELi2ELi2ELb1EEENS1_24CollectiveEpilogueBwdGQAISB_fSE_Li256ELb0ELb1EEENS1_25SingleTileBwdLPTSchedulerILb0ELi96ELb1EEEEEEEEEvNT_6ParamsE,@function
        .size           _ZN7cutlass13device_kernelIN5flash19enable_sm80_to_sm89INS1_16FlashAttnBwdSm80INS1_25CollectiveMainloopBwdSm80ILi2ELi1EN4cute5tupleIJNS5_1CILi64EEENS7_ILi96EEENS7_ILi128EEEEEENS_10bfloat16_tEfNS_4arch4Sm80ELb1ELb0ELb0ELb0ELb1ELb0ELb0ELb0ELi2ELi2ELi2ELi2ELb1EEENS1_24CollectiveEpilogueBwdGQAISB_fSE_Li256ELb0ELb1EEENS1_25SingleTileBwdLPTSchedulerILb0ELi96ELb1EEEEEEEEEvNT_6ParamsE,(.L_x_2308 - _ZN7cutlass13device_kernelIN5flash19enable_sm80_to_sm89INS1_16FlashAttnBwdSm80INS1_25CollectiveMainloopBwdSm80ILi2ELi1EN4cute5tupleIJNS5_1CILi64EEENS7_ILi96EEENS7_ILi128EEEEEENS_10bfloat16_tEfNS_4arch4Sm80ELb1ELb0ELb0ELb0ELb1ELb0ELb0ELb0ELi2ELi2ELi2ELi2ELb1EEENS1_24CollectiveEpilogueBwdGQAISB_fSE_Li256ELb0ELb1EEENS1_25SingleTileBwdLPTSchedulerILb0ELi96ELb1EEEEEEEEEvNT_6ParamsE)
        .other          _ZN7cutlass13device_kernelIN5flash19enable_sm80_to_sm89INS1_16FlashAttnBwdSm80INS1_25CollectiveMainloopBwdSm80ILi2ELi1EN4cute5tupleIJNS5_1CILi64EEENS7_ILi96EEENS7_ILi128EEEEEENS_10bfloat16_tEfNS_4arch4Sm80ELb1ELb0ELb0ELb0ELb1ELb0ELb0ELb0ELi2ELi2ELi2ELi2ELb1EEENS1_24CollectiveEpilogueBwdGQAISB_fSE_Li256ELb0ELb1EEENS1_25SingleTileBwdLPTSchedulerILb0ELi96ELb1EEEEEEEEEvNT_6ParamsE,@"STO_CUDA_ENTRY STV_DEFAULT"
_ZN7cutlass13device_kernelIN5flash19enable_sm80_to_sm89INS1_16FlashAttnBwdSm80INS1_25CollectiveMainloopBwdSm80ILi2ELi1EN4cute5tupleIJNS5_1CILi64EEENS7_ILi96EEENS7_ILi128EEEEEENS_10bfloat16_tEfNS_4arch4Sm80ELb1ELb0ELb0ELb0ELb1ELb0ELb0ELb0ELi2ELi2ELi2ELi2ELb1EEENS1_24CollectiveEpilogueBwdGQAISB_fSE_Li256ELb0ELb1EEENS1_25SingleTileBwdLPTSchedulerILb0ELi96ELb1EEEEEEEEEvNT_6ParamsE:
        /* <DEDUP_REMOVED lines=24> */
.L_x_798:
[----:B------:R-:W-:-:S04]  /*0180*/  MOV R0, c[0x0][0x3b4] ;  /* 0x0000ed0000007a02 */ /* 0x000fc80000000f00 */
[----:B------:R-:W-:Y:S02]  /*0190*/  ISETP.NE.AND P0, PT, R0, 0x1, PT ;  /* 0x000000010000780c */ /* 0x000fe40003f05270 */
[----:B------:R-:W-:-:S11]  /*01a0*/  MOV R0, R2 ;  /* 0x0000000200007202 */ /* 0x000fd60000000f00 */
[----:B------:R-:W-:-:S05]  /*01b0*/  @P0 IMAD.HI.U32 R4, R2, c[0x0][0x3b8], RZ ;  /* 0x0000ee0002040a27 */ /* 0x000fca00078e00ff */
[----:B------:R-:W-:-:S05]  /*01c0*/  @P0 SHF.R.U32.HI R0, RZ, c[0x0][0x3bc], R4 ;  /* 0x0000ef00ff000a19 */ /* 0x000fca0000011604 */
[----:B------:R-:W-:Y:S02]  /*01d0*/  IMAD R4, R0, c[0x0][0x3b4], RZ ;  /* 0x0000ed0000047a24 */ /* 0x000fe400078e02ff */
.L_x_799:
        /* <DEDUP_REMOVED lines=13> */
.L_x_797:
        /* <DEDUP_REMOVED lines=16> */
.L_x_801:
[----:B------:R-:W-:-:S04]  /*03b0*/  MOV R0, c[0x0][0x3b4] ;  /* 0x0000ed0000007a02 */ /* 0x000fc80000000f00 */
[----:B------:R-:W-:Y:S02]  /*03c0*/  ISETP.NE.AND P0, PT, R0, 0x1, PT ;  /* 0x000000010000780c */ /* 0x000fe40003f05270 */
[----:B------:R-:W-:-:S11]  /*03d0*/  MOV R0, R2 ;  /* 0x0000000200007202 */ /* 0x000fd60000000f00 */
[----:B------:R-:W-:-:S05]  /*03e0*/  @P0 IMAD.HI.U32 R4, R2, c[0x0][0x3b8], RZ ;  /* 0x0000ee0002040a27 */ /* 0x000fca00078e00ff */
[----:B------:R-:W-:-:S05]  /*03f0*/  @P0 SHF.R.U32.HI R0, RZ, c[0x0][0x3bc], R4 ;  /* 0x0000ef00ff000a19 */ /* 0x000fca0000011604 */
[----:B------:R-:W-:Y:S02]  /*0400*/  IMAD R4, R0, c[0x0][0x3b4], RZ ;  /* 0x0000ed0000047a24 */ /* 0x000fe400078e02ff */
.L_x_802:
        /* <DEDUP_REMOVED lines=12> */
.L_x_800:
        /* <DEDUP_REMOVED lines=62> */
[----:B------:R-:W-:-:S04]  /*08b0*/  LEA.HI R2, R2, R0, RZ, 0x6 ;  /* 0x0000000002027211 */ /* 0x000fc800078f30ff */
        /* <DEDUP_REMOVED lines=16> */
[C---:B------:R-:W-:Y:S01]  /*09c0*/  IMAD R5, R242.reuse, c[0x0][0x274], R2 ;  /* 0x00009d00f2057a24 */ /* 0x040fe200078e0202 */
        /* <DEDUP_REMOVED lines=25> */
[----:B------:R-:W-:Y:S01]  /*0b60*/  IMAD R8, R245, c[0x0][0x208], RZ ;  /* 0x00008200f5087a24 */ /* 0x000fe200078e02ff */
        /* <DEDUP_REMOVED lines=73> */
[----:B------:R-:W-:Y:S01]  /*1000*/  IMAD R9, R9, c[0x0][0x1a8], RZ ;  /* 0x00006a0009097a24 */ /* 0x000fe200078e02ff */
[----:B------:R-:W-:Y:S01]  /*1010*/  CS2R R72, SRZ ;  /* 0x0000000000487805 */ /* 0x000fe2000001ff00 */
[----:B------:R-:W-:Y:S01]  /*1020*/  IMAD.WIDE.U32 R10, R242, c[0x0][0x210], R6 ;  /* 0x00008400f20a7a25 */ /* 0x000fe200078e0006 */
[----:B------:R-:W-:Y:S01]  /*1030*/  CS2R R70, SRZ ;  /* 0x0000000000467805 */ /* 0x000fe2000001ff00 */
[----:B------:R-:W-:Y:S01]  /*1040*/  CS2R R68, SRZ ;  /* 0x0000000000447805 */ /* 0x000fe2000001ff00 */
[----:B------:R-:W-:Y:S01]  /*1050*/  CS2R R66, SRZ ;  /* 0x0000000000427805 */ /* 0x000fe2000001ff00 */
[C---:B------:R-:W-:Y:S01]  /*1060*/  IMAD.WIDE.U32 R6, R8.reuse, c[0x0][0x1d8], R4 ;  /* 0x0000760008067a25 */ /* 0x040fe200078e0004 */
[----:B------:R-:W-:Y:S01]  /*1070*/  CS2R R64, SRZ ;  /* 0x0000000000407805 */ /* 0x000fe2000001ff00 */
[----:B------:R-:W-:Y:S01]  /*1080*/  CS2R R62, SRZ ;  /* 0x00000000003e7805 */ /* 0x000fe2000001ff00 */
[----:B------:R-:W-:Y:S01]  /*1090*/  CS2R R60, SRZ ;  /* 0x00000000003c7805 */ /* 0x000fe2000001ff00 */
[C---:B------:R-:W-:Y:S01]  /*10a0*/  IMAD R0, R8.reuse, c[0x0][0x1dc], R0 ;  /* 0x0000770008007a24 */ /* 0x040fe200078e0200 */
[----:B------:R-:W-:Y:S01]  /*10b0*/  CS2R R58, SRZ ;  /* 0x00000000003a7805 */ /* 0x000fe2000001ff00 */
[C---:B------:R-:W-:Y:S01]  /*10c0*/  IMAD R9, R8.reuse, c[0x0][0x1ac], R9 ;  /* 0x00006b0008097a24 */ /* 0x040fe200078e0209 */
        /* <DEDUP_REMOVED lines=8> */
[----:B------:R-:W-:Y:S01]  /*1150*/  SHF.R.S32.HI R241, RZ, 0x1f, R240 ;  /* 0x0000001ffff17819 */ /* 0x000fe200000114f0 */
[----:B------:R-:W-:Y:S01]  /*1160*/  IMAD.IADD R11, R11, 0x1, R14 ;  /* 0x000000010b0b7824 */ /* 0x000fe200078e020e */
[----:B------:R-:W-:Y:S01]  /*1170*/  LEA.HI.X R3, R6, c[0x0][0x1c4], R0, 0x1, P1 ;  /* 0x0000710006037a11 */ /* 0x000fe200008f0c00 */
[----:B------:R-:W-:Y:S01]  /*1180*/  IMAD R0, R233, UR6, RZ ;  /* 0x00000006e9007c24 */ /* 0x000fe2000f8e02ff */
[----:B------:R-:W-:Y:S01]  /*1190*/  LEA.HI.X R9, R4, c[0x0][0x194], R5, 0x1, P0 ;  /* 0x0000650004097a11 */ /* 0x000fe200000f0c05 */
[----:B------:R-:W-:Y:S01]  /*11a0*/  IMAD R4, R31, c[0x0][0x218], RZ ;  /* 0x000086001f047a24 */ /* 0x000fe200078e02ff */
[----:B------:R-:W-:Y:S01]  /*11b0*/  IADD3 R6, -R244, c[0x0][0x198], RZ ;  /* 0x00006600f4067a10 */ /* 0x000fe20007ffe1ff */
[----:B------:R-:W-:Y:S01]  /*11c0*/  IMAD.WIDE.U32 R20, R239, c[0x0][0x218], R10 ;  /* 0x00008600ef147a25 */ /* 0x000fe200078e000a */
[----:B------:R-:W-:-:S02]  /*11d0*/  USHF.L.U32 UR6, UR4, 0x5, URZ ;  /* 0x0000000504067899 */ /* 0x000fc4000800063f */
[----:B------:R-:W-:Y:S01]  /*11e0*/  UMOV UR13, 0x1 ;  /* 0x00000001000d7882 */ /* 0x000fe20000000000 */
[----:B------:R-:W-:Y:S01]  /*11f0*/  IMAD R4, R239, c[0x0][0x21c], R4 ;  /* 0x00008700ef047a24 */ /* 0x000fe200078e0204 */
[----:B------:R1:W-:Y:S01]  /*1200*/  STL.64 [R1], R20 ;  /* 0x0000001401007387 */ /* 0x0003e20000100a00 */
[----:B------:R-:W-:Y:S02]  /*1210*/  IMAD R6, R33, -0x60, R6 ;  /* 0xffffffa021067824 */ /* 0x000fe400078e0206 */
[----:B------:R-:W-:Y:S01]  /*1220*/  IMAD.IADD R249, R21, 0x1, R4 ;  /* 0x0000000115f97824 */ /* 0x000fe200078e0204 */
[----:B------:R-:W-:Y:S01]  /*1230*/  IADD3 R4, P0, R2, UR12, RZ ;  /* 0x0000000c02047c10 */ /* 0x000fe2000ff1e0ff */
[----:B------:R-:W-:Y:S01]  /*1240*/  IMAD.MOV.U32 R248, RZ, RZ, R20 ;  /* 0x000000fffff87224 */ /* 0x000fe200078e0014 */
[C---:B------:R-:W-:Y:S01]  /*1250*/  ISETP.LT.OR P2, PT, R6.reuse, 0x1, P5 ;  /* 0x000000010600780c */ /* 0x040fe20002f41670 */
[----:B------:R-:W-:Y:S01]  /*1260*/  IMAD R0, R17, UR7, R0 ;  /* 0x0000000711007c24 */ /* 0x000fe2000f8e0200 */
[C---:B------:R-:W-:Y:S01]  /*1270*/  ISETP.LT.OR P1, PT, R6.reuse, 0x1, P4 ;  /* 0x000000010600780c */ /* 0x040fe20002721670 */
[----:B------:R-:W-:Y:S01]  /*1280*/  IMAD.WIDE.U32 R10, R233, UR7, R248 ;  /* 0x00000007e90a7c25 */ /* 0x000fe2000f8e00f8 */
[----:B------:R-:W-:Y:S01]  /*1290*/  IADD3.X R5, R3, UR11, RZ, P0, !PT ;  /* 0x0000000b03057c10 */ /* 0x000fe200087fe4ff */
[----:B------:R-:W-:Y:S01]  /*12a0*/  UMOV UR7, 0x5 ;  /* 0x0000000500077882 */ /* 0x000fe20000000000 */
[----:B------:R-:W-:Y:S01]  /*12b0*/  ISETP.LT.OR P3, PT, R6, 0x21, P5 ;  /* 0x000000210600780c */ /* 0x000fe20002f61670 */
[----:B------:R-:W-:Y:S01]  /*12c0*/  IMAD.IADD R0, R11, 0x1, R0 ;  /* 0x000000010b007824 */ /* 0x000fe200078e0200 */
[----:B------:R-:W-:Y:S01]  /*12d0*/  USHF.L.U64.HI UR7, UR4, UR7, UR5 ;  /* 0x0000000704077299 */ /* 0x000fe20008010205 */
[----:B------:R-:W-:Y:S01]  /*12e0*/  IMAD.SHL.U32 R236, R236, 0x2, RZ ;  /* 0x00000002ecec7824 */ /* 0x000fe200078e00ff */
[----:B------:R-:W-:Y:S01]  /*12f0*/  ISETP.LT.OR P5, PT, R6, 0x41, P5 ;  /* 0x000000410600780c */ /* 0x000fe20002fa1670 */
[----:B------:R-:W-:Y:S01]  /*1300*/  IMAD.U32 R14, RZ, RZ, UR12 ;  /* 0x0000000cff0e7e24 */ /* 0x000fe2000f8e00ff */
[----:B------:R-:W-:Y:S01]  /*1310*/  ULDC.64 UR4, c[0x0][0x1a8] ;  /* 0x00006a0000047ab9 */ /* 0x000fe20000000a00 */
[----:B------:R-:W-:Y:S01]  /*1320*/  IMAD R7, R15, c[0x0][0x180], RZ ;  /* 0x000060000f077a24 */ /* 0x000fe200078e02ff */
[----:B------:R-:W-:Y:S01]  /*1330*/  @!PT LDS RZ, [RZ] ;  /* 0x00000000fffff984 */ /* 0x000fe20000000800 */
[----:B------:R-:W-:Y:S01]  /*1340*/  @!PT LDS RZ, [RZ] ;  /* 0x00000000fffff984 */ /* 0x000fe20000000800 */
[----:B------:R-:W-:Y:S01]  /*1350*/  @!PT LDS RZ, [RZ] ;  /* 0x00000000fffff984 */ /* 0x000fe20000000800 */
[----:B------:R2:W-:Y:S01]  /*1360*/  LDGSTS.E.BYPASS.LTC128B.128 [R236+0x6080], [R2.64], !P2 ;  /* 0x0608000002ec7fae */ /* 0x0005e2000d101d48 */
[----:B------:R-:W-:Y:S01]  /*1370*/  IMAD.WIDE.U32 R12, R242, c[0x0][0x180], R12 ;  /* 0x00006000f20c7a25 */ /* 0x000fe200078e000c */
[----:B------:R-:W-:-:S02]  /*1380*/  USHF.L.U64.HI UR5, UR4, UR10, UR5 ;  /* 0x0000000a04057299 */ /* 0x000fc40008010205 */
[----:B------:R2:W-:Y:S01]  /*1390*/  LDGSTS.E.BYPASS.LTC128B.128 [R236+0x9080], [R2.64+0x80], !P1 ;  /* 0x0908008002ec7fae */ /* 0x0005e2000c901d48 */
[----:B------:R-:W-:Y:S01]  /*13a0*/  IADD3 R14, P2, P1, R14, 0x80, R2 ;  /* 0x000000800e0e7810 */ /* 0x000fe2000795e002 */
[----:B------:R-:W-:Y:S01]  /*13b0*/  USHF.L.U32 UR4, UR4, 0x6, URZ ;  /* 0x0000000604047899 */ /* 0x000fe2000800063f */
[----:B-1----:R-:W-:Y:S01]  /*13c0*/  LEA R20, P0, R10, c[0x0][0x1f0], 0x1 ;  /* 0x00007c000a147a11 */ /* 0x002fe200078008ff */
[----:B------:R1:W-:Y:S01]  /*13d0*/  LDGSTS.E.BYPASS.LTC128B.128 [R236+0x7080], [R4.64], !P3 ;  /* 0x0708000004ec7fae */ /* 0x0003e2000d901d48 */
[----:B------:R-:W-:Y:S01]  /*13e0*/  ISETP.LT.OR P3, PT, R6, 0x21, P4 ;  /* 0x000000210600780c */ /* 0x000fe20002761670 */
[----:B------:R-:W-:Y:S01]  /*13f0*/  IMAD.MOV.U32 R221, RZ, RZ, 0x40 ;  /* 0x00000040ffdd7424 */ /* 0x000fe200078e00ff */
[----:B------:R-:W-:Y:S01]  /*1400*/  LEA.HI.X R21, R10, c[0x0][0x1f4], R0, 0x1, P0 ;  /* 0x00007d000a157a11 */ /* 0x000fe200000f0c00 */
[----:B------:R-:W-:Y:S01]  /*1410*/  IMAD R0, R15, c[0x0][0x288], RZ ;  /* 0x0000a2000f007a24 */ /* 0x000fe200078e02ff */
[----:B------:R-:W-:Y:S01]  /*1420*/  ISETP.LT.OR P4, PT, R6, 0x41, P4 ;  /* 0x000000410600780c */ /* 0x000fe20002781670 */
[----:B------:R-:W-:Y:S01]  /*1430*/  IMAD.WIDE.U32 R10, R242, c[0x0][0x288], R18 ;  /* 0x0000a200f20a7a25 */ /* 0x000fe200078e0012 */
[----:B------:R-:W-:-:S02]  /*1440*/  IADD3.X R15, RZ, UR11, R3, P2, P1 ;  /* 0x0000000bff0f7c10 */ /* 0x000fc400097e2403 */
[----:B------:R-:W-:Y:S01]  /*1450*/  ISETP.GE.AND P2, PT, R28, c[0x0][0x19c], PT ;  /* 0x000067001c007a0c */ /* 0x000fe20003f46270 */
[----:B------:R-:W-:Y:S02]  /*1460*/  IMAD.MOV.U32 R18, RZ, RZ, R10 ;  /* 0x000000ffff127224 */ /* 0x000fe400078e000a */
[----:B------:R-:W-:Y:S02]  /*1470*/  IMAD.MOV.U32 R10, RZ, RZ, R12 ;  /* 0x000000ffff0a7224 */ /* 0x000fe400078e000c */
[----:B------:R-:W-:Y:S01]  /*1480*/  IMAD R12, R31, c[0x0][0x188], RZ ;  /* 0x000062001f0c7a24 */ /* 0x000fe200078e02ff */
[----:B------:R3:W-:Y:S01]  /*1490*/  LDGSTS.E.BYPASS.LTC128B.128 [R236+0xa080], [R14.64], !P3 ;  /* 0x0a0800000eec7fae */ /* 0x0007e2000d901d48 */
[----:B------:R-:W-:Y:S01]  /*14a0*/  ISETP.LT.OR P3, PT, R6, 0x1, P2 ;  /* 0x000000010600780c */ /* 0x000fe20001761670 */
[----:B------:R-:W-:-:S04]  /*14b0*/  IMAD.WIDE.U32 R24, R239, c[0x0][0x278], R24 ;  /* 0x00009e00ef187a25 */ /* 0x000fc800078e0018 */
[----:B------:R-:W-:Y:S01]  /*14c0*/  IMAD.MOV.U32 R225, RZ, RZ, 0x20 ;  /* 0x00000020ffe17424 */ /* 0x000fe200078e00ff */
[----:B------:R-:W-:Y:S01]  /*14d0*/  STL.64 [R1+0x18], R24 ;  /* 0x0000181801007387 */ /* 0x000fe20000100a00 */
[C---:B--2---:R-:W-:Y:S02]  /*14e0*/  IMAD R2, R242.reuse, c[0x0][0x28c], R0 ;  /* 0x0000a300f2027a24 */ /* 0x044fe400078e0200 */
[----:B------:R-:W-:Y:S02]  /*14f0*/  IMAD R0, R242, c[0x0][0x184], R7 ;  /* 0x00006100f2007a24 */ /* 0x000fe400078e0207 */
[----:B------:R-:W-:Y:S02]  /*1500*/  IMAD.U32 R7, RZ, RZ, UR6 ;  /* 0x00000006ff077e24 */ /* 0x000fe4000f8e00ff */
[----:B------:R-:W-:Y:S02]  /*1510*/  IMAD.IADD R19, R11, 0x1, R2 ;  /* 0x000000010b137824 */ /* 0x000fe400078e0202 */
[----:B------:R-:W-:Y:S01]  /*1520*/  IMAD.IADD R11, R13, 0x1, R0 ;  /* 0x000000010d0b7824 */ /* 0x000fe200078e0200 */
[----:B------:R-:W-:Y:S01]  /*1530*/  LEA R26, P0, R7, R20, 0x1 ;  /* 0x00000014071a7211 */ /* 0x000fe200078008ff */
[----:B------:R-:W-:-:S02]  /*1540*/  IMAD.U32 R2, RZ, RZ, UR6 ;  /* 0x00000006ff027e24 */ /* 0x000fc4000f8e00ff */
[----:B------:R-:W-:Y:S02]  /*1550*/  IMAD.U32 R0, RZ, RZ, UR7 ;  /* 0x00000007ff007e24 */ /* 0x000fe4000f8e00ff */
[----:B------:R-:W-:Y:S02]  /*1560*/  IMAD R7, R17, c[0x0][0x178], RZ ;  /* 0x00005e0011077a24 */ /* 0x000fe400078e02ff */
[----:B------:R-:W-:Y:S01]  /*1570*/  IMAD.WIDE.U32 R250, R239, c[0x0][0x188], R10 ;  /* 0x00006200effa7a25 */ /* 0x000fe200078e000a */
[----:B------:R-:W-:Y:S02]  /*1580*/  LEA.HI.X R27, R2, R21, R0, 0x1, P0 ;  /* 0x00000015021b7211 */ /* 0x000fe400000f0c00 */
[----:B------:R-:W-:Y:S01]  /*1590*/  IADD3 R2, P0, R4, UR12, RZ ;  /* 0x0000000c04027c10 */ /* 0x000fe2000ff1e0ff */
[----:B------:R-:W-:Y:S01]  /*15a0*/  IMAD.SHL.U32 R0, R22, 0x40, RZ ;  /* 0x0000004016007824 */ /* 0x000fe200078e00ff */
[----:B---3--:R-:W-:Y:S01]  /*15b0*/  SHF.R.S32.HI R14, RZ, 0x1f, R30 ;  /* 0x0000001fff0e7819 */ /* 0x008fe2000001141e */
[----:B------:R-:W-:Y:S01]  /*15c0*/  IMAD R7, R233, c[0x0][0x17c], R7 ;  /* 0x00005f00e9077a24 */ /* 0x000fe200078e0207 */
[----:B------:R-:W-:Y:S01]  /*15d0*/  IADD3.X R3, R5, UR11, RZ, P0, !PT ;  /* 0x0000000b05037c10 */ /* 0x000fe200087fe4ff */
[----:B-1----:R-:W-:Y:S01]  /*15e0*/  IMAD.WIDE.U32 R4, R233, c[0x0][0x178], RZ ;  /* 0x00005e00e9047a25 */ /* 0x002fe200078e00ff */
[----:B------:R-:W-:-:S02]  /*15f0*/  LOP3.LUT R0, R0, 0x1c0, RZ, 0xc0, !PT ;  /* 0x000001c000007812 */ /* 0x000fc400078ec0ff */
[C---:B------:R-:W-:Y:S01]  /*1600*/  ISETP.LT.OR P0, PT, R6.reuse, 0x21, P6 ;  /* 0x000000210600780c */ /* 0x040fe20003701670 */
[----:B------:R1:W-:Y:S01]  /*1610*/  LDGSTS.E.BYPASS.LTC128B.128 [R236+0x8080], [R2.64], !P5 ;  /* 0x0808000002ec7fae */ /* 0x0003e2000e901d48 */
[----:B------:R-:W-:Y:S01]  /*1620*/  ISETP.LT.OR P5, PT, R6, 0x1, P6 ;  /* 0x000000010600780c */ /* 0x000fe200037a1670 */
[----:B------:R-:W-:Y:S01]  /*1630*/  IMAD.IADD R7, R5, 0x1, R7 ;  /* 0x0000000105077824 */ /* 0x000fe200078e0207 */
[----:B------:R-:W-:Y:S01]  /*1640*/  LEA R10, P1, R4, R250, 0x6 ;  /* 0x000000fa040a7211 */ /* 0x000fe200078230ff */
[----:B------:R1:W-:Y:S01]  /*1650*/  LDGSTS.E.BYPASS.LTC128B.128 [R236+0xb080], [R2.64+0x80], !P4 ;  /* 0x0b08008002ec7fae */ /* 0x0003e2000e101d48 */
[----:B------:R-:W-:Y:S01]  /*1660*/  ISETP.LT.OR P6, PT, R6, 0x41, P6 ;  /* 0x000000410600780c */ /* 0x000fe200037c1670 */
[----:B------:R-:W-:Y:S02]  /*1670*/  IMAD.SHL.U32 R15, R233, 0x40, RZ ;  /* 0x00000040e90f7824 */ /* 0x000fe400078e00ff */
[----:B------:R-:W0:Y:S01]  /*1680*/  LDGDEPBAR ;  /* 0x00000000000079af */ /* 0x000e220000000000 */
[----:B------:R-:W-:-:S04]  /*1690*/  IMAD.WIDE.U32 R18, R239, c[0x0][0x290], R18 ;  /* 0x0000a400ef127a25 */ /* 0x000fc800078e0012 */
[----:B------:R-:W-:Y:S01]  /*16a0*/  IMAD.MOV.U32 R222, RZ, RZ, 0x10 ;  /* 0x00000010ffde7424 */ /* 0x000fe200078e00ff */
[----:B------:R2:W-:Y:S01]  /*16b0*/  LDGSTS.E.BYPASS.LTC128B.128 [R236+0x80], [R8.64], !P5 ;  /* 0x0008000008ec7fae */ /* 0x0005e2000e901d48 */
[----:B------:R-:W-:Y:S02]  /*16c0*/  IMAD.MOV.U32 R228, RZ, RZ, 0x10 ;  /* 0x00000010ffe47424 */ /* 0x000fe400078e00ff */
[----:B------:R-:W-:Y:S01]  /*16d0*/  IMAD.MOV.U32 R238, RZ, RZ, -0x60 ;  /* 0xffffffa0ffee7424 */ /* 0x000fe200078e00ff */
[----:B------:R2:W-:Y:S01]  /*16e0*/  LDGSTS.E.BYPASS.LTC128B.128 [R236+0x3080], [R8.64+0x80], !P3 ;  /* 0x0308008008ec7fae */ /* 0x0005e2000d901d48 */
[----:B------:R-:W-:Y:S02]  /*16f0*/  ISETP.GE.AND P3, PT, R28, c[0x0][0x16c], PT ;  /* 0x00005b001c007a0c */ /* 0x000fe40003f66270 */
[----:B------:R-:W-:Y:S02]  /*1700*/  IMAD R238, R33, R238, c[0x0][0x198] ;  /* 0x0000660021ee7624 */ /* 0x000fe400078e02ee */
[----:B-1----:R-:W-:Y:S01]  /*1710*/  IMAD R2, R239, c[0x0][0x18c], R12 ;  /* 0x00006300ef027a24 */ /* 0x002fe200078e020c */
[----:B------:R-:W-:-:S02]  /*1720*/  LOP3.LUT R3, R0, 0x8, R29, 0xf8, !PT ;  /* 0x0000000800037812 */ /* 0x000fc400078ef81d */
[----:B------:R-:W-:Y:S01]  /*1730*/  SHF.R.U32.HI R0, RZ, 0x3, R0 ;  /* 0x00000003ff007819 */ /* 0x000fe20000011600 */
[----:B------:R-:W-:Y:S01]  /*1740*/  IMAD.IADD R247, R251, 0x1, R2 ;  /* 0x00000001fbf77824 */ /* 0x000fe200078e0202 */
[----:B------:R-:W-:Y:S02]  /*1750*/  IADD3 R2, P4, R8, UR4, RZ ;  /* 0x0000000408027c10 */ /* 0x000fe4000ff9e0ff */
[----:B------:R-:W-:Y:S02]  /*1760*/  LOP3.LUT R0, R23, R3, R0, 0xf6, !PT ;  /* 0x0000000317007212 */ /* 0x000fe400078ef600 */
[----:B------:R-:W-:Y:S01]  /*1770*/  LEA.HI.X R11, R4, R247, R7, 0x6, P1 ;  /* 0x000000f7040b7211 */ /* 0x000fe200008f3407 */
[----:B------:R-:W-:Y:S01]  /*1780*/  IMAD.U32 R4, RZ, RZ, UR4 ;  /* 0x00000004ff047e24 */ /* 0x000fe2000f8e00ff */
[----:B------:R-:W-:Y:S01]  /*1790*/  IADD3.X R3, R9, UR5, RZ, P4, !PT ;  /* 0x0000000509037c10 */ /* 0x000fe2000a7fe4ff */
[----:B------:R-:W-:Y:S01]  /*17a0*/  IMAD.SHL.U32 R217, R0, 0x2, RZ ;  /* 0x0000000200d97824 */ /* 0x000fe200078e00ff */
[----:B------:R-:W-:-:S02]  /*17b0*/  ISETP.GE.AND P4, PT, R16, c[0x0][0x16c], PT ;  /* 0x00005b0010007a0c */ /* 0x000fc40003f86270 */
[----:B------:R-:W-:Y:S01]  /*17c0*/  IADD3 R4, P5, P1, R4, 0x80, R8 ;  /* 0x0000008004047810 */ /* 0x000fe200079be008 */
[----:B------:R1:W-:Y:S01]  /*17d0*/  LDGSTS.E.BYPASS.LTC128B.128 [R236+0x1080], [R2.64], !P0 ;  /* 0x0108000002ec7fae */ /* 0x0003e2000c101d48 */
[C---:B------:R-:W-:Y:S02]  /*17e0*/  ISETP.LT.OR P0, PT, R6.reuse, 0x21, P2 ;  /* 0x000000210600780c */ /* 0x040fe40001701670 */
[----:B------:R-:W-:Y:S02]  /*17f0*/  ISETP.LT.OR P2, PT, R6, 0x41, P2 ;  /* 0x000000410600780c */ /* 0x000fe40001741670 */
[----:B------:R-:W-:Y:S01]  /*1800*/  IADD3.X R5, RZ, UR5, R9, P5, P1 ;  /* 0x00000005ff057c10 */ /* 0x000fe2000afe2409 */
[----:B--2---:R-:W-:Y:S01]  /*1810*/  IMAD.MOV.U32 R9, RZ, RZ, c[0x0][0x17c] ;  /* 0x00005f00ff097624 */ /* 0x004fe200078e00ff */
[----:B------:R-:W-:Y:S02]  /*1820*/  SEL R7, RZ, 0x1, P4 ;  /* 0x00000001ff077807 */ /* 0x000fe40002000000 */
[----:B------:R-:W-:-:S02]  /*1830*/  SEL R8, RZ, 0x2, P3 ;  /* 0x00000002ff087807 */ /* 0x000fc40001800000 */
[----:B------:R-:W-:-:S03]  /*1840*/  LEA R12, P1, R10, c[0x0][0x160], 0x1 ;  /* 0x000058000a0c7a11 */ /* 0x000fc600078208ff */
[----:B------:R2:W-:Y:S01]  /*1850*/  LDGSTS.E.BYPASS.LTC128B.128 [R236+0x4080], [R4.64], !P0 ;  /* 0x0408000004ec7fae */ /* 0x0005e2000c101d48 */
[----:B------:R-:W-:Y:S01]  /*1860*/  IMAD.IADD R6, R8, 0x1, R7 ;  /* 0x0000000108067824 */ /* 0x000fe200078e0207 */
[----:B------:R-:W-:Y:S01]  /*1870*/  LEA.HI.X R13, R10, c[0x0][0x164], R11, 0x1, P1 ;  /* 0x000059000a0d7a11 */ /* 0x000fe200008f0c0b */
[----:B------:R-:W-:-:S03]  /*1880*/  IMAD.MOV.U32 R7, RZ, RZ, c[0x0][0x178] ;  /* 0x00005e00ff077624 */ /* 0x000fc600078e00ff */
[----:B------:R-:W-:Y:S02]  /*1890*/  LOP3.LUT P0, RZ, R6, 0x1, RZ, 0xc0, !PT ;  /* 0x0000000106ff7812 */ /* 0x000fe4000780c0ff */
[----:B------:R-:W-:-:S04]  /*18a0*/  LEA R8, P1, R7, R12, 0x6 ;  /* 0x0000000c07087211 */ /* 0x000fc800078230ff */
[----:B------:R-:W-:Y:S02]  /*18b0*/  LEA.HI.X R9, R7, R13, R9, 0x6, P1 ;  /* 0x0000000d07097211 */ /* 0x000fe400008f3409 */
[----:B-1----:R-:W-:Y:S02]  /*18c0*/  IADD3 R2, P5, R2, UR4, RZ ;  /* 0x0000000402027c10 */ /* 0x002fe4000ffbe0ff */
[----:B------:R-:W-:Y:S02]  /*18d0*/  LOP3.LUT P1, RZ, R22, 0x4, RZ, 0xc0, !PT ;  /* 0x0000000416ff7812 */ /* 0x000fe4000782c0ff */
[----:B------:R-:W-:Y:S01]  /*18e0*/  IADD3.X R3, R3, UR5, RZ, P5, !PT ;  /* 0x0000000503037c10 */ /* 0x000fe2000affe4ff */
[----:B------:R-:W-:Y:S01]  /*18f0*/  ULDC.64 UR4, c[0x0][0x178] ;  /* 0x00005e0000047ab9 */ /* 0x000fe20000000a00 */
[----:B------:R-:W-:Y:S01]  /*1900*/  LOP3.LUT P5, RZ, R6, 0x2, RZ, 0xc0, !PT ;  /* 0x0000000206ff7812 */ /* 0x000fe200078ac0ff */
[----:B------:R-:W-:Y:S01]  /*1910*/  IMAD.MOV.U32 R6, RZ, RZ, 0x20 ;  /* 0x00000020ff067424 */ /* 0x000fe200078e00ff */
[----:B------:R-:W-:Y:S01]  /*1920*/  SEL R221, R221, 0xffffffc0, !P1 ;  /* 0xffffffc0dddd7807 */ /* 0x000fe20004800000 */
[----:B------:R1:W-:Y:S01]  /*1930*/  LDGSTS.E.BYPASS.LTC128B.128 [R236+0x2080], [R2.64], !P6 ;  /* 0x0208000002ec7fae */ /* 0x0003e2000f101d48 */
[-C--:B------:R-:W-:Y:S01]  /*1940*/  LEA.HI R7, R32, R240.reuse, RZ, 0x2 ;  /* 0x000000f020077211 */ /* 0x080fe200078f10ff */
[----:B------:R-:W-:Y:S01]  /*1950*/  USHF.L.U64.HI UR5, UR4, 0x5, UR5 ;  /* 0x0000000504057899 */ /* 0x000fe20008010205 */
[----:B------:R-:W-:Y:S01]  /*1960*/  ISETP.GE.AND P1, PT, R16, c[0x0][0x1fc], PT ;  /* 0x00007f0010007a0c */ /* 0x000fe20003f26270 */
[----:B------:R1:W-:Y:S01]  /*1970*/  LDGSTS.E.BYPASS.LTC128B.128 [R236+0x5080], [R2.64+0x80], !P2 ;  /* 0x0508008002ec7fae */ /* 0x0003e2000d101d48 */
[----:B------:R-:W-:Y:S01]  /*1980*/  LOP3.LUT P2, RZ, R22, 0x2, RZ, 0xc0, !PT ;  /* 0x0000000216ff7812 */ /* 0x000fe2000784c0ff */
[C---:B------:R-:W-:Y:S01]  /*1990*/  IMAD.IADD R218, R217.reuse, 0x1, R221 ;  /* 0x00000001d9da7824 */ /* 0x040fe200078e02dd */
[-C--:B--2---:R-:W-:Y:S01]  /*19a0*/  LEA.HI R4, R32, R240.reuse, RZ, 0x5 ;  /* 0x000000f020047211 */ /* 0x084fe200078f28ff */
[----:B------:R-:W0:Y:S01]  /*19b0*/  LDGDEPBAR ;  /* 0x00000000000079af */ /* 0x000e220000000000 */
[----:B------:R-:W-:Y:S01]  /*19c0*/  SEL R0, R6, 0xffffffe0, !P2 ;  /* 0xffffffe006007807 */ /* 0x000fe20005000000 */
[----:B------:R-:W-:Y:S01]  /*19d0*/  IMAD.SHL.U32 R22, R22, 0x20, RZ ;  /* 0x0000002016167824 */ /* 0x000fe200078e00ff */
[----:B------:R-:W-:Y:S01]  /*19e0*/  SHF.R.S32.HI R5, RZ, 0x5, R4 ;  /* 0x00000005ff057819 */ /* 0x000fe20000011404 */
[----:B------:R-:W-:Y:S01]  /*19f0*/  USHF.L.U32 UR10, UR4, 0x5, URZ ;  /* 0x00000005040a7899 */ /* 0x000fe2000800063f */
[----:B------:R-:W-:Y:S01]  /*1a00*/  LEA.HI R6, R32, R240, RZ, 0x4 ;  /* 0x000000f020067211 */ /* 0x000fe200078f20ff */
[----:B------:R-:W-:Y:S01]  /*1a10*/  IMAD.IADD R219, R217, 0x1, R0 ;  /* 0x00000001d9db7824 */ /* 0x000fe200078e0200 */
[----:B------:R-:W-:Y:S01]  /*1a20*/  SHF.R.S32.HI R10, RZ, 0x1f, R7 ;  /* 0x0000001fff0a7819 */ /* 0x000fe20000011407 */
[----:B------:R-:W-:Y:S01]  /*1a30*/  IMAD.IADD R0, R0, 0x1, R218 ;  /* 0x0000000100007824 */ /* 0x000fe200078e02da */
[----:B------:R-:W-:Y:S01]  /*1a40*/  SHF.R.S32.HI R11, RZ, 0x4, R6 ;  /* 0x00000004ff0b7819 */ /* 0x000fe20000011406 */
[----:B------:R-:W-:Y:S01]  /*1a50*/  IMAD.IADD R221, R221, 0x1, R219 ;  /* 0x00000001dddd7824 */ /* 0x000fe200078e02db */
[----:B------:R-:W-:Y:S01]  /*1a60*/  SEL R17, RZ, 0x1, P1 ;  /* 0x00000001ff117807 */ /* 0x000fe20000800000 */
[----:B------:R-:W-:Y:S01]  /*1a70*/  UMOV UR4, URZ ;  /* 0x0000003f00047c82 */ /* 0x000fe20008000000 */
[----:B-1----:R-:W-:Y:S01]  /*1a80*/  IADD3 R3, -R244, c[0x0][0x168], -R15 ;  /* 0x00005a00f4037a10 */ /* 0x002fe20007ffe90f */
        /* <DEDUP_REMOVED lines=71> */
[----:B------:R-:W-:-:S02]  /*1f00*/  ISETP.GE.AND P0, PT, R28, c[0x0][0x1fc], PT ;  /* 0x00007f001c007a0c */ /* 0x000fc40003f06270 */
[----:B------:R-:W-:Y:S01]  /*1f10*/  SHF.R.S32.HI R237, RZ, 0x1f, R0 ;  /* 0x0000001fffed7819 */ /* 0x000fe20000011400 */
[----:B------:R-:W-:Y:S01]  /*1f20*/  IMAD.IADD R14, R30, 0x1, -R8 ;  /* 0x000000011e0e7824 */ /* 0x000fe200078e0a08 */
[----:B------:R-:W-:Y:S01]  /*1f30*/  ISETP.LT.OR P1, PT, R4, 0x1, P6 ;  /* 0x000000010400780c */ /* 0x000fe20003721670 */
[----:B------:R-:W-:Y:S01]  /*1f40*/  IMAD.SHL.U32 R8, R30, 0x8, RZ ;  /* 0x000000081e087824 */ /* 0x000fe200078e00ff */
[----:B------:R-:W-:Y:S02]  /*1f50*/  LEA.HI R237, R237, R0, RZ, 0x2 ;  /* 0x00000000eded7211 */ /* 0x000fe400078f10ff */
[----:B------:R-:W-:Y:S02]  /*1f60*/  SEL R246, RZ, 0xffffffff, P0 ;  /* 0xfffffffffff67807 */ /* 0x000fe40000000000 */
[----:B------:R-:W-:Y:S02]  /*1f70*/  LOP3.LUT R9, R237, 0x7ffffffc, RZ, 0xc0, !PT ;  /* 0x7ffffffced097812 */ /* 0x000fe400078ec0ff */
[----:B------:R-:W-:Y:S01]  /*1f80*/  ISETP.LT.OR P0, PT, R4, 0x1, P5 ;  /* 0x000000010400780c */ /* 0x000fe20002f01670 */
[----:B------:R-:W-:Y:S01]  /*1f90*/  IMAD.SHL.U32 R246, R246, 0x2, RZ ;  /* 0x00000002f6f67824 */ /* 0x000fe200078e00ff */
[----:B------:R-:W-:Y:S01]  /*1fa0*/  ISETP.LT.OR P6, PT, R4, 0x21, P6 ;  /* 0x000000210400780c */ /* 0x000fe200037c1670 */
[----:B------:R-:W-:Y:S01]  /*1fb0*/  IMAD.IADD R9, R0, 0x1, -R9 ;  /* 0x0000000100097824 */ /* 0x000fe200078e0a09 */
[----:B------:R-:W-:Y:S01]  /*1fc0*/  ISETP.LT.OR P5, PT, R4, 0x21, P5 ;  /* 0x000000210400780c */ /* 0x000fe20002fa1670 */
[----:B------:R-:W-:Y:S01]  /*1fd0*/  IMAD.SHL.U32 R0, R5, 0x10, RZ ;  /* 0x0000001005007824 */ /* 0x000fe200078e00ff */
[----:B------:R-:W-:Y:S01]  /*1fe0*/  LOP3.LUT R4, R8, 0x18, RZ, 0xc0, !PT ;  /* 0x0000001808047812 */ /* 0x000fe200078ec0ff */
[----:B------:R-:W-:Y:S01]  /*1ff0*/  @!P2 IMAD.SHL.U32 R8, R240, 0x10, RZ ;  /* 0x00000010f008a824 */ /* 0x000fe200078e00ff */
[----:B------:R-:W-:Y:S01]  /*2000*/  LOP3.LUT R223, R223, 0x8, RZ, 0xc0, !PT ;  /* 0x00000008dfdf7812 */ /* 0x000fe200078ec0ff */
[----:B------:R-:W-:Y:S01]  /*2010*/  IMAD R14, R14, 0x4, R9 ;  /* 0x000000040e0e7824 */ /* 0x000fe200078e0209 */
[----:B------:R-:W-:-:S02]  /*2020*/  LEA.HI.SX32 R237, R237, R0, 0x1e ;  /* 0x00000000eded7211 */ /* 0x000fc400078ff2ff */
[----:B------:R1:W-:Y:S01]  /*2030*/  @!P2 LDGSTS.E.BYPASS.LTC128B.128 [R8+0x12080], [R10.64] ;  /* 0x120800000a08afae */ /* 0x0003e2000b901d48 */
[----:B------:R-:W-:Y:S02]  /*2040*/  LOP3.LUT R0, R0, 0x10, RZ, 0xc0, !PT ;  /* 0x0000001000007812 */ /* 0x000fe400078ec0ff */
[C---:B------:R-:W-:Y:S01]  /*2050*/  LOP3.LUT R13, R4.reuse, 0xe0, R13, 0xf8, !PT ;  /* 0x000000e0040d7812 */ /* 0x040fe200078ef80d */
[----:B------:R-:W0:Y:S01]  /*2060*/  LDGDEPBAR ;  /* 0x00000000000079af */ /* 0x000e220000000000 */
[----:B------:R-:W-:Y:S01]  /*2070*/  LOP3.LUT R12, R4, 0x20, R12, 0xf8, !PT ;  /* 0x00000020040c7812 */ /* 0x000fe200078ef80c */
[----:B------:R-:W-:Y:S01]  /*2080*/  IMAD.SHL.U32 R4, R2, 0x4, RZ ;  /* 0x0000000402047824 */ /* 0x000fe200078e00ff */
[----:B------:R-:W-:Y:S01]  /*2090*/  LOP3.LUT R22, R0, 0xe0, R22, 0xf8, !PT ;  /* 0x000000e000167812 */ /* 0x000fe200078ef816 */
[----:B------:R2:W-:Y:S01]  /*20a0*/  LDGSTS.E.BYPASS.LTC128B.128 [R236+0xe080], [R20.64], !P1 ;  /* 0x0e08000014ec7fae */ /* 0x0005e2000c901d48 */
[----:B------:R-:W-:Y:S02]  /*20b0*/  LOP3.LUT P1, RZ, R2, 0x1, RZ, 0xc0, !PT ;  /* 0x0000000102ff7812 */ /* 0x000fe4000782c0ff */
[----:B------:R-:W-:Y:S01]  /*20c0*/  LOP3.LUT R0, R6, 0xfffffff0, RZ, 0xc0, !PT ;  /* 0xfffffff006007812 */ /* 0x000fe200078ec0ff */
[----:B------:R2:W-:Y:S01]  /*20d0*/  LDGSTS.E.BYPASS.LTC128B.128 [R236+0x10080], [R20.64+0x80], !P0 ;  /* 0x1008008014ec7fae */ /* 0x0005e2000c101d48 */
[----:B------:R-:W-:-:S02]  /*20e0*/  LOP3.LUT R13, R13, 0x18, R4, 0x78, !PT ;  /* 0x000000180d0d7812 */ /* 0x000fc400078e7804 */
[----:B------:R-:W-:Y:S01]  /*20f0*/  LOP3.LUT R246, R246, 0x2, R17, 0xe2, !PT ;  /* 0x00000002f6f67812 */ /* 0x000fe200078ee211 */
[----:B------:R-:W-:Y:S01]  /*2100*/  IMAD.IADD R0, R240, 0x1, -R0 ;  /* 0x00000001f0007824 */ /* 0x000fe200078e0a00 */
[----:B------:R2:W-:Y:S04]  /*2110*/  LDGSTS.E.BYPASS.LTC128B.128 [R236+0xf080], [R26.64], !P6 ;  /* 0x0f0800001aec7fae */ /* 0x0005e8000f101d48 */
[----:B------:R-:W-:Y:S01]  /*2120*/  SHF.R.S32.HI R4, RZ, 0x1f, R0 ;  /* 0x0000001fff047819 */ /* 0x000fe20000011400 */
[----:B------:R2:W-:Y:S01]  /*2130*/  LDGSTS.E.BYPASS.LTC128B.128 [R236+0x11080], [R26.64+0x80], !P5 ;  /* 0x110800801aec7fae */ /* 0x0005e2000e901d48 */
[----:B------:R-:W-:Y:S01]  /*2140*/  LOP3.LUT P6, RZ, R0, 0x4, RZ, 0xc0, !PT ;  /* 0x0000000400ff7812 */ /* 0x000fe200078cc0ff */
[----:B-1----:R-:W-:-:S03]  /*2150*/  IMAD R8, R31, c[0x0][0x290], RZ ;  /* 0x0000a4001f087a24 */ /* 0x002fc600078e02ff */
[----:B------:R-:W-:Y:S01]  /*2160*/  SEL R222, R222, 0xfffffff0, !P6 ;  /* 0xfffffff0dede7807 */ /* 0x000fe20007000000 */
[----:B------:R-:W-:Y:S02]  /*2170*/  IMAD.SHL.U32 R10, R0, 0x20, RZ ;  /* 0x00000020000a7824 */ /* 0x000fe400078e00ff */
[----:B------:R-:W-:-:S04]  /*2180*/  IMAD R2, R239, c[0x0][0x294], R8 ;  /* 0x0000a500ef027a24 */ /* 0x000fc800078e0208 */
[----:B------:R-:W-:Y:S01]  /*2190*/  IMAD.IADD R23, R19, 0x1, R2 ;  /* 0x0000000113177824 */ /* 0x000fe200078e0202 */
[----:B------:R-:W-:-:S04]  /*21a0*/  IADD3 R2, P0, R15, R18, RZ ;  /* 0x000000120f027210 */ /* 0x000fc80007f1e0ff */
[----:B------:R1:W-:Y:S01]  /*21b0*/  STL [R1+0x20], R23 ;  /* 0x0000201701007387 */ /* 0x0003e20000100800 */
[----:B------:R-:W-:Y:S01]  /*21c0*/  IMAD.X R6, R16, 0x1, R23, P0 ;  /* 0x0000000110067824 */ /* 0x000fe200000e0617 */
[----:B------:R-:W-:-:S04]  /*21d0*/  LEA R8, P0, R2, c[0x0][0x280], 0x2 ;  /* 0x0000a00002087a11 */ /* 0x000fc800078010ff */
[----:B------:R-:W-:Y:S01]  /*21e0*/  LEA.HI.X R9, R2, c[0x0][0x284], R6, 0x2, P0 ;  /* 0x0000a10002097a11 */ /* 0x000fe200000f1406 */
[----:B------:R-:W-:Y:S01]  /*21f0*/  IMAD.IADD R6, R240, 0x1, -R7 ;  /* 0x00000001f0067824 */ /* 0x000fe200078e0a07 */
[----:B------:R-:W-:Y:S01]  /*2200*/  LEA.HI R2, R4, R0, RZ, 0x3 ;  /* 0x0000000004027211 */ /* 0x000fe200078f18ff */
[----:B------:R-:W-:Y:S01]  /*2210*/  IMAD.SHL.U32 R7, R0, 0x4, RZ ;  /* 0x0000000400077824 */ /* 0x000fe200078e00ff */
[----:B------:R-:W-:Y:S01]  /*2220*/  ISETP.GE.AND P0, PT, R240, 0x10, PT ;  /* 0x00000010f000780c */ /* 0x000fe20003f06270 */
[----:B------:R-:W-:Y:S01]  /*2230*/  IMAD R11, R6, 0x2, R220 ;  /* 0x00000002060b7824 */ /* 0x000fe200078e02dc */
[----:B------:R-:W-:Y:S01]  /*2240*/  LOP3.LUT R4, R2, 0xfffffff8, RZ, 0xc0, !PT ;  /* 0xfffffff802047812 */ /* 0x000fe200078ec0ff */
[----:B------:R-:W-:Y:S02]  /*2250*/  IMAD.SHL.U32 R6, R3, 0x100, RZ ;  /* 0x0000010003067824 */ /* 0x000fe400078e00ff */
        /* <DEDUP_REMOVED lines=45> */
.L_x_806:
[----:B------:R-:W-:Y:S04]  /*2530*/  DEPBAR.LE SB0, 0x1 ;  /* 0x000080400000791a */ /* 0x000fe80000000000 */
[----:B------:R-:W-:Y:S01]  /*2540*/  BAR.SYNC.DEFER_BLOCKING 0x0 ;  /* 0x0000000000007b1d */ /* 0x000fe20000010000 */
[----:B-1----:R-:W-:Y:S02]  /*2550*/  IMAD.U32 R0, RZ, RZ, UR4 ;  /* 0x00000004ff007e24 */ /* 0x002fe4000f8e00ff */
[----:B------:R-:W-:Y:S02]  /*2560*/  IMAD.U32 R148, RZ, RZ, UR4 ;  /* 0x00000004ff947e24 */ /* 0x000fe4000f8e00ff */
[----:B------:R-:W-:Y:S02]  /*2570*/  IMAD R0, R0, 0x2000, R223 ;  /* 0x0000200000007824 */ /* 0x000fe400078e02df */
[----:B------:R-:W-:Y:S01]  /*2580*/  IMAD.U32 R42, RZ, RZ, UR4 ;  /* 0x00000004ff2a7e24 */ /* 0x000fe2000f8e00ff */
[----:B------:R-:W-:Y:S01]  /*2590*/  LEA R148, R148, R228, 0xd ;  /* 0x000000e494947211 */ /* 0x000fe200078e68ff */
[----:B------:R-:W-:Y:S01]  /*25a0*/  IMAD.U32 R149, RZ, RZ, UR4 ;  /* 0x00000004ff957e24 */ /* 0x000fe2000f8e00ff */
[----:B------:R-:W-:Y:S01]  /*25b0*/  SHF.L.U32 R0, R0, 0x1, RZ ;  /* 0x0000000100007819 */ /* 0x000fe200000006ff */
[----:B------:R-:W-:Y:S01]  /*25c0*/  IMAD.MOV.U32 R243, RZ, RZ, R233 ;  /* 0x000000fffff37224 */ /* 0x000fe200078e00e9 */
[----:B------:R-:W-:Y:S01]  /*25d0*/  LEA R42, R42, R226, 0xd ;  /* 0x000000e22a2a7211 */ /* 0x000fe200078e68ff */
[----:B------:R-:W-:Y:S01]  /*25e0*/  IMAD.IADD R154, R223, 0x1, R148 ;  /* 0x00000001df9a7824 */ /* 0x000fe200078e0294 */
[----:B------:R-:W-:Y:S02]  /*25f0*/  LEA R149, R149, R232, 0xd ;  /* 0x000000e895957211 */ /* 0x000fe400078e68ff */
[C---:B------:R-:W-:Y:S02]  /*2600*/  IADD3 R150, R223.reuse, R148, R226 ;  /* 0x00000094df967210 */ /* 0x040fe40007ffe0e2 */
[----:B------:R-:W-:Y:S01]  /*2610*/  SHF.L.U32 R154, R154, 0x1, RZ ;  /* 0x000000019a9a7819 */ /* 0x000fe200000006ff */
[C---:B------:R-:W-:Y:S01]  /*2620*/  IMAD.IADD R148, R223.reuse, 0x1, R149 ;  /* 0x00000001df947824 */ /* 0x040fe200078e0295 */
[----:B------:R-:W-:Y:S03]  /*2630*/  SHF.L.U32 R150, R150, 0x1, RZ ;  /* 0x0000000196967819 */ /* 0x000fe600000006ff */
        /* <DEDUP_REMOVED lines=10> */
[----:B------:R-:W-:Y:S04]  /*26e0*/  LDSM.16.M88.4 R148, [R150+0x6080] ;  /* 0x006080009694783b */ /* 0x000fe80000000200 */
[----:B------:R-:W-:Y:S01]  /*26f0*/  LDSM.16.M88.2 R152, [R221+0x1080] ;  /* 0x00108000dd98783b */ /* 0x000fe20000000100 */
[-C--:B-1----:R-:W-:Y:S08]  /*2700*/  HMMA.16816.F32.BF16 R4, R20, R2.reuse, RZ ;  /* 0x000000021404723c */ /* 0x082ff000000418ff */
[C---:B--2---:R-:W-:Y:S01]  /*2710*/  HMMA.16816.F32.BF16 R8, R24.reuse, R2, RZ ;  /* 0x000000021808723c */ /* 0x044fe200000418ff */
[----:B------:R-:W1:Y:S07]  /*2720*/  LDSM.16.M88.2 R2, [R219+0x2080] ;  /* 0x00208000db02783b */ /* 0x000e6e0000000100 */
[-C--:B---3--:R-:W-:Y:S08]  /*2730*/  HMMA.16816.F32.BF16 R12, R24, R16.reuse, RZ ;  /* 0x00000010180c723c */ /* 0x088ff000000418ff */
[C---:B------:R-:W-:Y:S08]  /*2740*/  HMMA.16816.F32.BF16 R16, R20.reuse, R16, RZ ;  /* 0x000000101410723c */ /* 0x040ff000000418ff */
[-C--:B----4-:R-:W-:Y:S08]  /*2750*/  HMMA.16816.F32.BF16 R20, R20, R28.reuse, RZ ;  /* 0x0000001c1414723c */ /* 0x090ff000000418ff */
[----:B------:R-:W-:Y:S07]  /*2760*/  HMMA.16816.F32.BF16 R24, R24, R28, RZ ;  /* 0x0000001c1818723c */ /* 0x000fee00000418ff */
[----:B------:R-:W-:Y:S01]  /*2770*/  IMAD.IADD R28, R223, 0x1, R42 ;  /* 0x00000001df1c7824 */ /* 0x000fe200078e022a */
[-C--:B-----5:R-:W-:Y:S01]  /*2780*/  HMMA.16816.F32.BF16 R4, R32, R30.reuse, R4 ;  /* 0x0000001e2004723c */ /* 0x0a0fe20000041804 */
[----:B------:R-:W-:Y:S04]  /*2790*/  LDSM.16.M88.2 R42, [R218+0x2080] ;  /* 0x00208000da2a783b */ /* 0x000fe80000000100 */
[----:B------:R-:W-:Y:S02]  /*27a0*/  SHF.L.U32 R155, R28, 0x1, RZ ;  /* 0x000000011c9b7819 */ /* 0x000fe400000006ff */
[----:B------:R-:W-:Y:S01]  /*27b0*/  LDSM.16.M88.2 R28, [R218+0x80] ;  /* 0x00008000da1c783b */ /* 0x000fe20000000100 */
[C---:B------:R-:W-:Y:S03]  /*27c0*/  HMMA.16816.F32.BF16 R8, R36.reuse, R30, R8 ;  /* 0x0000001e2408723c */ /* 0x040fe60000041808 */
[----:B------:R-:W2:Y:S04]  /*27d0*/  LDSM.16.M88.4 R44, [R155+0x6080] ;  /* 0x006080009b2c783b */ /* 0x000ea80000000200 */
[----:B------:R-:W3:Y:S01]  /*27e0*/  LDSM.16.M88.4 R48, [R155+0x7080] ;  /* 0x007080009b30783b */ /* 0x000ee20000000200 */
[-C--:B------:R-:W-:Y:S03]  /*27f0*/  HMMA.16816.F32.BF16 R12, R36, R40.reuse, R12 ;  /* 0x00000028240c723c */ /* 0x080fe6000004180c */
[----:B------:R-:W4:Y:S05]  /*2800*/  LDSM.16.M88.2 R30, [R218+0x1080] ;  /* 0x00108000da1e783b */ /* 0x000f2a0000000100 */
[C---:B------:R-:W-:Y:S01]  /*2810*/  HMMA.16816.F32.BF16 R16, R32.reuse, R40, R16 ;  /* 0x000000282010723c */ /* 0x040fe20000041810 */
[----:B------:R-:W5:Y:S07]  /*2820*/  LDSM.16.M88.2 R40, [R221+0x80] ;  /* 0x00008000dd28783b */ /* 0x000f6e0000000100 */
[-C--:B-1----:R-:W-:Y:S01]  /*2830*/  HMMA.16816.F32.BF16 R20, R32, R2.reuse, R20 ;  /* 0x000000022014723c */ /* 0x082fe20000041814 */
[----:B------:R-:W1:Y:S07]  /*2840*/  LDSM.16.M88.4 R32, [R204+0x7080] ;  /* 0x00708000cc20783b */ /* 0x000e6e0000000200 */
[----:B------:R-:W-:Y:S01]  /*2850*/  HMMA.16816.F32.BF16 R24, R36, R2, R24 ;  /* 0x000000022418723c */ /* 0x000fe20000041818 */
[----:B------:R-:W1:Y:S04]  /*2860*/  LDSM.16.M88.2 R2, [R221+0x2080] ;  /* 0x00208000dd02783b */ /* 0x000e680000000100 */
[----:B------:R-:W-:Y:S04]  /*2870*/  LDSM.16.M88.2 R36, [R217+0x3080] ;  /* 0x00308000d924783b */ /* 0x000fe80000000100 */
[----:B------:R-:W-:Y:S01]  /*2880*/  LDSM.16.M88.2 R38, [R217+0x4080] ;  /* 0x00408000d926783b */ /* 0x000fe20000000100 */
[-C--:B--2---:R-:W-:Y:S08]  /*2890*/  HMMA.16816.F32.BF16 R4, R44, R28.reuse, R4 ;  /* 0x0000001c2c04723c */ /* 0x084ff00000041804 */
[C---:B---3--:R-:W-:Y:S08]  /*28a0*/  HMMA.16816.F32.BF16 R8, R48.reuse, R28, R8 ;  /* 0x0000001c3008723c */ /* 0x048ff00000041808 */
[-C--:B----4-:R-:W-:Y:S08]  /*28b0*/  HMMA.16816.F32.BF16 R12, R48, R30.reuse, R12 ;  /* 0x0000001e300c723c */ /* 0x090ff0000004180c */
[C---:B------:R-:W-:Y:S01]  /*28c0*/  HMMA.16816.F32.BF16 R16, R44.reuse, R30, R16 ;  /* 0x0000001e2c10723c */ /* 0x040fe20000041810 */
[----:B------:R-:W2:Y:S07]  /*28d0*/  LDSM.16.M88.4 R28, [R0+0x8080] ;  /* 0x00808000001c783b */ /* 0x000eae0000000200 */
[-C--:B------:R-:W-:Y:S01]  /*28e0*/  HMMA.16816.F32.BF16 R20, R44, R42.reuse, R20 ;  /* 0x0000002a2c14723c */ /* 0x080fe20000041814 */
[----:B------:R3:W4:Y:S07]  /*28f0*/  LDSM.16.M88.4 R44, [R0+0x9080] ;  /* 0x00908000002c783b */ /* 0x00072e0000000200 */
[----:B------:R-:W-:Y:S01]  /*2900*/  HMMA.16816.F32.BF16 R24, R48, R42, R24 ;  /* 0x0000002a3018723c */ /* 0x000fe20000041818 */
[----:B------:R-:W-:Y:S04]  /*2910*/  LDSM.16.M88.4 R48, [R154+0x9080] ;  /* 0x009080009a30783b */ /* 0x000fe80000000200 */
[----:B------:R-:W-:Y:S03]  /*2920*/  LDSM.16.M88.2 R42, [R219+0x4080] ;  /* 0x00408000db2a783b */ /* 0x000fe60000000100 */
[-C--:B-----5:R-:W-:Y:S08]  /*2930*/  HMMA.16816.F32.BF16 R4, R148, R40.reuse, R4 ;  /* 0x000000289404723c */ /* 0x0a0ff00000041804 */
[C---:B-1----:R-:W-:Y:S01]  /*2940*/  HMMA.16816.F32.BF16 R8, R32.reuse, R40, R8 ;  /* 0x000000282008723c */ /* 0x042fe20000041808 */
[----:B------:R-:W1:Y:S03]  /*2950*/  LDSM.16.M88.2 R40, [R217+0x5080] ;  /* 0x00508000d928783b */ /* 0x000e660000000100 */
[----:B---3--:R-:W-:Y:S04]  /*2960*/  MOV R0, UR4 ;  /* 0x0000000400007c02 */ /* 0x008fe80008000f00 */
[-C--:B------:R-:W-:Y:S04]  /*2970*/  HMMA.16816.F32.BF16 R12, R32, R152.reuse, R12 ;  /* 0x00000098200c723c */ /* 0x080fe8000004180c */
[----:B------:R-:W-:Y:S04]  /*2980*/  IMAD R0, R0, 0x2000, R231 ;  /* 0x0000200000007824 */ /* 0x000fe800078e02e7 */
[C---:B------:R-:W-:Y:S01]  /*2990*/  HMMA.16816.F32.BF16 R16, R148.reuse, R152, R16 ;  /* 0x000000989410723c */ /* 0x040fe20000041810 */
[----:B------:R-:W-:Y:S03]  /*29a0*/  LDSM.16.M88.4 R152, [R155+0x9080] ;  /* 0x009080009b98783b */ /* 0x000fe60000000200 */
[----:B------:R-:W-:Y:S04]  /*29b0*/  SHF.L.U32 R0, R0, 0x1, RZ ;  /* 0x0000000100007819 */ /* 0x000fe800000006ff */
[-C--:B------:R-:W-:Y:S08]  /*29c0*/  HMMA.16816.F32.BF16 R20, R148, R2.reuse, R20 ;  /* 0x000000029414723c */ /* 0x080ff00000041814 */
[----:B------:R-:W-:Y:S01]  /*29d0*/  HMMA.16816.F32.BF16 R24, R32, R2, R24 ;  /* 0x000000022018723c */ /* 0x000fe20000041818 */
[----:B------:R-:W-:Y:S04]  /*29e0*/  LDSM.16.M88.2 R2, [R219+0x3080] ;  /* 0x00308000db02783b */ /* 0x000fe80000000100 */
[----:B------:R3:W5:Y:S03]  /*29f0*/  LDSM.16.M88.4 R32, [R0+0x8080] ;  /* 0x008080000020783b */ /* 0x0007660000000200 */
[-C--:B--2---:R-:W-:Y:S08]  /*2a00*/  HMMA.16816.F32.BF16 R4, R28, R36.reuse, R4 ;  /* 0x000000241c04723c */ /* 0x084ff00000041804 */
[C---:B----4-:R-:W-:Y:S01]  /*2a10*/  HMMA.16816.F32.BF16 R8, R44.reuse, R36, R8 ;  /* 0x000000242c08723c */ /* 0x050fe20000041808 */
[----:B------:R-:W2:Y:S07]  /*2a20*/  LDSM.16.M88.2 R36, [R219+0x5080] ;  /* 0x00508000db24783b */ /* 0x000eae0000000100 */
[-C--:B------:R-:W-:Y:S01]  /*2a30*/  HMMA.16816.F32.BF16 R12, R44, R38.reuse, R12 ;  /* 0x000000262c0c723c */ /* 0x080fe2000004180c */
[----:B---3--:R-:W-:Y:S07]  /*2a40*/  IMAD.U32 R0, RZ, RZ, UR4 ;  /* 0x00000004ff007e24 */ /* 0x008fee000f8e00ff */
[C---:B------:R-:W-:Y:S01]  /*2a50*/  HMMA.16816.F32.BF16 R16, R28.reuse, R38, R16 ;  /* 0x000000261c10723c */ /* 0x040fe20000041810 */
[----:B------:R-:W-:Y:S03]  /*2a60*/  LDSM.16.M88.2 R38, [R218+0x3080] ;  /* 0x00308000da26783b */ /* 0x000fe60000000100 */
[----:B------:R-:W-:Y:S04]  /*2a70*/  LEA R0, R0, R229, 0xd ;  /* 0x000000e500007211 */ /* 0x000fe800078e68ff */
[-C--:B-1----:R-:W-:Y:S01]  /*2a80*/  HMMA.16816.F32.BF16 R20, R28, R40.reuse, R20 ;  /* 0x000000281c14723c */ /* 0x082fe20000041814 */
[----:B------:R-:W-:Y:S03]  /*2a90*/  LDSM.16.M88.2 R28, [R218+0x4080] ;  /* 0x00408000da1c783b */ /* 0x000fe60000000100 */
[----:B------:R-:W-:Y:S04]  /*2aa0*/  IMAD.SHL.U32 R0, R0, 0x2, RZ ;  /* 0x0000000200007824 */ /* 0x000fe800078e00ff */
[----:B------:R-:W-:Y:S01]  /*2ab0*/  HMMA.16816.F32.BF16 R24, R44, R40, R24 ;  /* 0x000000282c18723c */ /* 0x000fe20000041818 */
[----:B------:R1:W3:Y:S04]  /*2ac0*/  LDSM.16.M88.4 R148, [R0+0x8080] ;  /* 0x008080000094783b */ /* 0x0002e80000000200 */
[----:B------:R-:W-:Y:S03]  /*2ad0*/  LDSM.16.M88.2 R40, [R221+0x5080] ;  /* 0x00508000dd28783b */ /* 0x000fe60000000100 */
[-C--:B-----5:R-:W-:Y:S08]  /*2ae0*/  HMMA.16816.F32.BF16 R4, R32, R2.reuse, R4 ;  /* 0x000000022004723c */ /* 0x0a0ff00000041804 */
[C---:B------:R-:W-:Y:S01]  /*2af0*/  HMMA.16816.F32.BF16 R8, R48.reuse, R2, R8 ;  /* 0x000000023008723c */ /* 0x040fe20000041808 */
[----:B------:R-:W4:Y:S07]  /*2b00*/  LDSM.16.M88.2 R2, [R218+0x5080] ;  /* 0x00508000da02783b */ /* 0x000f2e0000000100 */
[-C--:B------:R-:W-:Y:S01]  /*2b10*/  HMMA.16816.F32.BF16 R12, R48, R42.reuse, R12 ;  /* 0x0000002a300c723c */ /* 0x080fe2000004180c */
[----:B-1----:R-:W-:Y:S05]  /*2b20*/  MOV R0, UR4 ;  /* 0x0000000400007c02 */ /* 0x002fea0008000f00 */
[----:B------:R-:W-:Y:S02]  /*2b30*/  IMAD R0, R0, 0x2000, R230 ;  /* 0x0000200000007824 */ /* 0x000fe400078e02e6 */
[C---:B------:R-:W-:Y:S04]  /*2b40*/  HMMA.16816.F32.BF16 R16, R32.reuse, R42, R16 ;  /* 0x0000002a2010723c */ /* 0x040fe80000041810 */
[----:B------:R-:W-:Y:S04]  /*2b50*/  SHF.L.U32 R0, R0, 0x1, RZ ;  /* 0x0000000100007819 */ /* 0x000fe800000006ff */
[-C--:B--2---:R-:W-:Y:S01]  /*2b60*/  HMMA.16816.F32.BF16 R20, R32, R36.reuse, R20 ;  /* 0x000000242014723c */ /* 0x084fe20000041814 */
[----:B------:R-:W-:Y:S04]  /*2b70*/  LDSM.16.M88.2 R32, [R221+0x3080] ;  /* 0x00308000dd20783b */ /* 0x000fe80000000100 */
[----:B------:R-:W-:Y:S03]  /*2b80*/  LDSM.16.M88.2 R34, [R221+0x4080] ;  /* 0x00408000dd22783b */ /* 0x000fe60000000100 */
[----:B------:R-:W-:Y:S08]  /*2b90*/  HMMA.16816.F32.BF16 R24, R48, R36, R24 ;  /* 0x000000243018723c */ /* 0x000ff00000041818 */
[-C--:B---3--:R-:W-:Y:S08]  /*2ba0*/  HMMA.16816.F32.BF16 R4, R148, R38.reuse, R4 ;  /* 0x000000269404723c */ /* 0x088ff00000041804 */
[C---:B------:R-:W-:Y:S01]  /*2bb0*/  HMMA.16816.F32.BF16 R8, R152.reuse, R38, R8 ;  /* 0x000000269808723c */ /* 0x040fe20000041808 */
[----:B------:R-:W-:Y:S07]  /*2bc0*/  LDSM.16.M88.4 R36, [R204+0x9080] ;  /* 0x00908000cc24783b */ /* 0x000fee0000000200 */
[-C--:B------:R-:W-:Y:S08]  /*2bd0*/  HMMA.16816.F32.BF16 R12, R152, R28.reuse, R12 ;  /* 0x0000001c980c723c */ /* 0x080ff0000004180c */
[C---:B------:R-:W-:Y:S01]  /*2be0*/  HMMA.16816.F32.BF16 R16, R148.reuse, R28, R16 ;  /* 0x0000001c9410723c */ /* 0x040fe20000041810 */
[----:B------:R1:W2:Y:S07]  /*2bf0*/  LDSM.16.M88.4 R28, [R0+0x8080] ;  /* 0x00808000001c783b */ /* 0x0002ae0000000200 */
[-C--:B----4-:R-:W-:Y:S08]  /*2c00*/  HMMA.16816.F32.BF16 R20, R148, R2.reuse, R20 ;  /* 0x000000029414723c */ /* 0x090ff00000041814 */
[----:B------:R-:W-:Y:S01]  /*2c10*/  HMMA.16816.F32.BF16 R24, R152, R2, R24 ;  /* 0x000000029818723c */ /* 0x000fe20000041818 */
[----:B-1----:R-:W-:Y:S05]  /*2c20*/  IMAD.U32 R0, RZ, RZ, UR4 ;  /* 0x00000004ff007e24 */ /* 0x002fea000f8e00ff */
[----:B------:R-:W-:Y:S05]  /*2c30*/  LEA R0, R0, R237, 0x6 ;  /* 0x000000ed00007211 */ /* 0x000fea00078e30ff */
[----:B------:R1:W3:Y:S04]  /*2c40*/  LDS R204, [R0.X4+0x12080] ;  /* 0x0120800000cc7984 */ /* 0x0002e80000004800 */
[----:B------:R1:W4:Y:S01]  /*2c50*/  LDS R205, [R0.X4+0x120a0] ;  /* 0x0120a00000cd7984 */ /* 0x0003220000004800 */
[-C--:B--2---:R-:W-:Y:S03]  /*2c60*/  HMMA.16816.F32.BF16 R4, R28, R32.reuse, R4 ;  /* 0x000000201c04723c */ /* 0x084fe60000041804 */
[----:B------:R1:W2:Y:S04]  /*2c70*/  LDS R207, [R0.X4+0x12100] ;  /* 0x0121000000cf7984 */ /* 0x0002a80000004800 */
[----:B------:R1:W1:Y:S01]  /*2c80*/  LDS R206, [R0.X4+0x12120] ;  /* 0x0121200000ce7984 */ /* 0x0002620000004800 */
[C---:B------:R-:W-:Y:S01]  /*2c90*/  HMMA.16816.F32.BF16 R8, R36.reuse, R32, R8 ;  /* 0x000000202408723c */ /* 0x040fe20000041808 */
[----:B------:R-:W-:Y:S04]  /*2ca0*/  DEPBAR.LE SB0, 0x0 ;  /* 0x000080000000791a */ /* 0x000fe80000000000 */
[----:B------:R-:W-:Y:S03]  /*2cb0*/  BAR.SYNC.DEFER_BLOCKING 0x0 ;  /* 0x0000000000007b1d */ /* 0x000fe60000010000 */
[-C--:B------:R-:W-:Y:S08]  /*2cc0*/  HMMA.16816.F32.BF16 R12, R36, R34.reuse, R12 ;  /* 0x00000022240c723c */ /* 0x080ff0000004180c */
[C---:B------:R-:W-:Y:S08]  /*2cd0*/  HMMA.16816.F32.BF16 R16, R28.reuse, R34, R16 ;  /* 0x000000221c10723c */ /* 0x040ff00000041810 */
[-C--:B------:R-:W-:Y:S01]  /*2ce0*/  HMMA.16816.F32.BF16 R20, R28, R40.reuse, R20 ;  /* 0x000000281c14723c */ /* 0x080fe20000041814 */
[----:B------:R1:W1:Y:S06]  /*2cf0*/  LDSM.16.M88.4 R44, [R224+0xe080] ;  /* 0x00e08000e02c783b */ /* 0x00026c0000000200 */
[----:B------:R-:W-:Y:S01]  /*2d00*/  IADD3 R28, R233, 0x1, RZ ;  /* 0x00000001e91c7810 */ /* 0x000fe20007ffe0ff */
[----:B------:R-:W-:Y:S01]  /*2d10*/  HMMA.16816.F32.BF16 R24, R36, R40, R24 ;  /* 0x000000282418723c */ /* 0x000fe20000041818 */
[----:B------:R1:W1:Y:S03]  /*2d20*/  LDSM.16.M88.4 R48, [R224+0xf080] ;  /* 0x00f08000e030783b */ /* 0x0002660000000200 */
[----:B------:R-:W-:Y:S01]  /*2d30*/  ISETP.GE.AND P1, PT, R28, R252, PT ;  /* 0x000000fc1c00720c */ /* 0x000fe20003f26270 */
[----:B------:R1:W1:Y:S04]  /*2d40*/  LDSM.16.M88.4 R148, [R225+0xe080] ;  /* 0x00e08000e194783b */ /* 0x0002680000000200 */
[----:B------:R1:W1:Y:S08]  /*2d50*/  LDSM.16.M88.4 R152, [R225+0xf080] ;  /* 0x00f08000e198783b */ /* 0x0002700000000200 */
[----:B------:R-:W-:-:S05]  /*2d60*/  @P1 BRA `(.L_x_804) ;  /* 0x000002c000001947 */ /* 0x000fca0003800000 */
[----:B--234-:R-:W-:Y:S01]  /*2d70*/  SHF.R.S32.HI R3, RZ, 0x1f, R28 ;  /* 0x0000001fff037819 */ /* 0x01cfe2000001141c */
[----:B------:R-:W2:Y:S01]  /*2d80*/  LDL.64 R210, [R1+0x18] ;  /* 0x0000180001d27983 */ /* 0x000ea20000100a00 */
[----:B------:R-:W-:Y:S01]  /*2d90*/  @!P2 LEA R2, R233, 0x40, 0x6 ;  /* 0x00000040e902a811 */ /* 0x000fe200078e30ff */
[----:B------:R-:W-:Y:S02]  /*2da0*/  IMAD.WIDE.U32 R30, R28, c[0x0][0x178], RZ ;  /* 0x00005e001c1e7a25 */ /* 0x000fe400078e00ff */
[----:B------:R-:W3:Y:S02]  /*2db0*/  LDL R208, [R1+0x24] ;  /* 0x0000240001d07983 */ /* 0x000ee40000100800 */
[----:B------:R-:W-:Y:S02]  /*2dc0*/  IMAD R3, R3, c[0x0][0x178], RZ ;  /* 0x00005e0003037a24 */ /* 0x000fe400078e02ff */
[----:B------:R-:W-:Y:S02]  /*2dd0*/  IMAD.SHL.U32 R33, R30, 0x40, RZ ;  /* 0x000000401e217824 */ /* 0x000fe400078e00ff */
[C---:B------:R-:W-:Y:S02]  /*2de0*/  IMAD R3, R28.reuse, c[0x0][0x17c], R3 ;  /* 0x00005f001c037a24 */ /* 0x040fe400078e0203 */
[----:B------:R-:W-:Y:S02]  /*2df0*/  IMAD.MOV.U32 R35, RZ, RZ, -0x40 ;  /* 0xffffffc0ff237424 */ /* 0x000fe400078e00ff */
[----:B------:R-:W-:Y:S02]  /*2e00*/  IMAD.IADD R3, R31, 0x1, R3 ;  /* 0x000000011f037824 */ /* 0x000fe400078e0203 */
[----:B------:R-:W-:Y:S01]  /*2e10*/  IMAD R35, R28, R35, c[0x0][0x168] ;  /* 0x00005a001c237624 */ /* 0x000fe200078e0223 */
[C---:B-12---:R-:W-:Y:S04]  /*2e20*/  @!P2 IADD3 R0, P5, R2.reuse, R210, RZ ;  /* 0x000000d20200a210 */ /* 0x046fe80007fbe0ff */
[----:B---3--:R-:W-:Y:S02]  /*2e30*/  @!P2 LEA.HI.X.SX32 R31, R2, R208, 0x1, P5 ;  /* 0x000000d0021fa211 */ /* 0x008fe400028f0eff */
[----:B------:R-:W-:Y:S02]  /*2e40*/  IADD3 R29, P6, P5, R250, UR10, R33 ;  /* 0x0000000afa1d7c10 */ /* 0x000fe4000fdde021 */
[----:B------:R-:W-:Y:S04]  /*2e50*/  SHF.L.U64.HI R2, R30, 0x6, R3 ;  /* 0x000000061e027819 */ /* 0x000fe80000010203 */
[----:B------:R-:W-:Y:S02]  /*2e60*/  IADD3.X R34, R247, UR5, R2, P6, P5 ;  /* 0x00000005f7227c10 */ /* 0x000fe4000b7ea402 */
[----:B------:R-:W-:Y:S02]  /*2e70*/  IADD3 R3, P6, R33, R250, RZ ;  /* 0x000000fa21037210 */ /* 0x000fe40007fde0ff */
[C---:B------:R-:W-:Y:S04]  /*2e80*/  @!P2 LEA R32, P5, R0.reuse, c[0x0][0x258], 0x2 ;  /* 0x000096000020aa11 */ /* 0x040fe800078a10ff */
[----:B------:R-:W-:Y:S01]  /*2e90*/  @!P2 LEA.HI.X R33, R0, c[0x0][0x25c], R31, 0x2, P5 ;  /* 0x000097000021aa11 */ /* 0x000fe200028f141f */
[----:B------:R-:W-:Y:S01]  /*2ea0*/  IMAD.X R0, R2, 0x1, R247, P6 ;  /* 0x0000000102007824 */ /* 0x000fe200030e06f7 */
[----:B------:R-:W-:Y:S01]  /*2eb0*/  LEA R28, P6, R29, c[0x0][0x160], 0x1 ;  /* 0x000058001d1c7a11 */ /* 0x000fe200078c08ff */
[----:B------:R-:W-:Y:S01]  /*2ec0*/  IMAD.IADD R2, R35, 0x1, -R244 ;  /* 0x0000000123027824 */ /* 0x000fe200078e0af4 */
[----:B------:R-:W-:Y:S02]  /*2ed0*/  LEA R30, P5, R3, c[0x0][0x160], 0x1 ;  /* 0x00005800031e7a11 */ /* 0x000fe400078a08ff */
[----:B------:R-:W-:Y:S02]  /*2ee0*/  LEA.HI.X R29, R29, c[0x0][0x164], R34, 0x1, P6 ;  /* 0x000059001d1d7a11 */ /* 0x000fe400030f0c22 */
[----:B------:R-:W-:Y:S02]  /*2ef0*/  ISETP.LT.OR P6, PT, R2, 0x1, P4 ;  /* 0x000000010200780c */ /* 0x000fe400027c1670 */
[----:B------:R-:W-:Y:S01]  /*2f00*/  LEA.HI.X R31, R3, c[0x0][0x164], R0, 0x1, P5 ;  /* 0x00005900031f7a11 */ /* 0x000fe200028f0c00 */
[----:B------:R-:W-:Y:S01]  /*2f10*/  IMAD.U32 R0, RZ, RZ, UR13 ;  /* 0x0000000dff007e24 */ /* 0x000fe2000f8e00ff */
[----:B------:R-:W-:Y:S02]  /*2f20*/  IADD3 R3, R236, 0x6080, RZ ;  /* 0x00006080ec037810 */ /* 0x000fe40007ffe0ff */
[----:B------:R-:W-:Y:S03]  /*2f30*/  ISETP.LT.OR P5, PT, R2, 0x1, P3 ;  /* 0x000000010200780c */ /* 0x000fe60001fa1670 */
[----:B------:R-:W-:Y:S02]  /*2f40*/  IMAD R0, R0, 0x4000, R3 ;  /* 0x0000400000007824 */ /* 0x000fe400078e0203 */
[----:B------:R-:W-:Y:S03]  /*2f50*/  IMAD.SHL.U32 R3, R240, 0x4, RZ ;  /* 0x00000004f0037824 */ /* 0x000fe600078e00ff */
[----:B------:R-:W-:Y:S01]  /*2f60*/  @!PT LDS RZ, [RZ] ;  /* 0x00000000fffff984 */ /* 0x000fe20000000800 */
[----:B------:R-:W-:Y:S01]  /*2f70*/  @!PT LDS RZ, [RZ] ;  /* 0x00000000fffff984 */ /* 0x000fe20000000800 */
[----:B------:R-:W-:Y:S01]  /*2f80*/  @!PT LDS RZ, [RZ] ;  /* 0x00000000fffff984 */ /* 0x000fe20000000800 */
[----:B------:R1:W-:Y:S01]  /*2f90*/  LDGSTS.E.BYPASS.LTC128B.128 [R0], [R30.64], !P6 ;  /* 0x000000001e007fae */ /* 0x0003e2000f101d48 */
[C---:B------:R-:W-:Y:S04]  /*2fa0*/  ISETP.LT.OR P6, PT, R2.reuse, 0x21, P4 ;  /* 0x000000210200780c */ /* 0x040fe800027c1670 */
[----:B------:R1:W-:Y:S01]  /*2fb0*/  LDGSTS.E.BYPASS.LTC128B.128 [R0+0x2000], [R30.64+0x80], !P5 ;  /* 0x020000801e007fae */ /* 0x0003e2000e901d48 */
[----:B------:R-:W-:Y:S01]  /*2fc0*/  ISETP.LT.OR P5, PT, R2, 0x21, P3 ;  /* 0x000000210200780c */ /* 0x000fe20001fa1670 */
[----:B------:R-:W-:Y:S04]  /*2fd0*/  IMAD.U32 R2, RZ, RZ, UR13 ;  /* 0x0000000dff027e24 */ /* 0x000fe8000f8e00ff */
[----:B------:R-:W-:Y:S03]  /*2fe0*/  @!P2 IMAD R2, R2, 0x40, R3 ;  /* 0x000000400202a824 */ /* 0x000fe600078e0203 */
[----:B------:R1:W-:Y:S01]  /*2ff0*/  LDGSTS.E.BYPASS.LTC128B.128 [R0+0x1000], [R28.64], !P6 ;  /* 0x010000001c007fae */ /* 0x0003e2000f101d48 */
[----:B------:R-:W-:Y:S04]  /*3000*/  @!P2 IMAD.SHL.U32 R2, R2, 0x4, RZ ;  /* 0x000000040202a824 */ /* 0x000fe800078e00ff */
[----:B------:R1:W-:Y:S04]  /*3010*/  LDGSTS.E.BYPASS.LTC128B.128 [R0+0x3000], [R28.64+0x80], !P5 ;  /* 0x030000801c007fae */ /* 0x0003e8000e901d48 */
[----:B------:R1:W-:Y:S02]  /*3020*/  @!P2 LDGSTS.E.BYPASS.LTC128B.128 [R2+0x12080], [R32.64] ;  /* 0x120800002002afae */ /* 0x0003e4000b901d48 */
.L_x_804:
[-C--:B-1234-:R-:W-:Y:S01]  /*3030*/  HMMA.16816.F32.BF16 R28, R44, R156.reuse, RZ ;  /* 0x0000009c2c1c723c */ /* 0x09efe200000418ff */
[----:B------:R-:W2:Y:S03]  /*3040*/  LDL R208, [R1+0x8] ;  /* 0x0000080001d07983 */ /* 0x000ea60000100800 */
[----:B------:R-:W-:Y:S01]  /*3050*/  IMAD.MOV.U32 R0, RZ, RZ, -0x40 ;  /* 0xffffffc0ff007424 */ /* 0x000fe200078e00ff */
[----:B------:R-:W3:Y:S03]  /*3060*/  LDL R3, [R1+0xc] ;  /* 0x00000c0001037983 */ /* 0x000ee60000100800 */
[C---:B------:R-:W-:Y:S01]  /*3070*/  HMMA.16816.F32.BF16 R32, R48.reuse, R156, RZ ;  /* 0x0000009c3020723c */ /* 0x040fe200000418ff */
[----:B------:R-:W0:Y:S03]  /*3080*/  LDGDEPBAR ;  /* 0x00000000000079af */ /* 0x000e260000000000 */
[----:B------:R-:W-:Y:S04]  /*3090*/  SEL R0, R0, 0x40, P0 ;  /* 0x0000004000007807 */ /* 0x000fe80000000000 */
[-C--:B------:R-:W-:Y:S01]  /*30a0*/  HMMA.16816.F32.BF16 R36, R48, R158.reuse, RZ ;  /* 0x0000009e3024723c */ /* 0x080fe200000418ff */
[----:B------:R-:W-:Y:S03]  /*30b0*/  IMAD.IADD R2, R224, 0x1, R0 ;  /* 0x00000001e0027824 */ /* 0x000fe600078e0200 */
[----:B------:R-:W-:Y:S04]  /*30c0*/  IMAD.IADD R0, R0, 0x1, R225 ;  /* 0x0000000100007824 */ /* 0x000fe800078e02e1 */
        /* <DEDUP_REMOVED lines=10> */
[----:B------:R-:W4:Y:S07]  /*3170*/  LDSM.16.M88.4 R152, [R2+0xf080] ;  /* 0x00f080000298783b */ /* 0x000f2e0000000200 */
[-C--:B-1----:R-:W-:Y:S08]  /*3180*/  HMMA.16816.F32.BF16 R28, R148, R168.reuse, R28 ;  /* 0x000000a8941c723c */ /* 0x082ff0000004181c */
[C---:B----4-:R-:W-:Y:S08]  /*3190*/  HMMA.16816.F32.BF16 R32, R152.reuse, R168, R32 ;  /* 0x000000a89820723c */ /* 0x050ff00000041820 */
        /* <DEDUP_REMOVED lines=29> */
[----:B------:R4:W5:Y:S03]  /*3370*/  LDSM.16.M88.4 R152, [R2+0x11080] ;  /* 0x011080000298783b */ /* 0x0009660000000200 */
[----:B----4-:R-:W-:Y:S04]  /*3380*/  IMAD.MOV.U32 R2, RZ, RZ, 0x1 ;  /* 0x00000001ff027424 */ /* 0x010fe800078e00ff */
[-C--:B-1----:R-:W-:Y:S08]  /*3390*/  HMMA.16816.F32.BF16 R28, R148, R192.reuse, R28 ;  /* 0x000000c0941c723c */ /* 0x082ff0000004181c */
[C---:B-----5:R-:W-:Y:S08]  /*33a0*/  HMMA.16816.F32.BF16 R32, R152.reuse, R192, R32 ;  /* 0x000000c09820723c */ /* 0x060ff00000041820 */
[-C--:B------:R-:W-:Y:S08]  /*33b0*/  HMMA.16816.F32.BF16 R36, R152, R194.reuse, R36 ;  /* 0x000000c29824723c */ /* 0x080ff00000041824 */
[C---:B------:R-:W-:Y:S08]  /*33c0*/  HMMA.16816.F32.BF16 R40, R148.reuse, R194, R40 ;  /* 0x000000c29428723c */ /* 0x040ff00000041828 */
[-C--:B------:R-:W-:Y:S01]  /*33d0*/  HMMA.16816.F32.BF16 R44, R148, R196.reuse, R44 ;  /* 0x000000c4942c723c */ /* 0x080fe2000004182c */
[----:B------:R-:W1:Y:S07]  /*33e0*/  LDSM.16.M88.4 R148, [R0+0x10080] ;  /* 0x010080000094783b */ /* 0x000e6e0000000200 */
[----:B------:R-:W-:Y:S01]  /*33f0*/  HMMA.16816.F32.BF16 R48, R152, R196, R48 ;  /* 0x000000c49830723c */ /* 0x000fe20000041830 */
[----:B------:R4:W5:Y:S03]  /*3400*/  LDSM.16.M88.4 R152, [R0+0x11080] ;  /* 0x011080000098783b */ /* 0x0009660000000200 */
[----:B----4-:R-:W-:Y:S04]  /*3410*/  IMAD.MOV.U32 R0, RZ, RZ, -0x60 ;  /* 0xffffffa0ff007424 */ /* 0x010fe800078e00ff */
[----:B--2---:R-:W-:Y:S04]  /*3420*/  IMAD R0, R208, R0, c[0x0][0x198] ;  /* 0x00006600d0007624 */ /* 0x004fe800078e0200 */
[C---:B------:R-:W-:Y:S01]  /*3430*/  IMAD R0, R233.reuse, 0x40, R0 ;  /* 0x00000040e9007824 */ /* 0x040fe200078e0200 */
[-C--:B-1----:R-:W-:Y:S05]  /*3440*/  HMMA.16816.F32.BF16 R28, R148, R198.reuse, R28 ;  /* 0x000000c6941c723c */ /* 0x082fea000004181c */
[----:B------:R-:W-:Y:S02]  /*3450*/  IADD3 R0, R0, -c[0x0][0x168], R2 ;  /* 0x80005a0000007a10 */ /* 0x000fe40007ffe002 */
[----:B------:R-:W-:Y:S01]  /*3460*/  IADD3 R233, R233, 0x1, RZ ;  /* 0x00000001e9e97810 */ /* 0x000fe20007ffe0ff */
[C---:B-----5:R-:W-:Y:S08]  /*3470*/  HMMA.16816.F32.BF16 R32, R152.reuse, R198, R32 ;  /* 0x000000c69820723c */ /* 0x060ff00000041820 */
[-C--:B------:R-:W-:Y:S08]  /*3480*/  HMMA.16816.F32.BF16 R36, R152, R200.reuse, R36 ;  /* 0x000000c89824723c */ /* 0x080ff00000041824 */
[C---:B------:R-:W-:Y:S08]  /*3490*/  HMMA.16816.F32.BF16 R40, R148.reuse, R200, R40 ;  /* 0x000000c89428723c */ /* 0x040ff00000041828 */
[-C--:B------:R-:W-:Y:S07]  /*34a0*/  HMMA.16816.F32.BF16 R44, R148, R202.reuse, R44 ;  /* 0x000000ca942c723c */ /* 0x080fee000004182c */
[----:B---3--:R-:W-:Y:S01]  /*34b0*/  IADD3 R148, -R3, R237, R0 ;  /* 0x000000ed03947210 */ /* 0x008fe20007ffe100 */
[----:B------:R-:W-:Y:S01]  /*34c0*/  HMMA.16816.F32.BF16 R48, R152, R202, R48 ;  /* 0x000000ca9830723c */ /* 0x000fe20000041830 */
[----:B------:R-:W1:Y:S03]  /*34d0*/  LDS R3, [R237.X4+0x12280] ;  /* 0x01228000ed037984 */ /* 0x000e660000004800 */
[----:B------:R-:W-:Y:S02]  /*34e0*/  IMNMX R0, R238, R148, PT ;  /* 0x00000094ee007217 */ /* 0x000fe40003800200 */
[----:B------:R-:W-:Y:S02]  /*34f0*/  IADD3 R2, R148, 0x20, RZ ;  /* 0x0000002094027810 */ /* 0x000fe40007ffe0ff */
[----:B------:R-:W-:Y:S04]  /*3500*/  ISETP.GT.AND P5, PT, R0, RZ, PT ;  /* 0x000000ff0000720c */ /* 0x000fe80003fa4270 */
[----:B------:R-:W-:Y:S02]  /*3510*/  FSEL R4, R4, -INF , P5 ;  /* 0xff80000004047808 */ /* 0x000fe40002800000 */
[----:B------:R-:W-:Y:S02]  /*3520*/  ISETP.GT.AND P5, PT, R0, 0x1, PT ;  /* 0x000000010000780c */ /* 0x000fe40003fa4270 */
[----:B------:R-:W-:Y:S01]  /*3530*/  IMNMX R2, R238, R2, PT ;  /* 0x00000002ee027217 */ /* 0x000fe20003800200 */
[--C-:B------:R-:W-:Y:S01]  /*3540*/  FFMA.FTZ R151, R4, c[0x0][0x29c], -R204.reuse ;  /* 0x0000a70004977a23 */ /* 0x100fe200000108cc */
[----:B------:R-:W-:Y:S01]  /*3550*/  FSEL R5, R5, -INF , P5 ;  /* 0xff80000005057808 */ /* 0x000fe20002800000 */
[----:B------:R-:W2:Y:S01]  /*3560*/  LDS R4, [R237.X4+0x122a0] ;  /* 0x0122a000ed047984 */ /* 0x000ea20000004800 */
[----:B------:R-:W-:Y:S03]  /*3570*/  ISETP.GT.AND P5, PT, R0, 0x20, PT ;  /* 0x000000200000780c */ /* 0x000fe60003fa4270 */
[--C-:B------:R-:W-:Y:S01]  /*3580*/  FFMA.FTZ R150, R5, c[0x0][0x29c], -R204.reuse ;  /* 0x0000a70005967a23 */ /* 0x100fe200000108cc */
[----:B------:R-:W-:Y:S01]  /*3590*/  FSEL R16, R16, -INF , P5 ;  /* 0xff80000010107808 */ /* 0x000fe20002800000 */
[----:B------:R-:W-:Y:S01]  /*35a0*/  MUFU.EX2 R151, R151 ;  /* 0x0000009700977308 */ /* 0x000fe20000000800 */
[----:B------:R-:W-:Y:S03]  /*35b0*/  ISETP.GT.AND P5, PT, R0, 0x21, PT ;  /* 0x000000210000780c */ /* 0x000fe60003fa4270 */
[--C-:B------:R-:W-:Y:S01]  /*35c0*/  FFMA.FTZ R149, R16, c[0x0][0x29c], -R204.reuse ;  /* 0x0000a70010957a23 */ /* 0x100fe200000108cc */
[----:B------:R-:W-:Y:S02]  /*35d0*/  FSEL R17, R17, -INF , P5 ;  /* 0xff80000011117808 */ /* 0x000fe40002800000 */
[----:B------:R-:W-:Y:S03]  /*35e0*/  ISETP.GT.AND P5, PT, R0, 0x40, PT ;  /* 0x000000400000780c */ /* 0x000fe60003fa4270 */
[--C-:B------:R-:W-:Y:S01]  /*35f0*/  FFMA.FTZ R17, R17, c[0x0][0x29c], -R204.reuse ;  /* 0x0000a70011117a23 */ /* 0x100fe200000108cc */
[----:B------:R-:W-:Y:S01]  /*3600*/  FSEL R16, R20, -INF , P5 ;  /* 0xff80000014107808 */ /* 0x000fe20002800000 */
[----:B------:R-:W-:Y:S01]  /*3610*/  MUFU.EX2 R150, R150 ;  /* 0x0000009600967308 */ /* 0x000fe20000000800 */
[----:B------:R-:W-:Y:S02]  /*3620*/  ISETP.GT.AND P5, PT, R0, 0x41, PT ;  /* 0x000000410000780c */ /* 0x000fe40003fa4270 */
[----:B------:R-:W-:Y:S01]  /*3630*/  IADD3 R0, R148, 0x8, RZ ;  /* 0x0000000894007810 */ /* 0x000fe20007ffe0ff */
[--C-:B------:R-:W-:Y:S01]  /*3640*/  FFMA.FTZ R16, R16, c[0x0][0x29c], -R204.reuse ;  /* 0x0000a70010107a23 */ /* 0x100fe200000108cc */
[----:B------:R-:W-:Y:S01]  /*3650*/  FSEL R21, R21, -INF , P5 ;  /* 0xff80000015157808 */ /* 0x000fe20002800000 */
[--C-:B-1----:R-:W-:Y:S01]  /*3660*/  FADD.FTZ R44, R44, -R3.reuse ;  /* 0x800000032c2c7221 */ /* 0x102fe20000010000 */
[----:B------:R-:W-:Y:S01]  /*3670*/  IMNMX R0, R238, R0, PT ;  /* 0x00000000ee007217 */ /* 0x000fe20003800200 */
[--C-:B------:R-:W-:Y:S02]  /*3680*/  FADD.FTZ R41, R41, -R3.reuse ;  /* 0x8000000329297221 */ /* 0x100fe40000010000 */
[----:B------:R-:W-:Y:S01]  /*3690*/  FFMA.FTZ R204, R21, c[0x0][0x29c], -R204 ;  /* 0x0000a70015cc7a23 */ /* 0x000fe200000108cc */
[----:B------:R-:W-:Y:S01]  /*36a0*/  ISETP.GT.AND P5, PT, R0, RZ, PT ;  /* 0x000000ff0000720c */ /* 0x000fe20003fa4270 */
[----:B------:R-:W1:Y:S01]  /*36b0*/  MUFU.EX2 R16, R16 ;  /* 0x0000001000107308 */ /* 0x000e620000000800 */
[--C-:B------:R-:W-:Y:S02]  /*36c0*/  FADD.FTZ R45, R45, -R3.reuse ;  /* 0x800000032d2d7221 */ /* 0x100fe40000010000 */
[----:B------:R-:W-:Y:S01]  /*36d0*/  FSEL R6, R6, -INF , P5 ;  /* 0xff80000006067808 */ /* 0x000fe20002800000 */
[--C-:B------:R-:W-:Y:S01]  /*36e0*/  FADD.FTZ R28, R28, -R3.reuse ;  /* 0x800000031c1c7221 */ /* 0x100fe20000010000 */
[----:B------:R-:W-:Y:S01]  /*36f0*/  ISETP.GT.AND P5, PT, R0, 0x1, PT ;  /* 0x000000010000780c */ /* 0x000fe20003fa4270 */
[----:B------:R-:W-:Y:S02]  /*3700*/  FADD.FTZ R29, R29, -R3 ;  /* 0x800000031d1d7221 */ /* 0x000fe40000010000 */
[--C-:B------:R-:W-:Y:S01]  /*3710*/  FFMA.FTZ R21, R6, c[0x0][0x29c], -R205.reuse ;  /* 0x0000a70006157a23 */ /* 0x100fe200000108cd */
[----:B------:R-:W-:Y:S01]  /*3720*/  FSEL R5, R7, -INF , P5 ;  /* 0xff80000007057808 */ /* 0x000fe20002800000 */
[----:B------:R-:W-:Y:S01]  /*3730*/  MUFU.EX2 R204, R204 ;  /* 0x000000cc00cc7308 */ /* 0x000fe20000000800 */
[----:B------:R-:W-:Y:S01]  /*3740*/  ISETP.GT.AND P5, PT, R0, 0x20, PT ;  /* 0x000000200000780c */ /* 0x000fe20003fa4270 */
[--C-:B--2---:R-:W-:Y:S02]  /*3750*/  FADD.FTZ R30, R30, -R4.reuse ;  /* 0x800000041e1e7221 */ /* 0x104fe40000010000 */
[----:B------:R-:W-:Y:S01]  /*3760*/  FFMA.FTZ R5, R5, c[0x0][0x29c], -R205 ;  /* 0x0000a70005057a23 */ /* 0x000fe200000108cd */
[----:B------:R-:W-:Y:S01]  /*3770*/  FSEL R18, R18, -INF , P5 ;  /* 0xff80000012127808 */ /* 0x000fe20002800000 */
[----:B------:R-:W-:Y:S01]  /*3780*/  FADD.FTZ R40, R40, -R3 ;  /* 0x8000000328287221 */ /* 0x000fe20000010000 */
[----:B------:R-:W-:Y:S01]  /*3790*/  ISETP.GT.AND P5, PT, R0, 0x21, PT ;  /* 0x000000210000780c */ /* 0x000fe20003fa4270 */
[--C-:B------:R-:W-:Y:S02]  /*37a0*/  FADD.FTZ R31, R31, -R4.reuse ;  /* 0x800000041f1f7221 */ /* 0x100fe40000010000 */
[--C-:B------:R-:W-:Y:S01]  /*37b0*/  FFMA.FTZ R211, R18, c[0x0][0x29c], -R205.reuse ;  /* 0x0000a70012d37a23 */ /* 0x100fe200000108cd */
[----:B------:R-:W-:Y:S01]  /*37c0*/  FSEL R19, R19, -INF , P5 ;  /* 0xff80000013137808 */ /* 0x000fe20002800000 */
[----:B------:R-:W2:Y:S01]  /*37d0*/  MUFU.EX2 R21, R21 ;  /* 0x0000001500157308 */ /* 0x000ea20000000800 */
[----:B------:R-:W-:Y:S01]  /*37e0*/  ISETP.GT.AND P5, PT, R0, 0x40, PT ;  /* 0x000000400000780c */ /* 0x000fe20003fa4270 */
[----:B-1----:R-:W-:Y:S02]  /*37f0*/  FMUL.FTZ R44, R16, R44 ;  /* 0x0000002c102c7220 */ /* 0x002fe40000410000 */
[--C-:B------:R-:W-:Y:S01]  /*3800*/  FFMA.FTZ R210, R19, c[0x0][0x29c], -R205.reuse ;  /* 0x0000a70013d27a23 */ /* 0x100fe200000108cd */
[----:B------:R-:W-:Y:S01]  /*3810*/  FSEL R22, R22, -INF , P5 ;  /* 0xff80000016167808 */ /* 0x000fe20002800000 */
[--C-:B------:R-:W-:Y:S01]  /*3820*/  FADD.FTZ R43, R43, -R4.reuse ;  /* 0x800000042b2b7221 */ /* 0x100fe20000010000 */
[----:B------:R-:W-:Y:S01]  /*3830*/  ISETP.GT.AND P5, PT, R0, 0x41, PT ;  /* 0x000000410000780c */ /* 0x000fe20003fa4270 */
[--C-:B------:R-:W-:Y:S01]  /*3840*/  FADD.FTZ R47, R47, -R4.reuse ;  /* 0x800000042f2f7221 */ /* 0x100fe20000010000 */
[----:B------:R-:W-:Y:S01]  /*3850*/  IADD3 R0, R148, 0x28, RZ ;  /* 0x0000002894007810 */ /* 0x000fe20007ffe0ff */
[--C-:B------:R-:W-:Y:S01]  /*3860*/  FFMA.FTZ R209, R22, c[0x0][0x29c], -R205.reuse ;  /* 0x0000a70016d17a23 */ /* 0x100fe200000108cd */
[----:B------:R-:W-:Y:S01]  /*3870*/  FSEL R23, R23, -INF , P5 ;  /* 0xff80000017177808 */ /* 0x000fe20002800000 */
[----:B------:R-:W1:Y:S01]  /*3880*/  MUFU.EX2 R5, R5 ;  /* 0x0000000500057308 */ /* 0x000e620000000800 */
[----:B------:R-:W-:Y:S01]  /*3890*/  ISETP.GT.AND P5, PT, R2, RZ, PT ;  /* 0x000000ff0200720c */ /* 0x000fe20003fa4270 */
[--C-:B------:R-:W-:Y:S01]  /*38a0*/  FADD.FTZ R42, R42, -R4.reuse ;  /* 0x800000042a2a7221 */ /* 0x100fe20000010000 */
[----:B------:R-:W-:Y:S01]  /*38b0*/  IMNMX R0, R238, R0, PT ;  /* 0x00000000ee007217 */ /* 0x000fe20003800200 */
[----:B------:R-:W-:Y:S01]  /*38c0*/  FFMA.FTZ R205, R23, c[0x0][0x29c], -R205 ;  /* 0x0000a70017cd7a23 */ /* 0x000fe200000108cd */
[----:B------:R-:W-:Y:S01]  /*38d0*/  FSEL R8, R8, -INF , P5 ;  /* 0xff80000008087808 */ /* 0x000fe20002800000 */
[----:B------:R-:W-:Y:S01]  /*38e0*/  FADD.FTZ R46, R46, -R4 ;  /* 0x800000042e2e7221 */ /* 0x000fe20000010000 */
[----:B------:R-:W-:Y:S01]  /*38f0*/  ISETP.GT.AND P5, PT, R2, 0x1, PT ;  /* 0x000000010200780c */ /* 0x000fe20003fa4270 */
[----:B------:R-:W-:Y:S01]  /*3900*/  FMUL.FTZ R28, R151, R28 ;  /* 0x0000001c971c7220 */ /* 0x000fe20000410000 */
[----:B------:R-:W-:Y:S01]  /*3910*/  ISETP.GT.AND P6, PT, R0, RZ, PT ;  /* 0x000000ff0000720c */ /* 0x000fe20003fc4270 */
[----:B------:R3:W4:Y:S01]  /*3920*/  MUFU.EX2 R208, R205 ;  /* 0x000000cd00d07308 */ /* 0x0007220000000800 */
[----:B------:R-:W-:Y:S01]  /*3930*/  FSEL R9, R9, -INF , P5 ;  /* 0xff80000009097808 */ /* 0x000fe20002800000 */
[--C-:B------:R-:W-:Y:S01]  /*3940*/  FFMA.FTZ R8, R8, c[0x0][0x29c], -R207.reuse ;  /* 0x0000a70008087a23 */ /* 0x100fe200000108cf */
[----:B------:R-:W-:Y:S01]  /*3950*/  ISETP.GT.AND P5, PT, R2, 0x20, PT ;  /* 0x000000200200780c */ /* 0x000fe20003fa4270 */
[----:B--2---:R-:W-:Y:S01]  /*3960*/  FMUL.FTZ R30, R21, R30 ;  /* 0x0000001e151e7220 */ /* 0x004fe20000410000 */
[----:B------:R-:W-:Y:S01]  /*3970*/  FSEL R10, R10, -INF , P6 ;  /* 0xff8000000a0a7808 */ /* 0x000fe20003000000 */
[----:B------:R-:W-:Y:S01]  /*3980*/  FMUL.FTZ R29, R150, R29 ;  /* 0x0000001d961d7220 */ /* 0x000fe20000410000 */
[----:B------:R-:W-:Y:S01]  /*3990*/  FSEL R7, R12, -INF , P5 ;  /* 0xff8000000c077808 */ /* 0x000fe20002800000 */
[----:B------:R-:W-:Y:S01]  /*39a0*/  FMUL.FTZ R19, R204, R45 ;  /* 0x0000002dcc137220 */ /* 0x000fe20000410000 */
[----:B------:R-:W-:Y:S01]  /*39b0*/  ISETP.GT.AND P5, PT, R2, 0x21, PT ;  /* 0x000000210200780c */ /* 0x000fe20003fa4270 */
[----:B------:R-:W-:Y:S01]  /*39c0*/  MUFU.EX2 R8, R8 ;  /* 0x0000000800087308 */ /* 0x000fe20000000800 */
[----:B------:R-:W-:Y:S01]  /*39d0*/  ISETP.GT.AND P6, PT, R0, 0x20, PT ;  /* 0x000000200000780c */ /* 0x000fe20003fc4270 */
[--C-:B------:R-:W-:Y:S01]  /*39e0*/  FFMA.FTZ R7, R7, c[0x0][0x29c], -R207.reuse ;  /* 0x0000a70007077a23 */ /* 0x100fe200000108cf */
[----:B------:R-:W-:Y:S01]  /*39f0*/  F2FP.BF16.PACK_AB R23, R204, R16 ;  /* 0x00000010cc17723e */ /* 0x000fe200000010ff */
[C---:B-1----:R-:W-:Y:S01]  /*3a00*/  FMUL.FTZ R18, R5.reuse, R31 ;  /* 0x0000001f05127220 */ /* 0x042fe20000410000 */
[----:B------:R-:W-:Y:S02]  /*3a10*/  FSEL R14, R14, -INF , P6 ;  /* 0xff8000000e0e7808 */ /* 0x000fe40003000000 */
[----:B------:R-:W-:Y:S02]  /*3a20*/  ISETP.GT.AND P6, PT, R0, 0x40, PT ;  /* 0x000000400000780c */ /* 0x000fe40003fc4270 */
[----:B------:R-:W-:Y:S01]  /*3a30*/  F2FP.BF16.PACK_AB R21, R5, R21 ;  /* 0x000000150515723e */ /* 0x000fe200000010ff */
[----:B------:R-:W1:Y:S01]  /*3a40*/  MUFU.EX2 R149, R149 ;  /* 0x0000009500957308 */ /* 0x000e620000000800 */
[----:B------:R-:W-:Y:S01]  /*3a50*/  FSEL R26, R26, -INF , P6 ;  /* 0xff8000001a1a7808 */ /* 0x000fe20003000000 */
[--C-:B------:R-:W-:Y:S01]  /*3a60*/  FFMA.FTZ R14, R14, c[0x0][0x29c], -R206.reuse ;  /* 0x0000a7000e0e7a23 */ /* 0x100fe200000108ce */
[----:B------:R-:W-:Y:S01]  /*3a70*/  F2FP.BF16.PACK_AB R18, R18, R30 ;  /* 0x0000001e1212723e */ /* 0x000fe200000010ff */
[--C-:B---3--:R-:W-:Y:S01]  /*3a80*/  FFMA.FTZ R205, R9, c[0x0][0x29c], -R207.reuse ;  /* 0x0000a70009cd7a23 */ /* 0x108fe200000108cf */
[----:B------:R-:W-:Y:S01]  /*3a90*/  FSEL R9, R13, -INF , P5 ;  /* 0xff8000000d097808 */ /* 0x000fe20002800000 */
[--C-:B------:R-:W-:Y:S01]  /*3aa0*/  FFMA.FTZ R148, R26, c[0x0][0x29c], -R206.reuse ;  /* 0x0000a7001a947a23 */ /* 0x100fe200000108ce */
[----:B------:R-:W-:Y:S01]  /*3ab0*/  ISETP.GT.AND P5, PT, R2, 0x40, PT ;  /* 0x000000400200780c */ /* 0x000fe20003fa4270 */
[----:B----4-:R-:W-:Y:S01]  /*3ac0*/  FMUL.FTZ R12, R208, R47 ;  /* 0x0000002fd00c7220 */ /* 0x010fe20000410000 */
[----:B------:R-:W-:Y:S01]  /*3ad0*/  F2FP.BF16.PACK_AB R19, R19, R44 ;  /* 0x0000002c1313723e */ /* 0x000fe200000010ff */
[----:B------:R-:W-:Y:S01]  /*3ae0*/  MUFU.EX2 R205, R205 ;  /* 0x000000cd00cd7308 */ /* 0x000fe20000000800 */
[----:B------:R-:W-:Y:S01]  /*3af0*/  FSEL R24, R24, -INF , P5 ;  /* 0xff80000018187808 */ /* 0x000fe20002800000 */
[--C-:B------:R-:W-:Y:S01]  /*3b00*/  FFMA.FTZ R9, R9, c[0x0][0x29c], -R207.reuse ;  /* 0x0000a70009097a23 */ /* 0x100fe200000108cf */
[----:B------:R-:W-:Y:S02]  /*3b10*/  ISETP.GT.AND P5, PT, R2, 0x41, PT ;  /* 0x000000410200780c */ /* 0x000fe40003fa4270 */
[----:B------:R-:W2:Y:S01]  /*3b20*/  LDS R2, [R237.X4+0x12300] ;  /* 0x01230000ed027984 */ /* 0x000ea20000004800 */
[--C-:B------:R-:W-:Y:S01]  /*3b30*/  FFMA.FTZ R6, R24, c[0x0][0x29c], -R207.reuse ;  /* 0x0000a70018067a23 */ /* 0x100fe200000108cf */
[----:B------:R-:W-:Y:S02]  /*3b40*/  FSEL R25, R25, -INF , P5 ;  /* 0xff80000019197808 */ /* 0x000fe40002800000 */
[C---:B------:R-:W-:Y:S01]  /*3b50*/  ISETP.GT.AND P5, PT, R0.reuse, 0x1, PT ;  /* 0x000000010000780c */ /* 0x040fe20003fa4270 */
[----:B------:R-:W3:Y:S02]  /*3b60*/  MUFU.EX2 R17, R17 ;  /* 0x0000001100117308 */ /* 0x000ee40000000800 */
[----:B------:R-:W-:Y:S01]  /*3b70*/  FFMA.FTZ R207, R25, c[0x0][0x29c], -R207 ;  /* 0x0000a70019cf7a23 */ /* 0x000fe200000108cf */
[----:B------:R-:W-:Y:S01]  /*3b80*/  FSEL R11, R11, -INF , P5 ;  /* 0xff8000000b0b7808 */ /* 0x000fe20002800000 */
[----:B-1----:R-:W-:Y:S01]  /*3b90*/  FMUL.FTZ R40, R149, R40 ;  /* 0x0000002895287220 */ /* 0x002fe20000410000 */
[----:B------:R-:W-:Y:S02]  /*3ba0*/  ISETP.GT.AND P5, PT, R0, 0x21, PT ;  /* 0x000000210000780c */ /* 0x000fe40003fa4270 */
[----:B------:R-:W-:Y:S01]  /*3bb0*/  F2FP.BF16.PACK_AB R25, R150, R151 ;  /* 0x000000979619723e */ /* 0x000fe200000010ff */
[--C-:B------:R-:W-:Y:S01]  /*3bc0*/  FFMA.FTZ R11, R11, c[0x0][0x29c], -R206.reuse ;  /* 0x0000a7000b0b7a23 */ /* 0x100fe200000108ce */
[----:B------:R-:W-:Y:S01]  /*3bd0*/  FSEL R15, R15, -INF , P5 ;  /* 0xff8000000f0f7808 */ /* 0x000fe20002800000 */
[----:B------:R-:W1:Y:S01]  /*3be0*/  MUFU.EX2 R211, R211 ;  /* 0x000000d300d37308 */ /* 0x000e620000000800 */
[----:B------:R-:W-:Y:S01]  /*3bf0*/  ISETP.GT.AND P5, PT, R0, 0x41, PT ;  /* 0x000000410000780c */ /* 0x000fe20003fa4270 */
[--C-:B------:R-:W-:Y:S02]  /*3c00*/  FFMA.FTZ R0, R10, c[0x0][0x29c], -R206.reuse ;  /* 0x0000a7000a007a23 */ /* 0x100fe400000108ce */
[--C-:B------:R-:W-:Y:S01]  /*3c10*/  FFMA.FTZ R15, R15, c[0x0][0x29c], -R206.reuse ;  /* 0x0000a7000f0f7a23 */ /* 0x100fe200000108ce */
[----:B------:R-:W-:Y:S05]  /*3c20*/  FSEL R10, R27, -INF , P5 ;  /* 0xff8000001b0a7808 */ /* 0x000fea0002800000 */
[----:B------:R4:W-:Y:S01]  /*3c30*/  MUFU.EX2 R27, R0 ;  /* 0x00000000001b7308 */ /* 0x0009e20000000800 */
[----:B------:R-:W-:Y:S01]  /*3c40*/  FFMA.FTZ R206, R10, c[0x0][0x29c], -R206 ;  /* 0x0000a7000ace7a23 */ /* 0x000fe200000108ce */
[C---:B---3--:R-:W-:Y:S01]  /*3c50*/  F2FP.BF16.PACK_AB R24, R17.reuse, R149 ;  /* 0x000000951118723e */ /* 0x048fe200000010ff */
[----:B------:R-:W-:Y:S01]  /*3c60*/  FMUL.FTZ R20, R17, R41 ;  /* 0x0000002911147220 */ /* 0x000fe20000410000 */
[----:B------:R-:W-:Y:S06]  /*3c70*/  F2FP.BF16.PACK_AB R17, R29, R28 ;  /* 0x0000001c1d11723e */ /* 0x000fec00000010ff */
[----:B------:R-:W3:Y:S01]  /*3c80*/  MUFU.EX2 R26, R11 ;  /* 0x0000000b001a7308 */ /* 0x000ee20000000800 */
[----:B------:R-:W-:Y:S01]  /*3c90*/  F2FP.BF16.PACK_AB R20, R20, R40 ;  /* 0x000000281414723e */ /* 0x000fe200000010ff */
[----:B-1----:R-:W-:Y:S02]  /*3ca0*/  FMUL.FTZ R42, R211, R42 ;  /* 0x0000002ad32a7220 */ /* 0x002fe40000410000 */
[--C-:B--2---:R-:W-:Y:S02]  /*3cb0*/  FADD.FTZ R32, R32, -R2.reuse ;  /* 0x8000000220207221 */ /* 0x104fe40000010000 */
[--C-:B------:R-:W-:Y:S04]  /*3cc0*/  FADD.FTZ R36, R36, -R2.reuse ;  /* 0x8000000224247221 */ /* 0x100fe80000010000 */
[----:B------:R-:W1:Y:S01]  /*3cd0*/  MUFU.EX2 R210, R210 ;  /* 0x000000d200d27308 */ /* 0x000e620000000800 */
[----:B------:R-:W-:Y:S01]  /*3ce0*/  FMUL.FTZ R32, R8, R32 ;  /* 0x0000002008207220 */ /* 0x000fe20000410000 */
[----:B------:R-:W-:Y:S01]  /*3cf0*/  F2FP.BF16.PACK_AB R8, R205, R8 ;  /* 0x00000008cd08723e */ /* 0x000fe200000010ff */
[--C-:B------:R-:W-:Y:S01]  /*3d00*/  FADD.FTZ R37, R37, -R2.reuse ;  /* 0x8000000225257221 */ /* 0x100fe20000010000 */
[----:B----4-:R-:W2:Y:S01]  /*3d10*/  LDS R0, [R237.X4+0x12320] ;  /* 0x01232000ed007984 */ /* 0x010ea20000004800 */
[--C-:B------:R-:W-:Y:S02]  /*3d20*/  FADD.FTZ R49, R49, -R2.reuse ;  /* 0x8000000231317221 */ /* 0x100fe40000010000 */
[--C-:B------:R-:W-:Y:S01]  /*3d30*/  FADD.FTZ R33, R33, -R2.reuse ;  /* 0x8000000221217221 */ /* 0x100fe20000010000 */
[----:B------:R-:W-:Y:S01]  /*3d40*/  STS [R234+0x12480], R25 ;  /* 0x01248019ea007388 */ /* 0x000fe20000000800 */
[----:B------:R-:W-:Y:S01]  /*3d50*/  FADD.FTZ R48, R48, -R2 ;  /* 0x8000000230307221 */ /* 0x000fe20000010000 */
[----:B------:R4:W-:Y:S01]  /*3d60*/  MUFU.EX2 R22, R14 ;  /* 0x0000000e00167308 */ /* 0x0009e20000000800 */
[----:B------:R-:W-:Y:S01]  /*3d70*/  FMUL.FTZ R33, R205, R33 ;  /* 0x00000021cd217220 */ /* 0x000fe20000410000 */
[----:B------:R-:W-:Y:S01]  /*3d80*/  STS [R235], R21 ;  /* 0x00000015eb007388 */ /* 0x000fe20000000800 */
[----:B---3--:R-:W-:Y:S03]  /*3d90*/  F2FP.BF16.PACK_AB R3, R26, R27 ;  /* 0x0000001b1a03723e */ /* 0x008fe600000010ff */
[----:B------:R-:W-:Y:S04]  /*3da0*/  STS [R234+0x12c80], R8 ;  /* 0x012c8008ea007388 */ /* 0x000fe80000000800 */
[----:B------:R-:W3:Y:S01]  /*3db0*/  MUFU.EX2 R7, R7 ;  /* 0x0000000700077308 */ /* 0x000ee20000000800 */
[----:B------:R-:W-:Y:S01]  /*3dc0*/  STS [R235+0x800], R3 ;  /* 0x00080003eb007388 */ /* 0x000fe20000000800 */
[----:B-1----:R-:W-:Y:S03]  /*3dd0*/  FMUL.FTZ R10, R210, R43 ;  /* 0x0000002bd20a7220 */ /* 0x002fe60000410000 */
[----:B------:R-:W-:Y:S02]  /*3de0*/  STS [R234+0x13480], R24 ;  /* 0x01348018ea007388 */ /* 0x000fe40000000800 */
[----:B------:R-:W-:Y:S03]  /*3df0*/  F2FP.BF16.PACK_AB R10, R10, R42 ;  /* 0x0000002a0a0a723e */ /* 0x000fe600000010ff */
[----:B------:R-:W1:Y:S01]  /*3e00*/  MUFU.EX2 R9, R9 ;  /* 0x0000000900097308 */ /* 0x000e620000000800 */
[----:B----4-:R-:W-:Y:S05]  /*3e10*/  F2FP.BF16.PACK_AB R14, R210, R211 ;  /* 0x000000d3d20e723e */ /* 0x010fea00000010ff */
[----:B------:R-:W-:Y:S04]  /*3e20*/  STS [R235+0x1000], R14 ;  /* 0x0010000eeb007388 */ /* 0x000fe80000000800 */
[----:B------:R-:W4:Y:S01]  /*3e30*/  MUFU.EX2 R16, R15 ;  /* 0x0000000f00107308 */ /* 0x000f220000000800 */
[----:B---3--:R-:W-:Y:S02]  /*3e40*/  FMUL.FTZ R36, R7, R36 ;  /* 0x0000002407247220 */ /* 0x008fe40000410000 */
[--C-:B--2---:R-:W-:Y:S02]  /*3e50*/  FADD.FTZ R34, R34, -R0.reuse ;  /* 0x8000000022227221 */ /* 0x104fe40000010000 */
[--C-:B------:R-:W-:Y:S05]  /*3e60*/  FADD.FTZ R35, R35, -R0.reuse ;  /* 0x8000000023237221 */ /* 0x100fea0000010000 */
[----:B------:R-:W2:Y:S01]  /*3e70*/  MUFU.EX2 R209, R209 ;  /* 0x000000d100d17308 */ /* 0x000ea20000000800 */
[----:B------:R-:W-:Y:S02]  /*3e80*/  FMUL.FTZ R34, R27, R34 ;  /* 0x000000221b227220 */ /* 0x000fe40000410000 */
[----:B------:R-:W-:Y:S01]  /*3e90*/  FMUL.FTZ R35, R26, R35 ;  /* 0x000000231a237220 */ /* 0x000fe20000410000 */
[C---:B-1----:R-:W-:Y:S01]  /*3ea0*/  F2FP.BF16.PACK_AB R7, R9.reuse, R7 ;  /* 0x000000070907723e */ /* 0x042fe200000010ff */
[----:B------:R-:W-:Y:S02]  /*3eb0*/  FMUL.FTZ R9, R9, R37 ;  /* 0x0000002509097220 */ /* 0x000fe40000410000 */
[--C-:B------:R-:W-:Y:S02]  /*3ec0*/  FADD.FTZ R38, R38, -R0.reuse ;  /* 0x8000000026267221 */ /* 0x100fe40000010000 */
[----:B------:R-:W-:Y:S01]  /*3ed0*/  STS [R234+0x13c80], R7 ;  /* 0x013c8007ea007388 */ /* 0x000fe20000000800 */
[----:B------:R-:W1:Y:S01]  /*3ee0*/  MUFU.EX2 R207, R207 ;  /* 0x000000cf00cf7308 */ /* 0x000e620000000800 */
[--C-:B------:R-:W-:Y:S01]  /*3ef0*/  FADD.FTZ R39, R39, -R0.reuse ;  /* 0x8000000027277221 */ /* 0x100fe20000010000 */
[----:B------:R-:W-:Y:S01]  /*3f00*/  F2FP.BF16.PACK_AB R9, R9, R36 ;  /* 0x000000240909723e */ /* 0x000fe200000010ff */
[----:B------:R-:W-:Y:S01]  /*3f10*/  FMUL.FTZ R38, R22, R38 ;  /* 0x0000002616267220 */ /* 0x000fe20000410000 */
[C---:B----4-:R-:W-:Y:S01]  /*3f20*/  F2FP.BF16.PACK_AB R2, R16.reuse, R22 ;  /* 0x000000161002723e */ /* 0x050fe200000010ff */
[----:B------:R-:W-:Y:S02]  /*3f30*/  FMUL.FTZ R39, R16, R39 ;  /* 0x0000002710277220 */ /* 0x000fe40000410000 */
[--C-:B------:R-:W-:Y:S02]  /*3f40*/  FADD.FTZ R50, R50, -R0.reuse ;  /* 0x8000000032327221 */ /* 0x100fe40000010000 */
[----:B------:R3:W-:Y:S01]  /*3f50*/  STS [R235+0x1800], R2 ;  /* 0x00180002eb007388 */ /* 0x0007e20000000800 */
[----:B------:R-:W4:Y:S01]  /*3f60*/  MUFU.EX2 R6, R6 ;  /* 0x0000000600067308 */ /* 0x000f220000000800 */
[----:B------:R-:W-:Y:S01]  /*3f70*/  FADD.FTZ R51, R51, -R0 ;  /* 0x8000000033337221 */ /* 0x000fe20000010000 */
[----:B------:R-:W-:Y:S01]  /*3f80*/  F2FP.BF16.PACK_AB R0, R39, R38 ;  /* 0x000000262700723e */ /* 0x000fe200000010ff */
[----:B------:R-:W-:Y:S01]  /*3f90*/  STS [R234+0x14480], R23 ;  /* 0x01448017ea007388 */ /* 0x000fe20000000800 */
[----:B--2---:R-:W-:Y:S01]  /*3fa0*/  F2FP.BF16.PACK_AB R13, R208, R209 ;  /* 0x000000d1d00d723e */ /* 0x004fe200000010ff */
[----:B------:R-:W-:Y:S04]  /*3fb0*/  FMUL.FTZ R46, R209, R46 ;  /* 0x0000002ed12e7220 */ /* 0x000fe80000410000 */
[----:B------:R-:W-:Y:S01]  /*3fc0*/  STS [R235+0x2000], R13 ;  /* 0x0020000deb007388 */ /* 0x000fe20000000800 */
[----:B------:R-:W-:Y:S01]  /*3fd0*/  MUFU.EX2 R15, R148 ;  /* 0x00000094000f7308 */ /* 0x000fe20000000800 */
[----:B------:R-:W-:Y:S01]  /*3fe0*/  F2FP.BF16.PACK_AB R12, R12, R46 ;  /* 0x0000002e0c0c723e */ /* 0x000fe200000010ff */
[C---:B-1----:R-:W-:Y:S08]  /*3ff0*/  FMUL.FTZ R11, R207.reuse, R49 ;  /* 0x00000031cf0b7220 */ /* 0x042ff00000410000 */
[----:B------:R-:W3:Y:S01]  /*4000*/  MUFU.EX2 R5, R206 ;  /* 0x000000ce00057308 */ /* 0x000ee20000000800 */
[----:B----4-:R-:W-:Y:S01]  /*4010*/  F2FP.BF16.PACK_AB R4, R207, R6 ;  /* 0x00000006cf04723e */ /* 0x010fe200000010ff */
[----:B------:R-:W-:Y:S01]  /*4020*/  FMUL.FTZ R48, R6, R48 ;  /* 0x0000003006307220 */ /* 0x000fe20000410000 */
[----:B------:R-:W-:Y:S03]  /*4030*/  F2FP.BF16.PACK_AB R6, R33, R32 ;  /* 0x000000202106723e */ /* 0x000fe600000010ff */
[----:B------:R-:W-:Y:S01]  /*4040*/  STS [R234+0x14c80], R4 ;  /* 0x014c8004ea007388 */ /* 0x000fe20000000800 */
[----:B------:R-:W-:Y:S02]  /*4050*/  F2FP.BF16.PACK_AB R11, R11, R48 ;  /* 0x000000300b0b723e */ /* 0x000fe400000010ff */
[----:B---3--:R-:W-:Y:S01]  /*4060*/  F2FP.BF16.PACK_AB R2, R5, R15 ;  /* 0x0000000f0502723e */ /* 0x008fe200000010ff */
        /* <DEDUP_REMOVED lines=99> */
[C---:B------:R-:W-:Y:S03]  /*46a0*/  IMAD.SHL.U32 R5, R233.reuse, 0x40, RZ ;  /* 0x00000040e9057824 */ /* 0x040fe600078e00ff */
[----:B------:R-:W3:Y:S01]  /*46b0*/  LDL.64 R20, [R1] ;  /* 0x0000000001147983 */ /* 0x000ee20000100a00 */
[----:B------:R-:W-:Y:S02]  /*46c0*/  IMAD R4, R2, c[0x0][0x208], RZ ;  /* 0x0000820002047a24 */ /* 0x000fe400078e02ff */
[C---:B------:R-:W-:Y:S01]  /*46d0*/  IMAD.WIDE.U32 R2, R233.reuse, c[0x0][0x208], RZ ;  /* 0x00008200e9027a25 */ /* 0x040fe200078e00ff */
[----:B------:R-:W4:Y:S03]  /*46e0*/  LDL R9, [R1+0x20] ;  /* 0x0000200001097983 */ /* 0x000f260000100800 */
[----:B------:R-:W-:Y:S02]  /*46f0*/  IMAD R4, R233, c[0x0][0x20c], R4 ;  /* 0x00008300e9047a24 */ /* 0x000fe400078e0204 */
[C---:B------:R-:W-:Y:S02]  /*4700*/  IMAD.SHL.U32 R6, R2.reuse, 0x40, RZ ;  /* 0x0000004002067824 */ /* 0x040fe400078e00ff */
[----:B------:R-:W-:Y:S05]  /*4710*/  IMAD.IADD R3, R3, 0x1, R4 ;  /* 0x0000000103037824 */ /* 0x000fea00078e0204 */
[----:B------:R-:W-:Y:S02]  /*4720*/  SHF.L.U64.HI R3, R2, 0x6, R3 ;  /* 0x0000000602037819 */ /* 0x000fe40000010203 */
[----:B------:R-:W-:Y:S02]  /*4730*/  IADD3 R2, -R244, c[0x0][0x168], -R5 ;  /* 0x00005a00f4027a10 */ /* 0x000fe40007ffe905 */
[C---:B--2---:R-:W-:Y:S02]  /*4740*/  IADD3 R4, P1, R5.reuse, R10, RZ ;  /* 0x0000000a05047210 */ /* 0x044fe40007f3e0ff */
[----:B---3--:R-:W-:Y:S02]  /*4750*/  IADD3 R10, P6, P5, R20, UR6, R6 ;  /* 0x00000006140a7c10 */ /* 0x008fe4000fdde006 */
[----:B----4-:R-:W-:Y:S02]  /*4760*/  LEA.HI.X.SX32 R7, R5, R9, 0x1, P1 ;  /* 0x0000000905077211 */ /* 0x010fe400008f0eff */
[----:B------:R-:W-:Y:S02]  /*4770*/  IADD3.X R11, R249, UR7, R3, P6, P5 ;  /* 0x00000007f90b7c10 */ /* 0x000fe4000b7ea403 */
[----:B------:R-:W-:Y:S02]  /*4780*/  IADD3 R5, P6, R6, R20, RZ ;  /* 0x0000001406057210 */ /* 0x000fe40007fde0ff */
[----:B------:R-:W-:Y:S02]  /*4790*/  LOP3.LUT P1, RZ, R246, 0x1, RZ, 0xc0, !PT ;  /* 0x00000001f6ff7812 */ /* 0x000fe4000782c0ff */
[C---:B------:R-:W-:Y:S01]  /*47a0*/  LEA R8, P5, R4.reuse, c[0x0][0x280], 0x2 ;  /* 0x0000a00004087a11 */ /* 0x040fe200078a10ff */
[----:B------:R-:W-:Y:S01]  /*47b0*/  IMAD.X R3, R3, 0x1, R249, P6 ;  /* 0x0000000103037824 */ /* 0x000fe200030e06f9 */
[C---:B------:R-:W-:Y:S02]  /*47c0*/  LEA R6, P6, R5.reuse, c[0x0][0x1f0], 0x1 ;  /* 0x00007c0005067a11 */ /* 0x040fe400078c08ff */
[----:B------:R-:W-:Y:S02]  /*47d0*/  LEA.HI.X R9, R4, c[0x0][0x284], R7, 0x2, P5 ;  /* 0x0000a10004097a11 */ /* 0x000fe400028f1407 */
[----:B------:R-:W-:Y:S02]  /*47e0*/  ISETP.LT.OR P5, PT, R2, 0x1, !P1 ;  /* 0x000000010200780c */ /* 0x000fe40004fa1670 */
[----:B------:R-:W-:Y:S02]  /*47f0*/  LEA.HI.X R7, R5, c[0x0][0x1f4], R3, 0x1, P6 ;  /* 0x00007d0005077a11 */ /* 0x000fe400030f0c03 */
[----:B------:R-:W-:Y:S02]  /*4800*/  LEA R4, P6, R10, c[0x0][0x1f0], 0x1 ;  /* 0x00007c000a047a11 */ /* 0x000fe400078c08ff */
[----:B------:R-:W-:Y:S02]  /*4810*/  ISETP.LT.OR P1, PT, R2, 0x21, !P1 ;  /* 0x000000210200780c */ /* 0x000fe40004f21670 */
[----:B------:R-:W-:Y:S02]  /*4820*/  LEA.HI.X R5, R10, c[0x0][0x1f4], R11, 0x1, P6 ;  /* 0x00007d000a057a11 */ /* 0x000fe400030f0c0b */
[----:B------:R-:W-:Y:S03]  /*4830*/  LOP3.LUT P6, RZ, R246, 0x2, RZ, 0xc0, !PT ;  /* 0x00000002f6ff7812 */ /* 0x000fe600078cc0ff */
[----:B------:R-:W-:Y:S01]  /*4840*/  @!PT LDS RZ, [RZ] ;  /* 0x00000000fffff984 */ /* 0x000fe20000000800 */
[----:B------:R-:W-:Y:S01]  /*4850*/  @!PT LDS RZ, [RZ] ;  /* 0x00000000fffff984 */ /* 0x000fe20000000800 */
[----:B------:R-:W-:Y:S01]  /*4860*/  @!PT LDS RZ, [RZ] ;  /* 0x00000000fffff984 */ /* 0x000fe20000000800 */
[----:B------:R1:W-:Y:S01]  /*4870*/  LDGSTS.E.BYPASS.LTC128B.128 [R236+0xe080], [R6.64], !P5 ;  /* 0x0e08000006ec7fae */ /* 0x0003e2000e901d48 */
[C---:B------:R-:W-:Y:S02]  /*4880*/  ISETP.LT.OR P5, PT, R2.reuse, 0x1, !P6 ;  /* 0x000000010200780c */ /* 0x040fe400077a1670 */
[----:B------:R-:W-:Y:S01]  /*4890*/  ISETP.LT.OR P6, PT, R2, 0x21, !P6 ;  /* 0x000000210200780c */ /* 0x000fe200077c1670 */
[----:B------:R-:W-:Y:S10]  /*48a0*/  @!P2 IMAD.SHL.U32 R2, R240, 0x10, RZ ;  /* 0x00000010f002a824 */ /* 0x000ff400078e00ff */
[----:B------:R1:W-:Y:S04]  /*48b0*/  LDGSTS.E.BYPASS.LTC128B.128 [R236+0x10080], [R6.64+0x80], !P5 ;  /* 0x1008008006ec7fae */ /* 0x0003e8000e901d48 */
[----:B------:R1:W-:Y:S04]  /*48c0*/  LDGSTS.E.BYPASS.LTC128B.128 [R236+0xf080], [R4.64], !P1 ;  /* 0x0f08000004ec7fae */ /* 0x0003e8000c901d48 */
[----:B------:R1:W-:Y:S04]  /*48d0*/  LDGSTS.E.BYPASS.LTC128B.128 [R236+0x11080], [R4.64+0x80], !P6 ;  /* 0x1108008004ec7fae */ /* 0x0003e8000f101d48 */
[----:B------:R1:W-:Y:S02]  /*48e0*/  @!P2 LDGSTS.E.BYPASS.LTC128B.128 [R2+0x12280], [R8.64] ;  /* 0x122800000802afae */ /* 0x0003e4000b901d48 */
.L_x_805:
[-C--:B-1-34-:R-:W-:Y:S01]  /*48f0*/  HMMA.16816.F32.BF16 R4, R32, R16.reuse, RZ ;  /* 0x000000102004723c */ /* 0x09afe200000418ff */
[----:B------:R-:W-:Y:S01]  /*4900*/  LDSM.16.M88.4 R44, [R220+0x1800] ;  /* 0x00180000dc2c783b */ /* 0x000fe20000000200 */
[----:B------:R-:W-:Y:S02]  /*4910*/  UIADD3 UR12, UR4, 0x1, URZ ;  /* 0x00000001040c7890 */ /* 0x000fe4000fffe03f */
[----:B------:R-:W-:Y:S01]  /*4920*/  IMAD.WIDE.U32 R2, R242, c[0x0][0x238], R240 ;  /* 0x00008e00f2027a25 */ /* 0x000fe200078e00f0 */
[----:B------:R-:W-:Y:S01]  /*4930*/  UISETP.GE.AND UP1, UPT, UR4, 0x1, UPT ;  /* 0x000000010400788c */ /* 0x000fe2000bf26270 */
[----:B------:R-:W-:Y:S01]  /*4940*/  LDSM.16.MT88.4 R48, [R0+0x4080] ;  /* 0x004080000030783b */ /* 0x000fe20000004200 */
[----:B------:R-:W-:Y:S01]  /*4950*/  UIADD3 UR11, UR13, 0x1, URZ ;  /* 0x000000010d0b7890 */ /* 0x000fe2000fffe03f */
[C---:B------:R-:W-:Y:S01]  /*4960*/  HMMA.16816.F32.BF16 R8, R36.reuse, R16, RZ ;  /* 0x000000102408723c */ /* 0x040fe200000418ff */
[----:B------:R-:W-:Y:S02]  /*4970*/  UISETP.GE.AND UP0, UPT, UR13, 0x1, UPT ;  /* 0x000000010d00788c */ /* 0x000fe4000bf06270 */
[----:B------:R-:W-:Y:S02]  /*4980*/  LDSM.16.M88.4 R148, [R222+0x1000] ;  /* 0x00100000de94783b */ /* 0x000fe40000000200 */
[----:B------:R-:W-:Y:S03]  /*4990*/  USEL UR13, UR11, URZ, !UP0 ;  /* 0x0000003f0b0d7287 */ /* 0x000fe6000c000000 */
        /* <DEDUP_REMOVED lines=45> */
[----:B------:R-:W-:Y:S01]  /*4c70*/  SHF.R.S32.HI R44, RZ, 0x1f, R239 ;  /* 0x0000001fff2c7819 */ /* 0x000fe200000114ef */
[-C--:B------:R-:W-:Y:S04]  /*4c80*/  HMMA.16816.F32.BF16 R12, R48, R46.reuse, R12 ;  /* 0x0000002e300c723c */ /* 0x080fe8000004180c */
[----:B------:R-:W-:Y:S04]  /*4c90*/  IMAD R44, R44, c[0x0][0x240], RZ ;  /* 0x000090002c2c7a24 */ /* 0x000fe800078e02ff */
[C---:B------:R-:W-:Y:S04]  /*4ca0*/  HMMA.16816.F32.BF16 R16, R36.reuse, R46, R16 ;  /* 0x0000002e2410723c */ /* 0x040fe80000041810 */
[----:B------:R-:W-:Y:S04]  /*4cb0*/  IMAD R44, R239, c[0x0][0x244], R44 ;  /* 0x00009100ef2c7a24 */ /* 0x000fe800078e022c */
        /* <DEDUP_REMOVED lines=14> */
[----:B------:R-:W-:Y:S03]  /*4da0*/  SHF.L.U32 R0, R243, 0xd, RZ ;  /* 0x0000000df3007819 */ /* 0x000fe600000006ff */
        /* <DEDUP_REMOVED lines=10> */
[----:B------:R-:W-:Y:S01]  /*4e50*/  IMAD.U32 R0, RZ, RZ, UR4 ;  /* 0x00000004ff007e24 */ /* 0x000fe2000f8e00ff */
[----:B------:R-:W-:Y:S01]  /*4e60*/  LDSM.16.MT88.4 R44, [R216+0x18080] ;  /* 0x01808000d82c783b */ /* 0x000fe20000004200 */
[----:B------:R-:W-:Y:S01]  /*4e70*/  ISETP.GE.AND P1, PT, R233, R252, PT ;  /* 0x000000fce900720c */ /* 0x000fe20003f26270 */
[----:B------:R-:W-:Y:S03]  /*4e80*/  USEL UR4, UR12, URZ, !UP1 ;  /* 0x0000003f0c047287 */ /* 0x000fe6000c800000 */
[----:B------:R-:W-:Y:S01]  /*4e90*/  RED.E.ADD.F32.FTZ.RN.STRONG.GPU [R2.64], R4 ;  /* 0x000000040200798e */ /* 0x000fe2000c10e788 */
[----:B------:R-:W-:Y:S04]  /*4ea0*/  LEA R0, R0, R227, 0xd ;  /* 0x000000e300007211 */ /* 0x000fe800078e68ff */
[----:B------:R-:W-:Y:S01]  /*4eb0*/  RED.E.ADD.F32.FTZ.RN.STRONG.GPU [R2.64+0x400], R5 ;  /* 0x000400050200798e */ /* 0x000fe2000c10e788 */
[----:B------:R-:W-:Y:S04]  /*4ec0*/  IMAD.SHL.U32 R0, R0, 0x2, RZ ;  /* 0x0000000200007824 */ /* 0x000fe800078e00ff */
        /* <DEDUP_REMOVED lines=146> */
.L_x_803:
[----:B------:R-:W-:Y:S05]  /*57f0*/  @P1 EXIT ;  /* 0x000000000000194d */ /* 0x000fea0003800000 */
[----:B------:R-:W2:Y:S01]  /*5800*/  LDL R2, [R1+0x8] ;  /* 0x0000080001027983 */ /* 0x000ea20000100800 */
[----:B------:R-:W-:Y:S01]  /*5810*/  IMAD.MOV.U32 R0, RZ, RZ, 0x1 ;  /* 0x00000001ff007424 */ /* 0x000fe200078e00ff */
[----:B------:R-:W-:Y:S01]  /*5820*/  BSSY B0, `(.L_x_807) ;  /* 0x000001c000007945 */ /* 0x000fe20003800000 */
[----:B------:R-:W-:Y:S01]  /*5830*/  IMAD.MOV.U32 R7, RZ, RZ, R242 ;  /* 0x000000ffff077224 */ /* 0x000fe200078e00f2 */
[----:B------:R-:W-:Y:S01]  /*5840*/  SHF.R.S32.HI R15, RZ, 0x1f, R239 ;  /* 0x0000001fff0f7819 */ /* 0x000fe200000114ef */
[----:B------:R-:W-:Y:S01]  /*5850*/  BAR.SYNC.DEFER_BLOCKING 0x1, 0x100 ;  /* 0x0044000000007b1d */ /* 0x000fe20000010000 */
[----:B------:R-:W-:Y:S01]  /*5860*/  ISETP.NE.AND P0, PT, R0, c[0x0][0x338], PT ;  /* 0x0000ce0000007a0c */ /* 0x000fe20003f05270 */
[----:B------:R-:W-:-:S12]  /*5870*/  IMAD R0, R239, c[0x0][0x2f4], RZ ;  /* 0x0000bd00ef007a24 */ /* 0x000fd800078e02ff */
[----:B------:R-:W-:-:S05]  /*5880*/  @P0 IMAD.HI.U32 R3, R242, c[0x0][0x33c], RZ ;  /* 0x0000cf00f2030a27 */ /* 0x000fca00078e00ff */
[----:B------:R-:W-:Y:S02]  /*5890*/  @P0 SHF.R.U32.HI R7, RZ, c[0x0][0x340], R3 ;  /* 0x0000d000ff070a19 */ /* 0x000fe40000011603 */
[----:B------:R-:W-:Y:S02]  /*58a0*/  SHF.R.S32.HI R3, RZ, 0x1f, R0 ;  /* 0x0000001fff037819 */ /* 0x000fe40000011400 */
[--C-:B------:R-:W-:Y:S01]  /*58b0*/  SHF.R.S32.HI R12, RZ, 0x1f, R7.reuse ;  /* 0x0000001fff0c7819 */ /* 0x100fe20000011407 */
[----:B------:R-:W-:-:S04]  /*58c0*/  IMAD.MOV R6, RZ, RZ, -R7 ;  /* 0x000000ffff067224 */ /* 0x000fc800078e0a07 */
[----:B------:R-:W-:Y:S02]  /*58d0*/  IMAD R6, R6, c[0x0][0x338], R242 ;  /* 0x0000ce0006067a24 */ /* 0x000fe400078e02f2 */
[----:B--2---:R-:W-:-:S04]  /*58e0*/  IMAD R2, R2, c[0x0][0x358], RZ ;  /* 0x0000d60002027a24 */ /* 0x004fc800078e02ff */
[----:B------:R-:W-:-:S05]  /*58f0*/  IMAD R2, R2, c[0x0][0x2f4], RZ ;  /* 0x0000bd0002027a24 */ /* 0x000fca00078e02ff */
[----:B------:R-:W-:Y:S02]  /*5900*/  IADD3 R0, P1, P0, R2, R0, R7 ;  /* 0x0000000002007210 */ /* 0x000fe4000783e007 */
[----:B------:R-:W-:-:S03]  /*5910*/  SHF.R.S32.HI R2, RZ, 0x1f, R2 ;  /* 0x0000001fff027819 */ /* 0x000fc60000011402 */
[----:B------:R-:W-:Y:S01]  /*5920*/  IMAD.SHL.U32 R13, R0, 0x4, RZ ;  /* 0x00000004000d7824 */ /* 0x000fe200078e00ff */
[----:B------:R-:W-:Y:S02]  /*5930*/  IADD3.X R2, R2, R3, R12, P1, P0 ;  /* 0x0000000302027210 */ /* 0x000fe40000fe040c */
[----:B------:R-:W-:Y:S02]  /*5940*/  ISETP.NE.AND P1, PT, R240, RZ, PT ;  /* 0x000000fff000720c */ /* 0x000fe40003f25270 */
[----:B------:R-:W-:Y:S02]  /*5950*/  SHF.L.U64.HI R14, R0, 0x2, R2 ;  /* 0x00000002000e7819 */ /* 0x000fe40000010202 */
[----:B------:R-:W-:-:S04]  /*5960*/  IADD3 R4, P0, R13, c[0x0][0x350], RZ ;  /* 0x0000d4000d047a10 */ /* 0x000fc80007f1e0ff */
[----:B------:R-:W-:-:S05]  /*5970*/  IADD3.X R5, R14, c[0x0][0x354], RZ, P0, !PT ;  /* 0x0000d5000e057a10 */ /* 0x000fca00007fe4ff */
[----:B------:R-:W-:Y:S05]  /*5980*/  @P1 BRA `(.L_x_808) ;  /* 0x0000005000001947 */ /* 0x000fea0003800000 */
.L_x_809:
[----:B------:R-:W2:Y:S01]  /*5990*/  LDG.E.STRONG.GPU R0, [R4.64] ;  /* 0x0000000804007981 */ /* 0x000ea2000c1ef900 */
[----:B------:R-:W-:Y:S01]  /*59a0*/  YIELD ;  /* 0x0000000000007946 */ /* 0x000fe20003800000 */
[----:B--2---:R-:W-:Y:S01]  /*59b0*/  ISETP.NE.AND P0, PT, R0, R6, PT ;  /* 0x000000060000720c */ /* 0x004fe20003f05270 */
[----:B------:R-:W-:-:S12]  /*59c0*/  CCTL.IVALL ;  /* 0x00000000ff00798f */ /* 0x000fd80002000000 */
[----:B------:R-:W-:Y:S05]  /*59d0*/  @P0 BRA `(.L_x_809) ;  /* 0xffffffb000000947 */ /* 0x000fea000383ffff */
.L_x_808:
[----:B------:R-:W-:Y:S05]  /*59e0*/  BSYNC B0 ;  /* 0x0000000000007941 */ /* 0x000fea0003800000 */
.L_x_807:
[----:B------:R-:W-:Y:S01]  /*59f0*/  MOV R16, 0xffffffff ;  /* 0xffffffff00107802 */ /* 0x000fe20000000f00 */
[----:B------:R-:W-:Y:S05]  /*5a00*/  BRA.CONV ~URZ, `(.L_x_810) ;  /* 0x000000237f007947 */ /* 0x000fea000b800000 */
[----:B------:R-:W-:Y:S02]  /*5a10*/  MOV R2, 0x5a30 ;  /* 0x00005a3000027802 */ /* 0x000fe40000000f00 */
[----:B------:R-:W-:Y:S05]  /*5a20*/  CALL.REL.NOINC `($__internal_4_$__cuda_sm70_warpsync) ;  /* 0x00000a9000007944 */ /* 0x000fea0003c00000 */
.L_x_810:
[----:B------:R-:W2:Y:S01]  /*5a30*/  LDL.LU R0, [R1+0x8] ;  /* 0x0000080001007983 */ /* 0x000ea20000300800 */
[----:B------:R-:W-:Y:S01]  /*5a40*/  IMAD R8, R15, c[0x0][0x330], RZ ;  /* 0x0000cc000f087a24 */ /* 0x000fe200078e02ff */
[----:B------:R-:W-:-:S06]  /*5a50*/  NOP ;  /* 0x0000000000007918 */ /* 0x000fcc0000000000 */
[----:B--2---:R-:W-:Y:S02]  /*5a60*/  IMAD R10, R0, 0x3000, RZ ;  /* 0x00003000000a7824 */ /* 0x004fe400078e02ff */
[----:B------:R-:W-:-:S03]  /*5a70*/  IMAD R0, R12, c[0x0][0x328], RZ ;  /* 0x0000ca000c007a24 */ /* 0x000fc600078e02ff */
[----:B------:R-:W-:Y:S01]  /*5a80*/  SHF.R.S32.HI R2, RZ, 0x1f, R10 ;  /* 0x0000001fff027819 */ /* 0x000fe2000001140a */
[----:B------:R-:W-:Y:S01]  /*5a90*/  IMAD R0, R7, c[0x0][0x32c], R0 ;  /* 0x0000cb0007007a24 */ /* 0x000fe200078e0200 */
[----:B------:R-:W-:-:S04]  /*5aa0*/  IADD3 R10, P0, R10, R240, RZ ;  /* 0x000000f00a0a7210 */ /* 0x000fc80007f1e0ff */
[----:B------:R-:W-:-:S05]  /*5ab0*/  LEA.HI.X.SX32 R11, R240, R2, 0x1, P0 ;  /* 0x00000002f00b7211 */ /* 0x000fca00000f0eff */
        /* <DEDUP_REMOVED lines=57> */
[----:B------:R-:W-:Y:S05]  /*5e50*/  CALL.REL.NOINC `($__internal_4_$__cuda_sm70_warpsync) ;  /* 0x0000066000007944 */ /* 0x000fea0003c00000 */
.L_x_811:
        /* <DEDUP_REMOVED lines=12> */
.L_x_813:
[----:B------:R-:W-:Y:S05]  /*5f20*/  BSYNC B0 ;  /* 0x0000000000007941 */ /* 0x000fea0003800000 */
.L_x_812:
[----:B--2---:R-:W-:Y:S01]  /*5f30*/  IADD3 R4, P0, R13, c[0x0][0x348], RZ ;  /* 0x0000d2000d047a10 */ /* 0x004fe20007f1e0ff */
[----:B------:R-:W-:Y:S03]  /*5f40*/  BSSY B0, `(.L_x_814) ;  /* 0x0000008000007945 */ /* 0x000fe60003800000 */
[----:B------:R-:W-:Y:S01]  /*5f50*/  IADD3.X R5, R14, c[0x0][0x34c], RZ, P0, !PT ;  /* 0x0000d3000e057a10 */ /* 0x000fe200007fe4ff */
[----:B------:R-:W-:Y:S05]  /*5f60*/  @P1 BRA `(.L_x_815) ;  /* 0x0000005000001947 */ /* 0x000fea0003800000 */
.L_x_816:
[----:B------:R-:W2:Y:S01]  /*5f70*/  LDG.E.STRONG.GPU R0, [R4.64] ;  /* 0x0000000804007981 */ /* 0x000ea2000c1ef900 */
[----:B------:R-:W-:Y:S01]  /*5f80*/  YIELD ;  /* 0x0000000000007946 */ /* 0x000fe20003800000 */
[----:B--2---:R-:W-:Y:S01]  /*5f90*/  ISETP.NE.AND P0, PT, R0, R6, PT ;  /* 0x000000060000720c */ /* 0x004fe20003f05270 */
[----:B------:R-:W-:-:S12]  /*5fa0*/  CCTL.IVALL ;  /* 0x00000000ff00798f */ /* 0x000fd80002000000 */
[----:B------:R-:W-:Y:S05]  /*5fb0*/  @P0 BRA `(.L_x_816) ;  /* 0xffffffb000000947 */ /* 0x000fea000383ffff */
.L_x_815:
[----:B------:R-:W-:Y:S05]  /*5fc0*/  BSYNC B0 ;  /* 0x0000000000007941 */ /* 0x000fea0003800000 */
.L_x_814:
[----:B------:R-:W-:Y:S05]  /*5fd0*/  BRA.CONV ~URZ, `(.L_x_817) ;  /* 0x000000237f007947 */ /* 0x000fea000b800000 */
[----:B-1----:R-:W-:Y:S02]  /*5fe0*/  MOV R2, 0x6000 ;  /* 0x0000600000027802 */ /* 0x002fe40000000f00 */
[----:B------:R-:W-:Y:S05]  /*5ff0*/  CALL.REL.NOINC `($__internal_4_$__cuda_sm70_warpsync) ;  /* 0x000004c000007944 */ /* 0x000fea0003c00000 */
.L_x_817:
        /* <DEDUP_REMOVED lines=64> */
.L_x_818:
        /* <DEDUP_REMOVED lines=12> */
        .weak           $__internal_4_$__cuda_sm70_warpsync
        .type           $__internal_4_$__cuda_sm70_warpsync,@function
        .size           $__internal_4_$__cuda_sm70_warpsync,(.L_x_2308 - $__internal_4_$__cuda_sm70_warpsync)
$__internal_4_$__cuda_sm70_warpsync:
[----:B------:R-:W-:Y:S01]  /*64c0*/  MOV R3, 0x0 ;  /* 0x0000000000037802 */ /* 0x000fe20000000f00 */
[----:B------:R-:W-:Y:S04]  /*64d0*/  WARPSYNC R16 ;  /* 0x0000001000007348 */ /* 0x000fe80003800000 */
[----:B------:R-:W-:Y:S05]  /*64e0*/  RET.REL.NODEC R2 `(_ZN7cutlass13device_kernelIN5flash19enable_sm80_to_sm89INS1_16FlashAttnBwdSm80INS1_25CollectiveMainloopBwdSm80ILi2ELi1EN4cute5tupleIJNS5_1CILi64EEENS7_ILi96EEENS7_ILi128EEEEEENS_10bfloat16_tEfNS_4arch4Sm80ELb1ELb0ELb0ELb0ELb1ELb0ELb0ELb0ELi2ELi2ELi2ELi2ELb1EEENS1_24CollectiveEpilogueBwdGQAISB_fSE_Li256ELb0ELb1EEENS1_25SingleTileBwdLPTSchedulerILb0ELi96ELb1EEEEEEEEEvNT_6ParamsE) ;  /* 0xffff9b1002007950 */ /* 0x000fea0003c3ffff */
.L_x_819:
        /* <DEDUP_REMOVED lines=9> */
.L_x_2308:


//--------------------- .text._ZN7cutlass13device_kernelIN5flash19enable_sm80_to_sm89INS1_16FlashAttnBwdSm80INS1_25CollectiveMainloopBwdSm80ILi2ELi1EN4cute5tupleIJNS5_1CILi64EEENS7_ILi96EEENS7_ILi128EEEEEENS_10bfloat16_tEfNS_4arch4Sm80ELb1ELb0ELb0ELb1ELb0ELb0ELb0ELb0ELi2ELi2ELi2ELi2ELb1EEENS1_21CollectiveEpilogueBwdISB_SC_SE_Li256ELb1ELb0ELi4EEENS1_25SingleTileBwdLPTSchedulerILb1ELi96ELb0EEEEEEEEEvNT_6ParamsE --------------------------
	.section	.text._ZN7cutlass13device_kernelIN5flash19enable_sm80_to_sm89INS1_16FlashAttnBwdSm80INS1_25CollectiveMainloopBwdSm80ILi2ELi1EN4cute5tupleIJNS5_1CILi64EEENS7_ILi96EEENS7_ILi128EEEEEENS_10bfloat16_tEfNS_4arch4Sm80ELb1ELb0ELb0ELb1ELb0ELb0ELb0ELb0ELi2ELi2ELi2ELi2ELb1EEENS1_21CollectiveEpilogueBwdISB_SC_SE_Li256ELb1ELb0ELi4EEENS1_25SingleTileBwdLPTSchedulerILb1ELi96ELb0EEEEEEEEEvNT_6ParamsE,"ax",@progbits
	.sectioninfo	@"SHI_REGISTERS=255"
	.align	128
.text._ZN7cutlass13device_kernelIN5flash19enable_sm80_to_sm89INS1_16FlashAttnBwdSm80INS1_25CollectiveMainloopBwdSm80ILi2ELi1EN4cute5tupleIJNS5_1CILi64EEENS7_ILi96EEENS7_ILi128EEEEEENS_10bfloat16_tEfNS_4arch4Sm80ELb1ELb0ELb0ELb1ELb0ELb0ELb0ELb0ELi2ELi2ELi2ELi2ELb1EEENS1_21CollectiveEpilogueBwdISB_SC_SE_Li256ELb1ELb0ELi4EEENS1_25SingleTileBwdLPTSchedulerILb1ELi96ELb0EEEEEEEEEvNT_6ParamsE:
        .type           _ZN7cutlass13device_kernelIN5flash19enable_sm80_to_sm89INS1_16FlashAttnBwdSm80INS1_25CollectiveMainloopBwdSm80ILi2ELi1EN4cute5tupleIJNS5_1CILi64EEENS7_ILi96EEENS7_ILi128EEEEEENS_10bfloat16_tEfNS_4arch4Sm80ELb1ELb0ELb0ELb1ELb0ELb0ELb0ELb0ELi2ELi2ELi2ELi2ELb1EEENS1_21CollectiveEpilogueBwdISB_SC_SE_Li256ELb1ELb0ELi4EEENS1_25SingleTileBwdLPTSchedulerILb1ELi96ELb0EEEEEEEEEvNT_6ParamsE,@function
        .size           _ZN7cutlass13device_kernelIN5flash19enable_sm80_to_sm89INS1_16FlashAttnBwdSm80INS1_25CollectiveMainloopBwdSm80ILi2ELi1EN4cute5tupleIJNS5_1CILi64EEENS7_ILi96EEENS7_ILi128EEEEEENS_10bfloat16_tEfNS_4arch4Sm80ELb1ELb0ELb0ELb1ELb0ELb0ELb0ELb0ELi2ELi2ELi2ELi2ELb1EEENS1_21CollectiveEpilogueBwdISB_SC_SE_Li256ELb1ELb0ELi4EEENS1_25SingleTileBwdLPTSchedulerILb1ELi96ELb0EEEEEEEEEvNT_6ParamsE,(.L_x_2310 - _ZN7cutlass13device_kernelIN5flash19enable_sm80_to_sm89INS1_16FlashAttnBwdSm80INS1_25CollectiveMainloopBwdSm80ILi2ELi1EN4cute5tupleIJNS5_1CILi64EEENS7_ILi96EEENS7_ILi128EEEEEENS_10bfloat16_tEfNS_4arch4Sm80ELb1ELb0ELb0ELb1ELb0ELb0ELb0ELb0ELi2ELi2ELi2ELi2ELb1EEENS1_21CollectiveEpilogueBwdISB_SC_SE_Li256ELb1ELb0ELi4EEENS1_25SingleTileBwdLPTSchedulerILb1ELi96ELb0EEEEEEEEEvNT_6ParamsE)
        .other          _ZN7cutlass13device_kernelIN5flash19enable_sm80_to_sm89INS1_16FlashAttnBwdSm80INS1_25CollectiveMainloopBwdSm80ILi2ELi1EN4cute5tupleIJNS5_1CILi64EEENS7_ILi96EEENS7_ILi128EEEEEENS_10bfloat16_tEfNS_4arch4Sm80ELb1ELb0ELb0ELb1ELb0ELb0ELb0ELb0ELi2ELi2ELi2ELi2ELb1EEENS1_21CollectiveEpilogueBwdISB_SC_SE_Li256ELb1ELb0ELi4EEENS1_25SingleTileBwdLPTSchedulerILb1ELi96ELb0EEEEEEEEEvNT_6ParamsE,@"STO_CUDA_ENTRY STV_DEFAULT"
_ZN7cutlass13device_kernelIN5flash19enable_sm80_to_sm89INS1_16FlashAttnBwdSm80INS1_25CollectiveMainloopBwdSm80ILi2ELi1EN4cute5tupleIJNS5_1CILi64EEENS7_ILi96EEENS7_ILi128EEEEEENS_10bfloat16_tEfNS_4arch4Sm80ELb1ELb0ELb0ELb1ELb0ELb0ELb0ELb0ELi2ELi2ELi2ELi2ELb1EEENS1_21CollectiveEpilogueBwdISB_SC_SE_Li256ELb1ELb0ELi4EEENS1_25SingleTileBwdLPTSchedulerILb1ELi96ELb0EEEEEEEEEvNT_6ParamsE:
[----:B------:R-:W-:Y:S02]  /*0000*/  MOV R1, c[0x0][0x28] ;  /* 0x00000a0000017a02 */ /* 0x000fe40000000f00 */
[----:B------:R-:W1:Y:S01]  /*0010*/  S2R R81, SR_TID.X ;  /* 0x0000000000517919 */ /* 0x000e620000002100 */
[----:B------:R-:W-:Y:S01]  /*0020*/  ULDC.64 UR14, c[0x0][0x118] ;  /* 0x00004600000e7ab9 */ /* 0x000fe20000000a00 */
[----:B------:R-:W-:Y:S02]  /*0030*/  IADD3 R1, R1, -0x40, RZ ;  /* 0xffffffc001017810 */ /* 0x000fe40007ffe0ff */
        /* <DEDUP_REMOVED lines=19> */
[----:B------:R1:W-:Y:S01]  /*0170*/  STL [R1+0x38], R4 ;  /* 0x0000380401007387 */ /* 0x0003e20000100800 */
[----:B------:R-:W-:Y:S01]  /*0180*/  IMAD R3, R4, c[0x0][0x3c4], RZ ;  /* 0x0000f10004037a24 */ /* 0x000fe200078e02ff */
[----:B------:R-:W-:Y:S05]  /*0190*/  BRA `(.L_x_822) ;  /* 0x0000007000007947 */ /* 0x000fea0003800000 */
.L_x_821:
[----:B------:R-:W-:Y:S02]  /*01a0*/  MOV R3, c[0x0][0x3ac] ;  /* 0x0000eb0000037a02 */ /* 0x000fe40000000f00 */
[----:B------:R-:W-:Y:S02]  /*01b0*/  MOV R4, R0 ;  /* 0x0000000000047202 */ /* 0x000fe40000000f00 */
[----:B------:R-:W-:-:S13]  /*01c0*/  ISETP.NE.AND P0, PT, R3, 0x1, PT ;  /* 0x000000010300780c */ /* 0x000fda0003f05270 */
[----:B------:R-:W-:-:S05]  /*01d0*/  @P0 IMAD.HI.U32 R3, R0, c[0x0][0x3b0], RZ ;  /* 0x0000ec0000030a27 */ /* 0x000fca00078e00ff */
[----:B------:R-:W-:-:S05]  /*01e0*/  @P0 SHF.R.U32.HI R4, RZ, c[0x0][0x3b4], R3 ;  /* 0x0000ed00ff040a19 */ /* 0x000fca0000011603 */
[----:B------:R1:W-:Y:S01]  /*01f0*/  STL [R1+0x38], R4 ;  /* 0x0000380401007387 */ /* 0x0003e20000100800 */
[----:B------:R-:W-:-:S03]  /*0200*/  IMAD R3, R4, c[0x0][0x3ac], RZ ;  /* 0x0000eb0004037a24 */ /* 0x000fc600078e02ff */
.L_x_822:
[----:B-1----:R-:W-:Y:S01]  /*0210*/  IMAD.MOV.U32 R4, RZ, RZ, c[0x0][0x3a0] ;  /* 0x0000e800ff047624 */ /* 0x002fe200078e00ff */
[----:B------:R-:W-:Y:S01]  /*0220*/  ISETP.NE.U32.AND P0, PT, RZ, c[0x0][0x3e0], PT ;  /* 0x0000f800ff007a0c */ /* 0x000fe20003f05070 */
[----:B------:R-:W-:-:S03]  /*0230*/  IMAD.IADD R0, R0, 0x1, -R3 ;  /* 0x0000000100007824 */ /* 0x000fc600078e0a03 */
[----:B------:R-:W-:Y:S01]  /*0240*/  ISETP.NE.AND P1, PT, R4, 0x1, PT ;  /* 0x000000010400780c */ /* 0x000fe20003f25270 */
[----:B------:R-:W-:Y:S01]  /*0250*/  IMAD R0, R2, c[0x0][0x3ac], R0 ;  /* 0x0000eb0002007a24 */ /* 0x000fe200078e0200 */
[----:B------:R-:W-:-:S04]  /*0260*/  ISETP.NE.AND.EX P0, PT, RZ, c[0x0][0x3e4], PT, P0 ;  /* 0x0000f900ff007a0c */ /* 0x000fc80003f05300 */
[----:B------:R-:W-:-:S07]  /*0270*/  MOV R4, R0 ;  /* 0x0000000000047202 */ /* 0x000fce0000000f00 */
[----:B------:R-:W-:-:S05]  /*0280*/  @P1 IMAD.HI.U32 R2, R0, c[0x0][0x3a4], RZ ;  /* 0x0000e90000021a27 */ /* 0x000fca00078e00ff */
[----:B------:R-:W-:-:S04]  /*0290*/  @P1 SHF.R.U32.HI R4, RZ, c[0x0][0x3a8], R2 ;  /* 0x0000ea00ff041a19 */ /* 0x000fc80000011602 */
[----:B------:R-:W-:-:S05]  /*02a0*/  IADD3 R2, -R4, RZ, RZ ;  /* 0x000000ff04027210 */ /* 0x000fca0007ffe1ff */
[----:B------:R-:W-:-:S05]  /*02b0*/  IMAD R0, R2, c[0x0][0x3a0], R0 ;  /* 0x0000e80002007a24 */ /* 0x000fca00078e0200 */
[----:B------:R1:W-:Y:S01]  /*02c0*/  STL [R1+0x18], R0 ;  /* 0x0000180001007387 */ /* 0x0003e20000100800 */
[----:B------:R-:W-:Y:S05]  /*02d0*/  @!P0 BRA `(.L_x_823) ;  /* 0x0000004000008947 */ /* 0x000fea0003800000 */
[----:B------:R-:W-:-:S05]  /*02e0*/  MOV R2, 0x4 ;  /* 0x0000000400027802 */ /* 0x000fca0000000f00 */
[----:B------:R-:W-:-:S05]  /*02f0*/  IMAD.WIDE R2, R4, R2, c[0x0][0x3e0] ;  /* 0x0000f80004027625 */ /* 0x000fca00078e0202 */
[----:B-1----:R1:W5:Y:S01]  /*0300*/  LDG.E R0, [R2.64] ;  /* 0x0000000e02007981 */ /* 0x002362000c1e1900 */
[----:B------:R-:W-:Y:S05]  /*0310*/  BRA `(.L_x_824) ;  /* 0x000000a000007947 */ /* 0x000fea0003800000 */
.L_x_823:
[----:B------:R-:W-:-:S04]  /*0320*/  ISETP.NE.U32.AND P0, PT, RZ, c[0x0][0x3d8], PT ;  /* 0x0000f600ff007a0c */ /* 0x000fc80003f05070 */
[----:B------:R-:W-:-:S13]  /*0330*/  ISETP.NE.AND.EX P0, PT, RZ, c[0x0][0x3dc], PT, P0 ;  /* 0x0000f700ff007a0c */ /* 0x000fda0003f05300 */
[----:B------:R-:W-:Y:S05]  /*0340*/  @!P0 BRA `(.L_x_825) ;  /* 0x0000006000008947 */ /* 0x000fea0003800000 */
[----:B------:R-:W-:-:S05]  /*0350*/  MOV R2, 0x4 ;  /* 0x0000000400027802 */ /* 0x000fca0000000f00 */
[----:B------:R-:W-:-:S05]  /*0360*/  IMAD.WIDE R2, R4, R2, c[0x0][0x3d8] ;  /* 0x0000f60004027625 */ /* 0x000fca00078e0202 */
[----:B------:R-:W2:Y:S04]  /*0370*/  LDG.E R5, [R2.64] ;  /* 0x0000000e02057981 */ /* 0x000ea8000c1e1900 */
[----:B-1----:R-:W2:Y:S02]  /*0380*/  LDG.E R0, [R2.64+0x4] ;  /* 0x0000040e02007981 */ /* 0x002ea4000c1e1900 */
[----:B--2---:R-:W-:Y:S01]  /*0390*/  IADD3 R0, -R5, R0, RZ ;  /* 0x0000000005007210 */ /* 0x004fe20007ffe1ff */
[----:B------:R-:W-:Y:S05]  /*03a0*/  BRA `(.L_x_824) ;  /* 0x0000001000007947 */ /* 0x000fea0003800000 */
.L_x_825:
[----:B-1----:R-:W-:-:S03]  /*03b0*/  MOV R0, c[0x0][0x3d4] ;  /* 0x0000f50000007a02 */ /* 0x002fc60000000f00 */
.L_x_824:
[----:B-1----:R-:W2:Y:S01]  /*03c0*/  LDL R3, [R1+0x38] ;  /* 0x0000380001037983 */ /* 0x002ea20000100800 */
[----:B-----5:R-:W-:-:S05]  /*03d0*/  IADD3 R0, R0, 0x5f, RZ ;  /* 0x0000005f00007810 */ /* 0x020fca0007ffe0ff */
[----:B------:R-:W-:-:S05]  /*03e0*/  IMAD.HI R0, R0, 0x2aaaaaab, RZ ;  /* 0x2aaaaaab00007827 */ /* 0x000fca00078e02ff */
[----:B------:R-:W-:-:S04]  /*03f0*/  SHF.R.U32.HI R2, RZ, 0x1f, R0 ;  /* 0x0000001fff027819 */ /* 0x000fc80000011600 */
[----:B------:R-:W-:-:S04]  /*0400*/  LEA.HI.SX32 R0, R0, R2, 0x1c ;  /* 0x0000000200007211 */ /* 0x000fc800078fe2ff */
[----:B--2---:R-:W-:-:S04]  /*0410*/  ISETP.GE.AND P0, PT, R3, R0, PT ;  /* 0x000000000300720c */ /* 0x004fc80003f06270 */
[----:B------:R-:W-:-:S05]  /*0420*/  SEL R0, R4, 0xffffffff, !P0 ;  /* 0xffffffff04007807 */ /* 0x000fca0004000000 */
[----:B------:R1:W-:Y:S01]  /*0430*/  STL [R1+0x3c], R0 ;  /* 0x00003c0001007387 */ /* 0x0003e20000100800 */
[----:B------:R-:W-:Y:S05]  /*0440*/  BRA `(.L_x_826) ;  /* 0x000003b000007947 */ /* 0x000fea0003800000 */
.L_x_820:
        /* <DEDUP_REMOVED lines=17> */
.L_x_827:
[----:B------:R-:W-:Y:S02]  /*0560*/  MOV R3, c[0x0][0x3ac] ;  /* 0x0000eb0000037a02 */ /* 0x000fe40000000f00 */
[----:B------:R-:W-:Y:S02]  /*0570*/  MOV R4, R0 ;  /* 0x0000000000047202 */ /* 0x000fe40000000f00 */
[----:B------:R-:W-:-:S13]  /*0580*/  ISETP.NE.AND P0, PT, R3, 0x1, PT ;  /* 0x000000010300780c */ /* 0x000fda0003f05270 */
[----:B------:R-:W-:-:S05]  /*0590*/  @P0 IMAD.HI.U32 R3, R0, c[0x0][0x3b0], RZ ;  /* 0x0000ec0000030a27 */ /* 0x000fca00078e00ff */
[----:B------:R-:W-:-:S05]  /*05a0*/  @P0 SHF.R.U32.HI R4, RZ, c[0x0][0x3b4], R3 ;  /* 0x0000ed00ff040a19 */ /* 0x000fca0000011603 */
[----:B------:R1:W-:Y:S01]  /*05b0*/  STL [R1+0x38], R4 ;  /* 0x0000380401007387 */ /* 0x0003e20000100800 */
[----:B------:R-:W-:-:S03]  /*05c0*/  IMAD R3, R4, c[0x0][0x3ac], RZ ;  /* 0x0000eb0004037a24 */ /* 0x000fc600078e02ff */
.L_x_828:
        /* <DEDUP_REMOVED lines=17> */
.L_x_829:
        /* <DEDUP_REMOVED lines=9> */
.L_x_831:
[----:B-1----:R-:W-:-:S03]  /*0770*/  MOV R0, c[0x0][0x3d4] ;  /* 0x0000f50000007a02 */ /* 0x002fc60000000f00 */
.L_x_830:
[----:B-1----:R-:W2:Y:S01]  /*0780*/  LDL R3, [R1+0x38] ;  /* 0x0000380001037983 */ /* 0x002ea20000100800 */
[----:B-----5:R-:W-:-:S05]  /*0790*/  IADD3 R0, R0, 0x5f, RZ ;  /* 0x0000005f00007810 */ /* 0x020fca0007ffe0ff */
[----:B------:R-:W-:-:S05]  /*07a0*/  IMAD.HI R0, R0, 0x2aaaaaab, RZ ;  /* 0x2aaaaaab00007827 */ /* 0x000fca00078e02ff */
[----:B------:R-:W-:-:S04]  /*07b0*/  SHF.R.U32.HI R2, RZ, 0x1f, R0 ;  /* 0x0000001fff027819 */ /* 0x000fc80000011600 */
[----:B------:R-:W-:-:S04]  /*07c0*/  LEA.HI.SX32 R0, R0, R2, 0x1c ;  /* 0x0000000200007211 */ /* 0x000fc800078fe2ff */
[----:B--2---:R-:W-:-:S04]  /*07d0*/  ISETP.GE.AND P0, PT, R3, R0, PT ;  /* 0x000000000300720c */ /* 0x004fc80003f06270 */
[----:B------:R-:W-:-:S05]  /*07e0*/  SEL R0, R4, 0xffffffff, !P0 ;  /* 0xffffffff04007807 */ /* 0x000fca0004000000 */
[----:B------:R1:W-:Y:S04]  /*07f0*/  STL [R1+0x3c], R0 ;  /* 0x00003c0001007387 */ /* 0x0003e80000100800 */
.L_x_826:
[----:B------:R-:W2:Y:S02]  /*0800*/  LDL R27, [R1+0x3c] ;  /* 0x00003c00011b7983 */ /* 0x000ea40000100800 */
[----:B--2---:R-:W-:-:S13]  /*0810*/  ISETP.GE.AND P0, PT, R27, RZ, PT ;  /* 0x000000ff1b00720c */ /* 0x004fda0003f06270 */
[----:B------:R-:W-:Y:S05]  /*0820*/  @!P0 EXIT ;  /* 0x000000000000894d */ /* 0x000fea0003800000 */
[----:B------:R-:W-:Y:S01]  /*0830*/  ISETP.NE.U32.AND P4, PT, RZ, c[0x0][0x2c8], PT ;  /* 0x0000b200ff007a0c */ /* 0x000fe20003f85070 */
[----:B------:R-:W-:Y:S01]  /*0840*/  IMAD.MOV.U32 R10, RZ, RZ, 0x4 ;  /* 0x00000004ff0a7424 */ /* 0x000fe200078e00ff */
[----:B------:R-:W-:Y:S02]  /*0850*/  ISETP.NE.U32.AND P0, PT, RZ, c[0x0][0x2d8], PT ;  /* 0x0000b600ff007a0c */ /* 0x000fe40003f05070 */
[----:B------:R-:W-:Y:S01]  /*0860*/  ISETP.NE.AND.EX P4, PT, RZ, c[0x0][0x2cc], PT, P4 ;  /* 0x0000b300ff007a0c */ /* 0x000fe20003f85340 */
[----:B------:R-:W-:Y:S01]  /*0870*/  IMAD.WIDE R4, R27, R10, c[0x0][0x2c8] ;  /* 0x0000b2001b047625 */ /* 0x000fe200078e020a */
[----:B------:R-:W-:-:S04]  /*0880*/  ISETP.NE.U32.AND P3, PT, RZ, c[0x0][0x2d0], PT ;  /* 0x0000b400ff007a0c */ /* 0x000fc80003f65070 */
[----:B------:R-:W-:-:S07]  /*0890*/  ISETP.NE.AND.EX P3, PT, RZ, c[0x0][0x2d4], PT, P3 ;  /* 0x0000b500ff007a0c */ /* 0x000fce0003f65330 */
[----:B-1----:R-:W2:Y:S01]  /*08a0*/  @P4 LDG.E R0, [R4.64] ;  /* 0x0000000e04004981 */ /* 0x002ea2000c1e1900 */
[----:B------:R-:W-:Y:S01]  /*08b0*/  CS2R R8, SRZ ;  /* 0x0000000000087805 */ /* 0x000fe2000001ff00 */
[----:B------:R-:W-:Y:S01]  /*08c0*/  IMAD.WIDE R2, R27, R10, c[0x0][0x2d0] ;  /* 0x0000b4001b027625 */ /* 0x000fe200078e020a */
[----:B------:R-:W-:-:S03]  /*08d0*/  ISETP.NE.AND.EX P0, PT, RZ, c[0x0][0x2dc], PT, P0 ;  /* 0x0000b700ff007a0c */ /* 0x000fc60003f05300 */
[----:B------:R-:W-:Y:S01]  /*08e0*/  IMAD.MOV.U32 R244, RZ, RZ, c[0x0][0x168] ;  /* 0x00005a00fff47624 */ /* 0x000fe200078e00ff */
[----:B------:R1:W5:Y:S04]  /*08f0*/  @P4 LDG.E R8, [R4.64] ;  /* 0x0000000e04084981 */ /* 0x000368000c1e1900 */
[----:B------:R1:W5:Y:S05]  /*0900*/  @P3 LDG.E R9, [R2.64] ;  /* 0x0000000e02093981 */ /* 0x00036a000c1e1900 */
[----:B------:R-:W-:-:S05]  /*0910*/  @P0 IMAD.WIDE R6, R27, R10, c[0x0][0x2d8] ;  /* 0x0000b6001b060625 */ /* 0x000fca00078e020a */
[----:B------:R3:W5:Y:S01]  /*0920*/  @P0 LDG.E R244, [R6.64] ;  /* 0x0000000e06f40981 */ /* 0x000762000c1e1900 */
[----:B------:R-:W-:Y:S02]  /*0930*/  IMAD.MOV.U32 R22, RZ, RZ, RZ ;  /* 0x000000ffff167224 */ /* 0x000fe400078e00ff */
[----:B------:R-:W-:Y:S02]  /*0940*/  IMAD.MOV.U32 R245, RZ, RZ, c[0x0][0x198] ;  /* 0x00006600fff57624 */ /* 0x000fe400078e00ff */
[----:B--2---:R-:W-:-:S05]  /*0950*/  @P4 IMAD R0, R27, 0x40, R0 ;  /* 0x000000401b004824 */ /* 0x004fca00078e0200 */
[----:B---3--:R-:W-:-:S04]  /*0960*/  @P4 SHF.R.S32.HI R6, RZ, 0x1f, R0 ;  /* 0x0000001fff064819 */ /* 0x008fc80000011400 */
[----:B------:R-:W-:-:S04]  /*0970*/  @P4 LEA.HI R0, R6, R0, RZ, 0x6 ;  /* 0x0000000006004211 */ /* 0x000fc800078f30ff */
[----:B------:R-:W-:Y:S01]  /*0980*/  @P4 LOP3.LUT R22, R0, 0xffffffc0, RZ, 0xc0, !PT ;  /* 0xffffffc000164812 */ /* 0x000fe200078ec0ff */
[----:B------:R-:W-:Y:S05]  /*0990*/  @P0 BRA `(.L_x_832) ;  /* 0x0000004000000947 */ /* 0x000fea0003800000 */
[----:B-1----:R-:W-:Y:S05]  /*09a0*/  @!P4 BRA `(.L_x_832) ;  /* 0x000000300000c947 */ /* 0x002fea0003800000 */
[----:B------:R1:W2:Y:S04]  /*09b0*/  LDG.E R0, [R4.64] ;  /* 0x0000000e04007981 */ /* 0x0002a8000c1e1900 */
[----:B-1----:R-:W2:Y:S02]  /*09c0*/  LDG.E R4, [R4.64+0x4] ;  /* 0x0000040e04047981 */ /* 0x002ea4000c1e1900 */
[----:B--2--5:R-:W-:Y:S02]  /*09d0*/  IADD3 R244, -R0, R4, RZ ;  /* 0x0000000400f47210 */ /* 0x024fe40007ffe1ff */
.L_x_832:
[----:B-1----:R-:W-:-:S04]  /*09e0*/  ISETP.NE.U32.AND P0, PT, RZ, c[0x0][0x2e0], PT ;  /* 0x0000b800ff007a0c */ /* 0x002fc80003f05070 */
[----:B------:R-:W-:-:S13]  /*09f0*/  ISETP.NE.AND.EX P0, PT, RZ, c[0x0][0x2e4], PT, P0 ;  /* 0x0000b900ff007a0c */ /* 0x000fda0003f05300 */
[----:B------:R-:W-:Y:S05]  /*0a00*/  @!P0 BRA `(.L_x_833) ;  /* 0x0000003000008947 */ /* 0x000fea0003800000 */
[----:B------:R-:W-:-:S05]  /*0a10*/  IMAD.WIDE R2, R27, R10, c[0x0][0x2e0] ;  /* 0x0000b8001b027625 */ /* 0x000fca00078e020a */
[----:B------:R1:W5:Y:S01]  /*0a20*/  LDG.E R245, [R2.64] ;  /* 0x0000000e02f57981 */ /* 0x000362000c1e1900 */
[----:B------:R-:W-:Y:S05]  /*0a30*/  BRA `(.L_x_834) ;  /* 0x0000004000007947 */ /* 0x000fea0003800000 */
.L_x_833:
[----:B------:R-:W-:Y:S05]  /*0a40*/  @!P3 BRA `(.L_x_834) ;  /* 0x000000300000b947 */ /* 0x000fea0003800000 */
[----:B------:R1:W2:Y:S04]  /*0a50*/  LDG.E R0, [R2.64] ;  /* 0x0000000e02007981 */ /* 0x0002a8000c1e1900 */
[----:B-1----:R-:W2:Y:S02]  /*0a60*/  LDG.E R2, [R2.64+0x4] ;  /* 0x0000040e02027981 */ /* 0x002ea4000c1e1900 */
[----:B--2---:R-:W-:-:S04]  /*0a70*/  IADD3 R245, -R0, R2, RZ ;  /* 0x0000000200f57210 */ /* 0x004fc80007ffe1ff */
.L_x_834:
[----:B------:R-:W2:Y:S01]  /*0a80*/  LDL R80, [R1+0x38] ;  /* 0x0000380001507983 */ /* 0x000ea20000100800 */
[----:B-----5:R-:W-:Y:S01]  /*0a90*/  IMAD.IADD R0, R244, 0x1, -R245 ;  /* 0x00000001f4007824 */ /* 0x020fe200078e0af5 */
[----:B------:R-:W-:Y:S01]  /*0aa0*/  PLOP3.LUT P1, PT, PT, PT, PT, 0x80, 0x0 ;  /* 0x000000000000781c */ /* 0x000fe20003f2f070 */
[----:B------:R-:W-:Y:S01]  /*0ab0*/  CS2R R10, SRZ ;  /* 0x00000000000a7805 */ /* 0x000fe2000001ff00 */
[----:B------:R-:W-:Y:S01]  /*0ac0*/  IMAD.MOV.U32 R122, RZ, RZ, RZ ;  /* 0x000000ffff7a7224 */ /* 0x000fe200078e00ff */
[----:B------:R-:W-:Y:S01]  /*0ad0*/  CS2R R126, SRZ ;  /* 0x00000000007e7805 */ /* 0x000fe2000001ff00 */
[----:B------:R-:W-:Y:S01]  /*0ae0*/  IMAD.MOV.U32 R120, RZ, RZ, RZ ;  /* 0x000000ffff787224 */ /* 0x000fe200078e00ff */
[----:B------:R-:W-:Y:S01]  /*0af0*/  CS2R R124, SRZ ;  /* 0x00000000007c7805 */ /* 0x000fe2000001ff00 */
[----:B------:R-:W-:Y:S01]  /*0b00*/  CS2R R130, SRZ ;  /* 0x0000000000827805 */ /* 0x000fe2000001ff00 */
[----:B------:R-:W-:Y:S01]  /*0b10*/  CS2R R128, SRZ ;  /* 0x0000000000807805 */ /* 0x000fe2000001ff00 */
[----:B------:R-:W-:Y:S01]  /*0b20*/  CS2R R12, SRZ ;  /* 0x00000000000c7805 */ /* 0x000fe2000001ff00 */
[----:B------:R-:W-:Y:S01]  /*0b30*/  MOV R118, RZ ;  /* 0x000000ff00767202 */ /* 0x000fe20000000f00 */
[----:B------:R-:W-:Y:S01]  /*0b40*/  IMAD.MOV.U32 R7, RZ, RZ, RZ ;  /* 0x000000ffff077224 */ /* 0x000fe200078e00ff */
[----:B------:R-:W-:Y:S01]  /*0b50*/  CS2R R114, SRZ ;  /* 0x0000000000727805 */ /* 0x000fe2000001ff00 */
[----:B------:R-:W-:Y:S01]  /*0b60*/  IMAD.MOV.U32 R116, RZ, RZ, RZ ;  /* 0x000000ffff747224 */ /* 0x000fe200078e00ff */
[----:B------:R-:W-:Y:S01]  /*0b70*/  CS2R R112, SRZ ;  /* 0x0000000000707805 */ /* 0x000fe2000001ff00 */
        /* <DEDUP_REMOVED lines=20> */
[----:B------:R-:W-:Y:S01]  /*0cc0*/  MOV R84, RZ ;  /* 0x000000ff00547202 */ /* 0x000fe20000000f00 */
        /* <DEDUP_REMOVED lines=24> */
[----:B--2---:R-:W-:-:S05]  /*0e50*/  IMAD R0, R80, 0x60, R0 ;  /* 0x0000006050007824 */ /* 0x004fca00078e0200 */
[----:B-1----:R-:W-:Y:S02]  /*0e60*/  IADD3 R2, R0, -c[0x0][0x2a4], RZ ;  /* 0x8000a90000027a10 */ /* 0x002fe40007ffe0ff */
[----:B------:R-:W-:Y:S02]  /*0e70*/  IADD3 R0, R244, 0x3f, RZ ;  /* 0x0000003ff4007810 */ /* 0x000fe40007ffe0ff */
[----:B------:R-:W-:-:S04]  /*0e80*/  SHF.R.S32.HI R3, RZ, 0x1f, R2 ;  /* 0x0000001fff037819 */ /* 0x000fc80000011402 */
[----:B------:R-:W-:Y:S02]  /*0e90*/  LEA.HI R3, R3, R2, RZ, 0x6 ;  /* 0x0000000203037211 */ /* 0x000fe400078f30ff */
[----:B------:R-:W-:Y:S02]  /*0ea0*/  SHF.R.S32.HI R2, RZ, 0x1f, R0 ;  /* 0x0000001fff027819 */ /* 0x000fe40000011400 */
[----:B------:R-:W-:Y:S02]  /*0eb0*/  SHF.R.S32.HI R3, RZ, 0x6, R3 ;  /* 0x00000006ff037819 */ /* 0x000fe40000011403 */
[----:B------:R-:W-:Y:S02]  /*0ec0*/  LEA.HI R2, R2, R0, RZ, 0x6 ;  /* 0x0000000002027211 */ /* 0x000fe400078f30ff */
[----:B------:R-:W1:Y:S02]  /*0ed0*/  R2UR UR4, R3 ;  /* 0x00000000030473c2 */ /* 0x000e6400000e0000 */
[----:B------:R-:W-:-:S05]  /*0ee0*/  SHF.R.S32.HI R4, RZ, 0x6, R2 ;  /* 0x00000006ff047819 */ /* 0x000fca0000011402 */
[----:B------:R2:W-:Y:S01]  /*0ef0*/  STL [R1+0xc], R4 ;  /* 0x00000c0401007387 */ /* 0x0005e20000100800 */
[----:B-1----:R-:W-:-:S04]  /*0f00*/  UISETP.LT.AND UP0, UPT, URZ, UR4, UPT ;  /* 0x000000043f00728c */ /* 0x002fc8000bf01270 */
[----:B------:R-:W-:-:S06]  /*0f10*/  USEL UR12, URZ, UR4, !UP0 ;  /* 0x000000043f0c7287 */ /* 0x000fcc000c000000 */
[----:B------:R-:W-:-:S13]  /*0f20*/  ISETP.GT.AND P0, PT, R4, UR12, PT ;  /* 0x0000000c04007c0c */ /* 0x000fda000bf04270 */
[----:B------:R-:W-:Y:S05]  /*0f30*/  @!P0 BRA `(.L_x_835) ;  /* 0x0000508000008947 */ /* 0x000fea0003800000 */
[----:B--2---:R-:W2:Y:S01]  /*0f40*/  LDL R82, [R1+0x18] ;  /* 0x0000180001527983 */ /* 0x004ea20000100800 */
[----:B------:R-:W-:Y:S01]  /*0f50*/  IMAD.MOV.U32 R0, RZ, RZ, c[0x0][0x248] ;  /* 0x00009200ff007624 */ /* 0x000fe200078e00ff */
[----:B------:R-:W-:Y:S01]  /*0f60*/  SHF.R.S32.HI R34, RZ, 0x1f, R81 ;  /* 0x0000001fff227819 */ /* 0x000fe20000011451 */
[----:B------:R-:W-:Y:S01]  /*0f70*/  IMAD.SHL.U32 R10, R81, 0x4, RZ ;  /* 0x00000004510a7824 */ /* 0x000fe200078e00ff */
[----:B------:R-:W-:Y:S01]  /*0f80*/  SHF.R.S32.HI R5, RZ, 0x1f, R22 ;  /* 0x0000001fff057819 */ /* 0x000fe20000011416 */
[----:B------:R-:W-:Y:S01]  /*0f90*/  USHF.R.S32.HI UR13, URZ, 0x1f, UR12 ;  /* 0x0000001f3f0d7899 */ /* 0x000fe2000801140c */
[----:B------:R-:W-:Y:S01]  /*0fa0*/  ISETP.NE.AND P0, PT, R0, 0x1, PT ;  /* 0x000000010000780c */ /* 0x000fe20003f05270 */
[----:B------:R-:W-:Y:S01]  /*0fb0*/  ULDC.64 UR4, c[0x0][0x178] ;  /* 0x00005e0000047ab9 */ /* 0x000fe20000000a00 */
[----:B------:R-:W-:Y:S01]  /*0fc0*/  LEA.HI R216, R34, R81, RZ, 0x3 ;  /* 0x0000005122d87211 */ /* 0x000fe200078f18ff */
[----:B------:R-:W-:Y:S01]  /*0fd0*/  UIMAD UR6, UR13, UR4, URZ ;  /* 0x000000040d0672a4 */ /* 0x000fe2000f8e023f */
[----:B------:R-:W-:Y:S01]  /*0fe0*/  IADD3 R28, P1, R10, R22, RZ ;  /* 0x000000160a1c7210 */ /* 0x000fe20007f3e0ff */
[----:B------:R-:W-:Y:S01]  /*0ff0*/  UIMAD.WIDE.U32 UR10, UR12, UR4, URZ ;  /* 0x000000040c0a72a5 */ /* 0x000fe2000f8e003f */
[----:B------:R-:W-:Y:S01]  /*1000*/  SHF.R.S32.HI R35, RZ, 0x3, R216 ;  /* 0x00000003ff237819 */ /* 0x000fe200000114d8 */
[----:B------:R-:W-:Y:S01]  /*1010*/  UIMAD UR6, UR12, UR5, UR6 ;  /* 0x000000050c0672a4 */ /* 0x000fe2000f8e0206 */
[----:B------:R-:W-:Y:S01]  /*1020*/  LOP3.LUT R3, R216, 0xfffffff8, RZ, 0xc0, !PT ;  /* 0xfffffff8d8037812 */ /* 0x000fe200078ec0ff */
[----:B------:R-:W-:Y:S01]  /*1030*/  ULDC.64 UR8, c[0x0][0x208] ;  /* 0x0000820000087ab9 */ /* 0x000fe20000000a00 */
[----:B------:R-:W-:Y:S01]  /*1040*/  SHF.R.S32.HI R6, RZ, 0x1f, R35 ;  /* 0x0000001fff067819 */ /* 0x000fe20000011423 */
[----:B------:R-:W-:Y:S01]  /*1050*/  USHF.L.U32 UR17, UR8, 0x6, URZ ;  /* 0x0000000608117899 */ /* 0x000fe2000800063f */
[----:B------:R-:W-:Y:S01]  /*1060*/  IADD3 R7, P2, R35, R8, RZ ;  /* 0x0000000823077210 */ /* 0x000fe20007f5e0ff */
[----:B------:R-:W-:Y:S01]  /*1070*/  IMAD.IADD R24, R81, 0x1, -R3 ;  /* 0x0000000151187824 */ /* 0x000fe200078e0a03 */
[----:B------:R-:W-:Y:S01]  /*1080*/  LEA.HI.X.SX32 R29, R10, R5, 0x1, P1 ;  /* 0x000000050a1d7211 */ /* 0x000fe200008f0eff */
[----:B------:R-:W-:Y:S01]  /*1090*/  IMAD.MOV.U32 R222, RZ, RZ, 0x40 ;  /* 0x00000040ffde7424 */ /* 0x000fe200078e00ff */
[----:B------:R-:W-:Y:S01]  /*10a0*/  SHF.R.S32.HI R20, RZ, 0x1f, R27 ;  /* 0x0000001fff147819 */ /* 0x000fe2000001141b */
[----:B------:R-:W-:Y:S01]  /*10b0*/  IMAD.SHL.U32 R16, R24, 0x8, RZ ;  /* 0x0000000818107824 */ /* 0x000fe200078e00ff */
[----:B------:R-:W-:Y:S01]  /*10c0*/  SEL R25, R27, RZ, !P4 ;  /* 0x000000ff1b197207 */ /* 0x000fe20006000000 */
[----:B------:R-:W-:Y:S01]  /*10d0*/  IMAD.MOV.U32 R227, RZ, RZ, 0x20 ;  /* 0x00000020ffe37424 */ /* 0x000fe200078e00ff */
[----:B------:R-:W-:Y:S01]  /*10e0*/  LEA.HI R33, R34, R81, RZ, 0x2 ;  /* 0x0000005122217211 */ /* 0x000fe200078f10ff */
[----:B------:R-:W-:Y:S01]  /*10f0*/  IMAD.MOV.U32 R223, RZ, RZ, 0x10 ;  /* 0x00000010ffdf7424 */ /* 0x000fe200078e00ff */
[----:B------:R-:W-:Y:S01]  /*1100*/  SHF.R.S32.HI R17, RZ, 0x1f, R16 ;  /* 0x0000001fff117819 */ /* 0x000fe20000011410 */
[----:B------:R-:W-:Y:S01]  /*1110*/  IMAD.MOV.U32 R229, RZ, RZ, 0x10 ;  /* 0x00000010ffe57424 */ /* 0x000fe200078e00ff */
[C---:B------:R-:W-:Y:S01]  /*1120*/  IADD3 R31, R16.reuse, 0x40, RZ ;  /* 0x00000040101f7810 */ /* 0x040fe20007ffe0ff */
[----:B------:R-:W-:Y:S01]  /*1130*/  IMAD.MOV.U32 R217, RZ, RZ, RZ ;  /* 0x000000ffffd97224 */ /* 0x000fe200078e00ff */
        /* <DEDUP_REMOVED lines=46> */
[----:B--2---:R-:W-:Y:S01]  /*1420*/  @P0 IMAD.HI.U32 R2, R82, c[0x0][0x24c], RZ ;  /* 0x0000930052020a27 */ /* 0x004fe200078e00ff */
[----:B------:R-:W-:-:S03]  /*1430*/  SHF.R.S32.HI R32, RZ, 0x1f, R82 ;  /* 0x0000001fff207819 */ /* 0x000fc60000011452 */
[----:B------:R-:W-:Y:S01]  /*1440*/  IMAD.MOV.U32 R0, RZ, RZ, R82 ;  /* 0x000000ffff007224 */ /* 0x000fe200078e0052 */
[----:B------:R-:W-:Y:S01]  /*1450*/  @P0 SHF.R.U32.HI R0, RZ, c[0x0][0x250], R2 ;  /* 0x00009400ff000a19 */ /* 0x000fe20000011602 */
[----:B------:R-:W-:Y:S01]  /*1460*/  IMAD R13, R32, c[0x0][0x180], RZ ;  /* 0x00006000200d7a24 */ /* 0x000fe200078e02ff */
[----:B------:R-:W-:Y:S02]  /*1470*/  LEA.HI R2, R34, R81, RZ, 0x6 ;  /* 0x0000005122027211 */ /* 0x000fe400078f30ff */
[C---:B------:R-:W-:Y:S02]  /*1480*/  IADD3 R18, P0, R35.reuse, R9, RZ ;  /* 0x0000000923127210 */ /* 0x040fe40007f1e0ff */
[----:B------:R-:W-:Y:S01]  /*1490*/  SHF.R.S32.HI R21, RZ, 0x6, R2 ;  /* 0x00000006ff157819 */ /* 0x000fe20000011402 */
[----:B------:R-:W-:Y:S01]  /*14a0*/  IMAD.SHL.U32 R2, R35, 0x40, RZ ;  /* 0x0000004023027824 */ /* 0x000fe200078e00ff */
[----:B------:R-:W-:Y:S02]  /*14b0*/  SHF.R.S32.HI R3, RZ, 0x1f, R0 ;  /* 0x0000001fff037819 */ /* 0x000fe40000011400 */
[----:B------:R-:W-:Y:S01]  /*14c0*/  LEA.HI.X.SX32 R19, R9, R6, 0x1, P0 ;  /* 0x0000000609137211 */ /* 0x000fe200000f0eff */
[----:B------:R-:W-:Y:S01]  /*14d0*/  IMAD.SHL.U32 R30, R21, 0x200, RZ ;  /* 0x00000200151e7824 */ /* 0x000fe200078e00ff */
[----:B------:R-:W-:-:S02]  /*14e0*/  LOP3.LUT R2, R2, 0x1c0, RZ, 0xc0, !PT ;  /* 0x000001c002027812 */ /* 0x000fc400078ec0ff */
[----:B------:R-:W-:Y:S02]  /*14f0*/  LEA.HI.X.SX32 R6, R8, R6, 0x1, P2 ;  /* 0x0000000608067211 */ /* 0x000fe400010f0eff */
[----:B------:R-:W-:Y:S02]  /*1500*/  LOP3.LUT R4, R2, 0x38, R16, 0xf8, !PT ;  /* 0x0000003802047812 */ /* 0x000fe400078ef810 */
[----:B------:R-:W-:Y:S01]  /*1510*/  SHF.R.U32.HI R2, RZ, 0x3, R2 ;  /* 0x00000003ff027819 */ /* 0x000fe20000011602 */
[C---:B------:R-:W-:Y:S02]  /*1520*/  IMAD R9, R6.reuse, c[0x0][0x178], RZ ;  /* 0x00005e0006097a24 */ /* 0x040fe400078e02ff */
[----:B------:R-:W-:Y:S01]  /*1530*/  IMAD R6, R6, c[0x0][0x208], RZ ;  /* 0x0000820006067a24 */ /* 0x000fe200078e02ff */
[----:B------:R-:W-:Y:S01]  /*1540*/  LOP3.LUT R242, R30, R4, R2, 0xf6, !PT ;  /* 0x000000041ef27212 */ /* 0x000fe200078ef602 */
[C---:B------:R-:W-:Y:S02]  /*1550*/  IMAD R2, R3.reuse, c[0x0][0x1e0], RZ ;  /* 0x0000780003027a24 */ /* 0x040fe400078e02ff */
[----:B------:R-:W-:-:S02]  /*1560*/  IMAD R3, R3, c[0x0][0x1b0], RZ ;  /* 0x00006c0003037a24 */ /* 0x000fc400078e02ff */
[C---:B------:R-:W-:Y:S02]  /*1570*/  IMAD R8, R0.reuse, c[0x0][0x1e4], R2 ;  /* 0x0000790000087a24 */ /* 0x040fe400078e0202 */
[----:B------:R-:W-:-:S04]  /*1580*/  IMAD.WIDE.U32 R4, R0, c[0x0][0x1e0], R16 ;  /* 0x0000780000047a25 */ /* 0x000fc800078e0010 */
[C---:B------:R-:W-:Y:S02]  /*1590*/  IMAD R10, R0.reuse, c[0x0][0x1b4], R3 ;  /* 0x00006d00000a7a24 */ /* 0x040fe400078e0203 */
[----:B------:R-:W-:Y:S01]  /*15a0*/  IMAD.WIDE.U32 R2, R0, c[0x0][0x1b0], R16 ;  /* 0x00006c0000027a25 */ /* 0x000fe200078e0010 */
[C---:B------:R-:W-:Y:S02]  /*15b0*/  SEL R0, R20.reuse, RZ, !P3 ;  /* 0x000000ff14007207 */ /* 0x040fe40005800000 */
[----:B------:R-:W-:Y:S01]  /*15c0*/  SEL R20, R20, RZ, !P4 ;  /* 0x000000ff14147207 */ /* 0x000fe20006000000 */
[----:B------:R-:W-:Y:S02]  /*15d0*/  IMAD R11, R7, c[0x0][0x17c], R9 ;  /* 0x00005f00070b7a24 */ /* 0x000fe400078e0209 */
[----:B------:R-:W-:Y:S02]  /*15e0*/  IMAD.IADD R5, R5, 0x1, R8 ;  /* 0x0000000105057824 */ /* 0x000fe400078e0208 */
[----:B------:R-:W-:-:S04]  /*15f0*/  IMAD.WIDE.U32 R8, R7, c[0x0][0x178], R16 ;  /* 0x00005e0007087a25 */ /* 0x000fc800078e0010 */
[----:B------:R-:W-:Y:S01]  /*1600*/  IMAD.IADD R3, R3, 0x1, R10 ;  /* 0x0000000103037824 */ /* 0x000fe200078e020a */
[----:B------:R-:W-:Y:S01]  /*1610*/  SEL R10, R27, RZ, !P3 ;  /* 0x000000ff1b0a7207 */ /* 0x000fe20005800000 */
[----:B------:R-:W-:Y:S02]  /*1620*/  IMAD.IADD R9, R9, 0x1, R11 ;  /* 0x0000000109097824 */ /* 0x000fe400078e020b */
[C---:B------:R-:W-:Y:S02]  /*1630*/  IMAD R11, R0.reuse, c[0x0][0x1e8], RZ ;  /* 0x00007a00000b7a24 */ /* 0x040fe400078e02ff */
[----:B------:R-:W-:Y:S02]  /*1640*/  IMAD R0, R0, c[0x0][0x1b8], RZ ;  /* 0x00006e0000007a24 */ /* 0x000fe400078e02ff */
[----:B------:R-:W-:Y:S02]  /*1650*/  IMAD R12, R7, c[0x0][0x20c], R6 ;  /* 0x00008300070c7a24 */ /* 0x000fe400078e0206 */
[----:B------:R-:W-:-:S02]  /*1660*/  IMAD R11, R10, c[0x0][0x1ec], R11 ;  /* 0x00007b000a0b7a24 */ /* 0x000fc400078e020b */
[----:B------:R-:W-:-:S04]  /*1670*/  IMAD.WIDE.U32 R4, R10, c[0x0][0x1e8], R4 ;  /* 0x00007a000a047a25 */ /* 0x000fc800078e0004 */
[----:B------:R-:W-:-:S04]  /*1680*/  IMAD.WIDE.U32 R6, R7, c[0x0][0x208], R16 ;  /* 0x0000820007067a25 */ /* 0x000fc800078e0010 */
[C---:B------:R-:W-:Y:S02]  /*1690*/  IMAD R0, R10.reuse, c[0x0][0x1bc], R0 ;  /* 0x00006f000a007a24 */ /* 0x040fe400078e0200 */
[----:B------:R-:W-:-:S04]  /*16a0*/  IMAD.WIDE.U32 R2, R10, c[0x0][0x1b8], R2 ;  /* 0x00006e000a027a25 */ /* 0x000fc800078e0002 */
[----:B------:R-:W-:Y:S02]  /*16b0*/  IMAD.IADD R15, R5, 0x1, R11 ;  /* 0x00000001050f7824 */ /* 0x000fe400078e020b */
[----:B------:R-:W-:Y:S02]  /*16c0*/  IMAD.MOV.U32 R14, RZ, RZ, R4 ;  /* 0x000000ffff0e7224 */ /* 0x000fe400078e0004 */
[----:B------:R-:W-:Y:S02]  /*16d0*/  IMAD.IADD R7, R7, 0x1, R12 ;  /* 0x0000000107077824 */ /* 0x000fe400078e020c */
[----:B------:R-:W-:Y:S02]  /*16e0*/  IMAD R10, R32, c[0x0][0x210], RZ ;  /* 0x00008400200a7a24 */ /* 0x000fe400078e02ff */
[----:B------:R-:W-:Y:S02]  /*16f0*/  IMAD.IADD R5, R3, 0x1, R0 ;  /* 0x0000000103057824 */ /* 0x000fe400078e0200 */
[----:B------:R-:W-:-:S02]  /*1700*/  IMAD.MOV.U32 R4, RZ, RZ, R2 ;  /* 0x000000ffff047224 */ /* 0x000fc400078e0002 */
[----:B------:R-:W-:-:S04]  /*1710*/  IMAD.WIDE R2, R80, 0x60, R18 ;  /* 0x0000006050027825 */ /* 0x000fc800078e0212 */
[C---:B------:R-:W-:Y:S02]  /*1720*/  IMAD R10, R82.reuse, c[0x0][0x214], R10 ;  /* 0x00008500520a7a24 */ /* 0x040fe400078e020a */
[----:B------:R-:W-:-:S04]  /*1730*/  IMAD.WIDE.U32 R6, R82, c[0x0][0x210], R6 ;  /* 0x0000840052067a25 */ /* 0x000fc800078e0006 */
[C---:B------:R-:W-:Y:S02]  /*1740*/  IMAD R12, R82.reuse, c[0x0][0x184], R13 ;  /* 0x00006100520c7a24 */ /* 0x040fe400078e020d */
[----:B------:R-:W-:-:S04]  /*1750*/  IMAD.WIDE.U32 R8, R82, c[0x0][0x180], R8 ;  /* 0x0000600052087a25 */ /* 0x000fc800078e0008 */
[----:B------:R-:W-:Y:S02]  /*1760*/  IMAD R0, R3, c[0x0][0x1a8], RZ ;  /* 0x00006a0003007a24 */ /* 0x000fe400078e02ff */
[----:B------:R-:W-:Y:S02]  /*1770*/  IMAD.IADD R11, R7, 0x1, R10 ;  /* 0x00000001070b7824 */ /* 0x000fe400078e020a */
[----:B------:R-:W-:Y:S02]  /*1780*/  IMAD.IADD R13, R9, 0x1, R12 ;  /* 0x00000001090d7824 */ /* 0x000fe400078e020c */
[----:B------:R-:W-:Y:S02]  /*1790*/  IMAD.MOV.U32 R10, RZ, RZ, R6 ;  /* 0x000000ffff0a7224 */ /* 0x000fe400078e0006 */
[----:B------:R-:W-:Y:S02]  /*17a0*/  IMAD R17, R2, c[0x0][0x1ac], R0 ;  /* 0x00006b0002117a24 */ /* 0x000fe400078e0200 */
[----:B------:R-:W-:-:S02]  /*17b0*/  IMAD.MOV.U32 R12, RZ, RZ, R8 ;  /* 0x000000ffff0c7224 */ /* 0x000fc400078e0008 */
[----:B------:R-:W-:Y:S02]  /*17c0*/  IMAD R6, R3, c[0x0][0x1d8], RZ ;  /* 0x0000760003067a24 */ /* 0x000fe400078e02ff */
[----:B------:R-:W-:Y:S02]  /*17d0*/  IMAD R0, R20, c[0x0][0x188], RZ ;  /* 0x0000620014007a24 */ /* 0x000fe400078e02ff */
[----:B------:R-:W-:Y:S02]  /*17e0*/  IMAD.U32 R9, RZ, RZ, UR11 ;  /* 0x0000000bff097e24 */ /* 0x000fe4000f8e00ff */
[C---:B------:R-:W-:Y:S02]  /*17f0*/  IMAD R3, R2.reuse, c[0x0][0x1dc], R6 ;  /* 0x0000770002037a24 */ /* 0x040fe400078e0206 */
[----:B------:R-:W-:-:S04]  /*1800*/  IMAD.WIDE.U32 R14, R2, c[0x0][0x1d8], R14 ;  /* 0x00007600020e7a25 */ /* 0x000fc800078e000e */
[----:B------:R-:W-:Y:S01]  /*1810*/  IMAD.U32 R8, RZ, RZ, UR10 ;  /* 0x0000000aff087e24 */ /* 0x000fe2000f8e00ff */
[----:B------:R-:W-:Y:S01]  /*1820*/  UMOV UR10, 0x6 ;  /* 0x00000006000a7882 */ /* 0x000fe20000000000 */
[----:B------:R-:W-:Y:S01]  /*1830*/  IMAD.U32 R9, RZ, RZ, UR6 ;  /* 0x00000006ff097e24 */ /* 0x000fe2000f8e00ff */
[----:B------:R-:W-:Y:S01]  /*1840*/  USHF.L.U64.HI UR16, UR8, UR10, UR9 ;  /* 0x0000000a08107299 */ /* 0x000fe20008010209 */
[C---:B------:R-:W-:Y:S01]  /*1850*/  IMAD R0, R25.reuse, c[0x0][0x18c], R0 ;  /* 0x0000630019007a24 */ /* 0x040fe200078e0200 */
[----:B------:R-:W-:Y:S01]  /*1860*/  ULDC.64 UR6, c[0x0][0x1d8] ;  /* 0x0000760000067ab9 */ /* 0x000fe20000000a00 */
[----:B------:R-:W-:Y:S01]  /*1870*/  IMAD.WIDE.U32 R18, R25, c[0x0][0x188], R12 ;  /* 0x0000620019127a25 */ /* 0x000fe200078e000c */
[----:B------:R-:W-:Y:S01]  /*1880*/  IADD3 R9, R9, UR11, RZ ;  /* 0x0000000b09097c10 */ /* 0x000fe2000fffe0ff */
[----:B------:R-:W-:Y:S02]  /*1890*/  USHF.L.U32 UR11, UR6, 0x6, URZ ;  /* 0x00000006060b7899 */ /* 0x000fe4000800063f */
[----:B------:R-:W-:Y:S01]  /*18a0*/  IMAD.WIDE.U32 R6, R2, c[0x0][0x1a8], R4 ;  /* 0x00006a0002067a25 */ /* 0x000fe200078e0004 */
[----:B------:R-:W-:Y:S01]  /*18b0*/  LEA R4, P2, R14, c[0x0][0x1c0], 0x1 ;  /* 0x000070000e047a11 */ /* 0x000fe200078408ff */
[----:B------:R1:W-:Y:S01]  /*18c0*/  STL.64 [R1], R18 ;  /* 0x0000001201007387 */ /* 0x0003e20000100a00 */
[----:B------:R-:W-:Y:S01]  /*18d0*/  UIMAD UR16, UR16, UR12, URZ ;  /* 0x0000000c101072a4 */ /* 0x000fe2000f8e023f */
[----:B------:R-:W-:Y:S01]  /*18e0*/  IMAD R2, R20, c[0x0][0x218], RZ ;  /* 0x0000860014027a24 */ /* 0x000fe200078e02ff */
[----:B------:R-:W-:Y:S01]  /*18f0*/  USHF.L.U64.HI UR18, UR6, UR10, UR7 ;  /* 0x0000000a06127299 */ /* 0x000fe20008010207 */
[----:B------:R-:W-:Y:S01]  /*1900*/  IMAD.IADD R3, R15, 0x1, R3 ;  /* 0x000000010f037824 */ /* 0x000fe200078e0203 */
[----:B------:R-:W-:Y:S01]  /*1910*/  UIMAD UR16, UR13, UR17, UR16 ;  /* 0x000000110d1072a4 */ /* 0x000fe2000f8e0210 */
[----:B------:R-:W-:Y:S01]  /*1920*/  IMAD.IADD R252, R19, 0x1, R0 ;  /* 0x0000000113fc7824 */ /* 0x000fe200078e0200 */
[----:B------:R-:W-:Y:S01]  /*1930*/  LEA R0, P0, R8, R18, 0x6 ;  /* 0x0000001208007211 */ /* 0x000fe200078030ff */
[----:B------:R-:W-:Y:S01]  /*1940*/  IMAD R12, R25, c[0x0][0x21c], R2 ;  /* 0x00008700190c7a24 */ /* 0x000fe200078e0202 */
[----:B------:R-:W-:Y:S01]  /*1950*/  LEA R2, P1, R6, c[0x0][0x190], 0x1 ;  /* 0x0000640006027a11 */ /* 0x000fe200078208ff */
[----:B------:R-:W-:Y:S01]  /*1960*/  IMAD.IADD R7, R7, 0x1, R17 ;  /* 0x0000000107077824 */ /* 0x000fe200078e0211 */
[----:B------:R-:W-:Y:S01]  /*1970*/  LEA.HI.X R5, R14, c[0x0][0x1c4], R3, 0x1, P2 ;  /* 0x000071000e057a11 */ /* 0x000fe200010f0c03 */
[----:B------:R-:W-:Y:S01]  /*1980*/  IMAD.WIDE.U32 R250, R25, c[0x0][0x218], R10 ;  /* 0x0000860019fa7a25 */ /* 0x000fe200078e000a */
[----:B------:R-:W-:Y:S01]  /*1990*/  LEA.HI.X R8, R8, R252, R9, 0x6, P0 ;  /* 0x000000fc08087211 */ /* 0x000fe200000f3409 */
[----:B------:R-:W-:Y:S01]  /*19a0*/  USHF.L.U32 UR13, UR8, 0x5, URZ ;  /* 0x00000005080d7899 */ /* 0x000fe2000800063f */
[----:B------:R-:W-:Y:S01]  /*19b0*/  LEA R14, P0, R0, c[0x0][0x160], 0x1 ;  /* 0x00005800000e7a11 */ /* 0x000fe200078008ff */
[----:B------:R-:W-:Y:S01]  /*19c0*/  IMAD.IADD R249, R251, 0x1, R12 ;  /* 0x00000001fbf97824 */ /* 0x000fe200078e020c */
[----:B------:R-:W-:Y:S01]  /*19d0*/  LEA.HI.X R3, R6, c[0x0][0x194], R7, 0x1, P1 ;  /* 0x0000650006037a11 */ /* 0x000fe200008f0c07 */
[----:B------:R-:W-:Y:S01]  /*19e0*/  IMAD.U32 R6, RZ, RZ, UR4 ;  /* 0x00000004ff067e24 */ /* 0x000fe2000f8e00ff */
[----:B------:R-:W-:Y:S01]  /*19f0*/  LEA.HI.X R15, R0, c[0x0][0x164], R8, 0x1, P0 ;  /* 0x00005900000f7a11 */ /* 0x000fe200000f0c08 */
[----:B------:R-:W-:Y:S01]  /*1a00*/  IMAD.IADD R0, R245, 0x1, -R35 ;  /* 0x00000001f5007824 */ /* 0x000fe200078e0a23 */
[----:B------:R-:W-:Y:S01]  /*1a10*/  ISETP.GE.AND P2, PT, R31, c[0x0][0x1cc], PT ;  /* 0x000073001f007a0c */ /* 0x000fe20003f46270 */
[----:B------:R-:W-:Y:S01]  /*1a20*/  IMAD.U32 R7, RZ, RZ, UR5 ;  /* 0x00000005ff077e24 */ /* 0x000fe2000f8e00ff */
[----:B------:R-:W-:Y:S01]  /*1a30*/  UMOV UR6, 0x5 ;  /* 0x0000000500067882 */ /* 0x000fe20000000000 */
[----:B------:R-:W-:Y:S01]  /*1a40*/  IMAD R0, R80, -0x60, R0 ;  /* 0xffffffa050007824 */ /* 0x000fe200078e0200 */
[----:B------:R-:W-:Y:S01]  /*1a50*/  USHF.L.U64.HI UR8, UR8, UR6, UR9 ;  /* 0x0000000608087299 */ /* 0x000fe20008010209 */
[----:B------:R-:W-:Y:S01]  /*1a60*/  IMAD.U32 R9, RZ, RZ, UR17 ;  /* 0x00000011ff097e24 */ /* 0x000fe2000f8e00ff */
[----:B-1----:R-:W-:Y:S01]  /*1a70*/  LEA R18, P0, R6, R14, 0x6 ;  /* 0x0000000e06127211 */ /* 0x002fe200078030ff */
[----:B------:R-:W-:Y:S01]  /*1a80*/  IMAD.MOV.U32 R248, RZ, RZ, R250 ;  /* 0x000000fffff87224 */ /* 0x000fe200078e00fa */
[----:B------:R-:W-:Y:S01]  /*1a90*/  ISETP.LT.OR P4, PT, R0, 0x1, P5 ;  /* 0x000000010000780c */ /* 0x000fe20002f81670 */
[----:B------:R-:W-:Y:S01]  /*1aa0*/  IMAD.SHL.U32 R242, R242, 0x2, RZ ;  /* 0x00000002f2f27824 */ /* 0x000fe200078e00ff */
[----:B------:R-:W-:Y:S01]  /*1ab0*/  LEA.HI.X R19, R6, R15, R7, 0x6, P0 ;  /* 0x0000000f06137211 */ /* 0x000fe200000f3407 */
[----:B------:R-:W-:Y:S01]  /*1ac0*/  IMAD.WIDE.U32 R8, R9, UR12, R248 ;  /* 0x0000000c09087c25 */ /* 0x000fe2000f8e00f8 */
[----:B------:R-:W-:Y:S01]  /*1ad0*/  IADD3 R6, P0, R4, UR11, RZ ;  /* 0x0000000b04067c10 */ /* 0x000fe2000ff1e0ff */
[----:B------:R-:W-:Y:S01]  /*1ae0*/  ULDC.64 UR6, c[0x0][0x1a8] ;  /* 0x00006a0000067ab9 */ /* 0x000fe20000000a00 */
[C---:B------:R-:W-:Y:S01]  /*1af0*/  ISETP.LT.OR P3, PT, R0.reuse, 0x1, P2 ;  /* 0x000000010000780c */ /* 0x040fe20001761670 */
[----:B------:R-:W-:Y:S01]  /*1b00*/  IMAD.U32 R11, RZ, RZ, UR11 ;  /* 0x0000000bff0b7e24 */ /* 0x000fe2000f8e00ff */
[----:B------:R-:W-:Y:S01]  /*1b10*/  ISETP.LT.OR P1, PT, R0, 0x21, P5 ;  /* 0x000000210000780c */ /* 0x000fe20002f21670 */
[----:B------:R-:W-:Y:S01]  /*1b20*/  IMAD.U32 R10, RZ, RZ, UR13 ;  /* 0x0000000dff0a7e24 */ /* 0x000fe2000f8e00ff */
[----:B------:R-:W-:Y:S01]  /*1b30*/  IADD3.X R7, R5, UR18, RZ, P0, !PT ;  /* 0x0000001205077c10 */ /* 0x000fe200087fe4ff */
[----:B------:R-:W-:Y:S01]  /*1b40*/  USHF.L.U32 UR9, UR6, 0x6, URZ ;  /* 0x0000000606097899 */ /* 0x000fe2000800063f */
[----:B------:R-:W-:Y:S01]  /*1b50*/  IADD3 R9, R9, UR16, RZ ;  /* 0x0000001009097c10 */ /* 0x000fe2000fffe0ff */
[----:B------:R-:W-:Y:S01]  /*1b60*/  @!PT LDS RZ, [RZ] ;  /* 0x00000000fffff984 */ /* 0x000fe20000000800 */
[----:B------:R-:W-:Y:S01]  /*1b70*/  @!PT LDS RZ, [RZ] ;  /* 0x00000000fffff984 */ /* 0x000fe20000000800 */
[----:B------:R-:W-:Y:S01]  /*1b80*/  @!PT LDS RZ, [RZ] ;  /* 0x00000000fffff984 */ /* 0x000fe20000000800 */
[----:B------:R1:W-:Y:S01]  /*1b90*/  LDGSTS.E.BYPASS.LTC128B.128 [R242+0x6080], [R4.64], !P4 ;  /* 0x0608000004f27fae */ /* 0x0003e2000e101d4e */
[----:B------:R-:W-:Y:S01]  /*1ba0*/  LEA R12, P0, R8, c[0x0][0x1f0], 0x1 ;  /* 0x00007c00080c7a11 */ /* 0x000fe200078008ff */
[----:B------:R-:W-:Y:S01]  /*1bb0*/  USHF.L.U64.HI UR7, UR6, UR10, UR7 ;  /* 0x0000000a06077299 */ /* 0x000fe20008010207 */
[----:B------:R-:W-:Y:S01]  /*1bc0*/  LEA.HI R17, R34, R81, RZ, 0x4 ;  /* 0x0000005122117211 */ /* 0x000fe200078f20ff */
[----:B------:R-:W-:Y:S01]  /*1bd0*/  IMAD R245, R80, -0x60, R245 ;  /* 0xffffffa050f57824 */ /* 0x000fe200078e02f5 */
[----:B------:R-:W-:Y:S01]  /*1be0*/  LEA.HI.X R13, R8, c[0x0][0x1f4], R9, 0x1, P0 ;  /* 0x00007d00080d7a11 */ /* 0x000fe200000f0c09 */
[----:B------:R-:W-:Y:S01]  /*1bf0*/  IMAD.U32 R8, RZ, RZ, UR13 ;  /* 0x0000000dff087e24 */ /* 0x000fe2000f8e00ff */
[----:B------:R1:W-:Y:S01]  /*1c00*/  LDGSTS.E.BYPASS.LTC128B.128 [R242+0x9080], [R4.64+0x80], !P3 ;  /* 0x0908008004f27fae */ /* 0x0003e2000d901d4e */
[----:B------:R-:W-:Y:S01]  /*1c10*/  IMAD.U32 R9, RZ, RZ, UR8 ;  /* 0x00000008ff097e24 */ /* 0x000fe2000f8e00ff */
[----:B------:R-:W-:-:S02]  /*1c20*/  ISETP.LT.OR P3, PT, R0, 0x21, P2 ;  /* 0x000000210000780c */ /* 0x000fc40001761670 */
[----:B------:R2:W-:Y:S01]  /*1c30*/  LDGSTS.E.BYPASS.LTC128B.128 [R242+0x7080], [R6.64], !P1 ;  /* 0x0708000006f27fae */ /* 0x0005e2000c901d4e */
[----:B------:R-:W-:-:S04]  /*1c40*/  LEA R26, P4, R8, R12, 0x1 ;  /* 0x0000000c081a7211 */ /* 0x000fc800078808ff */
[----:B------:R-:W-:Y:S02]  /*1c50*/  LEA.HI.X R27, R10, R13, R9, 0x1, P4 ;  /* 0x0000000d0a1b7211 */ /* 0x000fe400020f0c09 */
[----:B------:R-:W-:Y:S02]  /*1c60*/  ISETP.LT.OR P4, PT, R0, 0x41, P5 ;  /* 0x000000410000780c */ /* 0x000fe40002f81670 */
[----:B------:R-:W-:Y:S02]  /*1c70*/  ISETP.GE.AND P5, PT, R16, c[0x0][0x19c], PT ;  /* 0x0000670010007a0c */ /* 0x000fe40003fa6270 */
[----:B------:R-:W-:Y:S02]  /*1c80*/  SHF.R.S32.HI R10, RZ, 0x1f, R81 ;  /* 0x0000001fff0a7819 */ /* 0x000fe40000011451 */
[----:B-1----:R-:W-:-:S04]  /*1c90*/  IADD3 R4, P1, P0, R11, 0x80, R4 ;  /* 0x000000800b047810 */ /* 0x002fc8000783e004 */
[----:B------:R-:W-:Y:S02]  /*1ca0*/  IADD3.X R5, RZ, UR18, R5, P1, P0 ;  /* 0x00000012ff057c10 */ /* 0x000fe40008fe0405 */
[----:B------:R-:W-:Y:S02]  /*1cb0*/  ISETP.LT.OR P1, PT, R0, 0x41, P2 ;  /* 0x000000410000780c */ /* 0x000fe40001721670 */
[----:B--2---:R-:W-:Y:S01]  /*1cc0*/  IADD3 R6, P0, R6, UR11, RZ ;  /* 0x0000000b06067c10 */ /* 0x004fe2000ff1e0ff */
[----:B------:R1:W-:Y:S01]  /*1cd0*/  LDGSTS.E.BYPASS.LTC128B.128 [R242+0xa080], [R4.64], !P3 ;  /* 0x0a08000004f27fae */ /* 0x0003e2000d901d4e */
[----:B------:R-:W-:Y:S02]  /*1ce0*/  ISETP.GE.AND P2, PT, R31, c[0x0][0x19c], PT ;  /* 0x000067001f007a0c */ /* 0x000fe40003f46270 */
[----:B------:R-:W-:Y:S02]  /*1cf0*/  IADD3.X R7, R7, UR18, RZ, P0, !PT ;  /* 0x0000001207077c10 */ /* 0x000fe400087fe4ff */
[----:B------:R-:W-:-:S02]  /*1d00*/  ISETP.LT.OR P3, PT, R0, 0x1, P5 ;  /* 0x000000010000780c */ /* 0x000fc40002f61670 */
[C---:B------:R-:W-:Y:S01]  /*1d10*/  ISETP.LT.OR P0, PT, R0.reuse, 0x1, P2 ;  /* 0x000000010000780c */ /* 0x040fe20001701670 */
[----:B------:R2:W-:Y:S01]  /*1d20*/  LDGSTS.E.BYPASS.LTC128B.128 [R242+0x8080], [R6.64], !P4 ;  /* 0x0808000006f27fae */ /* 0x0005e2000e101d4e */
[C---:B------:R-:W-:Y:S02]  /*1d30*/  ISETP.LT.OR P6, PT, R0.reuse, 0x21, P2 ;  /* 0x000000210000780c */ /* 0x040fe400017c1670 */
[C---:B------:R-:W-:Y:S01]  /*1d40*/  ISETP.LT.OR P2, PT, R0.reuse, 0x41, P2 ;  /* 0x000000410000780c */ /* 0x040fe20001741670 */
[----:B------:R2:W-:Y:S01]  /*1d50*/  LDGSTS.E.BYPASS.LTC128B.128 [R242+0xb080], [R6.64+0x80], !P1 ;  /* 0x0b08008006f27fae */ /* 0x0005e2000c901d4e */
[C---:B------:R-:W-:Y:S02]  /*1d60*/  ISETP.LT.OR P1, PT, R0.reuse, 0x21, P5 ;  /* 0x000000210000780c */ /* 0x040fe40002f21670 */
[----:B------:R-:W-:Y:S01]  /*1d70*/  ISETP.LT.OR P5, PT, R0, 0x41, P5 ;  /* 0x000000410000780c */ /* 0x000fe20002fa1670 */
[----:B------:R-:W0:Y:S01]  /*1d80*/  LDGDEPBAR ;  /* 0x00000000000079af */ /* 0x000e220000000000 */
[----:B------:R-:W-:-:S03]  /*1d90*/  IMAD.SHL.U32 R0, R24, 0x40, RZ ;  /* 0x0000004018007824 */ /* 0x000fc600078e00ff */
[----:B------:R3:W-:Y:S02]  /*1da0*/  LDGSTS.E.BYPASS.LTC128B.128 [R242+0x80], [R2.64], !P3 ;  /* 0x0008000002f27fae */ /* 0x0007e4000d901d4e */
[----:B------:R-:W-:Y:S02]  /*1db0*/  LOP3.LUT R0, R0, 0x1c0, RZ, 0xc0, !PT ;  /* 0x000001c000007812 */ /* 0x000fe400078ec0ff */
[----:B------:R3:W-:Y:S02]  /*1dc0*/  LDGSTS.E.BYPASS.LTC128B.128 [R242+0x3080], [R2.64+0x80], !P0 ;  /* 0x0308008002f27fae */ /* 0x0007e4000c101d4e */
[----:B------:R-:W-:Y:S02]  /*1dd0*/  LOP3.LUT R9, R0, 0x8, R216, 0xf8, !PT ;  /* 0x0000000800097812 */ /* 0x000fe400078ef8d8 */
[----:B-1----:R-:W-:Y:S02]  /*1de0*/  IADD3 R4, P4, R2, UR9, RZ ;  /* 0x0000000902047c10 */ /* 0x002fe4000ff9e0ff */
[----:B------:R-:W-:-:S02]  /*1df0*/  SHF.R.U32.HI R0, RZ, 0x3, R0 ;  /* 0x00000003ff007819 */ /* 0x000fc40000011600 */
[----:B------:R-:W-:Y:S02]  /*1e00*/  IADD3.X R5, R3, UR7, RZ, P4, !PT ;  /* 0x0000000703057c10 */ /* 0x000fe4000a7fe4ff */
[----:B------:R-:W-:-:S03]  /*1e10*/  ISETP.GE.AND P4, PT, R16, c[0x0][0x16c], PT ;  /* 0x00005b0010007a0c */ /* 0x000fc60003f86270 */
[----:B------:R1:W-:Y:S01]  /*1e20*/  LDGSTS.E.BYPASS.LTC128B.128 [R242+0x1080], [R4.64], !P1 ;  /* 0x0108000004f27fae */ /* 0x0003e2000c901d4e */
[----:B--2---:R-:W-:-:S05]  /*1e30*/  IMAD.U32 R6, RZ, RZ, UR9 ;  /* 0x00000009ff067e24 */ /* 0x004fca000f8e00ff */
[----:B------:R-:W-:-:S04]  /*1e40*/  IADD3 R6, P3, P0, R6, 0x80, R2 ;  /* 0x0000008006067810 */ /* 0x000fc8000787e002 */
[----:B------:R-:W-:Y:S02]  /*1e50*/  IADD3.X R7, RZ, UR7, R3, P3, P0 ;  /* 0x00000007ff077c10 */ /* 0x000fe40009fe0403 */
[----:B------:R-:W-:Y:S01]  /*1e60*/  ISETP.GE.AND P3, PT, R31, c[0x0][0x16c], PT ;  /* 0x00005b001f007a0c */ /* 0x000fe20003f66270 */
[----:B---3--:R-:W-:Y:S01]  /*1e70*/  IMAD.SHL.U32 R2, R22, 0x80, RZ ;  /* 0x0000008016027824 */ /* 0x008fe200078e00ff */
[----:B------:R-:W-:Y:S01]  /*1e80*/  SEL R3, RZ, 0x1, P4 ;  /* 0x00000001ff037807 */ /* 0x000fe20002000000 */
[----:B------:R2:W-:Y:S01]  /*1e90*/  LDGSTS.E.BYPASS.LTC128B.128 [R242+0x4080], [R6.64], !P6 ;  /* 0x0408000006f27fae */ /* 0x0005e2000f101d4e */
[----:B------:R-:W-:Y:S02]  /*1ea0*/  SEL R8, RZ, 0x2, P3 ;  /* 0x00000002ff087807 */ /* 0x000fe40001800000 */
[----:B------:R-:W-:-:S04]  /*1eb0*/  IADD3 R22, P1, R2, R81, RZ ;  /* 0x0000005102167210 */ /* 0x000fc80007f3e0ff */
[----:B------:R-:W-:Y:S02]  /*1ec0*/  LEA.HI.X.SX32 R23, R2, R10, 0x1, P1 ;  /* 0x0000000a02177211 */ /* 0x000fe400008f0eff */
[----:B------:R-:W-:Y:S01]  /*1ed0*/  LOP3.LUT R2, R30, R9, R0, 0xf6, !PT ;  /* 0x000000091e027212 */ /* 0x000fe200078ef600 */
[----:B------:R-:W-:Y:S01]  /*1ee0*/  IMAD.IADD R0, R8, 0x1, R3 ;  /* 0x0000000108007824 */ /* 0x000fe200078e0203 */
[----:B-1----:R-:W-:Y:S01]  /*1ef0*/  IADD3 R4, P0, R4, UR9, RZ ;  /* 0x0000000904047c10 */ /* 0x002fe2000ff1e0ff */
[----:B------:R-:W-:Y:S01]  /*1f00*/  UMOV UR9, 0x1 ;  /* 0x0000000100097882 */ /* 0x000fe20000000000 */
[----:B------:R-:W-:Y:S01]  /*1f10*/  SHF.R.S32.HI R9, RZ, 0x2, R33 ;  /* 0x00000002ff097819 */ /* 0x000fe20000011421 */
[----:B------:R-:W-:Y:S01]  /*1f20*/  IMAD.SHL.U32 R218, R2, 0x2, RZ ;  /* 0x0000000202da7824 */ /* 0x000fe200078e00ff */
[----:B------:R-:W-:Y:S01]  /*1f30*/  IADD3.X R5, R5, UR7, RZ, P0, !PT ;  /* 0x0000000705057c10 */ /* 0x000fe200087fe4ff */
[----:B------:R-:W-:Y:S01]  /*1f40*/  USHF.L.U32 UR7, UR12, 0x6, URZ ;  /* 0x000000060c077899 */ /* 0x000fe2000800063f */
[----:B------:R-:W-:-:S02]  /*1f50*/  LOP3.LUT P1, RZ, R0, 0x1, RZ, 0xc0, !PT ;  /* 0x0000000100ff7812 */ /* 0x000fc4000782c0ff */
[----:B------:R-:W-:Y:S01]  /*1f60*/  LOP3.LUT P6, RZ, R0, 0x2, RZ, 0xc0, !PT ;  /* 0x0000000200ff7812 */ /* 0x000fe200078cc0ff */
[----:B------:R1:W-:Y:S01]  /*1f70*/  LDGSTS.E.BYPASS.LTC128B.128 [R242+0x2080], [R4.64], !P5 ;  /* 0x0208000004f27fae */ /* 0x0003e2000e901d4e */
[----:B------:R-:W-:Y:S01]  /*1f80*/  IMAD R0, R32, c[0x0][0x270], RZ ;  /* 0x00009c0020007a24 */ /* 0x000fe200078e02ff */
[C---:B------:R-:W-:Y:S01]  /*1f90*/  LOP3.LUT P0, RZ, R24.reuse, 0x4, RZ, 0xc0, !PT ;  /* 0x0000000418ff7812 */ /* 0x040fe2000780c0ff */
[----:B------:R-:W-:Y:S01]  /*1fa0*/  USHF.R.S32.HI UR6, URZ, 0x1f, UR7 ;  /* 0x0000001f3f067899 */ /* 0x000fe20008011407 */
[----:B------:R1:W-:Y:S01]  /*1fb0*/  LDGSTS.E.BYPASS.LTC128B.128 [R242+0x5080], [R4.64+0x80], !P2 ;  /* 0x0508008004f27fae */ /* 0x0003e2000d101d4e */
[----:B------:R-:W-:Y:S01]  /*1fc0*/  LOP3.LUT P2, RZ, R24, 0x2, RZ, 0xc0, !PT ;  /* 0x0000000218ff7812 */ /* 0x000fe2000784c0ff */
[----:B--2---:R-:W-:Y:S02]  /*1fd0*/  IMAD R6, R82, c[0x0][0x274], R0 ;  /* 0x00009d0052067a24 */ /* 0x004fe400078e0200 */
[----:B------:R-:W0:Y:S01]  /*1fe0*/  LDGDEPBAR ;  /* 0x00000000000079af */ /* 0x000e220000000000 */
[----:B------:R-:W-:-:S02]  /*1ff0*/  SHF.R.S32.HI R0, RZ, 0x1f, R33 ;  /* 0x0000001fff007819 */ /* 0x000fc40000011421 */
[----:B------:R-:W-:Y:S02]  /*2000*/  SEL R222, R222, 0xffffffc0, !P0 ;  /* 0xffffffc0dede7807 */ /* 0x000fe40004000000 */
[----:B------:R-:W-:Y:S02]  /*2010*/  LEA.HI R7, R0, R9, RZ, 0x3 ;  /* 0x0000000900077211 */ /* 0x000fe400078f18ff */
[----:B------:R-:W-:Y:S01]  /*2020*/  IADD3 R3, R244, -UR7, -R35 ;  /* 0x80000007f4037c10 */ /* 0x000fe2000fffe823 */
[----:B------:R-:W-:Y:S01]  /*2030*/  IMAD.IADD R219, R218, 0x1, R222 ;  /* 0x00000001dadb7824 */ /* 0x000fe200078e02de */
[----:B------:R-:W-:Y:S02]  /*2040*/  LEA.HI R30, R34, R81, RZ, 0x5 ;  /* 0x00000051221e7211 */ /* 0x000fe400078f28ff */
[----:B------:R-:W-:Y:S02]  /*2050*/  ISETP.LT.OR P0, PT, R3, 0x1, !P1 ;  /* 0x000000010300780c */ /* 0x000fe40004f01670 */
[----:B------:R-:W-:-:S02]  /*2060*/  SHF.R.S32.HI R8, RZ, 0x5, R30 ;  /* 0x00000005ff087819 */ /* 0x000fc4000001141e */
[----:B------:R-:W-:Y:S02]  /*2070*/  ISETP.LT.OR P1, PT, R3, 0x21, !P1 ;  /* 0x000000210300780c */ /* 0x000fe40004f21670 */
[----:B------:R-:W-:Y:S02]  /*2080*/  LEA.HI R10, R30, R8, RZ, 0x1 ;  /* 0x000000081e0a7211 */ /* 0x000fe400078f08ff */
[----:B------:R-:W-:Y:S02]  /*2090*/  LOP3.LUT R7, R7, 0xfffffff8, RZ, 0xc0, !PT ;  /* 0xfffffff807077812 */ /* 0x000fe400078ec0ff */
[----:B------:R-:W-:Y:S01]  /*20a0*/  LOP3.LUT R10, R10, 0xfffffffe, RZ, 0xc0, !PT ;  /* 0xfffffffe0a0a7812 */ /* 0x000fe200078ec0ff */
[----:B-1----:R-:W-:Y:S01]  /*20b0*/  IMAD.MOV.U32 R4, RZ, RZ, 0x20 ;  /* 0x00000020ff047424 */ /* 0x002fe200078e00ff */
[----:B------:R-:W-:-:S04]  /*20c0*/  DEPBAR.LE SB0, 0x1 ;  /* 0x000080400000791a */ /* 0x000fc80000000000 */
[----:B------:R-:W-:Y:S01]  /*20d0*/  BAR.SYNC.DEFER_BLOCKING 0x0 ;  /* 0x0000000000007b1d */ /* 0x000fe20000010000 */
[----:B------:R-:W-:Y:S01]  /*20e0*/  SEL R0, R4, 0xffffffe0, !P2 ;  /* 0xffffffe004007807 */ /* 0x000fe20005000000 */
[----:B------:R-:W-:Y:S01]  /*20f0*/  IMAD.WIDE.U32 R4, R82, c[0x0][0x270], R28 ;  /* 0x00009c0052047a25 */ /* 0x000fe200078e001c */
[C---:B------:R-:W-:Y:S02]  /*2100*/  ISETP.LT.OR P2, PT, R3.reuse, 0x1, !P6 ;  /* 0x000000010300780c */ /* 0x040fe40007741670 */
[----:B------:R-:W-:Y:S01]  /*2110*/  ISETP.LT.OR P6, PT, R3, 0x21, !P6 ;  /* 0x000000210300780c */ /* 0x000fe200077c1670 */
[----:B------:R-:W-:Y:S01]  /*2120*/  IMAD.IADD R220, R218, 0x1, R0 ;  /* 0x00000001dadc7824 */ /* 0x000fe200078e0200 */
[----:B------:R-:W-:Y:S01]  /*2130*/  ISETP.GE.AND P5, PT, R16, c[0x0][0x1fc], PT ;  /* 0x00007f0010007a0c */ /* 0x000fe20003fa6270 */
[----:B------:R-:W-:Y:S02]  /*2140*/  IMAD.IADD R0, R0, 0x1, R219 ;  /* 0x0000000100007824 */ /* 0x000fe400078e02db */
[----:B------:R-:W-:Y:S01]  /*2150*/  IMAD.IADD R5, R5, 0x1, R6 ;  /* 0x0000000105057824 */ /* 0x000fe200078e0206 */
[----:B------:R-:W-:Y:S01]  /*2160*/  SEL R246, RZ, 0x1, P5 ;  /* 0x00000001fff67807 */ /* 0x000fe20002800000 */
[----:B------:R-:W-:-:S02]  /*2170*/  IMAD.IADD R10, R8, 0x1, -R10 ;  /* 0x00000001080a7824 */ /* 0x000fc400078e0a0a */
[----:B------:R-:W-:-:S04]  /*2180*/  IMAD.WIDE.U32 R36, R25, c[0x0][0x278], R4 ;  /* 0x00009e0019247a25 */ /* 0x000fc800078e0004 */
[----:B------:R-:W-:Y:S01]  /*2190*/  IMAD R8, R32, c[0x0][0x288], RZ ;  /* 0x0000a20020087a24 */ /* 0x000fe200078e02ff */
[----:B------:R-:W-:Y:S01]  /*21a0*/  STL.64 [R1+0x20], R36 ;  /* 0x0000202401007387 */ /* 0x000fe20000100a00 */
[----:B------:R-:W-:Y:S02]  /*21b0*/  IMAD.IADD R7, R9, 0x1, -R7 ;  /* 0x0000000109077824 */ /* 0x000fe400078e0a07 */
[C---:B------:R-:W-:Y:S01]  /*21c0*/  IMAD R8, R82.reuse, c[0x0][0x28c], R8 ;  /* 0x0000a30052087a24 */ /* 0x040fe200078e0208 */
[----:B------:R-:W1:Y:S01]  /*21d0*/  LDSM.16.M88.2 R174, [R0+0x6080] ;  /* 0x0060800000ae783b */ /* 0x000e620000000100 */
[----:B------:R-:W-:-:S03]  /*21e0*/  IMAD.WIDE.U32 R4, R82, c[0x0][0x288], R28 ;  /* 0x0000a20052047a25 */ /* 0x000fc600078e001c */
[----:B------:R-:W2:Y:S01]  /*21f0*/  LDSM.16.M88.2 R176, [R0+0x7080] ;  /* 0x0070800000b0783b */ /* 0x000ea20000000100 */
[----:B------:R-:W-:Y:S02]  /*2200*/  IMAD R6, R32, c[0x0][0x238], RZ ;  /* 0x00008e0020067a24 */ /* 0x000fe400078e02ff */
[----:B------:R-:W-:Y:S01]  /*2210*/  IMAD.IADD R5, R5, 0x1, R8 ;  /* 0x0000000105057824 */ /* 0x000fe200078e0208 */
[----:B------:R-:W3:Y:S01]  /*2220*/  LDSM.16.M88.2 R178, [R0+0x8080] ;  /* 0x0080800000b2783b */ /* 0x000ee20000000100 */
[C---:B------:R-:W-:Y:S02]  /*2230*/  IMAD R6, R82.reuse, c[0x0][0x23c], R6 ;  /* 0x00008f0052067a24 */ /* 0x040fe400078e0206 */
[----:B------:R-:W-:Y:S01]  /*2240*/  IMAD.WIDE.U32 R2, R82, c[0x0][0x238], R22 ;  /* 0x00008e0052027a25 */ /* 0x000fe200078e0016 */
[----:B------:R-:W4:Y:S03]  /*2250*/  LDSM.16.M88.2 R198, [R0+0x9080] ;  /* 0x0090800000c6783b */ /* 0x000f260000000100 */
[----:B------:R-:W-:Y:S01]  /*2260*/  IMAD.IADD R3, R3, 0x1, R6 ;  /* 0x0000000103037824 */ /* 0x000fe200078e0206 */
[----:B------:R-:W1:Y:S01]  /*2270*/  LDSM.16.M88.2 R200, [R0+0xa080] ;  /* 0x00a0800000c8783b */ /* 0x000e620000000100 */
[----:B------:R-:W-:-:S03]  /*2280*/  IMAD.WIDE.U32 R28, R25, c[0x0][0x290], R4 ;  /* 0x0000a400191c7a25 */ /* 0x000fc600078e0004 */
[----:B------:R5:W1:Y:S01]  /*2290*/  LDSM.16.M88.2 R202, [R0+0xb080] ;  /* 0x00b0800000ca783b */ /* 0x000a620000000100 */
[----:B------:R-:W-:-:S03]  /*22a0*/  IMAD.WIDE.U32 R22, R25, c[0x0][0x240], R2 ;  /* 0x0000900019167a25 */ /* 0x000fc600078e0002 */
[----:B------:R-:W1:Y:S01]  /*22b0*/  LDSM.16.M88.2 R152, [R218+0x6080] ;  /* 0x00608000da98783b */ /* 0x000e620000000100 */
[----:B------:R-:W-:Y:S02]  /*22c0*/  IMAD.SHL.U32 R221, R10, 0x200, RZ ;  /* 0x000002000add7824 */ /* 0x000fe400078e00ff */
[----:B------:R-:W-:Y:S01]  /*22d0*/  IMAD.IADD R222, R222, 0x1, R220 ;  /* 0x00000001dede7824 */ /* 0x000fe200078e02dc */
[----:B------:R-:W1:Y:S04]  /*22e0*/  LDSM.16.M88.2 R154, [R218+0x7080] ;  /* 0x00708000da9a783b */ /* 0x000e680000000100 */
[----:B------:R-:W1:Y:S04]  /*22f0*/  LDSM.16.M88.2 R156, [R218+0x8080] ;  /* 0x00808000da9c783b */ /* 0x000e680000000100 */
[----:B------:R-:W1:Y:S04]  /*2300*/  LDSM.16.M88.2 R158, [R220+0x6080] ;  /* 0x00608000dc9e783b */ /* 0x000e680000000100 */
[----:B------:R-:W1:Y:S01]  /*2310*/  LDSM.16.M88.2 R164, [R220+0x7080] ;  /* 0x00708000dca4783b */ /* 0x000e620000000100 */
[----:B-----5:R-:W-:-:S03]  /*2320*/  IMAD R0, R20, c[0x0][0x278], RZ ;  /* 0x00009e0014007a24 */ /* 0x020fc600078e02ff */
[----:B------:R-:W1:Y:S01]  /*2330*/  LDSM.16.M88.2 R166, [R220+0x8080] ;  /* 0x00808000dca6783b */ /* 0x000e620000000100 */
[----:B------:R-:W-:-:S03]  /*2340*/  IMAD R0, R25, c[0x0][0x27c], R0 ;  /* 0x00009f0019007a24 */ /* 0x000fc600078e0200 */
[----:B------:R-:W1:Y:S01]  /*2350*/  LDSM.16.M88.2 R180, [R218+0x9080] ;  /* 0x00908000dab4783b */ /* 0x000e620000000100 */
[----:B------:R-:W-:-:S03]  /*2360*/  IMAD.IADD R9, R37, 0x1, R0 ;  /* 0x0000000125097824 */ /* 0x000fc600078e0200 */
        /* <DEDUP_REMOVED lines=12> */
[----:B------:R5:W-:Y:S04]  /*2430*/  STL [R1+0x30], R9 ;  /* 0x0000300901007387 */ /* 0x000be80000100800 */
[----:B------:R-:W-:Y:S04]  /*2440*/  STL.64 [R1+0x28], R22 ;  /* 0x0000281601007387 */ /* 0x000fe80000100a00 */
[----:B------:R-:W-:Y:S04]  /*2450*/  STL.64 [R1+0x10], R28 ;  /* 0x0000101c01007387 */ /* 0x000fe80000100a00 */
[----:B------:R-:W-:Y:S01]  /*2460*/  @!PT LDS RZ, [RZ] ;  /* 0x00000000fffff984 */ /* 0x000fe20000000800 */
[----:B------:R-:W-:Y:S01]  /*2470*/  @!PT LDS RZ, [RZ] ;  /* 0x00000000fffff984 */ /* 0x000fe20000000800 */
[----:B------:R-:W-:Y:S01]  /*2480*/  @!PT LDS RZ, [RZ] ;  /* 0x00000000fffff984 */ /* 0x000fe20000000800 */
[----:B------:R1:W-:Y:S01]  /*2490*/  LDGSTS.E.BYPASS.LTC128B.128 [R242+0x6080], [R14.64], !P0 ;  /* 0x060800000ef27fae */ /* 0x0003e2000c101d4e */
[----:B------:R-:W-:-:S03]  /*24a0*/  ISETP.GE.AND P0, PT, R16, c[0x0][0x1fc], PT ;  /* 0x00007f0010007a0c */ /* 0x000fc60003f06270 */
[----:B------:R1:W-:Y:S01]  /*24b0*/  LDGSTS.E.BYPASS.LTC128B.128 [R242+0x8080], [R14.64+0x80], !P2 ;  /* 0x080800800ef27fae */ /* 0x0003e2000d101d4e */
[----:B------:R-:W-:-:S03]  /*24c0*/  ISETP.GT.AND P2, PT, R81, 0xf, PT ;  /* 0x0000000f5100780c */ /* 0x000fc60003f44270 */
[----:B------:R2:W-:Y:S04]  /*24d0*/  LDGSTS.E.BYPASS.LTC128B.128 [R242+0x7080], [R18.64], !P1 ;  /* 0x0708000012f27fae */ /* 0x0005e8000c901d4e */
[----:B------:R2:W-:Y:S01]  /*24e0*/  LDGSTS.E.BYPASS.LTC128B.128 [R242+0x9080], [R18.64+0x80], !P6 ;  /* 0x0908008012f27fae */ /* 0x0005e2000f101d4e */
[----:B------:R-:W-:-:S05]  /*24f0*/  ISETP.GE.AND P6, PT, R31, c[0x0][0x1fc], PT ;  /* 0x00007f001f007a0c */ /* 0x000fca0003fc6270 */
[----:B------:R-:W-:Y:S01]  /*2500*/  @!P2 IADD3 R0, P1, R36, UR7, RZ ;  /* 0x000000072400ac10 */ /* 0x000fe2000ff3e0ff */
[----:B------:R-:W-:Y:S01]  /*2510*/  @!P2 IMAD.SHL.U32 R4, R81, 0x10, RZ ;  /* 0x000000105104a824 */ /* 0x000fe200078e00ff */
[----:B------:R-:W-:Y:S02]  /*2520*/  CS2R R36, SRZ ;  /* 0x0000000000247805 */ /* 0x000fe4000001ff00 */
[----:B-----5:R-:W-:Y:S02]  /*2530*/  @!P2 IADD3.X R9, R9, UR6, RZ, P1, !PT ;  /* 0x000000060909ac10 */ /* 0x020fe40008ffe4ff */
[----:B------:R-:W-:-:S04]  /*2540*/  @!P2 LEA R8, P1, R0, c[0x0][0x258], 0x2 ;  /* 0x000096000008aa11 */ /* 0x000fc800078210ff */
[----:B------:R-:W-:Y:S01]  /*2550*/  @!P2 LEA.HI.X R9, R0, c[0x0][0x25c], R9, 0x2, P1 ;  /* 0x000097000009aa11 */ /* 0x000fe200008f1409 */
[C---:B------:R-:W-:Y:S01]  /*2560*/  IMAD R0, R20.reuse, c[0x0][0x290], RZ ;  /* 0x0000a40014007a24 */ /* 0x040fe200078e02ff */
[----:B------:R-:W-:Y:S01]  /*2570*/  ISETP.GE.AND P1, PT, R31, c[0x0][0x1fc], PT ;  /* 0x00007f001f007a0c */ /* 0x000fe20003f26270 */
[----:B------:R-:W-:Y:S01]  /*2580*/  IMAD R20, R20, c[0x0][0x240], RZ ;  /* 0x0000900014147a24 */ /* 0x000fe200078e02ff */
[----:B-1----:R-:W-:Y:S01]  /*2590*/  SHF.R.S32.HI R14, RZ, 0x4, R17 ;  /* 0x00000004ff0e7819 */ /* 0x002fe20000011411 */
[C---:B------:R-:W-:Y:S01]  /*25a0*/  IMAD R15, R25.reuse, c[0x0][0x294], R0 ;  /* 0x0000a500190f7a24 */ /* 0x040fe200078e0200 */
[----:B------:R1:W-:Y:S01]  /*25b0*/  @!P2 LDGSTS.E.BYPASS.LTC128B.128 [R4+0x12080], [R8.64] ;  /* 0x120800000804afae */ /* 0x0003e2000b901d4e */
[----:B------:R-:W-:Y:S01]  /*25c0*/  IMAD R20, R25, c[0x0][0x244], R20 ;  /* 0x0000910019147a24 */ /* 0x000fe200078e0214 */
[----:B------:R-:W-:Y:S01]  /*25d0*/  LEA.HI R11, R17, R14, RZ, 0x1 ;  /* 0x0000000e110b7211 */ /* 0x000fe200078f08ff */
[----:B------:R-:W-:Y:S01]  /*25e0*/  IMAD.IADD R15, R29, 0x1, R15 ;  /* 0x000000011d0f7824 */ /* 0x000fe200078e020f */
[----:B------:R-:W0:Y:S01]  /*25f0*/  LDGDEPBAR ;  /* 0x00000000000079af */ /* 0x000e220000000000 */
[----:B--2---:R-:W-:-:S02]  /*2600*/  SEL R18, RZ, 0xffffffff, P1 ;  /* 0xffffffffff127807 */ /* 0x004fc40000800000 */
[----:B------:R-:W-:Y:S01]  /*2610*/  LOP3.LUT R11, R11, 0xfffffffe, RZ, 0xc0, !PT ;  /* 0xfffffffe0b0b7812 */ /* 0x000fe200078ec0ff */
[----:B------:R-:W-:Y:S01]  /*2620*/  STL [R1+0x1c], R15 ;  /* 0x00001c0f01007387 */ /* 0x000fe20000100800 */
[----:B------:R-:W-:-:S03]  /*2630*/  LOP3.LUT P1, RZ, R7, 0x1, RZ, 0xc0, !PT ;  /* 0x0000000107ff7812 */ /* 0x000fc6000782c0ff */
[----:B------:R-:W-:Y:S01]  /*2640*/  IMAD.IADD R6, R14, 0x1, -R11 ;  /* 0x000000010e067824 */ /* 0x000fe200078e0a0b */
[----:B------:R-:W-:Y:S02]  /*2650*/  SHF.R.S32.HI R14, RZ, 0x1f, R21 ;  /* 0x0000001fff0e7819 */ /* 0x000fe40000011415 */
[----:B------:R-:W-:Y:S01]  /*2660*/  LOP3.LUT R11, R30, 0xffffffe0, RZ, 0xc0, !PT ;  /* 0xffffffe01e0b7812 */ /* 0x000fe200078ec0ff */
[----:B------:R-:W-:Y:S01]  /*2670*/  IMAD.SHL.U32 R5, R6, 0x20, RZ ;  /* 0x0000002006057824 */ /* 0x000fe200078e00ff */
[----:B------:R-:W-:Y:S01]  /*2680*/  LEA.HI R0, R14, R21, RZ, 0x2 ;  /* 0x000000150e007211 */ /* 0x000fe200078f10ff */
[----:B------:R-:W-:Y:S02]  /*2690*/  IMAD.SHL.U32 R224, R6, 0x8, RZ ;  /* 0x0000000806e07824 */ /* 0x000fe400078e00ff */
[----:B------:R-:W-:Y:S01]  /*26a0*/  IMAD.IADD R2, R81, 0x1, -R11 ;  /* 0x0000000151027824 */ /* 0x000fe200078e0a0b */
[----:B------:R-:W-:Y:S02]  /*26b0*/  LOP3.LUT R3, R0, 0x1ffffffc, RZ, 0xc0, !PT ;  /* 0x1ffffffc00037812 */ /* 0x000fe400078ec0ff */
[----:B------:R-:W-:-:S02]  /*26c0*/  IADD3 R0, R244, -UR7, -R35 ;  /* 0x80000007f4007c10 */ /* 0x000fc4000fffe823 */
[----:B------:R-:W-:Y:S01]  /*26d0*/  SHF.R.S32.HI R243, RZ, 0x1f, R2 ;  /* 0x0000001ffff37819 */ /* 0x000fe20000011402 */
[C---:B------:R-:W-:Y:S01]  /*26e0*/  IMAD.IADD R14, R21.reuse, 0x1, -R3 ;  /* 0x00000001150e7824 */ /* 0x040fe200078e0a03 */
[C---:B------:R-:W-:Y:S01]  /*26f0*/  ISETP.LT.OR P5, PT, R0.reuse, 0x1, P0 ;  /* 0x000000010000780c */ /* 0x040fe200007a1670 */
[----:B------:R-:W-:Y:S01]  /*2700*/  IMAD.SHL.U32 R3, R21, 0x8, RZ ;  /* 0x0000000815037824 */ /* 0x000fe200078e00ff */
[----:B------:R-:W-:Y:S01]  /*2710*/  LEA.HI R243, R243, R2, RZ, 0x2 ;  /* 0x00000002f3f37211 */ /* 0x000fe200078f10ff */
[C---:B-1----:R-:W-:Y:S01]  /*2720*/  IMAD.SHL.U32 R8, R7.reuse, 0x20, RZ ;  /* 0x0000002007087824 */ /* 0x042fe200078e00ff */
[----:B------:R-:W-:Y:S01]  /*2730*/  ISETP.LT.OR P0, PT, R0, 0x21, P0 ;  /* 0x000000210000780c */ /* 0x000fe20000701670 */
[----:B------:R-:W-:Y:S01]  /*2740*/  IMAD.SHL.U32 R9, R7, 0x4, RZ ;  /* 0x0000000407097824 */ /* 0x000fe200078e00ff */
[----:B------:R-:W-:Y:S01]  /*2750*/  LOP3.LUT R3, R3, 0x18, RZ, 0xc0, !PT ;  /* 0x0000001803037812 */ /* 0x000fe200078ec0ff */
[----:B------:R-:W-:Y:S01]  /*2760*/  CS2R R34, SRZ ;  /* 0x0000000000227805 */ /* 0x000fe2000001ff00 */
[----:B------:R-:W-:-:S02]  /*2770*/  LOP3.LUT R4, R243, 0x7ffffffc, RZ, 0xc0, !PT ;  /* 0x7ffffffcf3047812 */ /* 0x000fc400078ec0ff */
[C---:B------:R-:W-:Y:S02]  /*2780*/  LOP3.LUT R7, R3.reuse, 0xe0, R8, 0xf8, !PT ;  /* 0x000000e003077812 */ /* 0x040fe400078ef808 */
[----:B------:R-:W-:Y:S01]  /*2790*/  LOP3.LUT R16, R3, 0x20, R5, 0xf8, !PT ;  /* 0x0000002003107812 */ /* 0x000fe200078ef805 */
[----:B------:R1:W-:Y:S01]  /*27a0*/  LDGSTS.E.BYPASS.LTC128B.128 [R242+0xe080], [R12.64], !P5 ;  /* 0x0e0800000cf27fae */ /* 0x0003e2000e901d4e */
[----:B------:R-:W-:Y:S01]  /*27b0*/  ISETP.LT.OR P5, PT, R0, 0x1, P6 ;  /* 0x000000010000780c */ /* 0x000fe200037a1670 */
[----:B------:R-:W-:Y:S01]  /*27c0*/  IMAD.IADD R8, R2, 0x1, -R4 ;  /* 0x0000000102087824 */ /* 0x000fe200078e0a04 */
[----:B------:R-:W-:Y:S01]  /*27d0*/  ISETP.LT.OR P6, PT, R0, 0x21, P6 ;  /* 0x000000210000780c */ /* 0x000fe200037c1670 */
[----:B------:R-:W-:Y:S01]  /*27e0*/  IMAD.SHL.U32 R0, R10, 0x10, RZ ;  /* 0x000000100a007824 */ /* 0x000fe200078e00ff */
[----:B------:R-:W-:Y:S01]  /*27f0*/  LOP3.LUT R4, R17, 0xfffffff0, RZ, 0xc0, !PT ;  /* 0xfffffff011047812 */ /* 0x000fe200078ec0ff */
[----:B------:R-:W-:Y:S01]  /*2800*/  IMAD.SHL.U32 R5, R24, 0x20, RZ ;  /* 0x0000002018057824 */ /* 0x000fe200078e00ff */
[----:B------:R-:W-:Y:S01]  /*2810*/  LOP3.LUT R2, R33, 0x3ffffffc, RZ, 0xc0, !PT ;  /* 0x3ffffffc21027812 */ /* 0x000fe200078ec0ff */
[----:B------:R-:W-:Y:S01]  /*2820*/  IMAD R14, R14, 0x4, R8 ;  /* 0x000000040e0e7824 */ /* 0x000fe200078e0208 */
[----:B------:R-:W-:Y:S01]  /*2830*/  LEA.HI.SX32 R243, R243, R0, 0x1e ;  /* 0x00000000f3f37211 */ /* 0x000fe200078ff2ff */
[----:B------:R-:W-:Y:S01]  /*2840*/  CS2R R32, SRZ ;  /* 0x0000000000207805 */ /* 0x000fe2000001ff00 */
[----:B------:R-:W-:Y:S01]  /*2850*/  LOP3.LUT R3, R0, 0x10, RZ, 0xc0, !PT ;  /* 0x0000001000037812 */ /* 0x000fe200078ec0ff */
[----:B------:R-:W-:Y:S01]  /*2860*/  IMAD.IADD R0, R81, 0x1, -R4 ;  /* 0x0000000151007824 */ /* 0x000fe200078e0a04 */
[----:B------:R-:W-:Y:S01]  /*2870*/  LOP3.LUT R7, R7, 0x18, R9, 0x78, !PT ;  /* 0x0000001807077812 */ /* 0x000fe200078e7809 */
[----:B------:R-:W-:Y:S01]  /*2880*/  IMAD.IADD R2, R81, 0x1, -R2 ;  /* 0x0000000151027824 */ /* 0x000fe200078e0a02 */
[----:B------:R-:W-:Y:S01]  /*2890*/  LOP3.LUT R11, R3, 0xe0, R5, 0xf8, !PT ;  /* 0x000000e0030b7812 */ /* 0x000fe200078ef805 */
[----:B------:R-:W-:Y:S01]  /*28a0*/  IMAD.SHL.U32 R3, R18, 0x2, RZ ;  /* 0x0000000212037824 */ /* 0x000fe200078e00ff */
[----:B------:R-:W-:Y:S01]  /*28b0*/  SHF.R.S32.HI R5, RZ, 0x1f, R0 ;  /* 0x0000001fff057819 */ /* 0x000fe20000011400 */
[----:B------:R-:W-:Y:S01]  /*28c0*/  IMAD R2, R2, 0x2, R221 ;  /* 0x0000000202027824 */ /* 0x000fe200078e02dd */
[----:B------:R-:W-:Y:S01]  /*28d0*/  LOP3.LUT R224, R224, 0x8, RZ, 0xc0, !PT ;  /* 0x00000008e0e07812 */ /* 0x000fe200078ec0ff */
[----:B------:R1:W-:Y:S01]  /*28e0*/  LDGSTS.E.BYPASS.LTC128B.128 [R242+0x10080], [R12.64+0x80], !P5 ;  /* 0x100800800cf27fae */ /* 0x0003e2000e901d4e */
[----:B------:R-:W-:Y:S01]  /*28f0*/  LEA.HI R5, R5, R0, RZ, 0x3 ;  /* 0x0000000005057211 */ /* 0x000fe200078f18ff */
[----:B------:R-:W-:Y:S01]  /*2900*/  IMAD.IADD R234, R2, 0x1, R7 ;  /* 0x0000000102ea7824 */ /* 0x000fe200078e0207 */
[----:B------:R-:W-:Y:S01]  /*2910*/  LOP3.LUT R246, R3, 0x2, R246, 0xe2, !PT ;  /* 0x0000000203f67812 */ /* 0x000fe200078ee2f6 */
[C---:B------:R-:W-:Y:S01]  /*2920*/  IMAD.SHL.U32 R3, R0.reuse, 0x20, RZ ;  /* 0x0000002000037824 */ /* 0x040fe200078e00ff */
[C---:B------:R-:W-:Y:S01]  /*2930*/  LOP3.LUT R4, R5.reuse, 0xfffffff8, RZ, 0xc0, !PT ;  /* 0xfffffff805047812 */ /* 0x040fe200078ec0ff */
[----:B------:R1:W-:Y:S01]  /*2940*/  LDGSTS.E.BYPASS.LTC128B.128 [R242+0xf080], [R26.64], !P0 ;  /* 0x0f0800001af27fae */ /* 0x0003e2000c101d4e */
[----:B------:R-:W-:Y:S01]  /*2950*/  IMAD.SHL.U32 R7, R0, 0x4, RZ ;  /* 0x0000000400077824 */ /* 0x000fe200078e00ff */
[----:B------:R-:W-:Y:S01]  /*2960*/  IADD3 R2, P0, R28, UR7, RZ ;  /* 0x000000071c027c10 */ /* 0x000fe2000ff1e0ff */
[----:B------:R-:W-:Y:S01]  /*2970*/  IMAD.SHL.U32 R5, R5, 0x40, RZ ;  /* 0x0000004005057824 */ /* 0x000fe200078e00ff */
[----:B------:R-:W-:Y:S01]  /*2980*/  LOP3.LUT R3, R224, 0x1e0, R3, 0xf8, !PT ;  /* 0x000001e0e0037812 */ /* 0x000fe200078ef803 */
[C---:B------:R-:W-:Y:S01]  /*2990*/  IMAD.IADD R4, R0.reuse, 0x1, -R4 ;  /* 0x0000000100047824 */ /* 0x040fe200078e0a04 */
[----:B------:R-:W-:Y:S01]  /*29a0*/  LOP3.LUT P5, RZ, R0, 0x4, RZ, 0xc0, !PT ;  /* 0x0000000400ff7812 */ /* 0x000fe200078ac0ff */
[----:B------:R-:W-:Y:S01]  /*29b0*/  IMAD.SHL.U32 R0, R6, 0x100, RZ ;  /* 0x0000010006007824 */ /* 0x000fe200078e00ff */
[----:B------:R-:W-:Y:S01]  /*29c0*/  IADD3.X R9, R15, UR6, RZ, P0, !PT ;  /* 0x000000060f097c10 */ /* 0x000fe200087fe4ff */
[----:B------:R-:W-:Y:S01]  /*29d0*/  IMAD.SHL.U32 R8, R4, 0x40, RZ ;  /* 0x0000004004087824 */ /* 0x000fe200078e00ff */
[----:B------:R-:W-:Y:S01]  /*29e0*/  LOP3.LUT R3, R3, 0x38, R7, 0x78, !PT ;  /* 0x0000003803037812 */ /* 0x000fe200078e7807 */
[----:B------:R-:W-:Y:S01]  /*29f0*/  IMAD.SHL.U32 R234, R234, 0x2, RZ ;  /* 0x00000002eaea7824 */ /* 0x000fe200078e00ff */
[----:B------:R-:W-:Y:S01]  /*2a00*/  LEA R6, P0, R2, c[0x0][0x280], 0x2 ;  /* 0x0000a00002067a11 */ /* 0x000fe200078010ff */
[----:B------:R1:W-:Y:S01]  /*2a10*/  LDGSTS.E.BYPASS.LTC128B.128 [R242+0x11080], [R26.64+0x80], !P6 ;  /* 0x110800801af27fae */ /* 0x0003e2000f101d4e */
[----:B------:R-:W-:Y:S01]  /*2a20*/  LOP3.LUT R221, R3, R221, RZ, 0xfc, !PT ;  /* 0x000000dd03dd7212 */ /* 0x000fe200078efcff */
[----:B------:R-:W-:Y:S01]  /*2a30*/  IMAD.SHL.U32 R247, R14, 0x2, RZ ;  /* 0x000000020ef77824 */ /* 0x000fe200078e00ff */
[----:B------:R-:W-:Y:S01]  /*2a40*/  LEA.HI.X R7, R2, c[0x0][0x284], R9, 0x2, P0 ;  /* 0x0000a10002077a11 */ /* 0x000fe200000f1409 */
[----:B------:R-:W-:Y:S01]  /*2a50*/  USHF.L.U64.HI UR6, UR4, 0x5, UR5 ;  /* 0x0000000504067899 */ /* 0x000fe20008010205 */
[----:B------:R-:W-:Y:S01]  /*2a60*/  LOP3.LUT R3, R8, 0x1c0, RZ, 0xc0, !PT ;  /* 0x000001c008037812 */ /* 0x000fe200078ec0ff */
[----:B------:R-:W-:Y:S01]  /*2a70*/  USHF.L.U32 UR7, UR4, 0x5, URZ ;  /* 0x0000000504077899 */ /* 0x000fe2000800063f */
[----:B------:R-:W-:-:S02]  /*2a80*/  ISETP.GE.AND P0, PT, R81, 0x10, PT ;  /* 0x000000105100780c */ /* 0x000fc40003f06270 */
[----:B------:R-:W-:Y:S02]  /*2a90*/  LOP3.LUT R0, R11, 0x100, R0, 0xf8, !PT ;  /* 0x000001000b007812 */ /* 0x000fe400078ef800 */
[----:B------:R-:W-:Y:S02]  /*2aa0*/  SHF.R.U32.HI R2, RZ, 0x3, R3 ;  /* 0x00000003ff027819 */ /* 0x000fe40000011603 */
[C---:B------:R-:W-:Y:S02]  /*2ab0*/  LOP3.LUT R216, R0.reuse, 0x8, R216, 0xf8, !PT ;  /* 0x0000000800d87812 */ /* 0x040fe400078ef8d8 */
[----:B------:R-:W-:Y:S02]  /*2ac0*/  LOP3.LUT R8, R0, 0x1c0, RZ, 0xc0, !PT ;  /* 0x000001c000087812 */ /* 0x000fe400078ec0ff */
[----:B------:R-:W-:Y:S02]  /*2ad0*/  LOP3.LUT R0, R5, 0xfffffe00, RZ, 0xc0, !PT ;  /* 0xfffffe0005007812 */ /* 0x000fe400078ec0ff */
[----:B------:R-:W-:-:S02]  /*2ae0*/  LOP3.LUT R224, R2, R3, R224, 0x1e, !PT ;  /* 0x0000000302e07212 */ /* 0x000fc400078e1ee0 */
[----:B------:R-:W-:Y:S01]  /*2af0*/  LOP3.LUT R3, R2, R16, R3, 0x1e, !PT ;  /* 0x0000001002037212 */ /* 0x000fe200078e1e03 */
[----:B------:R-:W-:Y:S01]  /*2b00*/  IMAD R2, R10, 0x400, R0 ;  /* 0x000004000a027824 */ /* 0x000fe200078e0200 */
[C---:B------:R-:W-:Y:S02]  /*2b10*/  IADD3 R5, R234.reuse, 0x12480, RZ ;  /* 0x00012480ea057810 */ /* 0x040fe40007ffe0ff */
[----:B------:R-:W-:Y:S01]  /*2b20*/  LOP3.LUT R228, R3, R0, RZ, 0xfc, !PT ;  /* 0x0000000003e47212 */ /* 0x000fe200078efcff */
[----:B------:R-:W-:Y:S01]  /*2b30*/  @!P0 IMAD.SHL.U32 R0, R81, 0x10, RZ ;  /* 0x0000001051008824 */ /* 0x000fe200078e00ff */
[----:B------:R-:W-:Y:S01]  /*2b40*/  IADD3 R235, R234, 0x126c0, RZ ;  /* 0x000126c0eaeb7810 */ /* 0x000fe20007ffe0ff */
[----:B------:R-:W-:Y:S01]  /*2b50*/  IMAD.IADD R224, R2, 0x1, R224 ;  /* 0x0000000102e07824 */ /* 0x000fe200078e02e0 */
[----:B------:R-:W-:Y:S02]  /*2b60*/  @P1 IADD3 R235, R5, 0x1c0, RZ ;  /* 0x000001c005eb1810 */ /* 0x000fe40007ffe0ff */
[----:B------:R2:W-:Y:S01]  /*2b70*/  @!P0 LDGSTS.E.BYPASS.LTC128B.128 [R0+0x12280], [R6.64] ;  /* 0x1228000006008fae */ /* 0x0005e2000b901d4e */
[----:B------:R-:W-:Y:S01]  /*2b80*/  LOP3.LUT P1, RZ, R4, 0x2, RZ, 0xc0, !PT ;  /* 0x0000000204ff7812 */ /* 0x000fe2000782c0ff */
[----:B------:R-:W-:Y:S01]  /*2b90*/  IMAD.SHL.U32 R225, R224, 0x2, RZ ;  /* 0x00000002e0e17824 */ /* 0x000fe200078e00ff */
[----:B------:R-:W-:Y:S01]  /*2ba0*/  LOP3.LUT P0, RZ, R4, 0x4, RZ, 0xc0, !PT ;  /* 0x0000000404ff7812 */ /* 0x000fe2000780c0ff */
[----:B------:R-:W0:Y:S01]  /*2bb0*/  LDGDEPBAR ;  /* 0x00000000000079af */ /* 0x000e220000000000 */
[----:B------:R-:W-:-:S02]  /*2bc0*/  SEL R226, R227, 0xffffffe0, !P1 ;  /* 0xffffffe0e3e27807 */ /* 0x000fc40004800000 */
[----:B------:R-:W-:Y:S01]  /*2bd0*/  SHF.R.U32.HI R8, RZ, 0x3, R8 ;  /* 0x00000003ff087819 */ /* 0x000fe20000011608 */
[----:B------:R-:W0:Y:S01]  /*2be0*/  LDGDEPBAR ;  /* 0x00000000000079af */ /* 0x000e220000000000 */
[----:B------:R-:W-:Y:S02]  /*2bf0*/  SEL R227, R227, 0xffffffe0, !P0 ;  /* 0xffffffe0e3e37807 */ /* 0x000fe40004000000 */
[----:B------:R-:W-:Y:S02]  /*2c00*/  LOP3.LUT R216, R8, R216, RZ, 0x3c, !PT ;  /* 0x000000d808d87212 */ /* 0x000fe400078e3cff */
[----:B------:R-:W-:Y:S01]  /*2c10*/  SEL R223, R223, 0xfffffff0, !P5 ;  /* 0xfffffff0dfdf7807 */ /* 0x000fe20006800000 */
[----:B------:R-:W-:Y:S01]  /*2c20*/  IMAD.IADD R230, R224, 0x1, R227 ;  /* 0x00000001e0e67824 */ /* 0x000fe200078e02e3 */
[----:B------:R-:W-:Y:S01]  /*2c30*/  LEA R221, R221, 0x15480, 0x1 ;  /* 0x00015480dddd7811 */ /* 0x000fe200078e08ff */
[----:B------:R-:W-:Y:S01]  /*2c40*/  IMAD.SHL.U32 R216, R216, 0x2, RZ ;  /* 0x00000002d8d87824 */ /* 0x000fe200078e00ff */
[----:B------:R-:W-:-:S03]  /*2c50*/  SEL R229, R229, 0xfffffff0, !P1 ;  /* 0xfffffff0e5e57807 */ /* 0x000fc60004800000 */
[----:B------:R-:W-:Y:S02]  /*2c60*/  IMAD R223, R223, 0x2, R221 ;  /* 0x00000002dfdf7824 */ /* 0x000fe400078e02dd */
[C---:B------:R-:W-:Y:S02]  /*2c70*/  IMAD.IADD R233, R229.reuse, 0x1, R227 ;  /* 0x00000001e5e97824 */ /* 0x040fe400078e02e3 */
[----:B------:R-:W-:Y:S02]  /*2c80*/  IMAD.IADD R232, R224, 0x1, R229 ;  /* 0x00000001e0e87824 */ /* 0x000fe400078e02e5 */
[----:B------:R-:W-:Y:S02]  /*2c90*/  IMAD.IADD R231, R229, 0x1, R230 ;  /* 0x00000001e5e77824 */ /* 0x000fe400078e02e6 */
[----:B--2---:R-:W-:-:S05]  /*2ca0*/  IMAD.IADD R0, R23, 0x1, R20 ;  /* 0x0000000117007824 */ /* 0x004fca00078e0214 */
[----:B------:R2:W-:Y:S02]  /*2cb0*/  STL [R1+0x34], R0 ;  /* 0x0000340001007387 */ /* 0x0005e40000100800 */
[----:B--2---:R-:W-:-:S04]  /*2cc0*/  IMAD.SHL.U32 R0, R224, 0x2, RZ ;  /* 0x00000002e0007824 */ /* 0x004fc800078e00ff */
[----:B-1-34-:R-:W-:Y:S02]  /*2cd0*/  IMAD.IADD R226, R0, 0x1, R226 ;  /* 0x0000000100e27824 */ /* 0x01afe400078e02e2 */
.L_x_838:
[----:B------:R-:W-:Y:S04]  /*2ce0*/  DEPBAR.LE SB0, 0x1 ;  /* 0x000080400000791a */ /* 0x000fe80000000000 */
[----:B------:R-:W-:Y:S01]  /*2cf0*/  BAR.SYNC.DEFER_BLOCKING 0x0 ;  /* 0x0000000000007b1d */ /* 0x000fe20000010000 */
[C---:B------:R-:W-:Y:S01]  /*2d00*/  IMAD R0, R217.reuse, 0x2000, R224 ;  /* 0x00002000d9007824 */ /* 0x040fe200078e02e0 */
[C---:B------:R-:W-:Y:S01]  /*2d10*/  LEA R150, R217.reuse, R227, 0xd ;  /* 0x000000e3d9967211 */ /* 0x040fe200078e68ff */
[----:B------:R-:W-:Y:S01]  /*2d20*/  IMAD R148, R217, 0x2000, R229 ;  /* 0x00002000d9947824 */ /* 0x000fe200078e02e5 */
[----:B------:R-:W-:Y:S02]  /*2d30*/  UIADD3 UR16, UR12, 0x1, URZ ;  /* 0x000000010c107890 */ /* 0x000fe4000fffe03f */
[----:B------:R-:W-:Y:S01]  /*2d40*/  SHF.L.U32 R0, R0, 0x1, RZ ;  /* 0x0000000100007819 */ /* 0x000fe200000006ff */
[C---:B------:R-:W-:Y:S01]  /*2d50*/  IMAD.IADD R150, R224.reuse, 0x1, R150 ;  /* 0x00000001e0967824 */ /* 0x040fe200078e0296 */
[CC--:B------:R-:W-:Y:S02]  /*2d60*/  IADD3 R149, R224.reuse, R148.reuse, RZ ;  /* 0x00000094e0957210 */ /* 0x0c0fe40007ffe0ff */
[----:B------:R-:W-:Y:S02]  /*2d70*/  IADD3 R148, R224, R148, R227 ;  /* 0x00000094e0947210 */ /* 0x000fe40007ffe0e3 */
[----:B------:R-:W-:Y:S01]  /*2d80*/  SHF.L.U32 R150, R150, 0x1, RZ ;  /* 0x0000000196967819 */ /* 0x000fe200000006ff */
[----:B------:R-:W-:Y:S01]  /*2d90*/  IMAD.SHL.U32 R149, R149, 0x2, RZ ;  /* 0x0000000295957824 */ /* 0x000fe200078e00ff */
[----:B------:R-:W-:Y:S01]  /*2da0*/  LDSM.16.M88.2 R2, [R218+0x80] ;  /* 0x00008000da02783b */ /* 0x000fe20000000100 */
[----:B------:R-:W-:Y:S03]  /*2db0*/  UMOV UR10, UR12 ;  /* 0x0000000c000a7c82 */ /* 0x000fe60008000000 */
        /* <DEDUP_REMOVED lines=27> */
[----:B------:R-:W-:Y:S01]  /*2f70*/  SHF.L.U32 R80, R148, 0x1, RZ ;  /* 0x0000000194507819 */ /* 0x000fe200000006ff */
[----:B------:R-:W-:Y:S01]  /*2f80*/  HMMA.16816.F32.BF16 R24, R132, R136, R24 ;  /* 0x000000888418723c */ /* 0x000fe20000041818 */
[----:B------:R-:W-:Y:S04]  /*2f90*/  LDSM.16.M88.2 R136, [R222+0x1080] ;  /* 0x00108000de88783b */ /* 0x000fe80000000100 */
[----:B------:R-:W3:Y:S02]  /*2fa0*/  LDSM.16.M88.4 R80, [R80+0x6080] ;  /* 0x006080005050783b */ /* 0x000ee40000000200 */
[C---:B------:R-:W-:Y:S01]  /*2fb0*/  IMAD R132, R217.reuse, 0x2000, R233 ;  /* 0x00002000d9847824 */ /* 0x040fe200078e02e9 */
[-C--:B------:R-:W-:Y:S05]  /*2fc0*/  HMMA.16816.F32.BF16 R4, R140, R138.reuse, R4 ;  /* 0x0000008a8c04723c */ /* 0x080fea0000041804 */
[----:B------:R-:W-:Y:S03]  /*2fd0*/  IMAD.IADD R132, R224, 0x1, R132 ;  /* 0x00000001e0847824 */ /* 0x000fe600078e0284 */
[C---:B------:R-:W-:Y:S01]  /*2fe0*/  HMMA.16816.F32.BF16 R8, R144.reuse, R138, R8 ;  /* 0x0000008a9008723c */ /* 0x040fe20000041808 */
[----:B------:R-:W-:Y:S03]  /*2ff0*/  LDSM.16.M88.2 R138, [R218+0x3080] ;  /* 0x00308000da8a783b */ /* 0x000fe60000000100 */
[----:B------:R-:W-:Y:S04]  /*3000*/  SHF.L.U32 R160, R132, 0x1, RZ ;  /* 0x0000000184a07819 */ /* 0x000fe800000006ff */
        /* <DEDUP_REMOVED lines=12> */
[C---:B----4-:R-:W-:Y:S04]  /*30d0*/  IMAD R0, R217.reuse, 0x2000, R232 ;  /* 0x00002000d9007824 */ /* 0x050fe800078e02e8 */
[-C--:B------:R-:W-:Y:S04]  /*30e0*/  HMMA.16816.F32.BF16 R12, R132, R136.reuse, R12 ;  /* 0x00000088840c723c */ /* 0x080fe8000004180c */
[----:B------:R-:W-:Y:S04]  /*30f0*/  SHF.L.U32 R0, R0, 0x1, RZ ;  /* 0x0000000100007819 */ /* 0x000fe800000006ff */
        /* <DEDUP_REMOVED lines=11> */
[C---:B---3--:R-:W-:Y:S04]  /*31b0*/  IMAD R0, R217.reuse, 0x2000, R230 ;  /* 0x00002000d9007824 */ /* 0x048fe800078e02e6 */
[-C--:B------:R-:W-:Y:S04]  /*31c0*/  HMMA.16816.F32.BF16 R12, R144, R2.reuse, R12 ;  /* 0x00000002900c723c */ /* 0x080fe8000004180c */
[----:B------:R-:W-:Y:S04]  /*31d0*/  SHF.L.U32 R0, R0, 0x1, RZ ;  /* 0x0000000100007819 */ /* 0x000fe800000006ff */
        /* <DEDUP_REMOVED lines=9> */
[C---:B--2---:R-:W-:Y:S04]  /*3270*/  IMAD R0, R217.reuse, 0x2000, R231 ;  /* 0x00002000d9007824 */ /* 0x044fe800078e02e7 */
[-C--:B------:R-:W-:Y:S04]  /*3280*/  HMMA.16816.F32.BF16 R12, R132, R136.reuse, R12 ;  /* 0x00000088840c723c */ /* 0x080fe8000004180c */
[----:B------:R-:W-:Y:S04]  /*3290*/  SHF.L.U32 R0, R0, 0x1, RZ ;  /* 0x0000000100007819 */ /* 0x000fe800000006ff */
[C---:B------:R-:W-:Y:S01]  /*32a0*/  HMMA.16816.F32.BF16 R16, R80.reuse, R136, R16 ;  /* 0x000000885010723c */ /* 0x040fe20000041810 */
[----:B------:R-:W-:Y:S07]  /*32b0*/  LDSM.16.M88.2 R136, [R222+0x4080] ;  /* 0x00408000de88783b */ /* 0x000fee0000000100 */
[-C--:B-1----:R-:W-:Y:S01]  /*32c0*/  HMMA.16816.F32.BF16 R20, R80, R2.reuse, R20 ;  /* 0x000000025014723c */ /* 0x082fe20000041814 */
[----:B------:R-:W-:Y:S02]  /*32d0*/  LDSM.16.M88.4 R80, [R0+0x8080] ;  /* 0x008080000050783b */ /* 0x000fe40000000200 */
[----:B-----5:R-:W-:Y:S05]  /*32e0*/  ISETP.LE.AND P1, PT, R204, UR16, PT ;  /* 0x00000010cc007c0c */ /* 0x020fea000bf23270 */
[----:B------:R-:W-:Y:S01]  /*32f0*/  HMMA.16816.F32.BF16 R24, R132, R2, R24 ;  /* 0x000000028418723c */ /* 0x000fe20000041818 */
[----:B------:R-:W1:Y:S04]  /*3300*/  LDSM.16.M88.2 R2, [R222+0x3080] ;  /* 0x00308000de02783b */ /* 0x000e680000000100 */
[----:B------:R-:W2:Y:S03]  /*3310*/  LDSM.16.M88.4 R132, [R160+0x9080] ;  /* 0x00908000a084783b */ /* 0x000ea60000000200 */
[-C--:B---3--:R-:W-:Y:S08]  /*3320*/  HMMA.16816.F32.BF16 R4, R140, R138.reuse, R4 ;  /* 0x0000008a8c04723c */ /* 0x088ff00000041804 */
[C---:B------:R-:W-:Y:S07]  /*3330*/  HMMA.16816.F32.BF16 R8, R148.reuse, R138, R8 ;  /* 0x0000008a9408723c */ /* 0x040fee0000041808 */
[----:B------:R-:W-:Y:S01]  /*3340*/  IMAD R139, R217, 0x40, R243 ;  /* 0x00000040d98b7824 */ /* 0x000fe200078e02f3 */
        /* <DEDUP_REMOVED lines=23> */
[----:B------:R-:W-:Y:S01]  /*34c0*/  IMAD.U32 R2, RZ, RZ, UR12 ;  /* 0x0000000cff027e24 */ /* 0x000fe2000f8e00ff */
[----:B------:R-:W-:Y:S01]  /*34d0*/  USHF.R.S32.HI UR11, URZ, 0x1f, UR16 ;  /* 0x0000001f3f0b7899 */ /* 0x000fe20008011410 */
[----:B------:R-:W-:Y:S01]  /*34e0*/  IMAD.U32 R31, RZ, RZ, UR7 ;  /* 0x00000007ff1f7e24 */ /* 0x000fe2000f8e00ff */
[----:B------:R-:W5:Y:S01]  /*34f0*/  LDL R204, [R1+0x30] ;  /* 0x0000300001cc7983 */ /* 0x000f620000100800 */
[----:B------:R-:W-:Y:S01]  /*3500*/  ULDC.64 UR4, c[0x0][0x178] ;  /* 0x00005e0000047ab9 */ /* 0x000fe20000000a00 */
[----:B------:R-:W-:Y:S01]  /*3510*/  @!P2 LEA R2, R2, 0x40, 0x6 ;  /* 0x000000400202a811 */ /* 0x000fe200078e30ff */
[----:B------:R-:W-:Y:S01]  /*3520*/  UIMAD UR11, UR11, UR4, URZ ;  /* 0x000000040b0b72a4 */ /* 0x000fe2000f8e023f */
[----:B--2---:R-:W2:Y:S01]  /*3530*/  LDL.64 R206, [R1] ;  /* 0x0000000001ce7983 */ /* 0x004ea20000100a00 */
[----:B------:R-:W-:Y:S01]  /*3540*/  UIMAD.WIDE.U32 UR18, UR16, UR4, URZ ;  /* 0x00000004101272a5 */ /* 0x000fe2000f8e003f */
[----:B------:R-:W-:Y:S01]  /*3550*/  IMAD.U32 R132, RZ, RZ, UR6 ;  /* 0x00000006ff847e24 */ /* 0x000fe2000f8e00ff */
[----:B------:R-:W-:Y:S01]  /*3560*/  UIMAD UR11, UR16, UR5, UR11 ;  /* 0x00000005100b72a4 */ /* 0x000fe2000f8e020b */
[----:B------:R-:W3:Y:S01]  /*3570*/  S2R R205, SR_TID.X ;  /* 0x0000000000cd7919 */ /* 0x000ee20000002100 */
[----:B------:R-:W-:Y:S01]  /*3580*/  USHF.L.U32 UR4, UR18, 0x6, URZ ;  /* 0x0000000612047899 */ /* 0x000fe2000800063f */
[----:B------:R-:W-:Y:S01]  /*3590*/  IMAD.U32 R81, RZ, RZ, UR16 ;  /* 0x00000010ff517e24 */ /* 0x000fe2000f8e00ff */
[----:B------:R-:W-:Y:S01]  /*35a0*/  UIADD3 UR11, UR19, UR11, URZ ;  /* 0x0000000b130b7290 */ /* 0x000fe2000fffe03f */
[----:B------:R-:W1:Y:S02]  /*35b0*/  S2R R133, SR_TID.X ;  /* 0x0000000000857919 */ /* 0x000e640000002100 */
[----:B------:R-:W-:Y:S01]  /*35c0*/  IMAD R81, R81, -0x40, R244 ;  /* 0xffffffc051517824 */ /* 0x000fe200078e02f4 */
[----:B------:R-:W-:Y:S01]  /*35d0*/  USHF.L.U64.HI UR11, UR18, 0x6, UR11 ;  /* 0x00000006120b7899 */ /* 0x000fe2000801020b */
[C---:B----4-:R-:W-:Y:S04]  /*35e0*/  @!P2 IADD3 R0, P5, R2.reuse, R208, RZ ;  /* 0x000000d00200a210 */ /* 0x050fe80007fbe0ff */
[----:B-----5:R-:W-:Y:S02]  /*35f0*/  @!P2 LEA.HI.X.SX32 R2, R2, R204, 0x1, P5 ;  /* 0x000000cc0202a211 */ /* 0x020fe400028f0eff */
[----:B---3--:R-:W-:Y:S02]  /*3600*/  SHF.R.S32.HI R204, RZ, 0x1f, R205 ;  /* 0x0000001fffcc7819 */ /* 0x008fe400000114cd */
[----:B--2---:R-:W-:Y:S02]  /*3610*/  IADD3 R31, P6, P5, R206, UR4, R31 ;  /* 0x00000004ce1f7c10 */ /* 0x004fe4000fdde01f */
[----:B------:R-:W-:Y:S02]  /*3620*/  LEA.HI R204, R204, R205, RZ, 0x3 ;  /* 0x000000cdcccc7211 */ /* 0x000fe400078f18ff */
[----:B------:R-:W-:Y:S02]  /*3630*/  IADD3.X R132, R252, UR11, R132, P6, P5 ;  /* 0x0000000bfc847c10 */ /* 0x000fe4000b7ea484 */
[----:B------:R-:W-:Y:S02]  /*3640*/  SHF.R.S32.HI R204, RZ, 0x3, R204 ;  /* 0x00000003ffcc7819 */ /* 0x000fe400000114cc */
[----:B------:R-:W-:Y:S02]  /*3650*/  @!P2 LEA R82, P5, R0, c[0x0][0x258], 0x2 ;  /* 0x000096000052aa11 */ /* 0x000fe400078a10ff */
[----:B------:R-:W-:Y:S02]  /*3660*/  IADD3 R3, P6, R206, UR4, RZ ;  /* 0x00000004ce037c10 */ /* 0x000fe4000ffde0ff */
[----:B------:R-:W-:Y:S01]  /*3670*/  @!P2 LEA.HI.X R83, R0, c[0x0][0x25c], R2, 0x2, P5 ;  /* 0x000097000053aa11 */ /* 0x000fe200028f1402 */
[----:B------:R-:W-:Y:S01]  /*3680*/  IMAD.IADD R2, R81, 0x1, -R204 ;  /* 0x0000000151027824 */ /* 0x000fe200078e0acc */
[----:B------:R-:W-:Y:S02]  /*3690*/  IADD3.X R0, R252, UR11, RZ, P6, !PT ;  /* 0x0000000bfc007c10 */ /* 0x000fe4000b7fe4ff */
[----:B------:R-:W-:Y:S02]  /*36a0*/  LEA R30, P6, R31, c[0x0][0x160], 0x1 ;  /* 0x000058001f1e7a11 */ /* 0x000fe400078c08ff */
        /* <DEDUP_REMOVED lines=8> */
[----:B-1----:R-:W-:Y:S03]  /*3730*/  IMAD.SHL.U32 R3, R133, 0x4, RZ ;  /* 0x0000000485037824 */ /* 0x002fe600078e00ff */
        /* <DEDUP_REMOVED lines=13> */
.L_x_836:
[----:B-1--4-:R-:W-:Y:S01]  /*3810*/  IMAD.U32 R0, RZ, RZ, UR12 ;  /* 0x0000000cff007e24 */ /* 0x012fe2000f8e00ff */
[----:B------:R-:W0:Y:S01]  /*3820*/  LDGDEPBAR ;  /* 0x00000000000079af */ /* 0x000e220000000000 */
[----:B------:R-:W-:Y:S01]  /*3830*/  IMAD.IADD R30, R245, 0x1, -R247 ;  /* 0x00000001f51e7824 */ /* 0x000fe200078e0af7 */
[----:B------:R-:W-:Y:S01]  /*3840*/  UIADD3 UR12, UR12, 0x1, URZ ;  /* 0x000000010c0c7890 */ /* 0x000fe2000fffe03f */
[----:B------:R-:W-:Y:S05]  /*3850*/  IMAD R0, R0, 0x40, R245 ;  /* 0x0000004000007824 */ /* 0x000fea00078e02f5 */
[----:B------:R-:W-:Y:S04]  /*3860*/  IADD3 R0, -R244, 0x1, R0 ;  /* 0x00000001f4007810 */ /* 0x000fe80007ffe100 */
[----:B------:R-:W-:Y:S04]  /*3870*/  IADD3 R2, -R247, R243, R0 ;  /* 0x000000f3f7027210 */ /* 0x000fe80007ffe100 */
[----:B------:R-:W-:Y:S02]  /*3880*/  IMNMX R0, R30, R2, PT ;  /* 0x000000021e007217 */ /* 0x000fe40003800200 */
[----:B------:R-:W-:Y:S02]  /*3890*/  IADD3 R3, R2, 0x8, RZ ;  /* 0x0000000802037810 */ /* 0x000fe40007ffe0ff */
[----:B------:R-:W-:Y:S02]  /*38a0*/  ISETP.GT.AND P6, PT, R0, RZ, PT ;  /* 0x000000ff0000720c */ /* 0x000fe40003fc4270 */
[----:B------:R-:W-:Y:S02]  /*38b0*/  IMNMX R3, R30, R3, PT ;  /* 0x000000031e037217 */ /* 0x000fe40003800200 */
[----:B------:R-:W-:Y:S02]  /*38c0*/  ISETP.GT.AND P5, PT, R0, 0x1, PT ;  /* 0x000000010000780c */ /* 0x000fe40003fa4270 */
        /* <DEDUP_REMOVED lines=13> */
[----:B------:R-:W-:Y:S02]  /*39a0*/  ISETP.GT.AND P6, PT, R3, 0x20, PT ;  /* 0x000000200300780c */ /* 0x000fe40003fc4270 */
[----:B------:R-:W-:Y:S01]  /*39b0*/  FSEL R17, R17, -INF , P5 ;  /* 0xff80000011117808 */ /* 0x000fe20002800000 */
[--C-:B------:R-:W-:Y:S01]  /*39c0*/  FFMA.FTZ R236, R16, c[0x0][0x29c], -R29.reuse ;  /* 0x0000a70010ec7a23 */ /* 0x100fe2000001081d */
[----:B------:R-:W-:Y:S02]  /*39d0*/  ISETP.GT.AND P5, PT, R3, 0x21, PT ;  /* 0x000000210300780c */ /* 0x000fe40003fa4270 */
[----:B------:R-:W-:Y:S01]  /*39e0*/  FSEL R18, R18, -INF , P6 ;  /* 0xff80000012127808 */ /* 0x000fe20003000000 */
[--C-:B------:R-:W-:Y:S01]  /*39f0*/  FFMA.FTZ R215, R17, c[0x0][0x29c], -R29.reuse ;  /* 0x0000a70011d77a23 */ /* 0x100fe2000001081d */
[----:B------:R-:W-:Y:S02]  /*3a00*/  FSEL R19, R19, -INF , P5 ;  /* 0xff80000013137808 */ /* 0x000fe40002800000 */
[----:B------:R-:W-:Y:S01]  /*3a10*/  IADD3 R4, R2, 0x20, RZ ;  /* 0x0000002002047810 */ /* 0x000fe20007ffe0ff */
[--C-:B------:R-:W-:Y:S01]  /*3a20*/  FFMA.FTZ R213, R18, c[0x0][0x29c], -R28.reuse ;  /* 0x0000a70012d57a23 */ /* 0x100fe2000001081c */
[C---:B------:R-:W-:Y:S01]  /*3a30*/  ISETP.GT.AND P6, PT, R0.reuse, 0x40, PT ;  /* 0x000000400000780c */ /* 0x040fe20003fc4270 */
[--C-:B------:R-:W-:Y:S01]  /*3a40*/  FFMA.FTZ R212, R19, c[0x0][0x29c], -R28.reuse ;  /* 0x0000a70013d47a23 */ /* 0x100fe2000001081c */
[----:B------:R-:W-:Y:S02]  /*3a50*/  ISETP.GT.AND P5, PT, R0, 0x41, PT ;  /* 0x000000410000780c */ /* 0x000fe40003fa4270 */
[----:B------:R-:W-:Y:S02]  /*3a60*/  FSEL R20, R20, -INF , P6 ;  /* 0xff80000014147808 */ /* 0x000fe40003000000 */
[----:B------:R-:W-:Y:S02]  /*3a70*/  ISETP.GT.AND P6, PT, R3, 0x40, PT ;  /* 0x000000400300780c */ /* 0x000fe40003fc4270 */
[----:B------:R-:W-:Y:S01]  /*3a80*/  FSEL R21, R21, -INF , P5 ;  /* 0xff80000015157808 */ /* 0x000fe20002800000 */
[--C-:B------:R-:W-:Y:S01]  /*3a90*/  FFMA.FTZ R214, R20, c[0x0][0x29c], -R29.reuse ;  /* 0x0000a70014d67a23 */ /* 0x100fe2000001081d */
[----:B------:R-:W-:Y:S02]  /*3aa0*/  ISETP.GT.AND P5, PT, R3, 0x41, PT ;  /* 0x000000410300780c */ /* 0x000fe40003fa4270 */
[----:B------:R-:W-:Y:S01]  /*3ab0*/  IADD3 R0, R2, 0x28, RZ ;  /* 0x0000002802007810 */ /* 0x000fe20007ffe0ff */
[----:B------:R-:W-:Y:S01]  /*3ac0*/  FFMA.FTZ R208, R21, c[0x0][0x29c], -R29 ;  /* 0x0000a70015d07a23 */ /* 0x000fe2000001081d */
[----:B------:R-:W-:Y:S02]  /*3ad0*/  IMNMX R2, R30, R4, PT ;  /* 0x000000041e027217 */ /* 0x000fe40003800200 */
[-C--:B------:R-:W-:Y:S03]  /*3ae0*/  HMMA.16816.F32.BF16 R4, R140, R152.reuse, RZ ;  /* 0x000000988c04723c */ /* 0x080fe600000418ff */
[----:B------:R-:W-:Y:S02]  /*3af0*/  FSEL R22, R22, -INF , P6 ;  /* 0xff80000016167808 */ /* 0x000fe40003000000 */
[----:B------:R-:W-:Y:S02]  /*3b00*/  ISETP.GT.AND P6, PT, R2, RZ, PT ;  /* 0x000000ff0200720c */ /* 0x000fe40003fc4270 */
[----:B------:R-:W-:Y:S01]  /*3b10*/  FSEL R23, R23, -INF , P5 ;  /* 0xff80000017177808 */ /* 0x000fe20002800000 */
[--C-:B------:R-:W-:Y:S01]  /*3b20*/  FFMA.FTZ R211, R22, c[0x0][0x29c], -R28.reuse ;  /* 0x0000a70016d37a23 */ /* 0x100fe2000001081c */
[----:B------:R-:W-:Y:S03]  /*3b30*/  ISETP.GT.AND P5, PT, R2, 0x1, PT ;  /* 0x000000010200780c */ /* 0x000fe60003fa4270 */
[----:B------:R-:W-:Y:S01]  /*3b40*/  IMNMX R0, R30, R0, PT ;  /* 0x000000001e007217 */ /* 0x000fe20003800200 */
[----:B------:R-:W-:Y:S01]  /*3b50*/  FFMA.FTZ R205, R23, c[0x0][0x29c], -R28 ;  /* 0x0000a70017cd7a23 */ /* 0x000fe2000001081c */
[----:B------:R-:W-:Y:S02]  /*3b60*/  FSEL R133, R8, -INF , P6 ;  /* 0xff80000008857808 */ /* 0x000fe40003000000 */
[C---:B------:R-:W-:Y:S02]  /*3b70*/  ISETP.GT.AND P6, PT, R0.reuse, RZ, PT ;  /* 0x000000ff0000720c */ /* 0x040fe40003fc4270 */
[----:B------:R-:W-:Y:S02]  /*3b80*/  FSEL R132, R9, -INF , P5 ;  /* 0xff80000009847808 */ /* 0x000fe40002800000 */
[----:B------:R-:W-:Y:S02]  /*3b90*/  ISETP.GT.AND P5, PT, R0, 0x1, PT ;  /* 0x000000010000780c */ /* 0x000fe40003fa4270 */
[----:B------:R-:W-:Y:S01]  /*3ba0*/  FSEL R137, R10, -INF , P6 ;  /* 0xff8000000a897808 */ /* 0x000fe20003000000 */
[--C-:B------:R-:W-:Y:S01]  /*3bb0*/  FFMA.FTZ R132, R132, c[0x0][0x29c], -R138.reuse ;  /* 0x0000a70084847a23 */ /* 0x100fe2000001088a */
[C---:B------:R-:W-:Y:S02]  /*3bc0*/  ISETP.GT.AND P6, PT, R2.reuse, 0x20, PT ;  /* 0x000000200200780c */ /* 0x040fe40003fc4270 */
[----:B------:R-:W-:Y:S01]  /*3bd0*/  FSEL R136, R11, -INF , P5 ;  /* 0xff8000000b887808 */ /* 0x000fe20002800000 */
[--C-:B------:R-:W-:Y:S01]  /*3be0*/  FFMA.FTZ R137, R137, c[0x0][0x29c], -R139.reuse ;  /* 0x0000a70089897a23 */ /* 0x100fe2000001088b */
[C---:B---3--:R-:W-:Y:S02]  /*3bf0*/  HMMA.16816.F32.BF16 R8, R144.reuse, R152, RZ ;  /* 0x000000989008723c */ /* 0x048fe400000418ff */
[----:B------:R-:W-:Y:S01]  /*3c00*/  ISETP.GT.AND P5, PT, R2, 0x21, PT ;  /* 0x000000210200780c */ /* 0x000fe20003fa4270 */
[--C-:B------:R-:W-:Y:S01]  /*3c10*/  FFMA.FTZ R204, R136, c[0x0][0x29c], -R139.reuse ;  /* 0x0000a70088cc7a23 */ /* 0x100fe2000001088b */
[----:B------:R-:W-:Y:S01]  /*3c20*/  FSEL R83, R12, -INF , P6 ;  /* 0xff8000000c537808 */ /* 0x000fe20003000000 */
[----:B------:R-:W-:Y:S01]  /*3c30*/  MUFU.EX2 R136, R236 ;  /* 0x000000ec00887308 */ /* 0x000fe20000000800 */
[----:B------:R-:W-:Y:S02]  /*3c40*/  FSEL R3, R13, -INF , P5 ;  /* 0xff8000000d037808 */ /* 0x000fe40002800000 */
[C---:B------:R-:W-:Y:S01]  /*3c50*/  ISETP.GT.AND P6, PT, R0.reuse, 0x20, PT ;  /* 0x000000200000780c */ /* 0x040fe20003fc4270 */
[--C-:B------:R-:W-:Y:S01]  /*3c60*/  FFMA.FTZ R210, R83, c[0x0][0x29c], -R138.reuse ;  /* 0x0000a70053d27a23 */ /* 0x100fe2000001088a */
[----:B------:R-:W-:Y:S02]  /*3c70*/  ISETP.GT.AND P5, PT, R0, 0x21, PT ;  /* 0x000000210000780c */ /* 0x000fe40003fa4270 */
[----:B------:R-:W-:Y:S01]  /*3c80*/  FSEL R135, R14, -INF , P6 ;  /* 0xff8000000e877808 */ /* 0x000fe20003000000 */
[----:B------:R-:W-:Y:S01]  /*3c90*/  FFMA.FTZ R209, R3, c[0x0][0x29c], -R138 ;  /* 0x0000a70003d17a23 */ /* 0x000fe2000001088a */
[----:B------:R-:W-:Y:S01]  /*3ca0*/  FSEL R134, R15, -INF , P5 ;  /* 0xff8000000f867808 */ /* 0x000fe20002800000 */
[----:B------:R-:W-:Y:S01]  /*3cb0*/  LDS R3, [R243.X4+0x12280] ;  /* 0x01228000f3037984 */ /* 0x000fe20000004800 */
[-C--:B------:R-:W-:Y:S01]  /*3cc0*/  HMMA.16816.F32.BF16 R12, R144, R154.reuse, RZ ;  /* 0x0000009a900c723c */ /* 0x080fe200000418ff */
[C---:B------:R-:W-:Y:S01]  /*3cd0*/  ISETP.GT.AND P6, PT, R2.reuse, 0x40, PT ;  /* 0x000000400200780c */ /* 0x040fe20003fc4270 */
[--C-:B------:R-:W-:Y:S01]  /*3ce0*/  FFMA.FTZ R239, R135, c[0x0][0x29c], -R139.reuse ;  /* 0x0000a70087ef7a23 */ /* 0x100fe2000001088b */
[----:B------:R-:W-:Y:S01]  /*3cf0*/  ISETP.GT.AND P5, PT, R2, 0x41, PT ;  /* 0x000000410200780c */ /* 0x000fe20003fa4270 */
[--C-:B------:R-:W-:Y:S01]  /*3d00*/  FFMA.FTZ R240, R134, c[0x0][0x29c], -R139.reuse ;  /* 0x0000a70086f07a23 */ /* 0x100fe2000001088b */
[----:B------:R-:W-:Y:S01]  /*3d10*/  FSEL R24, R24, -INF , P6 ;  /* 0xff80000018187808 */ /* 0x000fe20003000000 */
[----:B------:R-:W-:Y:S01]  /*3d20*/  MUFU.EX2 R135, R237 ;  /* 0x000000ed00877308 */ /* 0x000fe20000000800 */
[----:B------:R-:W-:Y:S01]  /*3d30*/  FSEL R25, R25, -INF , P5 ;  /* 0xff80000019197808 */ /* 0x000fe20002800000 */
[C---:B------:R-:W-:Y:S02]  /*3d40*/  HMMA.16816.F32.BF16 R16, R140.reuse, R154, RZ ;  /* 0x0000009a8c10723c */ /* 0x040fe400000418ff */
[C---:B------:R-:W-:Y:S02]  /*3d50*/  ISETP.GT.AND P6, PT, R0.reuse, 0x40, PT ;  /* 0x000000400000780c */ /* 0x040fe40003fc4270 */
[----:B------:R-:W-:Y:S01]  /*3d60*/  ISETP.GT.AND P5, PT, R0, 0x41, PT ;  /* 0x000000410000780c */ /* 0x000fe20003fa4270 */
[----:B------:R-:W-:Y:S01]  /*3d70*/  IMAD.MOV.U32 R0, RZ, RZ, 0x40 ;  /* 0x00000040ff007424 */ /* 0x000fe200078e00ff */
[----:B------:R-:W-:Y:S02]  /*3d80*/  FSEL R26, R26, -INF , P6 ;  /* 0xff8000001a1a7808 */ /* 0x000fe40003000000 */
[-C--:B------:R-:W-:Y:S01]  /*3d90*/  HMMA.16816.F32.BF16 R20, R140, R156.reuse, RZ ;  /* 0x0000009c8c14723c */ /* 0x080fe200000418ff */
[----:B------:R-:W-:Y:S01]  /*3da0*/  FSEL R27, R27, -INF , P5 ;  /* 0xff8000001b1b7808 */ /* 0x000fe20002800000 */
[----:B------:R-:W-:Y:S02]  /*3db0*/  MUFU.EX2 R142, R215 ;  /* 0x000000d7008e7308 */ /* 0x000fe40000000800 */
[--C-:B------:R-:W-:Y:S01]  /*3dc0*/  FFMA.FTZ R241, R26, c[0x0][0x29c], -R139.reuse ;  /* 0x0000a7001af17a23 */ /* 0x100fe2000001088b */
[----:B------:R-:W-:Y:S01]  /*3dd0*/  SEL R0, R0, 0xffffffc0, !P0 ;  /* 0xffffffc000007807 */ /* 0x000fe20004000000 */
[----:B------:R-:W-:Y:S02]  /*3de0*/  FFMA.FTZ R139, R27, c[0x0][0x29c], -R139 ;  /* 0x0000a7001b8b7a23 */ /* 0x000fe4000001088b */
[----:B------:R-:W-:Y:S04]  /*3df0*/  HMMA.16816.F32.BF16 R28, R144, R156, RZ ;  /* 0x0000009c901c723c */ /* 0x000fe800000418ff */
[----:B------:R-:W-:Y:S01]  /*3e00*/  IMAD.IADD R2, R225, 0x1, R0 ;  /* 0x00000001e1027824 */ /* 0x000fe200078e0200 */
[----:B------:R-:W-:Y:S01]  /*3e10*/  MUFU.EX2 R141, R214 ;  /* 0x000000d6008d7308 */ /* 0x000fe20000000800 */
[----:B------:R-:W-:Y:S02]  /*3e20*/  IMAD.IADD R0, R0, 0x1, R226 ;  /* 0x0000000100007824 */ /* 0x000fe400078e02e2 */
[-C--:B------:R-:W-:Y:S01]  /*3e30*/  HMMA.16816.F32.BF16 R4, R148, R158.reuse, R4 ;  /* 0x0000009e9404723c */ /* 0x080fe20000041804 */
[----:B------:R-:W-:Y:S04]  /*3e40*/  LDSM.16.M88.4 R80, [R2+0xf080] ;  /* 0x00f080000250783b */ /* 0x000fe80000000200 */
[--C-:B------:R-:W-:Y:S02]  /*3e50*/  FFMA.FTZ R146, R24, c[0x0][0x29c], -R138.reuse ;  /* 0x0000a70018927a23 */ /* 0x100fe4000001088a */
[--C-:B------:R-:W-:Y:S01]  /*3e60*/  FFMA.FTZ R140, R133, c[0x0][0x29c], -R138.reuse ;  /* 0x0000a700858c7a23 */ /* 0x100fe2000001088a */
[C---:B------:R-:W-:Y:S01]  /*3e70*/  HMMA.16816.F32.BF16 R8, R160.reuse, R158, R8 ;  /* 0x0000009ea008723c */ /* 0x040fe20000041808 */
[----:B------:R-:W-:Y:S03]  /*3e80*/  MUFU.EX2 R134, R146 ;  /* 0x0000009200867308 */ /* 0x000fe60000000800 */
[----:B------:R-:W-:Y:S02]  /*3e90*/  FFMA.FTZ R138, R25, c[0x0][0x29c], -R138 ;  /* 0x0000a700198a7a23 */ /* 0x000fe4000001088a */
[----:B------:R-:W1:Y:S02]  /*3ea0*/  LDSM.16.M88.4 R24, [R2+0xe080] ;  /* 0x00e080000218783b */ /* 0x000e640000000200 */
        /* <DEDUP_REMOVED lines=35> */
[----:B-1----:R-:W-:Y:S04]  /*40e0*/  F2FP.BF16.PACK_AB R137, R135, R133 ;  /* 0x000000858789723e */ /* 0x002fe800000010ff */
[-C--:B---3--:R-:W-:Y:S08]  /*40f0*/  HMMA.16816.F32.BF16 R4, R24, R180.reuse, R4 ;  /* 0x000000b41804723c */ /* 0x088ff00000041804 */
        /* <DEDUP_REMOVED lines=212> */
[----:B------:R-:W-:Y:S01]  /*4e40*/  USHF.L.U32 UR16, UR12, 0x6, URZ ;  /* 0x000000060c107899 */ /* 0x000fe2000800063f */
[----:B------:R-:W-:Y:S01]  /*4e50*/  IMAD.U32 R5, RZ, RZ, UR13 ;  /* 0x0000000dff057e24 */ /* 0x000fe2000f8e00ff */
[----:B------:R-:W-:Y:S01]  /*4e60*/  USHF.R.S32.HI UR11, URZ, 0x1f, UR12 ;  /* 0x0000001f3f0b7899 */ /* 0x000fe2000801140c */
[----:B------:R-:W3:Y:S01]  /*4e70*/  LDL R238, [R1+0x1c] ;  /* 0x00001c0001ee7983 */ /* 0x000ee20000100800 */
[----:B------:R-:W-:Y:S01]  /*4e80*/  ULDC.64 UR4, c[0x0][0x208] ;  /* 0x0000820000047ab9 */ /* 0x000fe20000000a00 */
[----:B------:R-:W-:Y:S01]  /*4e90*/  IMAD.U32 R10, RZ, RZ, UR8 ;  /* 0x00000008ff0a7e24 */ /* 0x000fe2000f8e00ff */
[----:B------:R-:W-:Y:S01]  /*4ea0*/  UIMAD UR11, UR11, UR4, URZ ;  /* 0x000000040b0b72a4 */ /* 0x000fe2000f8e023f */
[----:B------:R-:W-:Y:S01]  /*4eb0*/  IMAD.U32 R6, RZ, RZ, UR16 ;  /* 0x00000010ff067e24 */ /* 0x000fe2000f8e00ff */
[----:B------:R-:W-:Y:S02]  /*4ec0*/  UIMAD.WIDE.U32 UR18, UR12, UR4, URZ ;  /* 0x000000040c1272a5 */ /* 0x000fe4000f8e003f */
[----:B------:R-:W-:Y:S02]  /*4ed0*/  UIMAD UR11, UR12, UR5, UR11 ;  /* 0x000000050c0b72a4 */ /* 0x000fe4000f8e020b */
[----:B------:R-:W-:Y:S02]  /*4ee0*/  USHF.L.U32 UR4, UR18, 0x6, URZ ;  /* 0x0000000612047899 */ /* 0x000fe4000800063f */
[----:B------:R-:W-:Y:S04]  /*4ef0*/  UIADD3 UR11, UR19, UR11, URZ ;  /* 0x0000000b130b7290 */ /* 0x000fe8000fffe03f */
[C---:B------:R-:W-:Y:S01]  /*4f00*/  IADD3 R5, P6, P5, R250.reuse, UR4, R5 ;  /* 0x00000004fa057c10 */ /* 0x040fe2000fdde005 */
[----:B------:R-:W-:Y:S06]  /*4f10*/  USHF.L.U64.HI UR11, UR18, 0x6, UR11 ;  /* 0x00000006120b7899 */ /* 0x000fec000801020b */
[----:B------:R-:W-:Y:S02]  /*4f20*/  IADD3.X R10, R249, UR11, R10, P6, P5 ;  /* 0x0000000bf90a7c10 */ /* 0x000fe4000b7ea40a */
[----:B------:R-:W-:Y:S02]  /*4f30*/  IADD3 R4, P6, R250, UR4, RZ ;  /* 0x00000004fa047c10 */ /* 0x000fe4000ffde0ff */
[----:B--2---:R-:W-:Y:S01]  /*4f40*/  IADD3 R3, P1, R236, UR16, RZ ;  /* 0x00000010ec037c10 */ /* 0x004fe2000ff3e0ff */
[----:B------:R-:W1:Y:S03]  /*4f50*/  S2R R237, SR_TID.X ;  /* 0x0000000000ed7919 */ /* 0x000e660000002100 */
[----:B---3--:R-:W-:Y:S02]  /*4f60*/  LEA.HI.X.SX32 R6, R6, R238, 0x1, P1 ;  /* 0x000000ee06067211 */ /* 0x008fe400008f0eff */
[----:B------:R-:W-:Y:S02]  /*4f70*/  LOP3.LUT P1, RZ, R246, 0x1, RZ, 0xc0, !PT ;  /* 0x00000001f6ff7812 */ /* 0x000fe4000782c0ff */
[C---:B------:R-:W-:Y:S04]  /*4f80*/  LEA R8, P5, R3.reuse, c[0x0][0x280], 0x2 ;  /* 0x0000a00003087a11 */ /* 0x040fe800078a10ff */
[----:B------:R-:W-:Y:S02]  /*4f90*/  LEA.HI.X R9, R3, c[0x0][0x284], R6, 0x2, P5 ;  /* 0x0000a10003097a11 */ /* 0x000fe400028f1406 */
[----:B------:R-:W-:Y:S02]  /*4fa0*/  IADD3.X R3, R249, UR11, RZ, P6, !PT ;  /* 0x0000000bf9037c10 */ /* 0x000fe4000b7fe4ff */
[C---:B------:R-:W-:Y:S04]  /*4fb0*/  LEA R6, P6, R4.reuse, c[0x0][0x1f0], 0x1 ;  /* 0x00007c0004067a11 */ /* 0x040fe800078c08ff */
[----:B------:R-:W-:Y:S02]  /*4fc0*/  LEA.HI.X R7, R4, c[0x0][0x1f4], R3, 0x1, P6 ;  /* 0x00007d0004077a11 */ /* 0x000fe400030f0c03 */
[C---:B------:R-:W-:Y:S02]  /*4fd0*/  LEA R4, P6, R5.reuse, c[0x0][0x1f0], 0x1 ;  /* 0x00007c0005047a11 */ /* 0x040fe400078c08ff */
[----:B-1----:R-:W-:Y:S02]  /*4fe0*/  SHF.R.S32.HI R238, RZ, 0x1f, R237 ;  /* 0x0000001fffee7819 */ /* 0x002fe400000114ed */
[----:B------:R-:W-:Y:S02]  /*4ff0*/  LEA.HI.X R5, R5, c[0x0][0x1f4], R10, 0x1, P6 ;  /* 0x00007d0005057a11 */ /* 0x000fe400030f0c0a */
[----:B------:R-:W-:Y:S02]  /*5000*/  LEA.HI R238, R238, R237, RZ, 0x3 ;  /* 0x000000edeeee7211 */ /* 0x000fe400078f18ff */
[----:B------:R-:W-:Y:S02]  /*5010*/  LOP3.LUT P6, RZ, R246, 0x2, RZ, 0xc0, !PT ;  /* 0x00000002f6ff7812 */ /* 0x000fe400078cc0ff */
[----:B------:R-:W-:Y:S04]  /*5020*/  SHF.R.S32.HI R238, RZ, 0x3, R238 ;  /* 0x00000003ffee7819 */ /* 0x000fe800000114ee */
[----:B------:R-:W-:Y:S02]  /*5030*/  IADD3 R2, R244, -UR16, -R238 ;  /* 0x80000010f4027c10 */ /* 0x000fe4000fffe8ee */
[----:B------:R-:W1:Y:S02]  /*5040*/  S2R R238, SR_TID.X ;  /* 0x0000000000ee7919 */ /* 0x000e640000002100 */
[C---:B------:R-:W-:Y:S02]  /*5050*/  ISETP.LT.OR P5, PT, R2.reuse, 0x1, !P1 ;  /* 0x000000010200780c */ /* 0x040fe40004fa1670 */
[C---:B------:R-:W-:Y:S11]  /*5060*/  ISETP.LT.OR P1, PT, R2.reuse, 0x21, !P1 ;  /* 0x000000210200780c */ /* 0x040ff60004f21670 */
[----:B------:R-:W-:Y:S01]  /*5070*/  @!PT LDS RZ, [RZ] ;  /* 0x00000000fffff984 */ /* 0x000fe20000000800 */
[----:B------:R-:W-:Y:S01]  /*5080*/  @!PT LDS RZ, [RZ] ;  /* 0x00000000fffff984 */ /* 0x000fe20000000800 */
[----:B------:R-:W-:Y:S01]  /*5090*/  @!PT LDS RZ, [RZ] ;  /* 0x00000000fffff984 */ /* 0x000fe20000000800 */
[----:B------:R2:W-:Y:S01]  /*50a0*/  LDGSTS.E.BYPASS.LTC128B.128 [R242+0xe080], [R6.64], !P5 ;  /* 0x0e08000006f27fae */ /* 0x0005e2000e901d4e */
[C---:B------:R-:W-:Y:S02]  /*50b0*/  ISETP.LT.OR P5, PT, R2.reuse, 0x1, !P6 ;  /* 0x000000010200780c */ /* 0x040fe400077a1670 */
[----:B------:R-:W-:Y:S01]  /*50c0*/  ISETP.LT.OR P6, PT, R2, 0x21, !P6 ;  /* 0x000000210200780c */ /* 0x000fe200077c1670 */
[----:B-1----:R-:W-:Y:S10]  /*50d0*/  @!P2 IMAD.SHL.U32 R2, R238, 0x10, RZ ;  /* 0x00000010ee02a824 */ /* 0x002ff400078e00ff */
[----:B------:R2:W-:Y:S04]  /*50e0*/  LDGSTS.E.BYPASS.LTC128B.128 [R242+0x10080], [R6.64+0x80], !P5 ;  /* 0x1008008006f27fae */ /* 0x0005e8000e901d4e */
[----:B------:R2:W-:Y:S04]  /*50f0*/  LDGSTS.E.BYPASS.LTC128B.128 [R242+0xf080], [R4.64], !P1 ;  /* 0x0f08000004f27fae */ /* 0x0005e8000c901d4e */
[----:B------:R2:W-:Y:S04]  /*5100*/  LDGSTS.E.BYPASS.LTC128B.128 [R242+0x11080], [R4.64+0x80], !P6 ;  /* 0x1108008004f27fae */ /* 0x0005e8000f101d4e */
[----:B------:R2:W-:Y:S02]  /*5110*/  @!P2 LDGSTS.E.BYPASS.LTC128B.128 [R2+0x12280], [R8.64] ;  /* 0x122800000802afae */ /* 0x0005e4000b901d4e */
.L_x_837:
[-C--:B-1234-:R-:W-:Y:S01]  /*5120*/  HMMA.16816.F32.BF16 R4, R80, R16.reuse, RZ ;  /* 0x000000105004723c */ /* 0x09efe200000418ff */
[----:B------:R-:W2:Y:S01]  /*5130*/  LDL.64 R238, [R1+0x28] ;  /* 0x0000280001ee7983 */ /* 0x000ea20000100a00 */
[----:B------:R-:W-:Y:S01]  /*5140*/  USHF.L.U32 UR10, UR10, 0xd, URZ ;  /* 0x0000000d0a0a7899 */ /* 0x000fe2000800063f */
[----:B------:R-:W-:Y:S01]  /*5150*/  ISETP.GE.AND P5, PT, R217, 0x1, PT ;  /* 0x00000001d900780c */ /* 0x000fe20003fa6270 */
[----:B------:R-:W-:Y:S01]  /*5160*/  UIADD3 UR4, UR9, 0x1, URZ ;  /* 0x0000000109047890 */ /* 0x000fe2000fffe03f */
[----:B------:R-:W3:Y:S01]  /*5170*/  LDL R2, [R1+0xc] ;  /* 0x00000c0001027983 */ /* 0x000ee20000100800 */
[----:B------:R-:W-:Y:S02]  /*5180*/  UISETP.GE.AND UP0, UPT, UR9, 0x1, UPT ;  /* 0x000000010900788c */ /* 0x000fe4000bf06270 */
[C---:B------:R-:W-:Y:S01]  /*5190*/  HMMA.16816.F32.BF16 R8, R132.reuse, R16, RZ ;  /* 0x000000108408723c */ /* 0x040fe200000418ff */
[----:B------:R-:W4:Y:S01]  /*51a0*/  LDL R236, [R1+0x34] ;  /* 0x0000340001ec7983 */ /* 0x000f220000100800 */
[----:B------:R-:W-:Y:S02]  /*51b0*/  USEL UR9, UR4, URZ, !UP0 ;  /* 0x0000003f04097287 */ /* 0x000fe4000c000000 */
[----:B------:R-:W-:Y:S01]  /*51c0*/  IMAD.U32 R3, RZ, RZ, UR10 ;  /* 0x0000000aff037e24 */ /* 0x000fe2000f8e00ff */
[----:B------:R-:W-:Y:S03]  /*51d0*/  LDSM.16.M88.4 R140, [R221+0x1800] ;  /* 0x00180000dd8c783b */ /* 0x000fe60000000200 */
[-C--:B------:R-:W-:Y:S01]  /*51e0*/  HMMA.16816.F32.BF16 R12, R132, R18.reuse, RZ ;  /* 0x00000012840c723c */ /* 0x080fe200000418ff */
[----:B------:R-:W-:Y:S04]  /*51f0*/  LDSM.16.MT88.4 R144, [R0+0x4080] ;  /* 0x004080000090783b */ /* 0x000fe80000004200 */
[----:B------:R-:W-:Y:S03]  /*5200*/  LDSM.16.M88.4 R148, [R223+0x1000] ;  /* 0x00100000df94783b */ /* 0x000fe60000000200 */
[C---:B------:R-:W-:Y:S01]  /*5210*/  HMMA.16816.F32.BF16 R16, R80.reuse, R18, RZ ;  /* 0x000000125010723c */ /* 0x040fe200000418ff */
[----:B------:R-:W0:Y:S07]  /*5220*/  LDGDEPBAR ;  /* 0x00000000000079af */ /* 0x000e2e0000000000 */
        /* <DEDUP_REMOVED lines=10> */
[----:B------:R-:W-:Y:S07]  /*52d0*/  LDSM.16.MT88.4 R204, [R0+0x5880] ;  /* 0x0058800000cc783b */ /* 0x000fee0000004200 */
        /* <DEDUP_REMOVED lines=13> */
[----:B------:R-:W5:Y:S07]  /*53b0*/  LDSM.16.MT88.4 R140, [R0+0x4880] ;  /* 0x00488000008c783b */ /* 0x000f6e0000004200 */
[----:B------:R-:W-:Y:S01]  /*53c0*/  HMMA.16816.F32.BF16 R80, R132, R146, R80 ;  /* 0x000000928450723c */ /* 0x000fe20000041850 */
[----:B------:R-:W-:Y:S04]  /*53d0*/  LDSM.16.M88.4 R132, [R221+0x2000] ;  /* 0x00200000dd84783b */ /* 0x000fe80000000200 */
[----:B------:R-:W-:Y:S03]  /*53e0*/  LDSM.16.M88.4 R144, [R221+0x2800] ;  /* 0x00280000dd90783b */ /* 0x000fe60000000200 */
[-C--:B-1----:R-:W-:Y:S08]  /*53f0*/  HMMA.16816.F32.BF16 R4, R148, R136.reuse, R4 ;  /* 0x000000889404723c */ /* 0x082ff00000041804 */
[C---:B------:R-:W-:Y:S08]  /*5400*/  HMMA.16816.F32.BF16 R8, R160.reuse, R136, R8 ;  /* 0x00000088a008723c */ /* 0x040ff00000041808 */
[-C--:B------:R-:W-:Y:S08]  /*5410*/  HMMA.16816.F32.BF16 R12, R160, R138.reuse, R12 ;  /* 0x0000008aa00c723c */ /* 0x080ff0000004180c */
[C---:B------:R-:W-:Y:S01]  /*5420*/  HMMA.16816.F32.BF16 R16, R148.reuse, R138, R16 ;  /* 0x0000008a9410723c */ /* 0x040fe20000041810 */
[----:B------:R-:W1:Y:S07]  /*5430*/  LDSM.16.MT88.4 R136, [R0+0x2080] ;  /* 0x002080000088783b */ /* 0x000e6e0000004200 */
[-C--:B-----5:R-:W-:Y:S08]  /*5440*/  HMMA.16816.F32.BF16 R20, R148, R140.reuse, R20 ;  /* 0x0000008c9414723c */ /* 0x0a0ff00000041814 */
        /* <DEDUP_REMOVED lines=10> */
[----:B------:R2:W1:Y:S07]  /*54f0*/  LDSM.16.MT88.4 R136, [R0+0x2880] ;  /* 0x002880000088783b */ /* 0x00046e0000004200 */
[-C--:B-----5:R-:W-:Y:S08]  /*5500*/  HMMA.16816.F32.BF16 R20, R132, R160.reuse, R20 ;  /* 0x000000a08414723c */ /* 0x0a0ff00000041814 */
[C---:B------:R-:W-:Y:S08]  /*5510*/  HMMA.16816.F32.BF16 R24, R144.reuse, R160, R24 ;  /* 0x000000a09018723c */ /* 0x040ff00000041818 */
[-C--:B------:R-:W-:Y:S04]  /*5520*/  HMMA.16816.F32.BF16 R28, R144, R162.reuse, R28 ;  /* 0x000000a2901c723c */ /* 0x080fe8000004181c */
[----:B--2---:R-:W-:Y:S04]  /*5530*/  IADD3 R0, P1, R238, UR10, RZ ;  /* 0x0000000aee007c10 */ /* 0x004fe8000ff3e0ff */
[----:B------:R-:W-:Y:S01]  /*5540*/  HMMA.16816.F32.BF16 R80, R132, R162, R80 ;  /* 0x000000a28450723c */ /* 0x000fe20000041850 */
[----:B------:R-:W-:Y:S03]  /*5550*/  LDSM.16.MT88.4 R132, [R216+0x17880] ;  /* 0x01788000d884783b */ /* 0x000fe60000004200 */
[----:B----4-:R-:W-:Y:S01]  /*5560*/  LEA.HI.X.SX32 R3, R3, R236, 0x1, P1 ;  /* 0x000000ec03037211 */ /* 0x010fe200008f0eff */
[----:B---3--:R-:W-:Y:S01]  /*5570*/  IMAD.MOV.U32 R236, RZ, RZ, R2 ;  /* 0x000000ffffec7224 */ /* 0x008fe200078e0002 */
[C---:B------:R-:W-:Y:S02]  /*5580*/  LEA R2, P1, R0.reuse, c[0x0][0x220], 0x2 ;  /* 0x0000880000027a11 */ /* 0x040fe400078210ff */
[-C--:B-1----:R-:W-:Y:S05]  /*5590*/  HMMA.16816.F32.BF16 R4, R140, R136.reuse, R4 ;  /* 0x000000888c04723c */ /* 0x082fea0000041804 */
[----:B------:R-:W-:Y:S01]  /*55a0*/  LEA.HI.X R3, R0, c[0x0][0x224], R3, 0x2, P1 ;  /* 0x0000890000037a11 */ /* 0x000fe200008f1403 */
[C---:B------:R-:W-:Y:S01]  /*55b0*/  IMAD R0, R217.reuse, 0x2000, R228 ;  /* 0x00002000d9007824 */ /* 0x040fe200078e02e4 */
[----:B------:R-:W-:Y:S01]  /*55c0*/  ISETP.LE.AND P1, PT, R236, UR12, PT ;  /* 0x0000000cec007c0c */ /* 0x000fe2000bf23270 */
[C---:B------:R-:W-:Y:S04]  /*55d0*/  HMMA.16816.F32.BF16 R8, R148.reuse, R136, R8 ;  /* 0x000000889408723c */ /* 0x040fe80000041808 */
[----:B------:R-:W-:Y:S01]  /*55e0*/  IMAD.SHL.U32 R0, R0, 0x2, RZ ;  /* 0x0000000200007824 */ /* 0x000fe200078e00ff */
[----:B------:R-:W-:Y:S03]  /*55f0*/  IADD3 R217, R217, 0x1, RZ ;  /* 0x00000001d9d97810 */ /* 0x000fe60007ffe0ff */
[-C--:B------:R-:W-:Y:S04]  /*5600*/  HMMA.16816.F32.BF16 R12, R148, R138.reuse, R12 ;  /* 0x0000008a940c723c */ /* 0x080fe8000004180c */
[----:B------:R-:W-:Y:S03]  /*5610*/  SEL R217, R217, RZ, !P5 ;  /* 0x000000ffd9d97207 */ /* 0x000fe60006800000 */
        /* <DEDUP_REMOVED lines=154> */
.L_x_835:
[----:B--2---:R-:W-:Y:S05]  /*5fc0*/  @P1 BRA `(.L_x_839) ;  /* 0x0000184000001947 */ /* 0x004fea0003800000 */
[----:B------:R-:W2:Y:S01]  /*5fd0*/  LDL R80, [R1+0x3c] ;  /* 0x00003c0001507983 */ /* 0x000ea20000100800 */
[----:B------:R-:W-:Y:S02]  /*5fe0*/  F2FP.BF16.PACK_AB R32, R33, R32 ;  /* 0x000000202120723e */ /* 0x000fe400000010ff */
[----:B------:R-:W-:Y:S01]  /*5ff0*/  F2FP.BF16.PACK_AB R34, R35, R34 ;  /* 0x000000222322723e */ /* 0x000fe200000010ff */
[----:B------:R-:W1:Y:S01]  /*6000*/  S2R R28, SR_TID.X ;  /* 0x00000000001c7919 */ /* 0x000e620000002100 */
        /* <DEDUP_REMOVED lines=12> */
[----:B-1----:R-:W-:-:S02]  /*60d0*/  SHF.R.S32.HI R27, RZ, 0x1f, R28 ;  /* 0x0000001fff1b7819 */ /* 0x002fc4000001141c */
[----:B------:R-:W-:Y:S02]  /*60e0*/  F2FP.BF16.PACK_AB R76, R77, R76 ;  /* 0x0000004c4d4c723e */ /* 0x000fe400000010ff */
[CC--:B------:R-:W-:Y:S02]  /*60f0*/  LEA.HI R4, R27.reuse, R28.reuse, RZ, 0x2 ;  /* 0x0000001c1b047211 */ /* 0x0c0fe400078f10ff */
[----:B------:R-:W-:Y:S02]  /*6100*/  LEA.HI R2, R27, R28, RZ, 0x5 ;  /* 0x0000001c1b027211 */ /* 0x000fe400078f28ff */
        /* <DEDUP_REMOVED lines=125> */
.L_x_840:
[----:B-1----:R-:W2:Y:S04]  /*68e0*/  LDL.LU R9, [R1+0x38] ;  /* 0x0000380001097983 */ /* 0x002ea80000300800 */
[----:B------:R-:W3:Y:S01]  /*68f0*/  LDL R68, [R1+0x18] ;  /* 0x0000180001447983 */ /* 0x000ee20000100800 */
[----:B------:R-:W-:Y:S01]  /*6900*/  LEA.HI R2, R27, R28, RZ, 0x4 ;  /* 0x0000001c1b027211 */ /* 0x000fe200078f20ff */
[----:B------:R-:W-:Y:S01]  /*6910*/  BSSY B0, `(.L_x_841) ;  /* 0x000003c000007945 */ /* 0x000fe20003800000 */
[----:B------:R-:W-:-:S02]  /*6920*/  SEL R24, R80, RZ, !P1 ;  /* 0x000000ff50187207 */ /* 0x000fc40004800000 */
[----:B------:R-:W-:Y:S02]  /*6930*/  LOP3.LUT R0, R2, 0xfffffff0, RZ, 0xc0, !PT ;  /* 0xfffffff002007812 */ /* 0x000fe400078ec0ff */
[----:B------:R-:W-:Y:S02]  /*6940*/  SHF.R.S32.HI R14, RZ, 0x4, R2 ;  /* 0x00000004ff0e7819 */ /* 0x000fe40000011402 */
[----:B------:R-:W-:Y:S01]  /*6950*/  LEA.HI R2, R27, R28, RZ, 0x7 ;  /* 0x0000001c1b027211 */ /* 0x000fe200078f38ff */
[----:B------:R-:W-:Y:S01]  /*6960*/  IMAD.IADD R0, R28, 0x1, -R0 ;  /* 0x000000011c007824 */ /* 0x000fe200078e0a00 */
[C---:B------:R-:W-:Y:S01]  /*6970*/  IADD3 R6, P0, R14.reuse, R6, RZ ;  /* 0x000000060e067210 */ /* 0x040fe20007f1e0ff */
[----:B------:R-:W-:Y:S02]  /*6980*/  IMAD.SHL.U32 R5, R14, 0x40, RZ ;  /* 0x000000400e057824 */ /* 0x000fe400078e00ff */
[----:B------:R-:W-:Y:S01]  /*6990*/  IMAD.SHL.U32 R3, R2, 0x4, RZ ;  /* 0x0000000402037824 */ /* 0x000fe200078e00ff */
[----:B------:R-:W-:Y:S01]  /*69a0*/  SHF.R.S32.HI R4, RZ, 0x1f, R0 ;  /* 0x0000001fff047819 */ /* 0x000fe20000011400 */
[----:B------:R-:W-:Y:S01]  /*69b0*/  IMAD.SHL.U32 R12, R0, 0x8, RZ ;  /* 0x00000008000c7824 */ /* 0x000fe200078e00ff */
[----:B------:R-:W-:-:S02]  /*69c0*/  LEA.HI.X.SX32 R7, R14, R7, 0x1, P0 ;  /* 0x000000070e077211 */ /* 0x000fc400000f0eff */
[----:B------:R-:W-:Y:S02]  /*69d0*/  LEA.HI R2, R4, R0, RZ, 0x3 ;  /* 0x0000000004027211 */ /* 0x000fe400078f18ff */
[----:B------:R-:W-:Y:S02]  /*69e0*/  LOP3.LUT R0, R5, 0x1c0, RZ, 0xc0, !PT ;  /* 0x000001c005007812 */ /* 0x000fe400078ec0ff */
[----:B------:R-:W-:Y:S02]  /*69f0*/  LOP3.LUT R3, R3, 0xfffffe00, RZ, 0xc0, !PT ;  /* 0xfffffe0003037812 */ /* 0x000fe400078ec0ff */
[----:B------:R-:W-:Y:S02]  /*6a00*/  LOP3.LUT R4, R0, 0x38, R12, 0xf8, !PT ;  /* 0x0000003800047812 */ /* 0x000fe400078ef80c */
[----:B------:R-:W-:Y:S02]  /*6a10*/  SHF.R.S32.HI R2, RZ, 0x3, R2 ;  /* 0x00000003ff027819 */ /* 0x000fe40000011402 */
[----:B------:R-:W-:-:S02]  /*6a20*/  SHF.R.U32.HI R0, RZ, 0x3, R0 ;  /* 0x00000003ff007819 */ /* 0x000fc40000011600 */
[----:B------:R-:W-:Y:S01]  /*6a30*/  SHF.R.S32.HI R13, RZ, 0x1f, R12 ;  /* 0x0000001fff0d7819 */ /* 0x000fe2000001140c */
[----:B------:R-:W-:Y:S01]  /*6a40*/  IMAD R2, R2, 0x1800, R3 ;  /* 0x0000180002027824 */ /* 0x000fe200078e0203 */
[----:B------:R-:W-:Y:S02]  /*6a50*/  LOP3.LUT R0, R4, R0, RZ, 0x3c, !PT ;  /* 0x0000000004007212 */ /* 0x000fe400078e3cff */
[----:B------:R-:W-:-:S03]  /*6a60*/  SHF.R.S32.HI R4, RZ, 0x1f, R80 ;  /* 0x0000001fff047819 */ /* 0x000fc60000011450 */
[----:B------:R-:W-:Y:S01]  /*6a70*/  IMAD.IADD R0, R2, 0x1, R0 ;  /* 0x0000000102007824 */ /* 0x000fe200078e0200 */
[----:B------:R-:W-:-:S03]  /*6a80*/  SEL R26, R4, RZ, !P1 ;  /* 0x000000ff041a7207 */ /* 0x000fc60004800000 */
[----:B------:R-:W-:Y:S02]  /*6a90*/  IMAD.SHL.U32 R0, R0, 0x2, RZ ;  /* 0x0000000200007824 */ /* 0x000fe400078e00ff */
[----:B------:R-:W-:-:S03]  /*6aa0*/  IMAD R4, R26, c[0x0][0x340], RZ ;  /* 0x0000d0001a047a24 */ /* 0x000fc600078e02ff */
[----:B------:R1:W4:Y:S01]  /*6ab0*/  LDS.128 R20, [R0+0x6880] ;  /* 0x0068800000147984 */ /* 0x0003220000000c00 */
[----:B------:R-:W-:-:S03]  /*6ac0*/  IMAD R4, R24, c[0x0][0x344], R4 ;  /* 0x0000d10018047a24 */ /* 0x000fc600078e0204 */
[----:B------:R1:W1:Y:S04]  /*6ad0*/  LDS.128 R28, [R0+0x7080] ;  /* 0x00708000001c7984 */ /* 0x0002680000000c00 */
        /* <DEDUP_REMOVED lines=9> */
[----:B--2--5:R-:W-:-:S02]  /*6b70*/  IMAD R5, R9, -0x60, R8 ;  /* 0xffffffa009057824 */ /* 0x024fc400078e0208 */
[----:B------:R-:W-:Y:S01]  /*6b80*/  IMAD.WIDE R6, R9, 0x60, R6 ;  /* 0x0000006009067825 */ /* 0x000fe200078e0206 */
[----:B---3--:R-:W-:Y:S02]  /*6b90*/  SHF.R.S32.HI R25, RZ, 0x1f, R68 ;  /* 0x0000001fff197819 */ /* 0x008fe40000011444 */
[----:B------:R-:W-:-:S03]  /*6ba0*/  IMNMX R15, R5, 0x60, PT ;  /* 0x00000060050f7817 */ /* 0x000fc60003800200 */
[----:B------:R-:W-:Y:S01]  /*6bb0*/  IMAD R2, R25, c[0x0][0x338], RZ ;  /* 0x0000ce0019027a24 */ /* 0x000fe200078e02ff */
[----:B------:R-:W-:-:S03]  /*6bc0*/  ISETP.GE.AND P5, PT, R14, R15, PT ;  /* 0x0000000f0e00720c */ /* 0x000fc60003fa6270 */
[----:B------:R-:W-:Y:S01]  /*6bd0*/  IMAD R8, R68, c[0x0][0x33c], R2 ;  /* 0x0000cf0044087a24 */ /* 0x000fe200078e0202 */
[----:B------:R-:W-:Y:S01]  /*6be0*/  ISETP.GE.OR P0, PT, R12, c[0x0][0x324], P5 ;  /* 0x0000c9000c007a0c */ /* 0x000fe20002f06670 */
[----:B------:R-:W-:-:S04]  /*6bf0*/  IMAD.WIDE.U32 R2, R68, c[0x0][0x338], R12 ;  /* 0x0000ce0044027a25 */ /* 0x000fc800078e000c */
[----:B------:R-:W-:-:S04]  /*6c00*/  IMAD.IADD R3, R3, 0x1, R8 ;  /* 0x0000000103037824 */ /* 0x000fc800078e0208 */
[----:B------:R-:W-:-:S04]  /*6c10*/  IMAD.WIDE.U32 R10, R24, c[0x0][0x340], R2 ;  /* 0x0000d000180a7a25 */ /* 0x000fc800078e0002 */
[----:B------:R-:W-:Y:S01]  /*6c20*/  IMAD.IADD R9, R11, 0x1, R4 ;  /* 0x000000010b097824 */ /* 0x000fe200078e0204 */
[----:B------:R-:W-:Y:S05]  /*6c30*/  @P0 BRA `(.L_x_842) ;  /* 0x0000009000000947 */ /* 0x000fea0003800000 */
[----:B-1--4-:R1:W2:Y:S01]  /*6c40*/  LDS.128 R16, [R0+0x6080] ;  /* 0x0060800000107984 */ /* 0x0122a20000000c00 */
[----:B------:R-:W-:-:S05]  /*6c50*/  MOV R8, R10 ;  /* 0x0000000a00087202 */ /* 0x000fca0000000f00 */
[----:B------:R-:W-:-:S05]  /*6c60*/  IMAD.WIDE.U32 R2, R6, c[0x0][0x330], R8 ;  /* 0x0000cc0006027a25 */ /* 0x000fca00078e0008 */
[----:B------:R-:W-:Y:S01]  /*6c70*/  LEA R4, P0, R2, c[0x0][0x318], 0x1 ;  /* 0x0000c60002047a11 */ /* 0x000fe200078008ff */
[----:B-1----:R-:W-:-:S04]  /*6c80*/  IMAD R0, R7, c[0x0][0x330], RZ ;  /* 0x0000cc0007007a24 */ /* 0x002fc800078e02ff */
[----:B------:R-:W-:-:S05]  /*6c90*/  IMAD R0, R6, c[0x0][0x334], R0 ;  /* 0x0000cd0006007a24 */ /* 0x000fca00078e0200 */
[----:B------:R-:W-:-:S04]  /*6ca0*/  IADD3 R0, R3, R0, RZ ;  /* 0x0000000003007210 */ /* 0x000fc80007ffe0ff */
[----:B------:R-:W-:-:S05]  /*6cb0*/  LEA.HI.X R5, R2, c[0x0][0x31c], R0, 0x1, P0 ;  /* 0x0000c70002057a11 */ /* 0x000fca00000f0c00 */
[----:B--2---:R1:W-:Y:S02]  /*6cc0*/  STG.E.128 [R4.64], R16 ;  /* 0x0000001004007986 */ /* 0x0043e4000c101d0e */
.L_x_842:
[----:B-1--4-:R-:W-:Y:S05]  /*6cd0*/  BSYNC B0 ;  /* 0x0000000000007941 */ /* 0x012fea0003800000 */
.L_x_841:
        /* <DEDUP_REMOVED lines=16> */
.L_x_844:
[----:B------:R-:W-:Y:S05]  /*6de0*/  BSYNC B0 ;  /* 0x0000000000007941 */ /* 0x000fea0003800000 */
.L_x_843:
        /* <DEDUP_REMOVED lines=16> */
.L_x_846:
[----:B------:R-:W-:Y:S05]  /*6ef0*/  BSYNC B0 ;  /* 0x0000000000007941 */ /* 0x000fea0003800000 */
.L_x_845:
        /* <DEDUP_REMOVED lines=16> */
.L_x_848:
[----:B------:R-:W-:Y:S05]  /*7000*/  BSYNC B0 ;  /* 0x0000000000007941 */ /* 0x000fea0003800000 */
.L_x_847:
        /* <DEDUP_REMOVED lines=16> */
.L_x_850:
[----:B------:R-:W-:Y:S05]  /*7110*/  BSYNC B0 ;  /* 0x0000000000007941 */ /* 0x000fea0003800000 */
.L_x_849:
        /* <DEDUP_REMOVED lines=16> */
.L_x_852:
[----:B------:R-:W-:Y:S05]  /*7220*/  BSYNC B0 ;  /* 0x0000000000007941 */ /* 0x000fea0003800000 */
.L_x_851:
        /* <DEDUP_REMOVED lines=19> */
.L_x_854:
[----:B------:R-:W-:Y:S05]  /*7360*/  BSYNC B0 ;  /* 0x0000000000007941 */ /* 0x000fea0003800000 */
.L_x_853:
        /* <DEDUP_REMOVED lines=14> */
.L_x_856:
[----:B------:R-:W-:Y:S05]  /*7450*/  BSYNC B0 ;  /* 0x0000000000007941 */ /* 0x000fea0003800000 */
.L_x_855:
        /* <DEDUP_REMOVED lines=14> */
.L_x_858:
[----:B------:R-:W-:Y:S05]  /*7540*/  BSYNC B0 ;  /* 0x0000000000007941 */ /* 0x000fea0003800000 */
.L_x_857:
        /* <DEDUP_REMOVED lines=14> */
.L_x_860:
[----:B------:R-:W-:Y:S05]  /*7630*/  BSYNC B0 ;  /* 0x0000000000007941 */ /* 0x000fea0003800000 */
.L_x_859:
        /* <DEDUP_REMOVED lines=14> */
.L_x_862:
[----:B------:R-:W-:Y:S05]  /*7720*/  BSYNC B0 ;  /* 0x0000000000007941 */ /* 0x000fea0003800000 */
.L_x_861:
        /* <DEDUP_REMOVED lines=14> */
.L_x_839:
[----:B------:R-:W2:Y:S01]  /*7810*/  LDL R8, [R1+0x3c] ;  /* 0x00003c0001087983 */ /* 0x000ea20000100800 */
[----:B------:R-:W-:Y:S01]  /*7820*/  ISETP.NE.U32.AND P1, PT, RZ, c[0x0][0x358], PT ;  /* 0x0000d600ff007a0c */ /* 0x000fe20003f25070 */
[----:B------:R-:W-:Y:S01]  /*7830*/  IMAD.MOV.U32 R2, RZ, RZ, 0x4 ;  /* 0x00000004ff027424 */ /* 0x000fe200078e00ff */
        /* <DEDUP_REMOVED lines=16> */
.L_x_863:
[----:B------:R-:W2:Y:S04]  /*7940*/  LDL.LU R5, [R1+0x38] ;  /* 0x0000380001057983 */ /* 0x000ea80000300800 */
[----:B------:R-:W3:Y:S01]  /*7950*/  LDL R0, [R1+0x18] ;  /* 0x0000180001007983 */ /* 0x000ee20000100800 */
[----:B------:R-:W-:Y:S01]  /*7960*/  SHF.R.S32.HI R7, RZ, 0x1f, R8 ;  /* 0x0000001fff077819 */ /* 0x000fe20000011408 */
[----:B------:R-:W-:Y:S01]  /*7970*/  BSSY B0, `(.L_x_864) ;  /* 0x0000025000007945 */ /* 0x000fe20003800000 */
[----:B------:R-:W-:Y:S01]  /*7980*/  SEL R16, R8, RZ, !P1 ;  /* 0x000000ff08107207 */ /* 0x000fe20004800000 */
[----:B------:R-:W1:Y:S01]  /*7990*/  S2R R4, SR_TID.X ;  /* 0x0000000000047919 */ /* 0x000e620000002100 */
[----:B------:R-:W-:-:S05]  /*79a0*/  SEL R18, R7, RZ, !P1 ;  /* 0x000000ff07127207 */ /* 0x000fca0004800000 */
[----:B------:R-:W-:-:S04]  /*79b0*/  IMAD R8, R18, c[0x0][0x310], RZ ;  /* 0x0000c40012087a24 */ /* 0x000fc800078e02ff */
[----:B------:R-:W-:Y:S01]  /*79c0*/  IMAD R8, R16, c[0x0][0x314], R8 ;  /* 0x0000c50010087a24 */ /* 0x000fe200078e0208 */
[----:B-1----:R-:W-:-:S04]  /*79d0*/  SHF.R.S32.HI R14, RZ, 0x1f, R4 ;  /* 0x0000001fff0e7819 */ /* 0x002fc80000011404 */
[----:B------:R-:W-:Y:S01]  /*79e0*/  LEA.HI R14, R14, R4, RZ, 0x4 ;  /* 0x000000040e0e7211 */ /* 0x000fe200078f20ff */
[----:B--2---:R-:W-:Y:S02]  /*79f0*/  IMAD.MOV.U32 R9, RZ, RZ, R5 ;  /* 0x000000ffff097224 */ /* 0x004fe400078e0005 */
[----:B---3--:R-:W-:Y:S01]  /*7a00*/  IMAD.MOV.U32 R19, RZ, RZ, R0 ;  /* 0x000000ffff137224 */ /* 0x008fe200078e0000 */
[----:B------:R-:W-:Y:S01]  /*7a10*/  LOP3.LUT R0, R14, 0x1ffffff0, RZ, 0xc0, !PT ;  /* 0x1ffffff00e007812 */ /* 0x000fe200078ec0ff */
[----:B-----5:R-:W-:Y:S01]  /*7a20*/  IMAD R15, R9, -0x60, R6 ;  /* 0xffffffa0090f7824 */ /* 0x020fe200078e0206 */
[----:B------:R-:W-:Y:S02]  /*7a30*/  SHF.R.S32.HI R14, RZ, 0x4, R14 ;  /* 0x00000004ff0e7819 */ /* 0x000fe4000001140e */
[----:B------:R-:W-:Y:S01]  /*7a40*/  SHF.R.S32.HI R17, RZ, 0x1f, R19 ;  /* 0x0000001fff117819 */ /* 0x000fe20000011413 */
[----:B------:R-:W-:Y:S01]  /*7a50*/  IMAD.IADD R0, R4, 0x1, -R0 ;  /* 0x0000000104007824 */ /* 0x000fe200078e0a00 */
[----:B------:R-:W-:-:S02]  /*7a60*/  IADD3 R2, P0, R14, R2, RZ ;  /* 0x000000020e027210 */ /* 0x000fc40007f1e0ff */
[----:B------:R-:W-:Y:S02]  /*7a70*/  ISETP.GE.AND P5, PT, R14, R15, PT ;  /* 0x0000000f0e00720c */ /* 0x000fe40003fa6270 */
[----:B------:R-:W-:Y:S01]  /*7a80*/  SHF.L.U32 R12, R0, 0x3, RZ ;  /* 0x00000003000c7819 */ /* 0x000fe200000006ff */
[----:B------:R-:W-:Y:S01]  /*7a90*/  IMAD R0, R17, c[0x0][0x308], RZ ;  /* 0x0000c20011007a24 */ /* 0x000fe200078e02ff */
[----:B------:R-:W-:Y:S02]  /*7aa0*/  LEA.HI.X.SX32 R3, R14, R3, 0x1, P0 ;  /* 0x000000030e037211 */ /* 0x000fe400000f0eff */
[----:B------:R-:W-:Y:S01]  /*7ab0*/  SHF.R.S32.HI R13, RZ, 0x1f, R12 ;  /* 0x0000001fff0d7819 */ /* 0x000fe2000001140c */
[----:B------:R-:W-:Y:S01]  /*7ac0*/  IMAD R0, R19, c[0x0][0x30c], R0 ;  /* 0x0000c30013007a24 */ /* 0x000fe200078e0200 */
[----:B------:R-:W-:Y:S01]  /*7ad0*/  ISETP.GE.OR P0, PT, R12, c[0x0][0x2f4], P5 ;  /* 0x0000bd000c007a0c */ /* 0x000fe20002f06670 */
[----:B------:R-:W-:-:S04]  /*7ae0*/  IMAD.WIDE R6, R9, 0x60, R2 ;  /* 0x0000006009067825 */ /* 0x000fc800078e0202 */
[----:B------:R-:W-:-:S04]  /*7af0*/  IMAD.WIDE.U32 R4, R19, c[0x0][0x308], R12 ;  /* 0x0000c20013047a25 */ /* 0x000fc800078e000c */
[----:B------:R-:W-:-:S04]  /*7b00*/  IMAD.IADD R5, R5, 0x1, R0 ;  /* 0x0000000105057824 */ /* 0x000fc800078e0200 */
        /* <DEDUP_REMOVED lines=11> */
.L_x_865:
[----:B------:R-:W-:Y:S05]  /*7bc0*/  BSYNC B0 ;  /* 0x0000000000007941 */ /* 0x000fea0003800000 */
.L_x_864:
        /* <DEDUP_REMOVED lines=16> */
.L_x_867:
[----:B------:R-:W-:Y:S05]  /*7cd0*/  BSYNC B0 ;  /* 0x0000000000007941 */ /* 0x000fea0003800000 */
.L_x_866:
        /* <DEDUP_REMOVED lines=16> */
.L_x_869:
[----:B------:R-:W-:Y:S05]  /*7de0*/  BSYNC B0 ;  /* 0x0000000000007941 */ /* 0x000fea0003800000 */
.L_x_868:
        /* <DEDUP_REMOVED lines=16> */
.L_x_871:
[----:B------:R-:W-:Y:S05]  /*7ef0*/  BSYNC B0 ;  /* 0x0000000000007941 */ /* 0x000fea0003800000 */
.L_x_870:
        /* <DEDUP_REMOVED lines=16> */
.L_x_873:
[----:B------:R-:W-:Y:S05]  /*8000*/  BSYNC B0 ;  /* 0x0000000000007941 */ /* 0x000fea0003800000 */
.L_x_872:
        /* <DEDUP_REMOVED lines=15> */
[----:B------:R1:W-:Y:S02]  /*8100*/  STG.E.128 [R2.64], RZ ;  /* 0x000000ff02007986 */ /* 0x0003e4000c101d0e */
.L_x_875:
[----:B------:R-:W-:Y:S05]  /*8110*/  BSYNC B0 ;  /* 0x0000000000007941 */ /* 0x000fea0003800000 */
.L_x_874:
        /* <DEDUP_REMOVED lines=19> */
.L_x_877:
[----:B------:R-:W-:Y:S05]  /*8250*/  BSYNC B0 ;  /* 0x0000000000007941 */ /* 0x000fea0003800000 */
.L_x_876:
        /* <DEDUP_REMOVED lines=14> */
.L_x_879:
[----:B------:R-:W-:Y:S05]  /*8340*/  BSYNC B0 ;  /* 0x0000000000007941 */ /* 0x000fea0003800000 */
.L_x_878:
        /* <DEDUP_REMOVED lines=14> */
.L_x_881:
[----:B------:R-:W-:Y:S05]  /*8430*/  BSYNC B0 ;  /* 0x0000000000007941 */ /* 0x000fea0003800000 */
.L_x_880:
        /* <DEDUP_REMOVED lines=14> */
.L_x_883:
[----:B------:R-:W-:Y:S05]  /*8520*/  BSYNC B0 ;  /* 0x0000000000007941 */ /* 0x000fea0003800000 */
.L_x_882:
        /* <DEDUP_REMOVED lines=14> */
.L_x_885:
[----:B------:R-:W-:Y:S05]  /*8610*/  BSYNC B0 ;  /* 0x0000000000007941 */ /* 0x000fea0003800000 */
.L_x_884:
        /* <DEDUP_REMOVED lines=12> */
[----:B------:R-:W-:Y:S01]  /*86e0*/  STG.E.128 [R2.64], RZ ;  /* 0x000000ff02007986 */ /* 0x000fe2000c101d0e */
[----:B------:R-:W-:Y:S05]  /*86f0*/  EXIT ;  /* 0x000000000000794d */ /* 0x000fea0003800000 */
.L_x_886:
        /* <DEDUP_REMOVED lines=16> */
.L_x_2310:


//--------------------- .text._ZN7cutlass13device_kernelIN5flash19enable_sm80_to_sm89INS1_16FlashAttnBwdSm80INS1_25CollectiveMainloopBwdSm80ILi2ELi1EN4cute5tupleIJNS5_1CILi64EEENS7_ILi96EEENS7_ILi128EEEEEENS_10bfloat16_tEfNS_4arch4Sm80ELb1ELb0ELb0ELb1ELb1ELb0ELb0ELb0ELi2ELi2ELi2ELi2ELb1EEENS1_21CollectiveEpilogueBwdISB_SC_SE_Li256ELb1ELb0ELi4EEENS1_25SingleTileBwdLPTSchedulerILb1ELi96ELb1EEEEEEEEEvNT_6ParamsE --------------------------
	.section	.text._ZN7cutlass13device_kernelIN5flash19enable_sm80_to_sm89INS1_16FlashAttnBwdSm80INS1_25CollectiveMainloopBwdSm80ILi2ELi1EN4cute5tupleIJNS5_1CILi64EEENS7_ILi96EEENS7_ILi128EEEEEENS_10bfloat16_tEfNS_4arch4Sm80ELb1ELb0ELb0ELb1ELb1ELb0ELb0ELb0ELi2ELi2ELi2ELi2ELb1EEENS1_21CollectiveEpilogueBwdISB_SC_SE_Li256ELb1ELb0ELi4EEENS1_25SingleTileBwdLPTSchedulerILb1ELi96ELb1EEEEEEEEEvNT_6ParamsE,"ax",@progbits
	.sectioninfo	@"SHI_REGISTERS=255"
	.align	128
.text._ZN7cutlass13device_kernelIN5flash19enable_sm80_to_sm89INS1_16FlashAttnBwdSm80INS1_25CollectiveMainloopBwdSm80ILi2ELi1EN4cute5tupleIJNS5_1CILi64EEENS7_ILi96EEENS7_ILi128EEEEEENS_10bfloat16_tEfNS_4arch4Sm80ELb1ELb0ELb0ELb1ELb1ELb0ELb0ELb0ELi2ELi2ELi2ELi2ELb1EEENS1_21CollectiveEpilogueBwdISB_SC_SE_Li256ELb1ELb0ELi4EEENS1_25SingleTileBwdLPTSchedulerILb1ELi96ELb1EEEEEEEEEvNT_6ParamsE:
        .type           _ZN7cutlass13device_kernelIN5flash19enable_sm80_to_sm89INS1_16FlashAttnBwdSm80INS1_25CollectiveMainloopBwdSm80ILi2ELi1EN4cute5tupleIJNS5_1CILi64EEENS7_ILi96EEENS7_ILi128EEEEEENS_10bfloat16_tEfNS_4arch4Sm80ELb1ELb0ELb0ELb1ELb1ELb0ELb0ELb0ELi2ELi2ELi2ELi2ELb1EEENS1_21CollectiveEpilogueBwdISB_SC_SE_Li256ELb1ELb0ELi4EEENS1_25SingleTileBwdLPTSchedulerILb1ELi96ELb1EEEEEEEEEvNT_6ParamsE,@function
        .size           _ZN7cutlass13device_kernelIN5flash19enable_sm80_to_sm89INS1_16FlashAttnBwdSm80INS1_25CollectiveMainloopBwdSm80ILi2ELi1EN4cute5tupleIJNS5_1CILi64EEENS7_ILi96EEENS7_ILi128EEEEEENS_10bfloat16_tEfNS_4arch4Sm80ELb1ELb0ELb0ELb1ELb1ELb0ELb0ELb0ELi2ELi2ELi2ELi2ELb1EEENS1_21CollectiveEpilogueBwdISB_SC_SE_Li256ELb1ELb0ELi4EEENS1_25SingleTileBwdLPTSchedulerILb1ELi96ELb1EEEEEEEEEvNT_6ParamsE,(.L_x_2311 - _ZN7cutlass13device_kernelIN5flash19enable_sm80_to_sm89INS1_16FlashAttnBwdSm80INS1_25CollectiveMainloopBwdSm80ILi2ELi1EN4cute5tupleIJNS5_1CILi64EEENS7_ILi96EEENS7_ILi128EEEEEENS_10bfloat16_tEfNS_4arch4Sm80ELb1ELb0ELb0ELb1ELb1ELb0ELb0ELb0ELi2ELi2ELi2ELi2ELb1EEENS1_21CollectiveEpilogueBwdISB_SC_SE_Li256ELb1ELb0ELi4EEENS1_25SingleTileBwdLPTSchedulerILb1ELi96ELb1EEEEEEEEEvNT_6ParamsE)
        .other          _ZN7cutlass13device_kernelIN5flash19enable_sm80_to_sm89INS1_16FlashAttnBwdSm80INS1_25CollectiveMainloopBwdSm80ILi2ELi1EN4cute5tupleIJNS5_1CILi64EEENS7_ILi96EEENS7_ILi128EEEEEENS_10bfloat16_tEfNS_4arch4Sm80ELb1ELb0ELb0ELb1ELb1ELb0ELb0ELb0ELi2ELi2ELi2ELi2ELb1EEENS1_21CollectiveEpilogueBwdISB_SC_SE_Li256ELb1ELb0ELi4EEENS1_25SingleTileBwdLPTSchedulerILb1ELi96ELb1EEEEEEEEEvNT_6ParamsE,@"STO_CUDA_ENTRY STV_DEFAULT"
_ZN7cutlass13device_kernelIN5flash19enable_sm80_to_sm89INS1_16FlashAttnBwdSm80INS1_25CollectiveMainloopBwdSm80ILi2ELi1EN4cute5tupleIJNS5_1CILi64EEENS7_ILi96EEENS7_ILi128EEEEEENS_10bfloat16_tEfNS_4arch4Sm80ELb1ELb0ELb0ELb1ELb1ELb0ELb0ELb0ELi2ELi2ELi2ELi2ELb1EEENS1_21CollectiveEpilogueBwdISB_SC_SE_Li256ELb1ELb0ELi4EEENS1_25SingleTileBwdLPTSchedulerILb1ELi96ELb1EEEEEEEEEvNT_6ParamsE:
        /* <DEDUP_REMOVED lines=25> */
.L_x_888:
[----:B------:R-:W-:Y:S02]  /*0190*/  MOV R3, c[0x0][0x3ac] ;  /* 0x0000eb0000037a02 */ /* 0x000fe40000000f00 */
[----:B------:R-:W-:Y:S02]  /*01a0*/  MOV R5, R0 ;  /* 0x0000000000057202 */ /* 0x000fe40000000f00 */
[----:B------:R-:W-:-:S13]  /*01b0*/  ISETP.NE.AND P0, PT, R3, 0x1, PT ;  /* 0x000000010300780c */ /* 0x000fda0003f05270 */
[----:B------:R-:W-:-:S05]  /*01c0*/  @P0 IMAD.HI.U32 R3, R0, c[0x0][0x3b0], RZ ;  /* 0x0000ec0000030a27 */ /* 0x000fca00078e00ff */
[----:B------:R-:W-:-:S05]  /*01d0*/  @P0 SHF.R.U32.HI R5, RZ, c[0x0][0x3b4], R3 ;  /* 0x0000ed00ff050a19 */ /* 0x000fca0000011603 */
[----:B------:R-:W-:Y:S02]  /*01e0*/  IMAD R3, R5, c[0x0][0x3ac], RZ ;  /* 0x0000eb0005037a24 */ /* 0x000fe400078e02ff */
.L_x_889:
[----:B------:R-:W-:Y:S01]  /*01f0*/  IMAD.MOV.U32 R4, RZ, RZ, c[0x0][0x3a0] ;  /* 0x0000e800ff047624 */ /* 0x000fe200078e00ff */
        /* <DEDUP_REMOVED lines=16> */
.L_x_890:
        /* <DEDUP_REMOVED lines=9> */
.L_x_892:
[----:B-1----:R-:W-:-:S04]  /*0390*/  MOV R0, c[0x0][0x3d4] ;  /* 0x0000f50000007a02 */ /* 0x002fc80000000f00 */
.L_x_891:
[----:B-----5:R-:W-:-:S05]  /*03a0*/  IADD3 R0, R0, 0x5f, RZ ;  /* 0x0000005f00007810 */ /* 0x020fca0007ffe0ff */
[----:B------:R-:W-:-:S05]  /*03b0*/  IMAD.HI R0, R0, 0x2aaaaaab, RZ ;  /* 0x2aaaaaab00007827 */ /* 0x000fca00078e02ff */
[----:B-1----:R-:W-:-:S04]  /*03c0*/  SHF.R.U32.HI R2, RZ, 0x1f, R0 ;  /* 0x0000001fff027819 */ /* 0x002fc80000011600 */
[----:B------:R-:W-:Y:S02]  /*03d0*/  LEA.HI.SX32 R2, R0, R2, 0x1c ;  /* 0x0000000200027211 */ /* 0x000fe400078fe2ff */
[-C--:B------:R-:W-:Y:S02]  /*03e0*/  LOP3.LUT R0, RZ, R5.reuse, RZ, 0x33, !PT ;  /* 0x00000005ff007212 */ /* 0x080fe400078e33ff */
[----:B------:R-:W-:-:S03]  /*03f0*/  ISETP.GT.AND P0, PT, R2, R5, PT ;  /* 0x000000050200720c */ /* 0x000fc60003f04270 */
[----:B------:R-:W-:Y:S01]  /*0400*/  IMAD.IADD R2, R2, 0x1, R0 ;  /* 0x0000000102027824 */ /* 0x000fe200078e0200 */
[----:B------:R-:W-:-:S05]  /*0410*/  SEL R0, R4, 0xffffffff, P0 ;  /* 0xffffffff04007807 */ /* 0x000fca0000000000 */
[----:B------:R1:W-:Y:S04]  /*0420*/  STL [R1+0x40], R0 ;  /* 0x0000400001007387 */ /* 0x0003e80000100800 */
[----:B------:R1:W-:Y:S01]  /*0430*/  STL [R1+0x44], R2 ;  /* 0x0000440201007387 */ /* 0x0003e20000100800 */
[----:B------:R-:W-:Y:S05]  /*0440*/  BRA `(.L_x_893) ;  /* 0x000003b000007947 */ /* 0x000fea0003800000 */
.L_x_887:
        /* <DEDUP_REMOVED lines=16> */
.L_x_894:
[----:B------:R-:W-:Y:S02]  /*0550*/  MOV R3, c[0x0][0x3ac] ;  /* 0x0000eb0000037a02 */ /* 0x000fe40000000f00 */
[----:B------:R-:W-:Y:S02]  /*0560*/  MOV R5, R0 ;  /* 0x0000000000057202 */ /* 0x000fe40000000f00 */
[----:B------:R-:W-:-:S13]  /*0570*/  ISETP.NE.AND P0, PT, R3, 0x1, PT ;  /* 0x000000010300780c */ /* 0x000fda0003f05270 */
[----:B------:R-:W-:-:S05]  /*0580*/  @P0 IMAD.HI.U32 R3, R0, c[0x0][0x3b0], RZ ;  /* 0x0000ec0000030a27 */ /* 0x000fca00078e00ff */
[----:B------:R-:W-:-:S05]  /*0590*/  @P0 SHF.R.U32.HI R5, RZ, c[0x0][0x3b4], R3 ;  /* 0x0000ed00ff050a19 */ /* 0x000fca0000011603 */
[----:B------:R-:W-:Y:S02]  /*05a0*/  IMAD R3, R5, c[0x0][0x3ac], RZ ;  /* 0x0000eb0005037a24 */ /* 0x000fe400078e02ff */
.L_x_895:
        /* <DEDUP_REMOVED lines=17> */
.L_x_896:
        /* <DEDUP_REMOVED lines=9> */
.L_x_898:
[----:B-1----:R-:W-:-:S04]  /*0750*/  MOV R0, c[0x0][0x3d4] ;  /* 0x0000f50000007a02 */ /* 0x002fc80000000f00 */
.L_x_897:
        /* <DEDUP_REMOVED lines=9> */
[----:B------:R1:W-:Y:S02]  /*07f0*/  STL [R1+0x44], R2 ;  /* 0x0000440201007387 */ /* 0x0003e40000100800 */
.L_x_893:
        /* <DEDUP_REMOVED lines=11> */
[----:B------:R-:W-:Y:S01]  /*08b0*/  IMAD.MOV.U32 R9, RZ, RZ, RZ ;  /* 0x000000ffff097224 */ /* 0x000fe200078e00ff */
[----:B------:R-:W-:Y:S01]  /*08c0*/  MOV R10, RZ ;  /* 0x000000ff000a7202 */ /* 0x000fe20000000f00 */
[----:B------:R-:W-:Y:S01]  /*08d0*/  IMAD.WIDE R2, R27, R8, c[0x0][0x2d0] ;  /* 0x0000b4001b027625 */ /* 0x000fe200078e0208 */
[----:B------:R-:W-:-:S03]  /*08e0*/  ISETP.NE.AND.EX P0, PT, RZ, c[0x0][0x2dc], PT, P0 ;  /* 0x0000b700ff007a0c */ /* 0x000fc60003f05300 */
[----:B------:R1:W5:Y:S01]  /*08f0*/  @P4 LDG.E R9, [R4.64] ;  /* 0x0000000a04094981 */ /* 0x000362000c1e1900 */
[----:B------:R-:W-:-:S03]  /*0900*/  IMAD.MOV.U32 R245, RZ, RZ, c[0x0][0x168] ;  /* 0x00005a00fff57624 */ /* 0x000fc600078e00ff */
[----:B------:R1:W5:Y:S06]  /*0910*/  @P3 LDG.E R10, [R2.64] ;  /* 0x0000000a020a3981 */ /* 0x00036c000c1e1900 */
[----:B------:R-:W-:-:S05]  /*0920*/  @P0 IMAD.WIDE R6, R27, R8, c[0x0][0x2d8] ;  /* 0x0000b6001b060625 */ /* 0x000fca00078e0208 */
[----:B------:R3:W5:Y:S01]  /*0930*/  @P0 LDG.E R245, [R6.64] ;  /* 0x0000000a06f50981 */ /* 0x000762000c1e1900 */
[----:B------:R-:W-:Y:S01]  /*0940*/  IMAD.MOV.U32 R26, RZ, RZ, RZ ;  /* 0x000000ffff1a7224 */ /* 0x000fe200078e00ff */
[----:B------:R-:W-:Y:S01]  /*0950*/  MOV R247, c[0x0][0x198] ;  /* 0x0000660000f77a02 */ /* 0x000fe20000000f00 */
        /* <DEDUP_REMOVED lines=9> */
.L_x_899:
[----:B-1----:R-:W-:-:S04]  /*09f0*/  ISETP.NE.U32.AND P0, PT, RZ, c[0x0][0x2e0], PT ;  /* 0x0000b800ff007a0c */ /* 0x002fc80003f05070 */
[----:B------:R-:W-:-:S13]  /*0a00*/  ISETP.NE.AND.EX P0, PT, RZ, c[0x0][0x2e4], PT, P0 ;  /* 0x0000b900ff007a0c */ /* 0x000fda0003f05300 */
[----:B------:R-:W-:Y:S05]  /*0a10*/  @!P0 BRA `(.L_x_900) ;  /* 0x0000003000008947 */ /* 0x000fea0003800000 */
[----:B------:R-:W-:-:S05]  /*0a20*/  IMAD.WIDE R2, R27, R8, c[0x0][0x2e0] ;  /* 0x0000b8001b027625 */ /* 0x000fca00078e0208 */
[----:B------:R1:W5:Y:S01]  /*0a30*/  LDG.E R247, [R2.64] ;  /* 0x0000000a02f77981 */ /* 0x000362000c1e1900 */
[----:B------:R-:W-:Y:S05]  /*0a40*/  BRA `(.L_x_901) ;  /* 0x0000004000007947 */ /* 0x000fea0003800000 */
.L_x_900:
[----:B------:R-:W-:Y:S05]  /*0a50*/  @!P3 BRA `(.L_x_901) ;  /* 0x000000300000b947 */ /* 0x000fea0003800000 */
[----:B------:R1:W2:Y:S04]  /*0a60*/  LDG.E R0, [R2.64] ;  /* 0x0000000a02007981 */ /* 0x0002a8000c1e1900 */
[----:B-1----:R-:W2:Y:S02]  /*0a70*/  LDG.E R2, [R2.64+0x4] ;  /* 0x0000040a02027981 */ /* 0x002ea4000c1e1900 */
[----:B--2---:R-:W-:-:S04]  /*0a80*/  IADD3 R247, -R0, R2, RZ ;  /* 0x0000000200f77210 */ /* 0x004fc80007ffe1ff */
.L_x_901:
[----:B------:R-:W2:Y:S01]  /*0a90*/  LDL R76, [R1+0x44] ;  /* 0x00004400014c7983 */ /* 0x000ea20000100800 */
[C---:B-----5:R-:W-:Y:S01]  /*0aa0*/  IMAD.IADD R0, R245.reuse, 0x1, -R247 ;  /* 0x00000001f5007824 */ /* 0x060fe200078e0af7 */
[----:B-1----:R-:W-:Y:S01]  /*0ab0*/  IADD3 R2, R245, 0x3f, RZ ;  /* 0x0000003ff5027810 */ /* 0x002fe20007ffe0ff */
        /* <DEDUP_REMOVED lines=60> */
[----:B------:R-:W-:Y:S02]  /*0e80*/  IADD3 R3, R0, -c[0x0][0x2a4], RZ ;  /* 0x8000a90000037a10 */ /* 0x000fe40007ffe0ff */
[----:B------:R-:W-:Y:S02]  /*0e90*/  SHF.R.S32.HI R0, RZ, 0x1f, R2 ;  /* 0x0000001fff007819 */ /* 0x000fe40000011402 */
[----:B------:R-:W-:Y:S02]  /*0ea0*/  SHF.R.S32.HI R4, RZ, 0x1f, R3 ;  /* 0x0000001fff047819 */ /* 0x000fe40000011403 */
[----:B------:R-:W-:Y:S02]  /*0eb0*/  LEA.HI R0, R0, R2, RZ, 0x6 ;  /* 0x0000000200007211 */ /* 0x000fe400078f30ff */
[----:B------:R-:W-:Y:S02]  /*0ec0*/  LEA.HI R2, R4, R3, RZ, 0x6 ;  /* 0x0000000304027211 */ /* 0x000fe400078f30ff */
[----:B------:R-:W-:-:S02]  /*0ed0*/  SHF.R.S32.HI R5, RZ, 0x6, R0 ;  /* 0x00000006ff057819 */ /* 0x000fc40000011400 */
[----:B------:R-:W-:-:S03]  /*0ee0*/  SHF.R.S32.HI R2, RZ, 0x6, R2 ;  /* 0x00000006ff027819 */ /* 0x000fc60000011402 */
[----:B------:R1:W-:Y:S01]  /*0ef0*/  STL [R1+0x14], R5 ;  /* 0x0000140501007387 */ /* 0x0003e20000100800 */
[----:B------:R-:W-:-:S04]  /*0f00*/  IMNMX R234, RZ, R2, !PT ;  /* 0x00000002ffea7217 */ /* 0x000fc80007800200 */
[----:B------:R-:W-:-:S13]  /*0f10*/  ISETP.GT.AND P0, PT, R5, R234, PT ;  /* 0x000000ea0500720c */ /* 0x000fda0003f04270 */
[----:B------:R-:W-:Y:S05]  /*0f20*/  @!P0 BRA `(.L_x_902) ;  /* 0x00004fc000008947 */ /* 0x000fea0003800000 */
[----:B------:R-:W2:Y:S01]  /*0f30*/  LDL R78, [R1+0x28] ;  /* 0x00002800014e7983 */ /* 0x000ea20000100800 */
[----:B------:R-:W-:Y:S01]  /*0f40*/  IMAD.MOV.U32 R0, RZ, RZ, c[0x0][0x248] ;  /* 0x00009200ff007624 */ /* 0x000fe200078e00ff */
[----:B------:R-:W-:Y:S01]  /*0f50*/  SHF.R.S32.HI R36, RZ, 0x1f, R77 ;  /* 0x0000001fff247819 */ /* 0x000fe2000001144d */
[----:B-1----:R-:W-:Y:S01]  /*0f60*/  IMAD.SHL.U32 R5, R77, 0x4, RZ ;  /* 0x000000044d057824 */ /* 0x002fe200078e00ff */
[----:B------:R-:W-:Y:S01]  /*0f70*/  SHF.R.S32.HI R17, RZ, 0x1f, R27 ;  /* 0x0000001fff117819 */ /* 0x000fe2000001141b */
[----:B------:R-:W-:Y:S01]  /*0f80*/  UMOV UR8, 0x6 ;  /* 0x0000000600087882 */ /* 0x000fe20000000000 */
[----:B------:R-:W-:Y:S01]  /*0f90*/  ISETP.NE.AND P0, PT, R0, 0x1, PT ;  /* 0x000000010000780c */ /* 0x000fe20003f05270 */
[----:B------:R-:W-:Y:S01]  /*0fa0*/  ULDC.64 UR6, c[0x0][0x208] ;  /* 0x0000820000067ab9 */ /* 0x000fe20000000a00 */
[CC--:B------:R-:W-:Y:S01]  /*0fb0*/  LEA.HI R35, R36.reuse, R77.reuse, RZ, 0x3 ;  /* 0x0000004d24237211 */ /* 0x0c0fe200078f18ff */
[----:B------:R-:W-:Y:S01]  /*0fc0*/  USHF.L.U64.HI UR4, UR6, UR8, UR7 ;  /* 0x0000000806047299 */ /* 0x000fe20008010207 */
[----:B------:R-:W-:Y:S01]  /*0fd0*/  IADD3 R30, P1, R5, R26, RZ ;  /* 0x0000001a051e7210 */ /* 0x000fe20007f3e0ff */
[----:B------:R-:W-:Y:S01]  /*0fe0*/  USHF.L.U32 UR12, UR6, 0x6, URZ ;  /* 0x00000006060c7899 */ /* 0x000fe2000800063f */
[----:B------:R-:W-:Y:S01]  /*0ff0*/  LOP3.LUT R3, R35, 0xfffffff8, RZ, 0xc0, !PT ;  /* 0xfffffff823037812 */ /* 0x000fe200078ec0ff */
[----:B------:R-:W-:Y:S01]  /*1000*/  IMAD.MOV.U32 R222, RZ, RZ, 0x40 ;  /* 0x00000040ffde7424 */ /* 0x000fe200078e00ff */
[----:B------:R-:W-:Y:S01]  /*1010*/  SHF.R.S32.HI R37, RZ, 0x3, R35 ;  /* 0x00000003ff257819 */ /* 0x000fe20000011423 */
[----:B------:R-:W-:Y:S01]  /*1020*/  IMAD.MOV.U32 R227, RZ, RZ, 0x20 ;  /* 0x00000020ffe37424 */ /* 0x000fe200078e00ff */
[----:B------:R-:W-:Y:S01]  /*1030*/  LEA.HI R12, R36, R77, RZ, 0x6 ;  /* 0x0000004d240c7211 */ /* 0x000fe200078f30ff */
[----:B------:R-:W-:Y:S01]  /*1040*/  IMAD.IADD R25, R77, 0x1, -R3 ;  /* 0x000000014d197824 */ /* 0x000fe200078e0a03 */
[----:B------:R-:W-:Y:S01]  /*1050*/  SHF.R.S32.HI R4, RZ, 0x1f, R37 ;  /* 0x0000001fff047819 */ /* 0x000fe20000011425 */
[C---:B------:R-:W-:Y:S01]  /*1060*/  IMAD.SHL.U32 R21, R37.reuse, 0x40, RZ ;  /* 0x0000004025157824 */ /* 0x040fe200078e00ff */
[----:B------:R-:W-:Y:S01]  /*1070*/  IADD3 R8, P2, R37, R9, RZ ;  /* 0x0000000925087210 */ /* 0x000fe20007f5e0ff */
[----:B------:R-:W-:Y:S01]  /*1080*/  IMAD.SHL.U32 R14, R25, 0x8, RZ ;  /* 0x00000008190e7824 */ /* 0x000fe200078e00ff */
[----:B------:R-:W-:Y:S01]  /*1090*/  SHF.R.S32.HI R23, RZ, 0x6, R12 ;  /* 0x00000006ff177819 */ /* 0x000fe2000001140c */
[----:B------:R-:W-:Y:S01]  /*10a0*/  IMAD.MOV.U32 R223, RZ, RZ, 0x10 ;  /* 0x00000010ffdf7424 */ /* 0x000fe200078e00ff */
[----:B------:R-:W-:Y:S01]  /*10b0*/  SEL R22, R17, RZ, !P4 ;  /* 0x000000ff11167207 */ /* 0x000fe20006000000 */
[----:B------:R-:W-:Y:S01]  /*10c0*/  IMAD.MOV.U32 R229, RZ, RZ, 0x10 ;  /* 0x00000010ffe57424 */ /* 0x000fe200078e00ff */
[----:B------:R-:W-:Y:S01]  /*10d0*/  SHF.R.S32.HI R15, RZ, 0x1f, R14 ;  /* 0x0000001fff0f7819 */ /* 0x000fe2000001140e */
[----:B------:R-:W-:Y:S01]  /*10e0*/  IMAD.SHL.U32 R34, R23, 0x200, RZ ;  /* 0x0000020017227824 */ /* 0x000fe200078e00ff */
        /* <DEDUP_REMOVED lines=50> */
[----:B------:R-:W-:Y:S02]  /*1410*/  SHF.R.S32.HI R2, RZ, 0x1f, R26 ;  /* 0x0000001fff027819 */ /* 0x000fe4000001141a */
[----:B------:R-:W-:Y:S01]  /*1420*/  IADD3 R18, P0, R37, R10, RZ ;  /* 0x0000000a25127210 */ /* 0x000fe20007f1e0ff */
[----:B------:R-:W-:Y:S01]  /*1430*/  IMAD R13, R78, c[0x0][0x184], R13 ;  /* 0x000061004e0d7a24 */ /* 0x000fe200078e020d */
[----:B------:R-:W-:Y:S02]  /*1440*/  SHF.R.S32.HI R3, RZ, 0x1f, R0 ;  /* 0x0000001fff037819 */ /* 0x000fe40000011400 */
[----:B------:R-:W-:Y:S02]  /*1450*/  LEA.HI.X.SX32 R31, R5, R2, 0x1, P1 ;  /* 0x00000002051f7211 */ /* 0x000fe400008f0eff */
[----:B------:R-:W-:-:S02]  /*1460*/  LEA.HI.X.SX32 R2, R9, R4, 0x1, P2 ;  /* 0x0000000409027211 */ /* 0x000fc400010f0eff */
[----:B------:R-:W-:Y:S01]  /*1470*/  LEA.HI.X.SX32 R19, R10, R4, 0x1, P0 ;  /* 0x000000040a137211 */ /* 0x000fe200000f0eff */
[C---:B------:R-:W-:Y:S02]  /*1480*/  IMAD R4, R3.reuse, c[0x0][0x1e0], RZ ;  /* 0x0000780003047a24 */ /* 0x040fe400078e02ff */
[----:B------:R-:W-:Y:S02]  /*1490*/  IMAD R3, R3, c[0x0][0x1b0], RZ ;  /* 0x00006c0003037a24 */ /* 0x000fe400078e02ff */
[C---:B------:R-:W-:Y:S02]  /*14a0*/  IMAD R7, R2.reuse, c[0x0][0x178], RZ ;  /* 0x00005e0002077a24 */ /* 0x040fe400078e02ff */
[----:B------:R-:W-:Y:S02]  /*14b0*/  IMAD R6, R2, c[0x0][0x208], RZ ;  /* 0x0000820002067a24 */ /* 0x000fe400078e02ff */
[C---:B------:R-:W-:Y:S02]  /*14c0*/  IMAD R10, R0.reuse, c[0x0][0x1b4], R3 ;  /* 0x00006d00000a7a24 */ /* 0x040fe400078e0203 */
[----:B------:R-:W-:-:S04]  /*14d0*/  IMAD.WIDE.U32 R2, R0, c[0x0][0x1b0], R14 ;  /* 0x00006c0000027a25 */ /* 0x000fc800078e000e */
[C---:B------:R-:W-:Y:S02]  /*14e0*/  IMAD R9, R0.reuse, c[0x0][0x1e4], R4 ;  /* 0x0000790000097a24 */ /* 0x040fe400078e0204 */
[----:B------:R-:W-:-:S04]  /*14f0*/  IMAD.WIDE.U32 R4, R0, c[0x0][0x1e0], R14 ;  /* 0x0000780000047a25 */ /* 0x000fc800078e000e */
[C---:B------:R-:W-:Y:S02]  /*1500*/  IMAD R0, R8.reuse, c[0x0][0x17c], R7 ;  /* 0x00005f0008007a24 */ /* 0x040fe400078e0207 */
[C---:B------:R-:W-:Y:S02]  /*1510*/  IMAD R20, R8.reuse, c[0x0][0x20c], R6 ;  /* 0x0000830008147a24 */ /* 0x040fe400078e0206 */
[----:B------:R-:W-:Y:S01]  /*1520*/  IMAD.IADD R3, R3, 0x1, R10 ;  /* 0x0000000103037824 */ /* 0x000fe200078e020a */
[----:B------:R-:W-:Y:S01]  /*1530*/  SEL R10, R17, RZ, !P3 ;  /* 0x000000ff110a7207 */ /* 0x000fe20005800000 */
[----:B------:R-:W-:-:S04]  /*1540*/  IMAD.WIDE.U32 R6, R8, c[0x0][0x178], R14 ;  /* 0x00005e0008067a25 */ /* 0x000fc800078e000e */
[----:B------:R-:W-:Y:S01]  /*1550*/  IMAD.IADD R7, R7, 0x1, R0 ;  /* 0x0000000107077824 */ /* 0x000fe200078e0200 */
[C---:B------:R-:W-:Y:S01]  /*1560*/  SEL R0, R27.reuse, RZ, !P3 ;  /* 0x000000ff1b007207 */ /* 0x040fe20005800000 */
[C---:B------:R-:W-:Y:S01]  /*1570*/  IMAD R11, R10.reuse, c[0x0][0x1e8], RZ ;  /* 0x00007a000a0b7a24 */ /* 0x040fe200078e02ff */
[----:B------:R-:W-:Y:S01]  /*1580*/  SEL R27, R27, RZ, !P4 ;  /* 0x000000ff1b1b7207 */ /* 0x000fe20006000000 */
[----:B------:R-:W-:Y:S02]  /*1590*/  IMAD R10, R10, c[0x0][0x1b8], RZ ;  /* 0x00006e000a0a7a24 */ /* 0x000fe400078e02ff */
[----:B------:R-:W-:Y:S02]  /*15a0*/  IMAD.IADD R5, R5, 0x1, R9 ;  /* 0x0000000105057824 */ /* 0x000fe400078e0209 */
[----:B------:R-:W-:Y:S01]  /*15b0*/  IMAD R16, R0, c[0x0][0x1bc], R10 ;  /* 0x00006f0000107a24 */ /* 0x000fe200078e020a */
[----:B------:R-:W-:Y:S01]  /*15c0*/  LOP3.LUT R10, R21, 0x1c0, RZ, 0xc0, !PT ;  /* 0x000001c0150a7812 */ /* 0x000fe200078ec0ff */
[----:B------:R-:W-:-:S03]  /*15d0*/  IMAD.WIDE.U32 R8, R8, c[0x0][0x208], R14 ;  /* 0x0000820008087a25 */ /* 0x000fc600078e000e */
[----:B------:R-:W-:Y:S01]  /*15e0*/  LOP3.LUT R12, R10, 0x38, R14, 0xf8, !PT ;  /* 0x000000380a0c7812 */ /* 0x000fe200078ef80e */
[C---:B------:R-:W-:Y:S02]  /*15f0*/  IMAD R15, R0.reuse, c[0x0][0x1ec], R11 ;  /* 0x00007b00000f7a24 */ /* 0x040fe400078e020b */
[----:B------:R-:W-:-:S04]  /*1600*/  IMAD.WIDE.U32 R4, R0, c[0x0][0x1e8], R4 ;  /* 0x00007a0000047a25 */ /* 0x000fc800078e0004 */
[----:B------:R-:W-:Y:S01]  /*1610*/  IMAD.WIDE.U32 R2, R0, c[0x0][0x1b8], R2 ;  /* 0x00006e0000027a25 */ /* 0x000fe200078e0002 */
[----:B------:R-:W-:-:S03]  /*1620*/  SHF.R.U32.HI R0, RZ, 0x3, R10 ;  /* 0x00000003ff007819 */ /* 0x000fc6000001160a */
[----:B------:R-:W-:Y:S01]  /*1630*/  IMAD.WIDE.U32 R10, R78, c[0x0][0x180], R6 ;  /* 0x000060004e0a7a25 */ /* 0x000fe200078e0006 */
[----:B------:R-:W-:Y:S02]  /*1640*/  LOP3.LUT R243, R34, R12, R0, 0xf6, !PT ;  /* 0x0000000c22f37212 */ /* 0x000fe400078ef600 */
[----:B------:R-:W-:Y:S01]  /*1650*/  SHF.R.S32.HI R0, RZ, 0x1f, R234 ;  /* 0x0000001fff007819 */ /* 0x000fe200000114ea */
[----:B------:R-:W-:Y:S02]  /*1660*/  IMAD.MOV.U32 R6, RZ, RZ, R4 ;  /* 0x000000ffff067224 */ /* 0x000fe400078e0004 */
[----:B------:R-:W-:Y:S02]  /*1670*/  IMAD.MOV.U32 R4, RZ, RZ, R2 ;  /* 0x000000ffff047224 */ /* 0x000fe400078e0002 */
[----:B------:R-:W-:Y:S02]  /*1680*/  IMAD.MOV.U32 R2, RZ, RZ, R10 ;  /* 0x000000ffff027224 */ /* 0x000fe400078e000a */
[----:B------:R-:W-:Y:S01]  /*1690*/  IMAD R10, R234, UR4, RZ ;  /* 0x00000004ea0a7c24 */ /* 0x000fe2000f8e02ff */
[----:B------:R-:W-:Y:S01]  /*16a0*/  ULDC.64 UR4, c[0x0][0x1d8] ;  /* 0x0000760000047ab9 */ /* 0x000fe20000000a00 */
[----:B------:R-:W-:Y:S01]  /*16b0*/  IMAD.IADD R7, R5, 0x1, R15 ;  /* 0x0000000105077824 */ /* 0x000fe200078e020f */
[----:B------:R-:W-:Y:S01]  /*16c0*/  USHF.L.U32 UR9, UR4, 0x6, URZ ;  /* 0x0000000604097899 */ /* 0x000fe2000800063f */
[----:B------:R-:W-:Y:S01]  /*16d0*/  IMAD.IADD R5, R3, 0x1, R16 ;  /* 0x0000000103057824 */ /* 0x000fe200078e0210 */
[----:B------:R-:W-:Y:S01]  /*16e0*/  USHF.L.U64.HI UR13, UR4, UR8, UR5 ;  /* 0x00000008040d7299 */ /* 0x000fe20008010205 */
[----:B------:R-:W-:-:S02]  /*16f0*/  IMAD.IADD R9, R9, 0x1, R20 ;  /* 0x0000000109097824 */ /* 0x000fc400078e0214 */
[----:B------:R-:W-:Y:S01]  /*1700*/  IMAD.IADD R3, R11, 0x1, R13 ;  /* 0x000000010b037824 */ /* 0x000fe200078e020d */
[----:B------:R-:W-:Y:S01]  /*1710*/  UMOV UR4, 0x5 ;  /* 0x0000000500047882 */ /* 0x000fe20000000000 */
[----:B------:R-:W-:Y:S02]  /*1720*/  IMAD R15, R33, c[0x0][0x210], RZ ;  /* 0x00008400210f7a24 */ /* 0x000fe400078e02ff */
[----:B------:R-:W-:Y:S02]  /*1730*/  IMAD R24, R0, UR12, R10 ;  /* 0x0000000c00187c24 */ /* 0x000fe4000f8e020a */
[----:B------:R-:W-:Y:S02]  /*1740*/  IMAD R11, R22, c[0x0][0x188], RZ ;  /* 0x00006200160b7a24 */ /* 0x000fe400078e02ff */
[----:B------:R-:W-:Y:S02]  /*1750*/  IMAD R0, R0, c[0x0][0x178], RZ ;  /* 0x00005e0000007a24 */ /* 0x000fe400078e02ff */
[----:B------:R-:W-:-:S02]  /*1760*/  IMAD R10, R78, c[0x0][0x214], R15 ;  /* 0x000085004e0a7a24 */ /* 0x000fc400078e020f */
[----:B------:R-:W-:-:S04]  /*1770*/  IMAD.WIDE.U32 R8, R78, c[0x0][0x210], R8 ;  /* 0x000084004e087a25 */ /* 0x000fc800078e0008 */
[----:B------:R-:W-:-:S04]  /*1780*/  IMAD.WIDE.U32 R12, R234, c[0x0][0x178], RZ ;  /* 0x00005e00ea0c7a25 */ /* 0x000fc800078e00ff */
[C---:B------:R-:W-:Y:S02]  /*1790*/  IMAD R15, R27.reuse, c[0x0][0x18c], R11 ;  /* 0x000063001b0f7a24 */ /* 0x040fe400078e020b */
[----:B------:R-:W-:Y:S02]  /*17a0*/  IMAD R0, R234, c[0x0][0x17c], R0 ;  /* 0x00005f00ea007a24 */ /* 0x000fe400078e0200 */
[----:B------:R-:W-:-:S04]  /*17b0*/  IMAD.WIDE.U32 R20, R27, c[0x0][0x188], R2 ;  /* 0x000062001b147a25 */ /* 0x000fc800078e0002 */
[----:B------:R-:W-:Y:S01]  /*17c0*/  IMAD.WIDE R2, R76, 0x60, R18 ;  /* 0x000000604c027825 */ /* 0x000fe200078e0212 */
[----:B------:R1:W-:Y:S03]  /*17d0*/  STL.64 [R1+0x8], R20 ;  /* 0x0000081401007387 */ /* 0x0003e60000100a00 */
[----:B------:R-:W-:Y:S02]  /*17e0*/  IMAD.IADD R11, R9, 0x1, R10 ;  /* 0x00000001090b7824 */ /* 0x000fe400078e020a */
[----:B------:R-:W-:Y:S01]  /*17f0*/  IMAD.IADD R9, R13, 0x1, R0 ;  /* 0x000000010d097824 */ /* 0x000fe200078e0200 */
[----:B------:R-:W-:Y:S01]  /*1800*/  LEA R0, P0, R12, R20, 0x6 ;  /* 0x000000140c007211 */ /* 0x000fe200078030ff */
[----:B------:R-:W-:Y:S02]  /*1810*/  IMAD.IADD R252, R21, 0x1, R15 ;  /* 0x0000000115fc7824 */ /* 0x000fe400078e020f */
[----:B------:R-:W-:-:S02]  /*1820*/  IMAD R15, R3, c[0x0][0x1d8], RZ ;  /* 0x00007600030f7a24 */ /* 0x000fc400078e02ff */
[----:B------:R-:W-:Y:S01]  /*1830*/  IMAD R13, R3, c[0x0][0x1a8], RZ ;  /* 0x00006a00030d7a24 */ /* 0x000fe200078e02ff */
[----:B------:R-:W-:Y:S01]  /*1840*/  LEA.HI.X R12, R12, R252, R9, 0x6, P0 ;  /* 0x000000fc0c0c7211 */ /* 0x000fe200000f3409 */
[----:B------:R-:W-:Y:S01]  /*1850*/  IMAD.MOV.U32 R10, RZ, RZ, R8 ;  /* 0x000000ffff0a7224 */ /* 0x000fe200078e0008 */
[----:B------:R-:W-:Y:S01]  /*1860*/  LEA R16, P0, R0, c[0x0][0x160], 0x1 ;  /* 0x0000580000107a11 */ /* 0x000fe200078008ff */
[C---:B------:R-:W-:Y:S02]  /*1870*/  IMAD R3, R2.reuse, c[0x0][0x1dc], R15 ;  /* 0x0000770002037a24 */ /* 0x040fe400078e020f */
[----:B------:R-:W-:Y:S01]  /*1880*/  IMAD.WIDE.U32 R8, R2, c[0x0][0x1d8], R6 ;  /* 0x0000760002087a25 */ /* 0x000fe200078e0006 */
[----:B------:R-:W-:-:S03]  /*1890*/  LEA.HI.X R17, R0, c[0x0][0x164], R12, 0x1, P0 ;  /* 0x0000590000117a11 */ /* 0x000fc600000f0c0c */
[C---:B------:R-:W-:Y:S02]  /*18a0*/  IMAD R13, R2.reuse, c[0x0][0x1ac], R13 ;  /* 0x00006b00020d7a24 */ /* 0x040fe400078e020d */
[----:B------:R-:W-:Y:S01]  /*18b0*/  IMAD.WIDE.U32 R6, R2, c[0x0][0x1a8], R4 ;  /* 0x00006a0002067a25 */ /* 0x000fe200078e0004 */
[----:B------:R-:W-:-:S03]  /*18c0*/  LEA R4, P2, R8, c[0x0][0x1c0], 0x1 ;  /* 0x0000700008047a11 */ /* 0x000fc600078408ff */
[----:B------:R-:W-:Y:S01]  /*18d0*/  IMAD.IADD R3, R9, 0x1, R3 ;  /* 0x0000000109037824 */ /* 0x000fe200078e0203 */
[----:B------:R-:W-:Y:S01]  /*18e0*/  LEA R2, P1, R6, c[0x0][0x190], 0x1 ;  /* 0x0000640006027a11 */ /* 0x000fe200078208ff */
[----:B------:R-:W-:Y:S02]  /*18f0*/  IMAD.IADD R7, R7, 0x1, R13 ;  /* 0x0000000107077824 */ /* 0x000fe400078e020d */
[----:B------:R-:W-:Y:S01]  /*1900*/  IMAD R0, R22, c[0x0][0x218], RZ ;  /* 0x0000860016007a24 */ /* 0x000fe200078e02ff */
[----:B------:R-:W-:Y:S01]  /*1910*/  LEA.HI.X R5, R8, c[0x0][0x1c4], R3, 0x1, P2 ;  /* 0x0000710008057a11 */ /* 0x000fe200010f0c03 */
[----:B------:R-:W-:Y:S01]  /*1920*/  IMAD.MOV.U32 R12, RZ, RZ, c[0x0][0x178] ;  /* 0x00005e00ff0c7624 */ /* 0x000fe200078e00ff */
[----:B------:R-:W-:Y:S01]  /*1930*/  LEA.HI.X R3, R6, c[0x0][0x194], R7, 0x1, P1 ;  /* 0x0000650006037a11 */ /* 0x000fe200008f0c07 */
[----:B------:R-:W-:Y:S01]  /*1940*/  IMAD.IADD R9, R247, 0x1, -R37 ;  /* 0x00000001f7097824 */ /* 0x000fe200078e0a25 */
[----:B------:R-:W-:Y:S01]  /*1950*/  ISETP.GE.AND P2, PT, R32, c[0x0][0x1cc], PT ;  /* 0x0000730020007a0c */ /* 0x000fe20003f46270 */
[C---:B------:R-:W-:Y:S01]  /*1960*/  IMAD R6, R27.reuse, c[0x0][0x21c], R0 ;  /* 0x000087001b067a24 */ /* 0x040fe200078e0200 */
[----:B-1----:R-:W-:Y:S01]  /*1970*/  LEA R20, P0, R12, R16, 0x6 ;  /* 0x000000100c147211 */ /* 0x002fe200078030ff */
[----:B------:R-:W-:-:S04]  /*1980*/  IMAD.WIDE.U32 R18, R27, c[0x0][0x218], R10 ;  /* 0x000086001b127a25 */ /* 0x000fc800078e000a */
[----:B------:R-:W-:Y:S01]  /*1990*/  IMAD.MOV.U32 R15, RZ, RZ, c[0x0][0x17c] ;  /* 0x00005f00ff0f7624 */ /* 0x000fe200078e00ff */
[----:B------:R1:W-:Y:S01]  /*19a0*/  STL.64 [R1], R18 ;  /* 0x0000001201007387 */ /* 0x0003e20000100a00 */
[----:B------:R-:W-:Y:S02]  /*19b0*/  IMAD R0, R76, -0x60, R9 ;  /* 0xffffffa04c007824 */ /* 0x000fe400078e0209 */
[----:B------:R-:W-:Y:S01]  /*19c0*/  IMAD.IADD R251, R19, 0x1, R6 ;  /* 0x0000000113fb7824 */ /* 0x000fe200078e0206 */
[----:B------:R-:W-:Y:S01]  /*19d0*/  LEA.HI.X R21, R12, R17, R15, 0x6, P0 ;  /* 0x000000110c157211 */ /* 0x000fe200000f340f */
[----:B------:R-:W-:Y:S01]  /*19e0*/  IMAD.MOV.U32 R250, RZ, RZ, R18 ;  /* 0x000000fffffa7224 */ /* 0x000fe200078e0012 */
[----:B------:R-:W-:Y:S01]  /*19f0*/  ISETP.LT.OR P4, PT, R0, 0x1, P5 ;  /* 0x000000010000780c */ /* 0x000fe20002f81670 */
[----:B------:R-:W-:Y:S01]  /*1a00*/  IMAD.SHL.U32 R243, R243, 0x2, RZ ;  /* 0x00000002f3f37824 */ /* 0x000fe200078e00ff */
[----:B------:R-:W-:Y:S01]  /*1a10*/  IADD3 R6, P0, R4, UR9, RZ ;  /* 0x0000000904067c10 */ /* 0x000fe2000ff1e0ff */
[----:B------:R-:W-:Y:S01]  /*1a20*/  IMAD.WIDE.U32 R8, R234, UR12, R250 ;  /* 0x0000000cea087c25 */ /* 0x000fe2000f8e00fa */
[C---:B------:R-:W-:Y:S01]  /*1a30*/  ISETP.LT.OR P3, PT, R0.reuse, 0x1, P2 ;  /* 0x000000010000780c */ /* 0x040fe20001761670 */
[----:B------:R-:W-:Y:S01]  /*1a40*/  USHF.L.U32 UR12, UR6, 0x5, URZ ;  /* 0x00000005060c7899 */ /* 0x000fe2000800063f */
[----:B------:R-:W-:Y:S01]  /*1a50*/  ISETP.LT.OR P1, PT, R0, 0x21, P5 ;  /* 0x000000210000780c */ /* 0x000fe20002f21670 */
[----:B------:R-:W-:Y:S01]  /*1a60*/  IMAD.IADD R9, R9, 0x1, R24 ;  /* 0x0000000109097824 */ /* 0x000fe200078e0218 */
[----:B------:R-:W-:Y:S01]  /*1a70*/  IADD3.X R7, R5, UR13, RZ, P0, !PT ;  /* 0x0000000d05077c10 */ /* 0x000fe200087fe4ff */
[----:B------:R-:W-:Y:S01]  /*1a80*/  USHF.L.U64.HI UR6, UR6, UR4, UR7 ;  /* 0x0000000406067299 */ /* 0x000fe20008010207 */
[C---:B------:R-:W-:Y:S01]  /*1a90*/  LEA R12, P0, R8.reuse, c[0x0][0x1f0], 0x1 ;  /* 0x00007c00080c7a11 */ /* 0x040fe200078008ff */
[----:B------:R-:W-:Y:S01]  /*1aa0*/  IMAD.U32 R11, RZ, RZ, UR9 ;  /* 0x00000009ff0b7e24 */ /* 0x000fe2000f8e00ff */
[----:B------:R-:W-:Y:S01]  /*1ab0*/  ULDC.64 UR4, c[0x0][0x1a8] ;  /* 0x00006a0000047ab9 */ /* 0x000fe20000000a00 */
[----:B------:R-:W-:Y:S01]  /*1ac0*/  @!PT LDS RZ, [RZ] ;  /* 0x00000000fffff984 */ /* 0x000fe20000000800 */
[----:B------:R-:W-:Y:S01]  /*1ad0*/  @!PT LDS RZ, [RZ] ;  /* 0x00000000fffff984 */ /* 0x000fe20000000800 */
[----:B------:R-:W-:Y:S01]  /*1ae0*/  @!PT LDS RZ, [RZ] ;  /* 0x00000000fffff984 */ /* 0x000fe20000000800 */
[----:B------:R2:W-:Y:S01]  /*1af0*/  LDGSTS.E.BYPASS.LTC128B.128 [R243+0x6080], [R4.64], !P4 ;  /* 0x0608000004f37fae */ /* 0x0005e2000e101d4a */
[----:B------:R-:W-:Y:S01]  /*1b00*/  LEA.HI.X R13, R8, c[0x0][0x1f4], R9, 0x1, P0 ;  /* 0x00007d00080d7a11 */ /* 0x000fe200000f0c09 */
[----:B------:R-:W-:Y:S01]  /*1b10*/  IMAD.U32 R8, RZ, RZ, UR12 ;  /* 0x0000000cff087e24 */ /* 0x000fe2000f8e00ff */
[----:B------:R-:W-:Y:S01]  /*1b20*/  USHF.L.U32 UR7, UR4, 0x6, URZ ;  /* 0x0000000604077899 */ /* 0x000fe2000800063f */
[----:B------:R2:W-:Y:S01]  /*1b30*/  LDGSTS.E.BYPASS.LTC128B.128 [R243+0x9080], [R4.64+0x80], !P3 ;  /* 0x0908008004f37fae */ /* 0x0005e2000d901d4a */
[----:B------:R-:W-:Y:S01]  /*1b40*/  IMAD.U32 R10, RZ, RZ, UR12 ;  /* 0x0000000cff0a7e24 */ /* 0x000fe2000f8e00ff */
[----:B------:R-:W-:Y:S01]  /*1b50*/  ISETP.LT.OR P3, PT, R0, 0x21, P2 ;  /* 0x000000210000780c */ /* 0x000fe20001761670 */
[----:B------:R-:W-:Y:S01]  /*1b60*/  IMAD.U32 R9, RZ, RZ, UR6 ;  /* 0x00000006ff097e24 */ /* 0x000fe2000f8e00ff */
[----:B------:R3:W-:Y:S01]  /*1b70*/  LDGSTS.E.BYPASS.LTC128B.128 [R243+0x7080], [R6.64], !P1 ;  /* 0x0708000006f37fae */ /* 0x0007e2000c901d4a */
[----:B------:R-:W-:Y:S01]  /*1b80*/  LEA R28, P4, R8, R12, 0x1 ;  /* 0x0000000c081c7211 */ /* 0x000fe200078808ff */
[----:B------:R-:W-:Y:S01]  /*1b90*/  USHF.L.U64.HI UR5, UR4, UR8, UR5 ;  /* 0x0000000804057299 */ /* 0x000fe20008010205 */
[----:B------:R-:W-:Y:S01]  /*1ba0*/  IMAD.SHL.U32 R24, R234, 0x40, RZ ;  /* 0x00000040ea187824 */ /* 0x000fe200078e00ff */
[----:B------:R-:W-:Y:S01]  /*1bb0*/  LEA.HI R15, R36, R77, RZ, 0x5 ;  /* 0x0000004d240f7211 */ /* 0x000fe200078f28ff */
[----:B------:R-:W-:Y:S01]  /*1bc0*/  IMAD R247, R76, -0x60, R247 ;  /* 0xffffffa04cf77824 */ /* 0x000fe200078e02f7 */
[----:B------:R-:W-:Y:S01]  /*1bd0*/  LEA.HI.X R29, R10, R13, R9, 0x1, P4 ;  /* 0x0000000d0a1d7211 */ /* 0x000fe200020f0c09 */
[----:B------:R-:W-:Y:S01]  /*1be0*/  UMOV UR8, 0x1 ;  /* 0x0000000100087882 */ /* 0x000fe20000000000 */
[----:B------:R-:W-:-:S02]  /*1bf0*/  ISETP.LT.OR P4, PT, R0, 0x41, P5 ;  /* 0x000000410000780c */ /* 0x000fc40002f81670 */
[----:B------:R-:W-:Y:S02]  /*1c00*/  ISETP.GE.AND P5, PT, R14, c[0x0][0x19c], PT ;  /* 0x000067000e007a0c */ /* 0x000fe40003fa6270 */
[----:B------:R-:W-:Y:S02]  /*1c10*/  SHF.R.S32.HI R10, RZ, 0x1f, R77 ;  /* 0x0000001fff0a7819 */ /* 0x000fe4000001144d */
[----:B--2---:R-:W-:-:S04]  /*1c20*/  IADD3 R4, P1, P0, R11, 0x80, R4 ;  /* 0x000000800b047810 */ /* 0x004fc8000783e004 */
[----:B------:R-:W-:Y:S02]  /*1c30*/  IADD3.X R5, RZ, UR13, R5, P1, P0 ;  /* 0x0000000dff057c10 */ /* 0x000fe40008fe0405 */
[----:B------:R-:W-:Y:S02]  /*1c40*/  ISETP.LT.OR P1, PT, R0, 0x41, P2 ;  /* 0x000000410000780c */ /* 0x000fe40001721670 */
[----:B---3--:R-:W-:Y:S01]  /*1c50*/  IADD3 R6, P0, R6, UR9, RZ ;  /* 0x0000000906067c10 */ /* 0x008fe2000ff1e0ff */
        /* <DEDUP_REMOVED lines=17> */
[----:B--2---:R-:W-:Y:S02]  /*1d70*/  IADD3 R4, P4, R2, UR7, RZ ;  /* 0x0000000702047c10 */ /* 0x004fe4000ff9e0ff */
[----:B------:R-:W-:-:S02]  /*1d80*/  SHF.R.U32.HI R0, RZ, 0x3, R0 ;  /* 0x00000003ff007819 */ /* 0x000fc40000011600 */
[----:B------:R-:W-:Y:S02]  /*1d90*/  IADD3.X R5, R3, UR5, RZ, P4, !PT ;  /* 0x0000000503057c10 */ /* 0x000fe4000a7fe4ff */
[----:B------:R-:W-:-:S03]  /*1da0*/  ISETP.GE.AND P4, PT, R14, c[0x0][0x16c], PT ;  /* 0x00005b000e007a0c */ /* 0x000fc60003f86270 */
[----:B------:R2:W-:Y:S01]  /*1db0*/  LDGSTS.E.BYPASS.LTC128B.128 [R243+0x1080], [R4.64], !P1 ;  /* 0x0108000004f37fae */ /* 0x0005e2000c901d4a */
[----:B---3--:R-:W-:-:S05]  /*1dc0*/  IMAD.U32 R6, RZ, RZ, UR7 ;  /* 0x00000007ff067e24 */ /* 0x008fca000f8e00ff */
[----:B------:R-:W-:-:S04]  /*1dd0*/  IADD3 R6, P3, P0, R6, 0x80, R2 ;  /* 0x0000008006067810 */ /* 0x000fc8000787e002 */
[----:B------:R-:W-:Y:S02]  /*1de0*/  IADD3.X R7, RZ, UR5, R3, P3, P0 ;  /* 0x00000005ff077c10 */ /* 0x000fe40009fe0403 */
[----:B------:R-:W-:Y:S01]  /*1df0*/  ISETP.GE.AND P3, PT, R32, c[0x0][0x16c], PT ;  /* 0x00005b0020007a0c */ /* 0x000fe20003f66270 */
[----:B----4-:R-:W-:Y:S01]  /*1e00*/  IMAD.SHL.U32 R2, R26, 0x80, RZ ;  /* 0x000000801a027824 */ /* 0x010fe200078e00ff */
[----:B------:R-:W-:Y:S01]  /*1e10*/  SEL R3, RZ, 0x1, P4 ;  /* 0x00000001ff037807 */ /* 0x000fe20002000000 */
[----:B------:R3:W-:Y:S01]  /*1e20*/  LDGSTS.E.BYPASS.LTC128B.128 [R243+0x4080], [R6.64], !P6 ;  /* 0x0408000006f37fae */ /* 0x0007e2000f101d4a */
[----:B------:R-:W-:Y:S02]  /*1e30*/  SEL R8, RZ, 0x2, P3 ;  /* 0x00000002ff087807 */ /* 0x000fe40001800000 */
[-C--:B-1----:R-:W-:Y:S02]  /*1e40*/  IADD3 R18, P1, R2, R77.reuse, RZ ;  /* 0x0000004d02127210 */ /* 0x082fe40007f3e0ff */
[----:B------:R-:W-:-:S02]  /*1e50*/  LEA.HI R26, R36, R77, RZ, 0x2 ;  /* 0x0000004d241a7211 */ /* 0x000fc400078f10ff */
[----:B------:R-:W-:Y:S02]  /*1e60*/  LEA.HI.X.SX32 R19, R2, R10, 0x1, P1 ;  /* 0x0000000a02137211 */ /* 0x000fe400008f0eff */
[----:B------:R-:W-:Y:S01]  /*1e70*/  LOP3.LUT R2, R34, R9, R0, 0xf6, !PT ;  /* 0x0000000922027212 */ /* 0x000fe200078ef600 */
[----:B------:R-:W-:Y:S01]  /*1e80*/  IMAD.IADD R0, R8, 0x1, R3 ;  /* 0x0000000108007824 */ /* 0x000fe200078e0203 */
[----:B--2---:R-:W-:Y:S02]  /*1e90*/  IADD3 R4, P0, R4, UR7, RZ ;  /* 0x0000000704047c10 */ /* 0x004fe4000ff1e0ff */
[----:B------:R-:W-:Y:S01]  /*1ea0*/  SHF.R.S32.HI R9, RZ, 0x2, R26 ;  /* 0x00000002ff097819 */ /* 0x000fe2000001141a */
[----:B------:R-:W-:Y:S01]  /*1eb0*/  IMAD.SHL.U32 R218, R2, 0x2, RZ ;  /* 0x0000000202da7824 */ /* 0x000fe200078e00ff */
[----:B------:R-:W-:Y:S01]  /*1ec0*/  IADD3.X R5, R5, UR5, RZ, P0, !PT ;  /* 0x0000000505057c10 */ /* 0x000fe200087fe4ff */
[----:B------:R-:W-:Y:S01]  /*1ed0*/  ULDC.64 UR4, c[0x0][0x178] ;  /* 0x00005e0000047ab9 */ /* 0x000fe20000000a00 */
[C---:B------:R-:W-:Y:S01]  /*1ee0*/  LOP3.LUT P1, RZ, R0.reuse, 0x1, RZ, 0xc0, !PT ;  /* 0x0000000100ff7812 */ /* 0x040fe2000782c0ff */
[----:B------:R-:W-:Y:S01]  /*1ef0*/  USHF.L.U64.HI UR5, UR4, 0x5, UR5 ;  /* 0x0000000504057899 */ /* 0x000fe20008010205 */
[----:B------:R-:W-:Y:S01]  /*1f00*/  LOP3.LUT P6, RZ, R0, 0x2, RZ, 0xc0, !PT ;  /* 0x0000000200ff7812 */ /* 0x000fe200078cc0ff */
[----:B------:R1:W-:Y:S01]  /*1f10*/  LDGSTS.E.BYPASS.LTC128B.128 [R243+0x2080], [R4.64], !P5 ;  /* 0x0208000004f37fae */ /* 0x0003e2000e901d4a */
[----:B------:R-:W-:Y:S01]  /*1f20*/  IMAD R0, R33, c[0x0][0x270], RZ ;  /* 0x00009c0021007a24 */ /* 0x000fe200078e02ff */
[C---:B------:R-:W-:Y:S01]  /*1f30*/  LOP3.LUT P0, RZ, R25.reuse, 0x4, RZ, 0xc0, !PT ;  /* 0x0000000419ff7812 */ /* 0x040fe2000780c0ff */
[----:B------:R-:W-:Y:S01]  /*1f40*/  USHF.L.U32 UR4, UR4, 0x5, URZ ;  /* 0x0000000504047899 */ /* 0x000fe2000800063f */
[----:B------:R1:W-:Y:S01]  /*1f50*/  LDGSTS.E.BYPASS.LTC128B.128 [R243+0x5080], [R4.64+0x80], !P2 ;  /* 0x0508008004f37fae */ /* 0x0003e2000d101d4a */
[----:B------:R-:W-:Y:S01]  /*1f60*/  LOP3.LUT P2, RZ, R25, 0x2, RZ, 0xc0, !PT ;  /* 0x0000000219ff7812 */ /* 0x000fe2000784c0ff */
[----:B---3--:R-:W-:-:S02]  /*1f70*/  IMAD R6, R78, c[0x0][0x274], R0 ;  /* 0x00009d004e067a24 */ /* 0x008fc400078e0200 */
[----:B------:R-:W0:Y:S01]  /*1f80*/  LDGDEPBAR ;  /* 0x00000000000079af */ /* 0x000e220000000000 */
[----:B------:R-:W-:Y:S02]  /*1f90*/  SHF.R.S32.HI R0, RZ, 0x1f, R26 ;  /* 0x0000001fff007819 */ /* 0x000fe4000001141a */
[----:B------:R-:W-:Y:S02]  /*1fa0*/  SEL R222, R222, 0xffffffc0, !P0 ;  /* 0xffffffc0dede7807 */ /* 0x000fe40004000000 */
[----:B------:R-:W-:Y:S02]  /*1fb0*/  LEA.HI R7, R0, R9, RZ, 0x3 ;  /* 0x0000000900077211 */ /* 0x000fe400078f18ff */
[----:B------:R-:W-:Y:S01]  /*1fc0*/  IADD3 R3, -R37, R245, -R24 ;  /* 0x000000f525037210 */ /* 0x000fe20007ffe918 */
[----:B------:R-:W-:Y:S01]  /*1fd0*/  IMAD.IADD R219, R218, 0x1, R222 ;  /* 0x00000001dadb7824 */ /* 0x000fe200078e02de */
[----:B------:R-:W-:Y:S02]  /*1fe0*/  SHF.R.S32.HI R8, RZ, 0x5, R15 ;  /* 0x00000005ff087819 */ /* 0x000fe4000001140f */
[----:B------:R-:W-:-:S02]  /*1ff0*/  ISETP.LT.OR P0, PT, R3, 0x1, !P1 ;  /* 0x000000010300780c */ /* 0x000fc40004f01670 */
[----:B------:R-:W-:Y:S02]  /*2000*/  ISETP.LT.OR P1, PT, R3, 0x21, !P1 ;  /* 0x000000210300780c */ /* 0x000fe40004f21670 */
[----:B------:R-:W-:Y:S02]  /*2010*/  LEA.HI R10, R15, R8, RZ, 0x1 ;  /* 0x000000080f0a7211 */ /* 0x000fe400078f08ff */
[----:B------:R-:W-:Y:S02]  /*2020*/  LOP3.LUT R7, R7, 0xfffffff8, RZ, 0xc0, !PT ;  /* 0xfffffff807077812 */ /* 0x000fe400078ec0ff */
[----:B------:R-:W-:Y:S02]  /*2030*/  LOP3.LUT R10, R10, 0xfffffffe, RZ, 0xc0, !PT ;  /* 0xfffffffe0a0a7812 */ /* 0x000fe400078ec0ff */
[----:B------:R-:W-:Y:S01]  /*2040*/  ISETP.GE.AND P5, PT, R14, c[0x0][0x1fc], PT ;  /* 0x00007f000e007a0c */ /* 0x000fe20003fa6270 */
[----:B------:R-:W-:Y:S01]  /*2050*/  IMAD.IADD R7, R9, 0x1, -R7 ;  /* 0x0000000109077824 */ /* 0x000fe200078e0a07 */
[----:B------:R-:W-:-:S04]  /*2060*/  DEPBAR.LE SB0, 0x1 ;  /* 0x000080400000791a */ /* 0x000fc80000000000 */
[----:B------:R-:W-:Y:S01]  /*2070*/  BAR.SYNC.DEFER_BLOCKING 0x0 ;  /* 0x0000000000007b1d */ /* 0x000fe20000010000 */
[----:B-1----:R-:W-:Y:S01]  /*2080*/  IMAD.MOV.U32 R4, RZ, RZ, 0x20 ;  /* 0x00000020ff047424 */ /* 0x002fe200078e00ff */
[----:B------:R-:W-:Y:S01]  /*2090*/  SEL R248, RZ, 0x1, P5 ;  /* 0x00000001fff87807 */ /* 0x000fe20002800000 */
[----:B------:R-:W-:Y:S02]  /*20a0*/  IMAD.IADD R10, R8, 0x1, -R10 ;  /* 0x00000001080a7824 */ /* 0x000fe400078e0a0a */
[----:B------:R-:W-:Y:S01]  /*20b0*/  IMAD R8, R33, c[0x0][0x288], RZ ;  /* 0x0000a20021087a24 */ /* 0x000fe200078e02ff */
[----:B------:R-:W-:Y:S01]  /*20c0*/  SEL R0, R4, 0xffffffe0, !P2 ;  /* 0xffffffe004007807 */ /* 0x000fe20005000000 */
[----:B------:R-:W-:Y:S01]  /*20d0*/  IMAD.WIDE.U32 R4, R78, c[0x0][0x270], R30 ;  /* 0x00009c004e047a25 */ /* 0x000fe200078e001e */
[C---:B------:R-:W-:Y:S02]  /*20e0*/  ISETP.LT.OR P2, PT, R3.reuse, 0x1, !P6 ;  /* 0x000000010300780c */ /* 0x040fe40007741670 */
[----:B------:R-:W-:Y:S01]  /*20f0*/  ISETP.LT.OR P6, PT, R3, 0x21, !P6 ;  /* 0x000000210300780c */ /* 0x000fe200077c1670 */
[----:B------:R-:W-:-:S02]  /*2100*/  IMAD.IADD R220, R218, 0x1, R0 ;  /* 0x00000001dadc7824 */ /* 0x000fc400078e0200 */
[----:B------:R-:W-:Y:S02]  /*2110*/  IMAD.IADD R0, R0, 0x1, R219 ;  /* 0x0000000100007824 */ /* 0x000fe400078e02db */
[----:B------:R-:W-:Y:S02]  /*2120*/  IMAD.IADD R5, R5, 0x1, R6 ;  /* 0x0000000105057824 */ /* 0x000fe400078e0206 */
[----:B------:R-:W-:Y:S01]  /*2130*/  IMAD R6, R33, c[0x0][0x238], RZ ;  /* 0x00008e0021067a24 */ /* 0x000fe200078e02ff */
[----:B------:R-:W-:Y:S01]  /*2140*/  SHF.R.S32.HI R33, RZ, 0x1f, R24 ;  /* 0x0000001fff217819 */ /* 0x000fe20000011418 */
[----:B------:R-:W-:-:S04]  /*2150*/  IMAD.WIDE.U32 R38, R27, c[0x0][0x278], R4 ;  /* 0x00009e001b267a25 */ /* 0x000fc800078e0004 */
[C---:B------:R-:W-:Y:S01]  /*2160*/  IMAD R8, R78.reuse, c[0x0][0x28c], R8 ;  /* 0x0000a3004e087a24 */ /* 0x040fe200078e0208 */
[----:B------:R-:W1:Y:S01]  /*2170*/  LDSM.16.M88.2 R170, [R0+0x6080] ;  /* 0x0060800000aa783b */ /* 0x000e620000000100 */
[----:B------:R-:W-:-:S03]  /*2180*/  IMAD.WIDE.U32 R4, R78, c[0x0][0x288], R30 ;  /* 0x0000a2004e047a25 */ /* 0x000fc600078e001e */
[----:B------:R-:W2:Y:S01]  /*2190*/  LDSM.16.M88.2 R172, [R0+0x7080] ;  /* 0x0070800000ac783b */ /* 0x000ea20000000100 */
[----:B------:R-:W-:Y:S02]  /*21a0*/  IMAD.IADD R5, R5, 0x1, R8 ;  /* 0x0000000105057824 */ /* 0x000fe400078e0208 */
[C---:B------:R-:W-:Y:S01]  /*21b0*/  IMAD R6, R78.reuse, c[0x0][0x23c], R6 ;  /* 0x00008f004e067a24 */ /* 0x040fe200078e0206 */
[----:B------:R-:W3:Y:S01]  /*21c0*/  LDSM.16.M88.2 R174, [R0+0x8080] ;  /* 0x0080800000ae783b */ /* 0x000ee20000000100 */
[----:B------:R-:W-:-:S03]  /*21d0*/  IMAD.WIDE.U32 R2, R78, c[0x0][0x238], R18 ;  /* 0x00008e004e027a25 */ /* 0x000fc600078e0012 */
[----:B------:R-:W4:Y:S01]  /*21e0*/  LDSM.16.M88.2 R194, [R0+0x9080] ;  /* 0x0090800000c2783b */ /* 0x000f220000000100 */
[----:B------:R-:W-:Y:S02]  /*21f0*/  IMAD.IADD R3, R3, 0x1, R6 ;  /* 0x0000000103037824 */ /* 0x000fe400078e0206 */
[C---:B------:R-:W-:Y:S01]  /*2200*/  IMAD.WIDE.U32 R30, R27.reuse, c[0x0][0x290], R4 ;  /* 0x0000a4001b1e7a25 */ /* 0x040fe200078e0004 */
[----:B------:R-:W1:Y:S03]  /*2210*/  LDSM.16.M88.2 R196, [R0+0xa080] ;  /* 0x00a0800000c4783b */ /* 0x000e660000000100 */
[----:B------:R-:W-:Y:S01]  /*2220*/  IMAD.WIDE.U32 R18, R27, c[0x0][0x240], R2 ;  /* 0x000090001b127a25 */ /* 0x000fe200078e0002 */
[----:B------:R5:W1:Y:S03]  /*2230*/  LDSM.16.M88.2 R198, [R0+0xb080] ;  /* 0x00b0800000c6783b */ /* 0x000a660000000100 */
[----:B------:R-:W-:Y:S01]  /*2240*/  IMAD.SHL.U32 R221, R10, 0x200, RZ ;  /* 0x000002000add7824 */ /* 0x000fe200078e00ff */
[----:B------:R-:W1:Y:S01]  /*2250*/  LDSM.16.M88.2 R148, [R218+0x6080] ;  /* 0x00608000da94783b */ /* 0x000e620000000100 */
[----:B------:R-:W-:-:S03]  /*2260*/  IMAD.IADD R222, R222, 0x1, R220 ;  /* 0x00000001dede7824 */ /* 0x000fc600078e02dc */
        /* <DEDUP_REMOVED lines=21> */
[----:B------:R5:W-:Y:S04]  /*23c0*/  STL.64 [R1+0x20], R38 ;  /* 0x0000202601007387 */ /* 0x000be80000100a00 */
[----:B------:R1:W-:Y:S04]  /*23d0*/  STL [R1+0x38], R9 ;  /* 0x0000380901007387 */ /* 0x0003e80000100800 */
[----:B------:R-:W-:Y:S04]  /*23e0*/  STL.64 [R1+0x30], R18 ;  /* 0x0000301201007387 */ /* 0x000fe80000100a00 */
[----:B------:R1:W-:Y:S04]  /*23f0*/  STL.64 [R1+0x18], R30 ;  /* 0x0000181e01007387 */ /* 0x0003e80000100a00 */
        /* <DEDUP_REMOVED lines=10> */
[----:B------:R-:W-:Y:S01]  /*24a0*/  @!P2 IADD3 R0, P1, R24, R38, RZ ;  /* 0x000000261800a210 */ /* 0x000fe20007f3e0ff */
[----:B------:R-:W-:Y:S01]  /*24b0*/  @!P2 IMAD.SHL.U32 R4, R77, 0x10, RZ ;  /* 0x000000104d04a824 */ /* 0x000fe200078e00ff */
[----:B-----5:R-:W-:-:S03]  /*24c0*/  CS2R R38, SRZ ;  /* 0x0000000000267805 */ /* 0x020fc6000001ff00 */
[----:B-1----:R-:W-:Y:S01]  /*24d0*/  @!P2 IMAD.X R9, R33, 0x1, R9, P1 ;  /* 0x000000012109a824 */ /* 0x002fe200008e0609 */
[----:B------:R-:W-:-:S04]  /*24e0*/  @!P2 LEA R8, P1, R0, c[0x0][0x258], 0x2 ;  /* 0x000096000008aa11 */ /* 0x000fc800078210ff */
[----:B------:R-:W-:Y:S01]  /*24f0*/  @!P2 LEA.HI.X R9, R0, c[0x0][0x25c], R9, 0x2, P1 ;  /* 0x000097000009aa11 */ /* 0x000fe200008f1409 */
[----:B------:R-:W-:Y:S01]  /*2500*/  IMAD R0, R22, c[0x0][0x290], RZ ;  /* 0x0000a40016007a24 */ /* 0x000fe200078e02ff */
[----:B------:R-:W-:Y:S01]  /*2510*/  ISETP.GE.AND P1, PT, R32, c[0x0][0x1fc], PT ;  /* 0x00007f0020007a0c */ /* 0x000fe20003f26270 */
[----:B------:R-:W-:Y:S01]  /*2520*/  IMAD R22, R22, c[0x0][0x240], RZ ;  /* 0x0000900016167a24 */ /* 0x000fe200078e02ff */
[----:B--2---:R-:W-:Y:S01]  /*2530*/  LEA.HI R16, R36, R77, RZ, 0x4 ;  /* 0x0000004d24107211 */ /* 0x004fe200078f20ff */
[----:B------:R1:W-:Y:S01]  /*2540*/  @!P2 LDGSTS.E.BYPASS.LTC128B.128 [R4+0x12080], [R8.64] ;  /* 0x120800000804afae */ /* 0x0003e2000b901d4a */
[----:B------:R-:W-:Y:S01]  /*2550*/  SHF.R.S32.HI R17, RZ, 0x1f, R23 ;  /* 0x0000001fff117819 */ /* 0x000fe20000011417 */
[----:B------:R-:W-:Y:S01]  /*2560*/  IMAD R22, R27, c[0x0][0x244], R22 ;  /* 0x000091001b167a24 */ /* 0x000fe200078e0216 */
[----:B------:R-:W-:Y:S01]  /*2570*/  SHF.R.S32.HI R14, RZ, 0x4, R16 ;  /* 0x00000004ff0e7819 */ /* 0x000fe20000011410 */
[----:B------:R-:W0:Y:S03]  /*2580*/  LDGDEPBAR ;  /* 0x00000000000079af */ /* 0x000e260000000000 */
[----:B------:R-:W-:-:S04]  /*2590*/  LEA.HI R11, R16, R14, RZ, 0x1 ;  /* 0x0000000e100b7211 */ /* 0x000fc800078f08ff */
[----:B------:R-:W-:-:S05]  /*25a0*/  LOP3.LUT R11, R11, 0xfffffffe, RZ, 0xc0, !PT ;  /* 0xfffffffe0b0b7812 */ /* 0x000fca00078ec0ff */
[----:B------:R-:W-:Y:S01]  /*25b0*/  IMAD.IADD R6, R14, 0x1, -R11 ;  /* 0x000000010e067824 */ /* 0x000fe200078e0a0b */
[----:B------:R-:W-:Y:S01]  /*25c0*/  LOP3.LUT R11, R15, 0xffffffe0, RZ, 0xc0, !PT ;  /* 0xffffffe00f0b7812 */ /* 0x000fe200078ec0ff */
[----:B------:R-:W-:Y:S01]  /*25d0*/  IMAD R14, R27, c[0x0][0x294], R0 ;  /* 0x0000a5001b0e7a24 */ /* 0x000fe200078e0200 */
[----:B------:R-:W-:Y:S01]  /*25e0*/  LEA.HI R0, R17, R23, RZ, 0x2 ;  /* 0x0000001711007211 */ /* 0x000fe200078f10ff */
[----:B------:R-:W-:Y:S01]  /*25f0*/  IMAD.SHL.U32 R5, R6, 0x20, RZ ;  /* 0x0000002006057824 */ /* 0x000fe200078e00ff */
[----:B------:R-:W-:Y:S01]  /*2600*/  SEL R17, RZ, 0xffffffff, P1 ;  /* 0xffffffffff117807 */ /* 0x000fe20000800000 */
[----:B------:R-:W-:Y:S01]  /*2610*/  IMAD.IADD R2, R77, 0x1, -R11 ;  /* 0x000000014d027824 */ /* 0x000fe200078e0a0b */
[----:B------:R-:W-:Y:S01]  /*2620*/  LOP3.LUT R3, R0, 0x1ffffffc, RZ, 0xc0, !PT ;  /* 0x1ffffffc00037812 */ /* 0x000fe200078ec0ff */
[----:B------:R-:W-:Y:S01]  /*2630*/  IMAD.SHL.U32 R224, R6, 0x8, RZ ;  /* 0x0000000806e07824 */ /* 0x000fe200078e00ff */
[----:B------:R-:W-:Y:S01]  /*2640*/  IADD3 R0, -R24, R245, -R37 ;  /* 0x000000f518007210 */ /* 0x000fe20007ffe925 */
[----:B------:R-:W-:Y:S01]  /*2650*/  IMAD.IADD R14, R31, 0x1, R14 ;  /* 0x000000011f0e7824 */ /* 0x000fe200078e020e */
[----:B------:R-:W-:Y:S01]  /*2660*/  SHF.R.S32.HI R244, RZ, 0x1f, R2 ;  /* 0x0000001ffff47819 */ /* 0x000fe20000011402 */
[C---:B------:R-:W-:Y:S01]  /*2670*/  IMAD.IADD R11, R23.reuse, 0x1, -R3 ;  /* 0x00000001170b7824 */ /* 0x040fe200078e0a03 */
[----:B------:R-:W-:Y:S01]  /*2680*/  ISETP.LT.OR P5, PT, R0, 0x1, P0 ;  /* 0x000000010000780c */ /* 0x000fe200007a1670 */
[----:B------:R-:W-:Y:S01]  /*2690*/  IMAD.SHL.U32 R3, R23, 0x8, RZ ;  /* 0x0000000817037824 */ /* 0x000fe200078e00ff */
[----:B------:R-:W-:Y:S01]  /*26a0*/  LEA.HI R244, R244, R2, RZ, 0x2 ;  /* 0x00000002f4f47211 */ /* 0x000fe200078f10ff */
[C---:B-1----:R-:W-:Y:S01]  /*26b0*/  IMAD.SHL.U32 R8, R7.reuse, 0x20, RZ ;  /* 0x0000002007087824 */ /* 0x042fe200078e00ff */
[----:B------:R-:W-:Y:S01]  /*26c0*/  ISETP.LT.OR P0, PT, R0, 0x21, P0 ;  /* 0x000000210000780c */ /* 0x000fe20000701670 */
[----:B------:R-:W-:Y:S01]  /*26d0*/  IMAD.SHL.U32 R9, R7, 0x4, RZ ;  /* 0x0000000407097824 */ /* 0x000fe200078e00ff */
[----:B------:R-:W-:Y:S01]  /*26e0*/  LOP3.LUT R3, R3, 0x18, RZ, 0xc0, !PT ;  /* 0x0000001803037812 */ /* 0x000fe200078ec0ff */
[----:B------:R-:W-:Y:S01]  /*26f0*/  STL [R1+0x2c], R14 ;  /* 0x00002c0e01007387 */ /* 0x000fe20000100800 */
[----:B------:R-:W-:Y:S01]  /*2700*/  LOP3.LUT R4, R244, 0x7ffffffc, RZ, 0xc0, !PT ;  /* 0x7ffffffcf4047812 */ /* 0x000fe200078ec0ff */
[----:B------:R-:W-:Y:S01]  /*2710*/  CS2R R36, SRZ ;  /* 0x0000000000247805 */ /* 0x000fe2000001ff00 */
[----:B------:R-:W-:-:S02]  /*2720*/  LOP3.LUT P1, RZ, R7, 0x1, RZ, 0xc0, !PT ;  /* 0x0000000107ff7812 */ /* 0x000fc4000782c0ff */
[----:B------:R-:W-:Y:S01]  /*2730*/  LOP3.LUT R7, R3, 0xe0, R8, 0xf8, !PT ;  /* 0x000000e003077812 */ /* 0x000fe200078ef808 */
[----:B------:R1:W-:Y:S01]  /*2740*/  LDGSTS.E.BYPASS.LTC128B.128 [R243+0xe080], [R12.64], !P5 ;  /* 0x0e0800000cf37fae */ /* 0x0003e2000e901d4a */
[----:B------:R-:W-:Y:S01]  /*2750*/  ISETP.LT.OR P5, PT, R0, 0x1, P6 ;  /* 0x000000010000780c */ /* 0x000fe200037a1670 */
[----:B------:R-:W-:Y:S01]  /*2760*/  IMAD.IADD R8, R2, 0x1, -R4 ;  /* 0x0000000102087824 */ /* 0x000fe200078e0a04 */
[----:B------:R-:W-:Y:S01]  /*2770*/  ISETP.LT.OR P6, PT, R0, 0x21, P6 ;  /* 0x000000210000780c */ /* 0x000fe200037c1670 */
[----:B------:R-:W-:Y:S01]  /*2780*/  IMAD.SHL.U32 R0, R10, 0x10, RZ ;  /* 0x000000100a007824 */ /* 0x000fe200078e00ff */
[----:B------:R-:W-:Y:S01]  /*2790*/  LOP3.LUT R4, R16, 0xfffffff0, RZ, 0xc0, !PT ;  /* 0xfffffff010047812 */ /* 0x000fe200078ec0ff */
[----:B------:R-:W-:Y:S01]  /*27a0*/  IMAD R11, R11, 0x4, R8 ;  /* 0x000000040b0b7824 */ /* 0x000fe200078e0208 */
[----:B------:R-:W-:Y:S01]  /*27b0*/  LOP3.LUT R15, R3, 0x20, R5, 0xf8, !PT ;  /* 0x00000020030f7812 */ /* 0x000fe200078ef805 */
[----:B------:R-:W-:Y:S01]  /*27c0*/  IMAD.SHL.U32 R5, R25, 0x20, RZ ;  /* 0x0000002019057824 */ /* 0x000fe200078e00ff */
[----:B------:R-:W-:Y:S01]  /*27d0*/  LOP3.LUT R3, R0, 0x10, RZ, 0xc0, !PT ;  /* 0x0000001000037812 */ /* 0x000fe200078ec0ff */
[----:B------:R-:W-:Y:S01]  /*27e0*/  IMAD.SHL.U32 R249, R11, 0x2, RZ ;  /* 0x000000020bf97824 */ /* 0x000fe200078e00ff */
[----:B------:R-:W-:Y:S01]  /*27f0*/  LEA.HI.SX32 R244, R244, R0, 0x1e ;  /* 0x00000000f4f47211 */ /* 0x000fe200078ff2ff */
[----:B------:R-:W-:Y:S01]  /*2800*/  IMAD.IADD R0, R77, 0x1, -R4 ;  /* 0x000000014d007824 */ /* 0x000fe200078e0a04 */
[----:B------:R-:W-:Y:S01]  /*2810*/  LOP3.LUT R7, R7, 0x18, R9, 0x78, !PT ;  /* 0x0000001807077812 */ /* 0x000fe200078e7809 */
[----:B------:R1:W-:Y:S01]  /*2820*/  LDGSTS.E.BYPASS.LTC128B.128 [R243+0x10080], [R12.64+0x80], !P5 ;  /* 0x100800800cf37fae */ /* 0x0003e2000e901d4a */
[----:B------:R-:W-:Y:S01]  /*2830*/  LOP3.LUT R2, R26, 0x3ffffffc, RZ, 0xc0, !PT ;  /* 0x3ffffffc1a027812 */ /* 0x000fe200078ec0ff */
[----:B------:R-:W-:Y:S01]  /*2840*/  IMAD.SHL.U32 R8, R0, 0x4, RZ ;  /* 0x0000000400087824 */ /* 0x000fe200078e00ff */
[----:B------:R-:W-:Y:S01]  /*2850*/  LOP3.LUT R9, R3, 0xe0, R5, 0xf8, !PT ;  /* 0x000000e003097812 */ /* 0x000fe200078ef805 */
[----:B------:R-:W-:Y:S01]  /*2860*/  IMAD.SHL.U32 R3, R17, 0x2, RZ ;  /* 0x0000000211037824 */ /* 0x000fe200078e00ff */
[----:B------:R-:W-:Y:S01]  /*2870*/  SHF.R.S32.HI R4, RZ, 0x1f, R0 ;  /* 0x0000001fff047819 */ /* 0x000fe20000011400 */
[----:B------:R-:W-:Y:S01]  /*2880*/  IMAD.IADD R2, R77, 0x1, -R2 ;  /* 0x000000014d027824 */ /* 0x000fe200078e0a02 */
[----:B------:R2:W-:Y:S01]  /*2890*/  LDGSTS.E.BYPASS.LTC128B.128 [R243+0xf080], [R28.64], !P0 ;  /* 0x0f0800001cf37fae */ /* 0x0005e2000c101d4a */
[----:B------:R-:W-:Y:S01]  /*28a0*/  LOP3.LUT R224, R224, 0x8, RZ, 0xc0, !PT ;  /* 0x00000008e0e07812 */ /* 0x000fe200078ec0ff */
[----:B------:R-:W-:Y:S01]  /*28b0*/  IMAD.SHL.U32 R5, R6, 0x100, RZ ;  /* 0x0000010006057824 */ /* 0x000fe200078e00ff */
[----:B------:R-:W-:Y:S01]  /*28c0*/  LOP3.LUT R248, R3, 0x2, R248, 0xe2, !PT ;  /* 0x0000000203f87812 */ /* 0x000fe200078ee2f8 */
[----:B------:R-:W-:Y:S01]  /*28d0*/  IMAD R2, R2, 0x2, R221 ;  /* 0x0000000202027824 */ /* 0x000fe200078e02dd */
[----:B------:R-:W-:Y:S01]  /*28e0*/  LEA.HI R3, R4, R0, RZ, 0x3 ;  /* 0x0000000004037211 */ /* 0x000fe200078f18ff */
[----:B------:R2:W-:Y:S01]  /*28f0*/  LDGSTS.E.BYPASS.LTC128B.128 [R243+0x11080], [R28.64+0x80], !P6 ;  /* 0x110800801cf37fae */ /* 0x0005e2000f101d4a */
[----:B------:R-:W-:Y:S01]  /*2900*/  LOP3.LUT P5, RZ, R0, 0x4, RZ, 0xc0, !PT ;  /* 0x0000000400ff7812 */ /* 0x000fe200078ac0ff */
[----:B------:R-:W-:Y:S01]  /*2910*/  IMAD.IADD R235, R2, 0x1, R7 ;  /* 0x0000000102eb7824 */ /* 0x000fe200078e0207 */
[----:B------:R-:W-:Y:S01]  /*2920*/  LOP3.LUT R4, R3, 0xfffffff8, RZ, 0xc0, !PT ;  /* 0xfffffff803047812 */ /* 0x000fe200078ec0ff */
[----:B------:R-:W-:Y:S01]  /*2930*/  IMAD.SHL.U32 R7, R0, 0x20, RZ ;  /* 0x0000002000077824 */ /* 0x000fe200078e00ff */
[----:B------:R-:W-:Y:S01]  /*2940*/  IADD3 R2, P0, R24, R30, RZ ;  /* 0x0000001e18027210 */ /* 0x000fe20007f1e0ff */
[----:B------:R-:W-:Y:S01]  /*2950*/  IMAD.SHL.U32 R235, R235, 0x2, RZ ;  /* 0x00000002ebeb7824 */ /* 0x000fe200078e00ff */
[----:B------:R-:W-:Y:S01]  /*2960*/  LOP3.LUT R5, R9, 0x100, R5, 0xf8, !PT ;  /* 0x0000010009057812 */ /* 0x000fe200078ef805 */
[----:B------:R-:W-:Y:S01]  /*2970*/  IMAD.IADD R4, R0, 0x1, -R4 ;  /* 0x0000000100047824 */ /* 0x000fe200078e0a04 */
[----:B------:R-:W-:Y:S01]  /*2980*/  LOP3.LUT R7, R224, 0x1e0, R7, 0xf8, !PT ;  /* 0x000001e0e0077812 */ /* 0x000fe200078ef807 */
[----:B------:R-:W-:Y:S01]  /*2990*/  IMAD.X R0, R33, 0x1, R14, P0 ;  /* 0x0000000121007824 */ /* 0x000fe200000e060e */
[----:B------:R-:W-:Y:S01]  /*29a0*/  LEA R6, P0, R2, c[0x0][0x280], 0x2 ;  /* 0x0000a00002067a11 */ /* 0x000fe200078010ff */
[----:B------:R-:W-:Y:S01]  /*29b0*/  IMAD.SHL.U32 R9, R4, 0x40, RZ ;  /* 0x0000004004097824 */ /* 0x000fe200078e00ff */
[----:B------:R-:W-:Y:S01]  /*29c0*/  LOP3.LUT R8, R7, 0x38, R8, 0x78, !PT ;  /* 0x0000003807087812 */ /* 0x000fe200078e7808 */
[----:B------:R-:W-:Y:S01]  /*29d0*/  CS2R R32, SRZ ;  /* 0x0000000000207805 */ /* 0x000fe2000001ff00 */
[----:B------:R-:W-:Y:S01]  /*29e0*/  LEA.HI.X R7, R2, c[0x0][0x284], R0, 0x2, P0 ;  /* 0x0000a10002077a11 */ /* 0x000fe200000f1400 */
[----:B------:R-:W-:Y:S01]  /*29f0*/  IMAD.SHL.U32 R0, R3, 0x40, RZ ;  /* 0x0000004003007824 */ /* 0x000fe200078e00ff */
[----:B------:R-:W-:Y:S01]  /*2a00*/  LOP3.LUT R3, R9, 0x1c0, RZ, 0xc0, !PT ;  /* 0x000001c009037812 */ /* 0x000fe200078ec0ff */
[----:B------:R-:W-:Y:S01]  /*2a10*/  CS2R R30, SRZ ;  /* 0x00000000001e7805 */ /* 0x000fe2000001ff00 */
[----:B------:R-:W-:-:S02]  /*2a20*/  ISETP.GE.AND P0, PT, R77, 0x10, PT ;  /* 0x000000104d00780c */ /* 0x000fc40003f06270 */
[--C-:B------:R-:W-:Y:S02]  /*2a30*/  SHF.R.U32.HI R2, RZ, 0x3, R3.reuse ;  /* 0x00000003ff027819 */ /* 0x100fe40000011603 */
[----:B------:R-:W-:Y:S02]  /*2a40*/  LOP3.LUT R0, R0, 0xfffffe00, RZ, 0xc0, !PT ;  /* 0xfffffe0000007812 */ /* 0x000fe400078ec0ff */
[C---:B------:R-:W-:Y:S02]  /*2a50*/  LOP3.LUT R224, R2.reuse, R3, R224, 0x1e, !PT ;  /* 0x0000000302e07212 */ /* 0x040fe400078e1ee0 */
[----:B------:R-:W-:Y:S01]  /*2a60*/  LOP3.LUT R3, R2, R15, R3, 0x1e, !PT ;  /* 0x0000000f02037212 */ /* 0x000fe200078e1e03 */
[----:B------:R-:W-:Y:S01]  /*2a70*/  IMAD R2, R10, 0x400, R0 ;  /* 0x000004000a027824 */ /* 0x000fe200078e0200 */
[----:B------:R-:W-:Y:S01]  /*2a80*/  LOP3.LUT R221, R8, R221, RZ, 0xfc, !PT ;  /* 0x000000dd08dd7212 */ /* 0x000fe200078efcff */
[----:B--2---:R-:W-:Y:S01]  /*2a90*/  CS2R R28, SRZ ;  /* 0x00000000001c7805 */ /* 0x004fe2000001ff00 */
[----:B------:R-:W-:Y:S01]  /*2aa0*/  LOP3.LUT R228, R3, R0, RZ, 0xfc, !PT ;  /* 0x0000000003e47212 */ /* 0x000fe200078efcff */
[----:B------:R-:W-:Y:S01]  /*2ab0*/  @!P0 IMAD.SHL.U32 R0, R77, 0x10, RZ ;  /* 0x000000104d008824 */ /* 0x000fe200078e00ff */
[C---:B------:R-:W-:Y:S01]  /*2ac0*/  LOP3.LUT R8, R5.reuse, 0x8, R35, 0xf8, !PT ;  /* 0x0000000805087812 */ /* 0x040fe200078ef823 */
[----:B------:R-:W-:Y:S01]  /*2ad0*/  IMAD.IADD R224, R2, 0x1, R224 ;  /* 0x0000000102e07824 */ /* 0x000fe200078e02e0 */
[----:B------:R-:W-:Y:S01]  /*2ae0*/  LOP3.LUT R216, R5, 0x1c0, RZ, 0xc0, !PT ;  /* 0x000001c005d87812 */ /* 0x000fe200078ec0ff */
[----:B------:R-:W-:Y:S01]  /*2af0*/  CS2R R34, SRZ ;  /* 0x0000000000227805 */ /* 0x000fe2000001ff00 */
[----:B------:R2:W-:Y:S01]  /*2b00*/  @!P0 LDGSTS.E.BYPASS.LTC128B.128 [R0+0x12280], [R6.64] ;  /* 0x1228000006008fae */ /* 0x0005e2000b901d4a */
[C---:B------:R-:W-:Y:S01]  /*2b10*/  IADD3 R5, R235.reuse, 0x12480, RZ ;  /* 0x00012480eb057810 */ /* 0x040fe20007ffe0ff */
[----:B------:R-:W-:Y:S01]  /*2b20*/  IMAD.SHL.U32 R225, R224, 0x2, RZ ;  /* 0x00000002e0e17824 */ /* 0x000fe200078e00ff */
[----:B------:R-:W-:Y:S01]  /*2b30*/  IADD3 R236, R235, 0x126c0, RZ ;  /* 0x000126c0ebec7810 */ /* 0x000fe20007ffe0ff */
[----:B------:R-:W0:Y:S01]  /*2b40*/  LDGDEPBAR ;  /* 0x00000000000079af */ /* 0x000e220000000000 */
[----:B------:R-:W-:-:S02]  /*2b50*/  @P1 IADD3 R236, R5, 0x1c0, RZ ;  /* 0x000001c005ec1810 */ /* 0x000fc40007ffe0ff */
[C---:B------:R-:W-:Y:S01]  /*2b60*/  LOP3.LUT P1, RZ, R4.reuse, 0x2, RZ, 0xc0, !PT ;  /* 0x0000000204ff7812 */ /* 0x040fe2000782c0ff */
[----:B------:R-:W0:Y:S01]  /*2b70*/  LDGDEPBAR ;  /* 0x00000000000079af */ /* 0x000e220000000000 */
[----:B------:R-:W-:Y:S02]  /*2b80*/  LOP3.LUT P0, RZ, R4, 0x4, RZ, 0xc0, !PT ;  /* 0x0000000404ff7812 */ /* 0x000fe4000780c0ff */
[C---:B------:R-:W-:Y:S02]  /*2b90*/  SEL R226, R227.reuse, 0xffffffe0, !P1 ;  /* 0xffffffe0e3e27807 */ /* 0x040fe40004800000 */
[----:B------:R-:W-:Y:S02]  /*2ba0*/  SHF.R.U32.HI R216, RZ, 0x3, R216 ;  /* 0x00000003ffd87819 */ /* 0x000fe400000116d8 */
[----:B------:R-:W-:Y:S02]  /*2bb0*/  SEL R227, R227, 0xffffffe0, !P0 ;  /* 0xffffffe0e3e37807 */ /* 0x000fe40004000000 */
[----:B------:R-:W-:-:S02]  /*2bc0*/  LOP3.LUT R216, R216, R8, RZ, 0x3c, !PT ;  /* 0x00000008d8d87212 */ /* 0x000fc400078e3cff */
[----:B------:R-:W-:Y:S01]  /*2bd0*/  SEL R223, R223, 0xfffffff0, !P5 ;  /* 0xfffffff0dfdf7807 */ /* 0x000fe20006800000 */
[----:B------:R-:W-:Y:S01]  /*2be0*/  IMAD.IADD R230, R224, 0x1, R227 ;  /* 0x00000001e0e67824 */ /* 0x000fe200078e02e3 */
[----:B------:R-:W-:Y:S01]  /*2bf0*/  LEA R221, R221, 0x15480, 0x1 ;  /* 0x00015480dddd7811 */ /* 0x000fe200078e08ff */
[----:B------:R-:W-:Y:S01]  /*2c00*/  IMAD.SHL.U32 R216, R216, 0x2, RZ ;  /* 0x00000002d8d87824 */ /* 0x000fe200078e00ff */
[----:B------:R-:W-:-:S03]  /*2c10*/  SEL R229, R229, 0xfffffff0, !P1 ;  /* 0xfffffff0e5e57807 */ /* 0x000fc60004800000 */
[----:B------:R-:W-:Y:S02]  /*2c20*/  IMAD R223, R223, 0x2, R221 ;  /* 0x00000002dfdf7824 */ /* 0x000fe400078e02dd */
[----:B--2---:R-:W-:Y:S02]  /*2c30*/  IMAD.IADD R0, R19, 0x1, R22 ;  /* 0x0000000113007824 */ /* 0x004fe400078e0216 */
[C---:B------:R-:W-:Y:S02]  /*2c40*/  IMAD.IADD R233, R229.reuse, 0x1, R227 ;  /* 0x00000001e5e97824 */ /* 0x040fe400078e02e3 */
[C---:B------:R-:W-:Y:S01]  /*2c50*/  IMAD.IADD R232, R224.reuse, 0x1, R229 ;  /* 0x00000001e0e87824 */ /* 0x040fe200078e02e5 */
[----:B------:R2:W-:Y:S01]  /*2c60*/  STL [R1+0x3c], R0 ;  /* 0x00003c0001007387 */ /* 0x0005e20000100800 */
[----:B------:R-:W-:Y:S02]  /*2c70*/  IMAD.IADD R231, R229, 0x1, R230 ;  /* 0x00000001e5e77824 */ /* 0x000fe400078e02e6 */
[----:B--2---:R-:W-:-:S04]  /*2c80*/  IMAD.SHL.U32 R0, R224, 0x2, RZ ;  /* 0x00000002e0007824 */ /* 0x004fc800078e00ff */
[----:B-1-34-:R-:W-:Y:S02]  /*2c90*/  IMAD.IADD R226, R0, 0x1, R226 ;  /* 0x0000000100e27824 */ /* 0x01afe400078e02e2 */
.L_x_905:
[----:B------:R-:W-:Y:S04]  /*2ca0*/  DEPBAR.LE SB0, 0x1 ;  /* 0x000080400000791a */ /* 0x000fe80000000000 */
[----:B------:R-:W-:Y:S01]  /*2cb0*/  BAR.SYNC.DEFER_BLOCKING 0x0 ;  /* 0x0000000000007b1d */ /* 0x000fe20000010000 */
[C---:B------:R-:W-:Y:S01]  /*2cc0*/  IMAD R0, R217.reuse, 0x2000, R224 ;  /* 0x00002000d9007824 */ /* 0x040fe200078e02e0 */
[C---:B------:R-:W-:Y:S01]  /*2cd0*/  LEA R146, R217.reuse, R229, 0xd ;  /* 0x000000e5d9927211 */ /* 0x040fe200078e68ff */
[C-C-:B------:R-:W-:Y:S01]  /*2ce0*/  IMAD R157, R217.reuse, 0x2000, R227.reuse ;  /* 0x00002000d99d7824 */ /* 0x140fe200078e02e3 */
[C---:B------:R-:W-:Y:S01]  /*2cf0*/  LEA R200, R217.reuse, R244, 0x6 ;  /* 0x000000f4d9c87211 */ /* 0x040fe200078e30ff */
[----:B------:R-:W-:Y:S01]  /*2d00*/  IMAD.SHL.U32 R0, R0, 0x2, RZ ;  /* 0x0000000200007824 */ /* 0x000fe200078e00ff */
[----:B------:R-:W-:Y:S01]  /*2d10*/  LEA R158, R217, R233, 0xd ;  /* 0x000000e9d99e7211 */ /* 0x000fe200078e68ff */
[C---:B------:R-:W-:Y:S01]  /*2d20*/  IMAD.IADD R156, R224.reuse, 0x1, R146 ;  /* 0x00000001e09c7824 */ /* 0x040fe200078e0292 */
[C---:B------:R-:W-:Y:S01]  /*2d30*/  IADD3 R146, R224.reuse, R146, R227 ;  /* 0x00000092e0927210 */ /* 0x040fe20007ffe0e3 */
[----:B------:R-:W-:Y:S01]  /*2d40*/  IMAD.MOV.U32 R246, RZ, RZ, R234 ;  /* 0x000000fffff67224 */ /* 0x000fe200078e00ea */
[----:B------:R-:W-:Y:S02]  /*2d50*/  IADD3 R157, R224, R157, RZ ;  /* 0x0000009de09d7210 */ /* 0x000fe40007ffe0ff */
[----:B------:R-:W-:Y:S01]  /*2d60*/  SHF.L.U32 R156, R156, 0x1, RZ ;  /* 0x000000019c9c7819 */ /* 0x000fe200000006ff */
[----:B------:R-:W-:Y:S01]  /*2d70*/  IMAD.SHL.U32 R159, R146, 0x2, RZ ;  /* 0x00000002929f7824 */ /* 0x000fe200078e00ff */
[----:B------:R-:W-:Y:S01]  /*2d80*/  IADD3 R158, R224, R158, RZ ;  /* 0x0000009ee09e7210 */ /* 0x000fe20007ffe0ff */
[----:B------:R-:W-:Y:S04]  /*2d90*/  IMAD.SHL.U32 R157, R157, 0x2, RZ ;  /* 0x000000029d9d7824 */ /* 0x000fe800078e00ff */
[----:B------:R-:W-:Y:S01]  /*2da0*/  IMAD.SHL.U32 R158, R158, 0x2, RZ ;  /* 0x000000029e9e7824 */ /* 0x000fe200078e00ff */
[----:B------:R-:W-:Y:S04]  /*2db0*/  LDSM.16.M88.2 R2, [R218+0x80] ;  /* 0x00008000da02783b */ /* 0x000fe80000000100 */
[----:B------:R-:W1:Y:S04]  /*2dc0*/  LDSM.16.M88.4 R20, [R0+0x6080] ;  /* 0x006080000014783b */ /* 0x000e680000000200 */
[----:B------:R-:W2:Y:S04]  /*2dd0*/  LDSM.16.M88.4 R24, [R0+0x7080] ;  /* 0x007080000018783b */ /* 0x000ea80000000200 */
[----:B------:R-:W3:Y:S04]  /*2de0*/  LDSM.16.M88.2 R16, [R218+0x1080] ;  /* 0x00108000da10783b */ /* 0x000ee80000000100 */
[----:B------:R-:W4:Y:S04]  /*2df0*/  LDSM.16.M88.2 R76, [R218+0x2080] ;  /* 0x00208000da4c783b */ /* 0x000f280000000100 */
[----:B------:R-:W5:Y:S04]  /*2e00*/  LDL R202, [R1+0x14] ;  /* 0x0000140001ca7983 */ /* 0x000f680000100800 */
[----:B------:R-:W-:Y:S04]  /*2e10*/  LDSM.16.M88.2 R78, [R220+0x80] ;  /* 0x00008000dc4e783b */ /* 0x000fe80000000100 */
[----:B------:R-:W4:Y:S04]  /*2e20*/  LDSM.16.M88.4 R80, [R156+0x6080] ;  /* 0x006080009c50783b */ /* 0x000f280000000200 */
[----:B------:R-:W4:Y:S04]  /*2e30*/  LDSM.16.M88.4 R132, [R156+0x7080] ;  /* 0x007080009c84783b */ /* 0x000f280000000200 */
[----:B------:R-:W4:Y:S04]  /*2e40*/  LDSM.16.M88.2 R136, [R220+0x1080] ;  /* 0x00108000dc88783b */ /* 0x000f280000000100 */
[----:B------:R-:W-:Y:S01]  /*2e50*/  LDSM.16.M88.2 R138, [R219+0x80] ;  /* 0x00008000db8a783b */ /* 0x000fe20000000100 */
[-C--:B-1----:R-:W-:Y:S03]  /*2e60*/  HMMA.16816.F32.BF16 R4, R20, R2.reuse, RZ ;  /* 0x000000021404723c */ /* 0x082fe600000418ff */
[----:B------:R-:W-:Y:S04]  /*2e70*/  LDSM.16.M88.4 R140, [R157+0x7080] ;  /* 0x007080009d8c783b */ /* 0x000fe80000000200 */
[----:B------:R-:W-:Y:S01]  /*2e80*/  LDSM.16.M88.2 R144, [R219+0x1080] ;  /* 0x00108000db90783b */ /* 0x000fe20000000100 */
[C---:B--2---:R-:W-:Y:S03]  /*2e90*/  HMMA.16816.F32.BF16 R8, R24.reuse, R2, RZ ;  /* 0x000000021808723c */ /* 0x044fe600000418ff */
[----:B------:R-:W1:Y:S04]  /*2ea0*/  LDSM.16.M88.2 R2, [R220+0x2080] ;  /* 0x00208000dc02783b */ /* 0x000e680000000100 */
[----:B------:R-:W-:Y:S01]  /*2eb0*/  LDSM.16.M88.2 R146, [R222+0x80] ;  /* 0x00008000de92783b */ /* 0x000fe20000000100 */
[-C--:B---3--:R-:W-:Y:S03]  /*2ec0*/  HMMA.16816.F32.BF16 R12, R24, R16.reuse, RZ ;  /* 0x00000010180c723c */ /* 0x088fe600000418ff */
[----:B------:R-:W-:Y:S05]  /*2ed0*/  LDS R201, [R200.X4+0x12100] ;  /* 0x01210000c8c97984 */ /* 0x000fea0000004800 */
[C---:B------:R-:W-:Y:S08]  /*2ee0*/  HMMA.16816.F32.BF16 R16, R20.reuse, R16, RZ ;  /* 0x000000101410723c */ /* 0x040ff000000418ff */
[-C--:B----4-:R-:W-:Y:S08]  /*2ef0*/  HMMA.16816.F32.BF16 R20, R20, R76.reuse, RZ ;  /* 0x0000004c1414723c */ /* 0x090ff000000418ff */
[----:B------:R-:W-:Y:S08]  /*2f00*/  HMMA.16816.F32.BF16 R24, R24, R76, RZ ;  /* 0x0000004c1818723c */ /* 0x000ff000000418ff */
[-C--:B------:R-:W-:Y:S08]  /*2f10*/  HMMA.16816.F32.BF16 R4, R80, R78.reuse, R4 ;  /* 0x0000004e5004723c */ /* 0x080ff00000041804 */
[C---:B------:R-:W-:Y:S01]  /*2f20*/  HMMA.16816.F32.BF16 R8, R132.reuse, R78, R8 ;  /* 0x0000004e8408723c */ /* 0x040fe20000041808 */
[----:B------:R-:W2:Y:S07]  /*2f30*/  LDSM.16.M88.4 R76, [R157+0x6080] ;  /* 0x006080009d4c783b */ /* 0x000eae0000000200 */
[-C--:B------:R-:W-:Y:S08]  /*2f40*/  HMMA.16816.F32.BF16 R12, R132, R136.reuse, R12 ;  /* 0x00000088840c723c */ /* 0x080ff0000004180c */
[C---:B------:R-:W-:Y:S01]  /*2f50*/  HMMA.16816.F32.BF16 R16, R80.reuse, R136, R16 ;  /* 0x000000885010723c */ /* 0x040fe20000041810 */
[----:B------:R-:W3:Y:S07]  /*2f60*/  LDSM.16.M88.2 R136, [R219+0x2080] ;  /* 0x00208000db88783b */ /* 0x000eee0000000100 */
[-C--:B-1----:R-:W-:Y:S01]  /*2f70*/  HMMA.16816.F32.BF16 R20, R80, R2.reuse, R20 ;  /* 0x000000025014723c */ /* 0x082fe20000041814 */
[----:B------:R-:W1:Y:S07]  /*2f80*/  LDSM.16.M88.4 R80, [R159+0x6080] ;  /* 0x006080009f50783b */ /* 0x000e6e0000000200 */
[----:B------:R-:W-:Y:S01]  /*2f90*/  HMMA.16816.F32.BF16 R24, R132, R2, R24 ;  /* 0x000000028418723c */ /* 0x000fe20000041818 */
[----:B------:R-:W4:Y:S04]  /*2fa0*/  LDSM.16.M88.4 R132, [R158+0x7080] ;  /* 0x007080009e84783b */ /* 0x000f280000000200 */
[----:B------:R-:W1:Y:S03]  /*2fb0*/  LDSM.16.M88.2 R2, [R222+0x1080] ;  /* 0x00108000de02783b */ /* 0x000e660000000100 */
[-C--:B--2---:R-:W-:Y:S08]  /*2fc0*/  HMMA.16816.F32.BF16 R4, R76, R138.reuse, R4 ;  /* 0x0000008a4c04723c */ /* 0x084ff00000041804 */
[C---:B------:R-:W-:Y:S01]  /*2fd0*/  HMMA.16816.F32.BF16 R8, R140.reuse, R138, R8 ;  /* 0x0000008a8c08723c */ /* 0x040fe20000041808 */
[----:B------:R-:W2:Y:S07]  /*2fe0*/  LDSM.16.M88.2 R138, [R222+0x2080] ;  /* 0x00208000de8a783b */ /* 0x000eae0000000100 */
[-C--:B------:R-:W-:Y:S08]  /*2ff0*/  HMMA.16816.F32.BF16 R12, R140, R144.reuse, R12 ;  /* 0x000000908c0c723c */ /* 0x080ff0000004180c */
[C---:B------:R-:W-:Y:S01]  /*3000*/  HMMA.16816.F32.BF16 R16, R76.reuse, R144, R16 ;  /* 0x000000904c10723c */ /* 0x040fe20000041810 */
[----:B------:R-:W-:Y:S07]  /*3010*/  LDSM.16.M88.2 R144, [R218+0x4080] ;  /* 0x00408000da90783b */ /* 0x000fee0000000100 */
[-C--:B---3--:R-:W-:Y:S01]  /*3020*/  HMMA.16816.F32.BF16 R20, R76, R136.reuse, R20 ;  /* 0x000000884c14723c */ /* 0x088fe20000041814 */
[----:B------:R-:W-:Y:S07]  /*3030*/  LDSM.16.M88.4 R76, [R0+0x8080] ;  /* 0x00808000004c783b */ /* 0x000fee0000000200 */
[----:B------:R-:W-:Y:S01]  /*3040*/  HMMA.16816.F32.BF16 R24, R140, R136, R24 ;  /* 0x000000888c18723c */ /* 0x000fe20000041818 */
[----:B------:R-:W3:Y:S04]  /*3050*/  LDSM.16.M88.2 R136, [R218+0x3080] ;  /* 0x00308000da88783b */ /* 0x000ee80000000100 */
[----:B------:R2:W3:Y:S03]  /*3060*/  LDSM.16.M88.4 R140, [R0+0x9080] ;  /* 0x00908000008c783b */ /* 0x0004e60000000200 */
[-C--:B-1----:R-:W-:Y:S08]  /*3070*/  HMMA.16816.F32.BF16 R4, R80, R146.reuse, R4 ;  /* 0x000000925004723c */ /* 0x082ff00000041804 */
[C---:B----4-:R-:W-:Y:S01]  /*3080*/  HMMA.16816.F32.BF16 R8, R132.reuse, R146, R8 ;  /* 0x000000928408723c */ /* 0x050fe20000041808 */
[----:B------:R-:W1:Y:S07]  /*3090*/  LDSM.16.M88.2 R146, [R218+0x5080] ;  /* 0x00508000da92783b */ /* 0x000e6e0000000100 */
[-C--:B------:R-:W-:Y:S04]  /*30a0*/  HMMA.16816.F32.BF16 R12, R132, R2.reuse, R12 ;  /* 0x00000002840c723c */ /* 0x080fe8000004180c */
[C---:B--2---:R-:W-:Y:S04]  /*30b0*/  LEA R0, R217.reuse, R232, 0xd ;  /* 0x000000e8d9007211 */ /* 0x044fe800078e68ff */
[C---:B------:R-:W-:Y:S01]  /*30c0*/  HMMA.16816.F32.BF16 R16, R80.reuse, R2, R16 ;  /* 0x000000025010723c */ /* 0x040fe20000041810 */
[----:B------:R-:W-:Y:S03]  /*30d0*/  LDSM.16.M88.2 R2, [R220+0x3080] ;  /* 0x00308000dc02783b */ /* 0x000fe60000000100 */
[----:B------:R-:W-:Y:S04]  /*30e0*/  IMAD.SHL.U32 R0, R0, 0x2, RZ ;  /* 0x0000000200007824 */ /* 0x000fe800078e00ff */
[-C--:B------:R-:W-:Y:S01]  /*30f0*/  HMMA.16816.F32.BF16 R20, R80, R138.reuse, R20 ;  /* 0x0000008a5014723c */ /* 0x080fe20000041814 */
[----:B------:R2:W4:Y:S07]  /*3100*/  LDSM.16.M88.4 R80, [R0+0x8080] ;  /* 0x008080000050783b */ /* 0x00052e0000000200 */
[----:B------:R-:W-:Y:S01]  /*3110*/  HMMA.16816.F32.BF16 R24, R132, R138, R24 ;  /* 0x0000008a8418723c */ /* 0x000fe20000041818 */
[----:B------:R-:W4:Y:S04]  /*3120*/  LDSM.16.M88.4 R132, [R156+0x9080] ;  /* 0x009080009c84783b */ /* 0x000f280000000200 */
[----:B------:R-:W-:Y:S03]  /*3130*/  LDSM.16.M88.2 R138, [R222+0x3080] ;  /* 0x00308000de8a783b */ /* 0x000fe60000000100 */
[-C--:B---3--:R-:W-:Y:S08]  /*3140*/  HMMA.16816.F32.BF16 R4, R76, R136.reuse, R4 ;  /* 0x000000884c04723c */ /* 0x088ff00000041804 */
[C---:B------:R-:W-:Y:S01]  /*3150*/  HMMA.16816.F32.BF16 R8, R140.reuse, R136, R8 ;  /* 0x000000888c08723c */ /* 0x040fe20000041808 */
[----:B------:R-:W3:Y:S03]  /*3160*/  LDSM.16.M88.2 R136, [R220+0x4080] ;  /* 0x00408000dc88783b */ /* 0x000ee60000000100 */
[C---:B--2---:R-:W-:Y:S04]  /*3170*/  LEA R0, R217.reuse, R230, 0xd ;  /* 0x000000e6d9007211 */ /* 0x044fe800078e68ff */
[-C--:B------:R-:W-:Y:S04]  /*3180*/  HMMA.16816.F32.BF16 R12, R140, R144.reuse, R12 ;  /* 0x000000908c0c723c */ /* 0x080fe8000004180c */
[----:B------:R-:W-:Y:S04]  /*3190*/  IMAD.SHL.U32 R0, R0, 0x2, RZ ;  /* 0x0000000200007824 */ /* 0x000fe800078e00ff */
[C---:B------:R-:W-:Y:S08]  /*31a0*/  HMMA.16816.F32.BF16 R16, R76.reuse, R144, R16 ;  /* 0x000000904c10723c */ /* 0x040ff00000041810 */
[-C--:B-1----:R-:W-:Y:S01]  /*31b0*/  HMMA.16816.F32.BF16 R20, R76, R146.reuse, R20 ;  /* 0x000000924c14723c */ /* 0x082fe20000041814 */
[----:B------:R-:W1:Y:S04]  /*31c0*/  LDSM.16.M88.2 R76, [R220+0x5080] ;  /* 0x00508000dc4c783b */ /* 0x000e680000000100 */
[----:B------:R-:W-:Y:S03]  /*31d0*/  LDSM.16.M88.2 R78, [R219+0x3080] ;  /* 0x00308000db4e783b */ /* 0x000fe60000000100 */
[----:B------:R-:W-:Y:S01]  /*31e0*/  HMMA.16816.F32.BF16 R24, R140, R146, R24 ;  /* 0x000000928c18723c */ /* 0x000fe20000041818 */
[----:B------:R2:W5:Y:S04]  /*31f0*/  LDSM.16.M88.4 R140, [R0+0x8080] ;  /* 0x00808000008c783b */ /* 0x0005680000000200 */
[----:B------:R-:W5:Y:S03]  /*3200*/  LDSM.16.M88.4 R144, [R157+0x9080] ;  /* 0x009080009d90783b */ /* 0x000f660000000200 */
[-C--:B----4-:R-:W-:Y:S08]  /*3210*/  HMMA.16816.F32.BF16 R4, R80, R2.reuse, R4 ;  /* 0x000000025004723c */ /* 0x090ff00000041804 */
[C---:B------:R-:W-:Y:S01]  /*3220*/  HMMA.16816.F32.BF16 R8, R132.reuse, R2, R8 ;  /* 0x000000028408723c */ /* 0x040fe20000041808 */
[----:B------:R-:W4:Y:S07]  /*3230*/  LDSM.16.M88.2 R2, [R219+0x4080] ;  /* 0x00408000db02783b */ /* 0x000f2e0000000100 */
[-C--:B---3--:R-:W-:Y:S04]  /*3240*/  HMMA.16816.F32.BF16 R12, R132, R136.reuse, R12 ;  /* 0x00000088840c723c */ /* 0x088fe8000004180c */
[----:B--2---:R-:W-:Y:S04]  /*3250*/  LEA R0, R217, R231, 0xd ;  /* 0x000000e7d9007211 */ /* 0x004fe800078e68ff */
[C---:B------:R-:W-:Y:S01]  /*3260*/  HMMA.16816.F32.BF16 R16, R80.reuse, R136, R16 ;  /* 0x000000885010723c */ /* 0x040fe20000041810 */
[----:B------:R-:W2:Y:S03]  /*3270*/  LDSM.16.M88.2 R136, [R219+0x5080] ;  /* 0x00508000db88783b */ /* 0x000ea60000000100 */
[----:B------:R-:W-:Y:S04]  /*3280*/  IMAD.SHL.U32 R0, R0, 0x2, RZ ;  /* 0x0000000200007824 */ /* 0x000fe800078e00ff */
[-C--:B-1----:R-:W-:Y:S01]  /*3290*/  HMMA.16816.F32.BF16 R20, R80, R76.reuse, R20 ;  /* 0x0000004c5014723c */ /* 0x082fe20000041814 */
[----:B------:R-:W1:Y:S07]  /*32a0*/  LDSM.16.M88.4 R80, [R0+0x8080] ;  /* 0x008080000050783b */ /* 0x000e6e0000000200 */
[----:B------:R-:W-:Y:S01]  /*32b0*/  HMMA.16816.F32.BF16 R24, R132, R76, R24 ;  /* 0x0000004c8418723c */ /* 0x000fe20000041818 */
[----:B------:R-:W3:Y:S04]  /*32c0*/  LDSM.16.M88.4 R132, [R158+0x9080] ;  /* 0x009080009e84783b */ /* 0x000ee80000000200 */
[----:B------:R-:W-:Y:S03]  /*32d0*/  LDSM.16.M88.2 R76, [R222+0x5080] ;  /* 0x00508000de4c783b */ /* 0x000fe60000000100 */
[-C--:B-----5:R-:W-:Y:S08]  /*32e0*/  HMMA.16816.F32.BF16 R4, R140, R78.reuse, R4 ;  /* 0x0000004e8c04723c */ /* 0x0a0ff00000041804 */
[C---:B------:R-:W-:Y:S01]  /*32f0*/  HMMA.16816.F32.BF16 R8, R144.reuse, R78, R8 ;  /* 0x0000004e9008723c */ /* 0x040fe20000041808 */
[----:B------:R-:W-:Y:S04]  /*3300*/  LDS R78, [R200.X4+0x12080] ;  /* 0x01208000c84e7984 */ /* 0x000fe80000004800 */
[----:B------:R-:W-:Y:S03]  /*3310*/  LDS R79, [R200.X4+0x120a0] ;  /* 0x0120a000c84f7984 */ /* 0x000fe60000004800 */
[-C--:B----4-:R-:W-:Y:S01]  /*3320*/  HMMA.16816.F32.BF16 R12, R144, R2.reuse, R12 ;  /* 0x00000002900c723c */ /* 0x090fe2000004180c */
[----:B------:R-:W-:Y:S07]  /*3330*/  LDS R200, [R200.X4+0x12120] ;  /* 0x01212000c8c87984 */ /* 0x000fee0000004800 */
[C---:B------:R-:W-:Y:S01]  /*3340*/  HMMA.16816.F32.BF16 R16, R140.reuse, R2, R16 ;  /* 0x000000028c10723c */ /* 0x040fe20000041810 */
[----:B------:R-:W4:Y:S01]  /*3350*/  LDSM.16.M88.2 R2, [R222+0x4080] ;  /* 0x00408000de02783b */ /* 0x000f220000000100 */
[----:B------:R-:W-:Y:S04]  /*3360*/  DEPBAR.LE SB0, 0x0 ;  /* 0x000080000000791a */ /* 0x000fe80000000000 */
[----:B------:R-:W-:Y:S02]  /*3370*/  BAR.SYNC.DEFER_BLOCKING 0x0 ;  /* 0x0000000000007b1d */ /* 0x000fe40000010000 */
[-C--:B--2---:R-:W-:Y:S08]  /*3380*/  HMMA.16816.F32.BF16 R20, R140, R136.reuse, R20 ;  /* 0x000000888c14723c */ /* 0x084ff00000041814 */
[----:B------:R-:W-:Y:S08]  /*3390*/  HMMA.16816.F32.BF16 R24, R144, R136, R24 ;  /* 0x000000889018723c */ /* 0x000ff00000041818 */
[-C--:B-1----:R-:W-:Y:S01]  /*33a0*/  HMMA.16816.F32.BF16 R4, R80, R138.reuse, R4 ;  /* 0x0000008a5004723c */ /* 0x082fe20000041804 */
[----:B------:R1:W2:Y:S07]  /*33b0*/  LDSM.16.M88.4 R140, [R225+0xe080] ;  /* 0x00e08000e18c783b */ /* 0x0002ae0000000200 */
[C---:B---3--:R-:W-:Y:S01]  /*33c0*/  HMMA.16816.F32.BF16 R8, R132.reuse, R138, R8 ;  /* 0x0000008a8408723c */ /* 0x048fe20000041808 */
[----:B------:R1:W3:Y:S04]  /*33d0*/  LDSM.16.M88.4 R144, [R225+0xf080] ;  /* 0x00f08000e190783b */ /* 0x0002e80000000200 */
[----:B------:R1:W1:Y:S03]  /*33e0*/  LDSM.16.M88.4 R136, [R226+0xe080] ;  /* 0x00e08000e288783b */ /* 0x0002660000000200 */
[-C--:B----4-:R-:W-:Y:S01]  /*33f0*/  HMMA.16816.F32.BF16 R12, R132, R2.reuse, R12 ;  /* 0x00000002840c723c */ /* 0x090fe2000004180c */
[----:B------:R4:W1:Y:S07]  /*3400*/  LDSM.16.M88.4 R156, [R226+0xf080] ;  /* 0x00f08000e29c783b */ /* 0x00086e0000000200 */
[C---:B------:R-:W-:Y:S08]  /*3410*/  HMMA.16816.F32.BF16 R16, R80.reuse, R2, R16 ;  /* 0x000000025010723c */ /* 0x040ff00000041810 */
[-C--:B------:R-:W-:Y:S08]  /*3420*/  HMMA.16816.F32.BF16 R20, R80, R76.reuse, R20 ;  /* 0x0000004c5014723c */ /* 0x080ff00000041814 */
[----:B------:R-:W-:Y:S07]  /*3430*/  HMMA.16816.F32.BF16 R24, R132, R76, R24 ;  /* 0x0000004c8418723c */ /* 0x000fee0000041818 */
[----:B------:R-:W-:Y:S04]  /*3440*/  IADD3 R76, R234, 0x1, RZ ;  /* 0x00000001ea4c7810 */ /* 0x000fe80007ffe0ff */
[----:B------:R-:W-:Y:S11]  /*3450*/  ISETP.GE.AND P1, PT, R76, R202, PT ;  /* 0x000000ca4c00720c */ /* 0x000ff60003f26270 */
[----:B------:R-:W-:Y:S02]  /*3460*/  @!UPT UIADD3 URZ, URZ, URZ, URZ ;  /* 0x0000003f3f3ff290 */ /* 0x000fe4000fffe03f */
[----:B------:R-:W-:-:S05]  /*3470*/  @P1 BRA `(.L_x_903) ;  /* 0x0000031000001947 */ /* 0x000fca0003800000 */
[----:B-1234-:R-:W-:Y:S01]  /*3480*/  SHF.R.S32.HI R3, RZ, 0x1f, R76 ;  /* 0x0000001fff037819 */ /* 0x01efe2000001144c */
[----:B------:R-:W2:Y:S01]  /*3490*/  LDL.64 R206, [R1+0x20] ;  /* 0x0000200001ce7983 */ /* 0x000ea20000100a00 */
[----:B------:R-:W-:Y:S01]  /*34a0*/  @!P2 LEA R2, R234, 0x40, 0x6 ;  /* 0x00000040ea02a811 */ /* 0x000fe200078e30ff */
[----:B------:R-:W-:Y:S02]  /*34b0*/  IMAD.WIDE.U32 R80, R76, c[0x0][0x178], RZ ;  /* 0x00005e004c507a25 */ /* 0x000fe400078e00ff */
[----:B------:R-:W3:Y:S02]  /*34c0*/  LDL R202, [R1+0x38] ;  /* 0x0000380001ca7983 */ /* 0x000ee40000100800 */
[----:B------:R-:W-:Y:S02]  /*34d0*/  IMAD R3, R3, c[0x0][0x178], RZ ;  /* 0x00005e0003037a24 */ /* 0x000fe400078e02ff */
[----:B------:R-:W4:Y:S01]  /*34e0*/  LDL.64 R204, [R1+0x8] ;  /* 0x0000080001cc7983 */ /* 0x000f220000100a00 */
[----:B------:R-:W-:Y:S02]  /*34f0*/  IMAD.SHL.U32 R83, R80, 0x40, RZ ;  /* 0x0000004050537824 */ /* 0x000fe400078e00ff */
[----:B------:R-:W-:Y:S01]  /*3500*/  IMAD R3, R76, c[0x0][0x17c], R3 ;  /* 0x00005f004c037a24 */ /* 0x000fe200078e0203 */
[----:B------:R-:W1:Y:S03]  /*3510*/  S2R R203, SR_TID.X ;  /* 0x0000000000cb7919 */ /* 0x000e660000002100 */
[----:B------:R-:W-:Y:S01]  /*3520*/  IMAD.IADD R3, R81, 0x1, R3 ;  /* 0x0000000151037824 */ /* 0x000fe200078e0203 */
[----:B------:R-:W5:Y:S01]  /*3530*/  S2R R133, SR_TID.X ;  /* 0x0000000000857919 */ /* 0x000f620000002100 */
[C---:B--2---:R-:W-:Y:S04]  /*3540*/  @!P2 IADD3 R0, P5, R2.reuse, R206, RZ ;  /* 0x000000ce0200a210 */ /* 0x044fe80007fbe0ff */
[----:B---3--:R-:W-:Y:S02]  /*3550*/  @!P2 LEA.HI.X.SX32 R77, R2, R202, 0x1, P5 ;  /* 0x000000ca024da211 */ /* 0x008fe400028f0eff */
[----:B-1----:R-:W-:Y:S02]  /*3560*/  SHF.R.S32.HI R202, RZ, 0x1f, R203 ;  /* 0x0000001fffca7819 */ /* 0x002fe400000114cb */
[----:B----4-:R-:W-:Y:S02]  /*3570*/  IADD3 R81, P6, P5, R204, UR4, R83 ;  /* 0x00000004cc517c10 */ /* 0x010fe4000fdde053 */
[----:B------:R-:W-:Y:S01]  /*3580*/  SHF.L.U64.HI R2, R80, 0x6, R3 ;  /* 0x0000000650027819 */ /* 0x000fe20000010203 */
[----:B------:R-:W-:Y:S01]  /*3590*/  IMAD R80, R76, -0x40, R245 ;  /* 0xffffffc04c507824 */ /* 0x000fe200078e02f5 */
[----:B------:R-:W-:Y:S02]  /*35a0*/  LEA.HI R202, R202, R203, RZ, 0x3 ;  /* 0x000000cbcaca7211 */ /* 0x000fe400078f18ff */
[----:B------:R-:W-:Y:S02]  /*35b0*/  IADD3.X R132, R252, UR5, R2, P6, P5 ;  /* 0x00000005fc847c10 */ /* 0x000fe4000b7ea402 */
[----:B------:R-:W-:Y:S02]  /*35c0*/  IADD3 R3, P6, R83, R204, RZ ;  /* 0x000000cc53037210 */ /* 0x000fe40007fde0ff */
[----:B------:R-:W-:Y:S02]  /*35d0*/  SHF.R.S32.HI R202, RZ, 0x3, R202 ;  /* 0x00000003ffca7819 */ /* 0x000fe400000114ca */
[----:B------:R-:W-:Y:S03]  /*35e0*/  @!P2 LEA R82, P5, R0, c[0x0][0x258], 0x2 ;  /* 0x000096000052aa11 */ /* 0x000fe600078a10ff */
[----:B------:R-:W-:Y:S01]  /*35f0*/  IMAD.IADD R80, R80, 0x1, -R202 ;  /* 0x0000000150507824 */ /* 0x000fe200078e0aca */
[----:B------:R-:W-:Y:S01]  /*3600*/  @!P2 LEA.HI.X R83, R0, c[0x0][0x25c], R77, 0x2, P5 ;  /* 0x000097000053aa11 */ /* 0x000fe200028f144d */
[----:B------:R-:W-:Y:S01]  /*3610*/  IMAD.X R0, R2, 0x1, R252, P6 ;  /* 0x0000000102007824 */ /* 0x000fe200030e06fc */
[----:B------:R-:W-:Y:S02]  /*3620*/  LEA R76, P5, R3, c[0x0][0x160], 0x1 ;  /* 0x00005800034c7a11 */ /* 0x000fe400078a08ff */
[----:B------:R-:W-:Y:S02]  /*3630*/  LEA R2, P6, R81, c[0x0][0x160], 0x1 ;  /* 0x0000580051027a11 */ /* 0x000fe400078c08ff */
[----:B------:R-:W-:Y:S01]  /*3640*/  LEA.HI.X R77, R3, c[0x0][0x164], R0, 0x1, P5 ;  /* 0x00005900034d7a11 */ /* 0x000fe200028f0c00 */
[----:B------:R-:W-:Y:S01]  /*3650*/  IMAD.U32 R0, RZ, RZ, UR8 ;  /* 0x00000008ff007e24 */ /* 0x000fe2000f8e00ff */
[----:B------:R-:W-:Y:S02]  /*3660*/  LEA.HI.X R3, R81, c[0x0][0x164], R132, 0x1, P6 ;  /* 0x0000590051037a11 */ /* 0x000fe400030f0c84 */
[C---:B------:R-:W-:Y:S02]  /*3670*/  ISETP.LT.OR P6, PT, R80.reuse, 0x1, P4 ;  /* 0x000000015000780c */ /* 0x040fe400027c1670 */
[----:B------:R-:W-:Y:S02]  /*3680*/  IADD3 R81, R243, 0x6080, RZ ;  /* 0x00006080f3517810 */ /* 0x000fe40007ffe0ff */
[----:B------:R-:W-:Y:S03]  /*3690*/  ISETP.LT.OR P5, PT, R80, 0x1, P3 ;  /* 0x000000015000780c */ /* 0x000fe60001fa1670 */
        /* <DEDUP_REMOVED lines=10> */
[----:B-----5:R-:W-:Y:S02]  /*3740*/  IMAD.SHL.U32 R77, R133, 0x4, RZ ;  /* 0x00000004854d7824 */ /* 0x020fe400078e00ff */
[----:B------:R-:W-:Y:S04]  /*3750*/  IMAD.U32 R76, RZ, RZ, UR8 ;  /* 0x00000008ff4c7e24 */ /* 0x000fe8000f8e00ff */
[----:B------:R-:W-:Y:S04]  /*3760*/  @!P2 IMAD R76, R76, 0x40, R77 ;  /* 0x000000404c4ca824 */ /* 0x000fe800078e024d */
[----:B------:R-:W-:Y:S05]  /*3770*/  @!P2 IMAD.SHL.U32 R76, R76, 0x4, RZ ;  /* 0x000000044c4ca824 */ /* 0x000fea00078e00ff */
[----:B------:R1:W-:Y:S02]  /*3780*/  @!P2 LDGSTS.E.BYPASS.LTC128B.128 [R76+0x12080], [R82.64] ;  /* 0x12080000524cafae */ /* 0x0003e4000b901d4a */
.L_x_903:
[C---:B-1234-:R-:W-:Y:S01]  /*3790*/  IMAD R0, R234.reuse, 0x40, R247 ;  /* 0x00000040ea007824 */ /* 0x05efe200078e02f7 */
[----:B------:R-:W0:Y:S01]  /*37a0*/  LDGDEPBAR ;  /* 0x00000000000079af */ /* 0x000e220000000000 */
[----:B------:R-:W-:Y:S01]  /*37b0*/  IMAD.IADD R76, R247, 0x1, -R249 ;  /* 0x00000001f74c7824 */ /* 0x000fe200078e0af9 */
[----:B------:R-:W-:Y:S02]  /*37c0*/  IADD3 R234, R234, 0x1, RZ ;  /* 0x00000001eaea7810 */ /* 0x000fe40007ffe0ff */
        /* <DEDUP_REMOVED lines=9> */
[----:B------:R-:W-:Y:S01]  /*3860*/  ISETP.GT.AND P6, PT, R2, RZ, PT ;  /* 0x000000ff0200720c */ /* 0x000fe20003fc4270 */
[--C-:B------:R-:W-:Y:S01]  /*3870*/  FFMA.FTZ R238, R134, c[0x0][0x29c], -R78.reuse ;  /* 0x0000a70086ee7a23 */ /* 0x100fe2000001084e */
[----:B------:R-:W-:Y:S01]  /*3880*/  ISETP.GT.AND P5, PT, R2, 0x1, PT ;  /* 0x000000010200780c */ /* 0x000fe20003fa4270 */
[--C-:B------:R-:W-:Y:S01]  /*3890*/  FFMA.FTZ R134, R132, c[0x0][0x29c], -R78.reuse ;  /* 0x0000a70084867a23 */ /* 0x100fe2000001084e */
[----:B------:R-:W-:Y:S02]  /*38a0*/  FSEL R202, R6, -INF , P6 ;  /* 0xff80000006ca7808 */ /* 0x000fe40003000000 */
[----:B------:R-:W-:Y:S02]  /*38b0*/  ISETP.GT.AND P6, PT, R0, 0x20, PT ;  /* 0x000000200000780c */ /* 0x000fe40003fc4270 */
[----:B------:R-:W-:Y:S01]  /*38c0*/  FSEL R135, R7, -INF , P5 ;  /* 0xff80000007877808 */ /* 0x000fe20002800000 */
[--C-:B------:R-:W-:Y:S01]  /*38d0*/  FFMA.FTZ R213, R202, c[0x0][0x29c], -R79.reuse ;  /* 0x0000a700cad57a23 */ /* 0x100fe2000001084f */
[----:B------:R-:W-:Y:S01]  /*38e0*/  ISETP.GT.AND P5, PT, R0, 0x21, PT ;  /* 0x000000210000780c */ /* 0x000fe20003fa4270 */
[----:B------:R-:W-:Y:S01]  /*38f0*/  MUFU.EX2 R134, R134 ;  /* 0x0000008600867308 */ /* 0x000fe20000000800 */
[----:B------:R-:W-:Y:S01]  /*3900*/  FSEL R82, R16, -INF , P6 ;  /* 0xff80000010527808 */ /* 0x000fe20003000000 */
[--C-:B------:R-:W-:Y:S01]  /*3910*/  FFMA.FTZ R212, R135, c[0x0][0x29c], -R79.reuse ;  /* 0x0000a70087d47a23 */ /* 0x100fe2000001084f */
[----:B------:R-:W-:Y:S02]  /*3920*/  FSEL R81, R17, -INF , P5 ;  /* 0xff80000011517808 */ /* 0x000fe40002800000 */
[----:B------:R-:W-:Y:S01]  /*3930*/  ISETP.GT.AND P5, PT, R2, 0x21, PT ;  /* 0x000000210200780c */ /* 0x000fe20003fa4270 */
[--C-:B------:R-:W-:Y:S01]  /*3940*/  FFMA.FTZ R237, R82, c[0x0][0x29c], -R78.reuse ;  /* 0x0000a70052ed7a23 */ /* 0x100fe2000001084e */
[----:B------:R-:W-:Y:S01]  /*3950*/  ISETP.GT.AND P6, PT, R2, 0x20, PT ;  /* 0x000000200200780c */ /* 0x000fe20003fc4270 */
[--C-:B------:R-:W-:Y:S01]  /*3960*/  FFMA.FTZ R132, R81, c[0x0][0x29c], -R78.reuse ;  /* 0x0000a70051847a23 */ /* 0x100fe2000001084e */
[----:B------:R-:W-:Y:S01]  /*3970*/  FSEL R83, R19, -INF , P5 ;  /* 0xff80000013537808 */ /* 0x000fe20002800000 */
[----:B------:R-:W1:Y:S01]  /*3980*/  MUFU.EX2 R135, R238 ;  /* 0x000000ee00877308 */ /* 0x000e620000000800 */
[----:B------:R-:W-:Y:S02]  /*3990*/  FSEL R133, R18, -INF , P6 ;  /* 0xff80000012857808 */ /* 0x000fe40003000000 */
[----:B------:R-:W-:Y:S01]  /*39a0*/  IADD3 R4, R3, 0x20, RZ ;  /* 0x0000002003047810 */ /* 0x000fe20007ffe0ff */
[--C-:B------:R-:W-:Y:S01]  /*39b0*/  FFMA.FTZ R210, R83, c[0x0][0x29c], -R79.reuse ;  /* 0x0000a70053d27a23 */ /* 0x100fe2000001084f */
[C---:B------:R-:W-:Y:S01]  /*39c0*/  ISETP.GT.AND P6, PT, R0.reuse, 0x40, PT ;  /* 0x000000400000780c */ /* 0x040fe20003fc4270 */
[--C-:B------:R-:W-:Y:S01]  /*39d0*/  FFMA.FTZ R211, R133, c[0x0][0x29c], -R79.reuse ;  /* 0x0000a70085d37a23 */ /* 0x100fe2000001084f */
[----:B------:R-:W-:Y:S02]  /*39e0*/  ISETP.GT.AND P5, PT, R0, 0x41, PT ;  /* 0x000000410000780c */ /* 0x000fe40003fa4270 */
[----:B------:R-:W-:Y:S01]  /*39f0*/  IADD3 R3, R3, 0x28, RZ ;  /* 0x0000002803037810 */ /* 0x000fe20007ffe0ff */
[----:B------:R-:W2:Y:S01]  /*3a00*/  MUFU.EX2 R133, R237 ;  /* 0x000000ed00857308 */ /* 0x000ea20000000800 */
[----:B------:R-:W-:Y:S02]  /*3a10*/  IMNMX R0, R76, R4, PT ;  /* 0x000000044c007217 */ /* 0x000fe40003800200 */
[-C--:B------:R-:W-:Y:S03]  /*3a20*/  HMMA.16816.F32.BF16 R4, R140, R148.reuse, RZ ;  /* 0x000000948c04723c */ /* 0x080fe600000418ff */
[----:B------:R-:W-:Y:S02]  /*3a30*/  FSEL R20, R20, -INF , P6 ;  /* 0xff80000014147808 */ /* 0x000fe40003000000 */
[----:B------:R-:W-:Y:S02]  /*3a40*/  ISETP.GT.AND P6, PT, R2, 0x40, PT ;  /* 0x000000400200780c */ /* 0x000fe40003fc4270 */
[----:B------:R-:W-:Y:S01]  /*3a50*/  FSEL R21, R21, -INF , P5 ;  /* 0xff80000015157808 */ /* 0x000fe20002800000 */
[--C-:B------:R-:W-:Y:S01]  /*3a60*/  FFMA.FTZ R215, R20, c[0x0][0x29c], -R78.reuse ;  /* 0x0000a70014d77a23 */ /* 0x100fe2000001084e */
[----:B------:R-:W-:Y:S01]  /*3a70*/  ISETP.GT.AND P5, PT, R2, 0x41, PT ;  /* 0x000000410200780c */ /* 0x000fe20003fa4270 */
[----:B------:R-:W3:Y:S02]  /*3a80*/  MUFU.EX2 R132, R132 ;  /* 0x0000008400847308 */ /* 0x000ee40000000800 */
[----:B------:R-:W-:Y:S01]  /*3a90*/  IMNMX R2, R76, R3, PT ;  /* 0x000000034c027217 */ /* 0x000fe20003800200 */
[----:B------:R-:W-:Y:S01]  /*3aa0*/  FFMA.FTZ R214, R21, c[0x0][0x29c], -R78 ;  /* 0x0000a70015d67a23 */ /* 0x000fe2000001084e */
[----:B------:R-:W-:Y:S02]  /*3ab0*/  FSEL R76, R22, -INF , P6 ;  /* 0xff800000164c7808 */ /* 0x000fe40003000000 */
[----:B------:R-:W-:Y:S02]  /*3ac0*/  ISETP.GT.AND P6, PT, R0, RZ, PT ;  /* 0x000000ff0000720c */ /* 0x000fe40003fc4270 */
[----:B------:R-:W-:Y:S01]  /*3ad0*/  FSEL R23, R23, -INF , P5 ;  /* 0xff80000017177808 */ /* 0x000fe20002800000 */
[--C-:B------:R-:W-:Y:S01]  /*3ae0*/  FFMA.FTZ R209, R76, c[0x0][0x29c], -R79.reuse ;  /* 0x0000a7004cd17a23 */ /* 0x100fe2000001084f */
[----:B------:R-:W-:Y:S02]  /*3af0*/  ISETP.GT.AND P5, PT, R0, 0x1, PT ;  /* 0x000000010000780c */ /* 0x000fe40003fa4270 */
[----:B------:R-:W-:Y:S01]  /*3b00*/  FSEL R80, R8, -INF , P6 ;  /* 0xff80000008507808 */ /* 0x000fe20003000000 */
[----:B------:R-:W-:Y:S01]  /*3b10*/  FFMA.FTZ R208, R23, c[0x0][0x29c], -R79 ;  /* 0x0000a70017d07a23 */ /* 0x000fe2000001084f */
[----:B------:R-:W-:Y:S02]  /*3b20*/  FSEL R77, R9, -INF , P5 ;  /* 0xff800000094d7808 */ /* 0x000fe40002800000 */
[----:B------:R-:W-:Y:S01]  /*3b30*/  ISETP.GT.AND P6, PT, R2, RZ, PT ;  /* 0x000000ff0200720c */ /* 0x000fe20003fc4270 */
[--C-:B------:R-:W-:Y:S01]  /*3b40*/  FFMA.FTZ R207, R80, c[0x0][0x29c], -R201.reuse ;  /* 0x0000a70050cf7a23 */ /* 0x100fe200000108c9 */
[----:B------:R-:W-:Y:S01]  /*3b50*/  ISETP.GT.AND P5, PT, R2, 0x1, PT ;  /* 0x000000010200780c */ /* 0x000fe20003fa4270 */
[--C-:B------:R-:W-:Y:S01]  /*3b60*/  FFMA.FTZ R206, R77, c[0x0][0x29c], -R201.reuse ;  /* 0x0000a7004dce7a23 */ /* 0x100fe200000108c9 */
[----:B------:R-:W-:Y:S02]  /*3b70*/  FSEL R22, R10, -INF , P6 ;  /* 0xff8000000a167808 */ /* 0x000fe40003000000 */
[----:B------:R-:W-:Y:S02]  /*3b80*/  FSEL R19, R11, -INF , P5 ;  /* 0xff8000000b137808 */ /* 0x000fe40002800000 */
[C---:B------:R-:W-:Y:S02]  /*3b90*/  HMMA.16816.F32.BF16 R8, R144.reuse, R148, RZ ;  /* 0x000000949008723c */ /* 0x040fe400000418ff */
[C---:B------:R-:W-:Y:S01]  /*3ba0*/  ISETP.GT.AND P6, PT, R0.reuse, 0x20, PT ;  /* 0x000000200000780c */ /* 0x040fe20003fc4270 */
[--C-:B------:R-:W-:Y:S01]  /*3bb0*/  FFMA.FTZ R239, R19, c[0x0][0x29c], -R200.reuse ;  /* 0x0000a70013ef7a23 */ /* 0x100fe200000108c8 */
[----:B------:R-:W-:Y:S01]  /*3bc0*/  ISETP.GT.AND P5, PT, R0, 0x21, PT ;  /* 0x000000210000780c */ /* 0x000fe20003fa4270 */
[--C-:B------:R-:W-:Y:S01]  /*3bd0*/  FFMA.FTZ R202, R22, c[0x0][0x29c], -R200.reuse ;  /* 0x0000a70016ca7a23 */ /* 0x100fe200000108c8 */
[----:B------:R-:W-:Y:S02]  /*3be0*/  FSEL R18, R12, -INF , P6 ;  /* 0xff8000000c127808 */ /* 0x000fe40003000000 */
[----:B------:R-:W-:Y:S04]  /*3bf0*/  ISETP.GT.AND P6, PT, R2, 0x20, PT ;  /* 0x000000200200780c */ /* 0x000fe80003fc4270 */
[----:B------:R-:W-:Y:S01]  /*3c00*/  FSEL R17, R13, -INF , P5 ;  /* 0xff8000000d117808 */ /* 0x000fe20002800000 */
[--C-:B------:R-:W-:Y:S01]  /*3c10*/  FFMA.FTZ R205, R18, c[0x0][0x29c], -R201.reuse ;  /* 0x0000a70012cd7a23 */ /* 0x100fe200000108c9 */
[----:B------:R-:W-:Y:S02]  /*3c20*/  ISETP.GT.AND P5, PT, R2, 0x21, PT ;  /* 0x000000210200780c */ /* 0x000fe40003fa4270 */
[----:B------:R-:W-:Y:S01]  /*3c30*/  FSEL R16, R14, -INF , P6 ;  /* 0xff8000000e107808 */ /* 0x000fe20003000000 */
[--C-:B------:R-:W-:Y:S01]  /*3c40*/  FFMA.FTZ R204, R17, c[0x0][0x29c], -R201.reuse ;  /* 0x0000a70011cc7a23 */ /* 0x100fe200000108c9 */
[----:B------:R-:W-:Y:S02]  /*3c50*/  FSEL R3, R15, -INF , P5 ;  /* 0xff8000000f037808 */ /* 0x000fe40002800000 */
[-C--:B------:R-:W-:Y:S01]  /*3c60*/  HMMA.16816.F32.BF16 R12, R144, R150.reuse, RZ ;  /* 0x00000096900c723c */ /* 0x080fe200000418ff */
[--C-:B------:R-:W-:Y:S01]  /*3c70*/  FFMA.FTZ R240, R16, c[0x0][0x29c], -R200.reuse ;  /* 0x0000a70010f07a23 */ /* 0x100fe200000108c8 */
[C---:B------:R-:W-:Y:S01]  /*3c80*/  ISETP.GT.AND P6, PT, R0.reuse, 0x40, PT ;  /* 0x000000400000780c */ /* 0x040fe20003fc4270 */
[--C-:B------:R-:W-:Y:S01]  /*3c90*/  FFMA.FTZ R241, R3, c[0x0][0x29c], -R200.reuse ;  /* 0x0000a70003f17a23 */ /* 0x100fe200000108c8 */
[----:B------:R-:W-:Y:S01]  /*3ca0*/  ISETP.GT.AND P5, PT, R0, 0x41, PT ;  /* 0x000000410000780c */ /* 0x000fe20003fa4270 */
[----:B------:R-:W-:Y:S01]  /*3cb0*/  LDS R3, [R244.X4+0x122a0] ;  /* 0x0122a000f4037984 */ /* 0x000fe20000004800 */
[----:B------:R-:W-:Y:S01]  /*3cc0*/  FSEL R24, R24, -INF , P6 ;  /* 0xff80000018187808 */ /* 0x000fe20003000000 */
[----:B------:R-:W-:Y:S01]  /*3cd0*/  IMAD.MOV.U32 R0, RZ, RZ, 0x40 ;  /* 0x00000040ff007424 */ /* 0x000fe200078e00ff */
[C---:B------:R-:W-:Y:S02]  /*3ce0*/  HMMA.16816.F32.BF16 R16, R140.reuse, R150, RZ ;  /* 0x000000968c10723c */ /* 0x040fe400000418ff */
[----:B------:R-:W-:Y:S02]  /*3cf0*/  ISETP.GT.AND P6, PT, R2, 0x40, PT ;  /* 0x000000400200780c */ /* 0x000fe40003fc4270 */
[----:B------:R-:W-:Y:S01]  /*3d00*/  FSEL R25, R25, -INF , P5 ;  /* 0xff80000019197808 */ /* 0x000fe20002800000 */
[--C-:B------:R-:W-:Y:S01]  /*3d10*/  FFMA.FTZ R203, R24, c[0x0][0x29c], -R201.reuse ;  /* 0x0000a70018cb7a23 */ /* 0x100fe200000108c9 */
[----:B------:R-:W-:Y:S02]  /*3d20*/  ISETP.GT.AND P5, PT, R2, 0x41, PT ;  /* 0x000000410200780c */ /* 0x000fe40003fa4270 */
[-C--:B------:R-:W-:Y:S01]  /*3d30*/  HMMA.16816.F32.BF16 R20, R140, R152.reuse, RZ ;  /* 0x000000988c14723c */ /* 0x080fe200000418ff */
[----:B------:R-:W-:Y:S01]  /*3d40*/  FSEL R26, R26, -INF , P6 ;  /* 0xff8000001a1a7808 */ /* 0x000fe20003000000 */
[----:B------:R-:W-:Y:S02]  /*3d50*/  MUFU.EX2 R140, R207 ;  /* 0x000000cf008c7308 */ /* 0x000fe40000000800 */
[----:B------:R-:W-:Y:S01]  /*3d60*/  FSEL R27, R27, -INF , P5 ;  /* 0xff8000001b1b7808 */ /* 0x000fe20002800000 */
[----:B------:R-:W-:Y:S01]  /*3d70*/  FFMA.FTZ R201, R25, c[0x0][0x29c], -R201 ;  /* 0x0000a70019c97a23 */ /* 0x000fe200000108c9 */
[----:B------:R-:W-:Y:S01]  /*3d80*/  SEL R0, R0, 0xffffffc0, !P0 ;  /* 0xffffffc000007807 */ /* 0x000fe20004000000 */
[--C-:B------:R-:W-:Y:S02]  /*3d90*/  FFMA.FTZ R242, R26, c[0x0][0x29c], -R200.reuse ;  /* 0x0000a7001af27a23 */ /* 0x100fe400000108c8 */
[----:B------:R-:W-:Y:S02]  /*3da0*/  FFMA.FTZ R200, R27, c[0x0][0x29c], -R200 ;  /* 0x0000a7001bc87a23 */ /* 0x000fe400000108c8 */
[----:B------:R-:W-:Y:S01]  /*3db0*/  HMMA.16816.F32.BF16 R24, R144, R152, RZ ;  /* 0x000000989018723c */ /* 0x000fe200000418ff */
[----:B------:R-:W-:Y:S01]  /*3dc0*/  MUFU.EX2 R141, R205 ;  /* 0x000000cd008d7308 */ /* 0x000fe20000000800 */
[----:B------:R-:W-:Y:S02]  /*3dd0*/  IMAD.IADD R2, R225, 0x1, R0 ;  /* 0x00000001e1027824 */ /* 0x000fe400078e0200 */
[----:B------:R-:W-:Y:S03]  /*3de0*/  IMAD.IADD R0, R0, 0x1, R226 ;  /* 0x0000000100007824 */ /* 0x000fe600078e02e2 */
[----:B------:R-:W4:Y:S01]  /*3df0*/  LDSM.16.M88.4 R76, [R2+0xe080] ;  /* 0x00e08000024c783b */ /* 0x000f220000000200 */
[-C--:B------:R-:W-:Y:S03]  /*3e00*/  HMMA.16816.F32.BF16 R4, R136, R154.reuse, R4 ;  /* 0x0000009a8804723c */ /* 0x080fe60000041804 */
[----:B------:R-:W-:Y:S04]  /*3e10*/  MUFU.EX2 R143, R204 ;  /* 0x000000cc008f7308 */ /* 0x000fe80000000800 */
[----:B------:R-:W5:Y:S01]  /*3e20*/  LDSM.16.M88.4 R80, [R2+0xf080] ;  /* 0x00f080000250783b */ /* 0x000f620000000200 */
[C---:B------:R-:W-:Y:S05]  /*3e30*/  HMMA.16816.F32.BF16 R8, R156.reuse, R154, R8 ;  /* 0x0000009a9c08723c */ /* 0x040fea0000041808 */
[----:B------:R-:W-:Y:S03]  /*3e40*/  MUFU.EX2 R142, R206 ;  /* 0x000000ce008e7308 */ /* 0x000fe60000000800 */
[-C--:B------:R-:W-:Y:S07]  /*3e50*/  HMMA.16816.F32.BF16 R12, R156, R160.reuse, R12 ;  /* 0x000000a09c0c723c */ /* 0x080fee000004180c */
[----:B------:R-:W-:Y:S01]  /*3e60*/  MUFU.EX2 R145, R202 ;  /* 0x000000ca00917308 */ /* 0x000fe20000000800 */
[C---:B------:R-:W-:Y:S08]  /*3e70*/  HMMA.16816.F32.BF16 R16, R136.reuse, R160, R16 ;  /* 0x000000a08810723c */ /* 0x040ff00000041810 */
[-C--:B------:R-:W-:Y:S01]  /*3e80*/  HMMA.16816.F32.BF16 R20, R136, R162.reuse, R20 ;  /* 0x000000a28814723c */ /* 0x080fe20000041814 */
[----:B------:R-:W-:Y:S07]  /*3e90*/  MUFU.EX2 R137, R209 ;  /* 0x000000d100897308 */ /* 0x000fee0000000800 */
[----:B------:R-:W-:Y:S03]  /*3ea0*/  HMMA.16816.F32.BF16 R24, R156, R162, R24 ;  /* 0x000000a29c18723c */ /* 0x000fe60000041818 */
[----:B------:R-:W-:Y:S05]  /*3eb0*/  MUFU.EX2 R136, R211 ;  /* 0x000000d300887308 */ /* 0x000fea0000000800 */
[-C--:B----4-:R-:W-:Y:S05]  /*3ec0*/  HMMA.16816.F32.BF16 R4, R76, R164.reuse, R4 ;  /* 0x000000a44c04723c */ /* 0x090fea0000041804 */
[----:B------:R-:W-:Y:S03]  /*3ed0*/  MUFU.EX2 R138, R210 ;  /* 0x000000d2008a7308 */ /* 0x000fe60000000800 */
[C---:B-----5:R-:W-:Y:S07]  /*3ee0*/  HMMA.16816.F32.BF16 R8, R80.reuse, R164, R8 ;  /* 0x000000a45008723c */ /* 0x060fee0000041808 */
[----:B------:R-:W-:Y:S01]  /*3ef0*/  MUFU.EX2 R139, R208 ;  /* 0x000000d0008b7308 */ /* 0x000fe20000000800 */
[-C--:B------:R-:W-:Y:S08]  /*3f00*/  HMMA.16816.F32.BF16 R12, R80, R166.reuse, R12 ;  /* 0x000000a6500c723c */ /* 0x080ff0000004180c */
[C---:B------:R-:W-:Y:S01]  /*3f10*/  HMMA.16816.F32.BF16 R16, R76.reuse, R166, R16 ;  /* 0x000000a64c10723c */ /* 0x040fe20000041810 */
[----:B------:R-:W-:Y:S07]  /*3f20*/  MUFU.EX2 R144, R203 ;  /* 0x000000cb00907308 */ /* 0x000fee0000000800 */
[-C--:B------:R-:W-:Y:S01]  /*3f30*/  HMMA.16816.F32.BF16 R20, R76, R168.reuse, R20 ;  /* 0x000000a84c14723c */ /* 0x080fe20000041814 */
[----:B------:R-:W4:Y:S02]  /*3f40*/  LDSM.16.M88.4 R76, [R0+0xe080] ;  /* 0x00e08000004c783b */ /* 0x000f240000000200 */
[----:B------:R-:W-:Y:S05]  /*3f50*/  MUFU.EX2 R201, R201 ;  /* 0x000000c900c97308 */ /* 0x000fea0000000800 */
[----:B------:R-:W-:Y:S01]  /*3f60*/  HMMA.16816.F32.BF16 R24, R80, R168, R24 ;  /* 0x000000a85018723c */ /* 0x000fe20000041818 */
[----:B------:R-:W5:Y:S04]  /*3f70*/  LDSM.16.M88.4 R80, [R0+0xf080] ;  /* 0x00f080000050783b */ /* 0x000f680000000200 */
[----:B------:R-:W-:Y:S03]  /*3f80*/  MUFU.EX2 R200, R200 ;  /* 0x000000c800c87308 */ /* 0x000fe60000000800 */
        /* <DEDUP_REMOVED lines=33> */
[----:B------:R-:W1:Y:S01]  /*41a0*/  LDS R0, [R244.X4+0x12280] ;  /* 0x01228000f4007984 */ /* 0x000e620000004800 */
[-C--:B----4-:R-:W-:Y:S08]  /*41b0*/  HMMA.16816.F32.BF16 R4, R76, R194.reuse, R4 ;  /* 0x000000c24c04723c */ /* 0x090ff00000041804 */
[C---:B-----5:R-:W-:Y:S08]  /*41c0*/  HMMA.16816.F32.BF16 R8, R80.reuse, R194, R8 ;  /* 0x000000c25008723c */ /* 0x060ff00000041808 */
[-C--:B------:R-:W-:Y:S08]  /*41d0*/  HMMA.16816.F32.BF16 R12, R80, R196.reuse, R12 ;  /* 0x000000c4500c723c */ /* 0x080ff0000004180c */
[C---:B------:R-:W-:Y:S04]  /*41e0*/  HMMA.16816.F32.BF16 R16, R76.reuse, R196, R16 ;  /* 0x000000c44c10723c */ /* 0x040fe80000041810 */
[--C-:B-1----:R-:W-:Y:S02]  /*41f0*/  FADD.FTZ R4, R4, -R0.reuse ;  /* 0x8000000004047221 */ /* 0x102fe40000010000 */
[--C-:B------:R-:W-:Y:S02]  /*4200*/  FADD.FTZ R5, R5, -R0.reuse ;  /* 0x8000000005057221 */ /* 0x100fe40000010000 */
[-C--:B------:R-:W-:Y:S01]  /*4210*/  HMMA.16816.F32.BF16 R20, R76, R198.reuse, R20 ;  /* 0x000000c64c14723c */ /* 0x080fe20000041814 */
[----:B------:R-:W1:Y:S03]  /*4220*/  MUFU.EX2 R79, R215 ;  /* 0x000000d7004f7308 */ /* 0x000e660000000800 */
[----:B------:R-:W-:Y:S01]  /*4230*/  FMUL.FTZ R4, R135, R4 ;  /* 0x0000000487047220 */ /* 0x000fe20000410000 */
[C---:B------:R-:W-:Y:S01]  /*4240*/  F2FP.BF16.PACK_AB R135, R134.reuse, R135 ;  /* 0x000000878687723e */ /* 0x040fe200000010ff */
[----:B------:R-:W-:Y:S02]  /*4250*/  FMUL.FTZ R5, R134, R5 ;  /* 0x0000000586057220 */ /* 0x000fe40000410000 */
[----:B------:R-:W-:Y:S03]  /*4260*/  HMMA.16816.F32.BF16 R24, R80, R198, R24 ;  /* 0x000000c65018723c */ /* 0x000fe60000041818 */
[----:B------:R-:W4:Y:S01]  /*4270*/  MUFU.EX2 R78, R214 ;  /* 0x000000d6004e7308 */ /* 0x000f220000000800 */
[--C-:B------:R-:W-:Y:S02]  /*4280*/  FADD.FTZ R7, R7, -R3.reuse ;  /* 0x8000000307077221 */ /* 0x100fe40000010000 */
[--C-:B------:R-:W-:Y:S02]  /*4290*/  FADD.FTZ R6, R6, -R3.reuse ;  /* 0x8000000306067221 */ /* 0x100fe40000010000 */
[--C-:B------:R-:W-:Y:S04]  /*42a0*/  FADD.FTZ R16, R16, -R0.reuse ;  /* 0x8000000010107221 */ /* 0x100fe80000010000 */
[--C-:B------:R-:W-:Y:S01]  /*42b0*/  FADD.FTZ R17, R17, -R0.reuse ;  /* 0x8000000011117221 */ /* 0x100fe20000010000 */
[----:B------:R-:W5:Y:S01]  /*42c0*/  MUFU.EX2 R77, R213 ;  /* 0x000000d5004d7308 */ /* 0x000f620000000800 */
[----:B--2---:R-:W-:Y:S01]  /*42d0*/  FMUL.FTZ R16, R133, R16 ;  /* 0x0000001085107220 */ /* 0x004fe20000410000 */
[----:B---3--:R-:W-:Y:S01]  /*42e0*/  F2FP.BF16.PACK_AB R133, R132, R133 ;  /* 0x000000858485723e */ /* 0x008fe200000010ff */
[--C-:B------:R-:W-:Y:S02]  /*42f0*/  FADD.FTZ R20, R20, -R0.reuse ;  /* 0x8000000014147221 */ /* 0x100fe40000010000 */
[----:B------:R-:W-:Y:S02]  /*4300*/  FADD.FTZ R21, R21, -R0 ;  /* 0x8000000015157221 */ /* 0x000fe40000010000 */
[----:B-1----:R-:W-:Y:S01]  /*4310*/  FMUL.FTZ R0, R79, R20 ;  /* 0x000000144f007220 */ /* 0x002fe20000410000 */
[----:B------:R-:W-:Y:S01]  /*4320*/  F2FP.BF16.PACK_AB R20, R5, R4 ;  /* 0x000000040514723e */ /* 0x000fe200000010ff */
[----:B------:R-:W-:Y:S01]  /*4330*/  FMUL.FTZ R17, R132, R17 ;  /* 0x0000001184117220 */ /* 0x000fe20000410000 */
[----:B------:R-:W1:Y:S01]  /*4340*/  MUFU.EX2 R76, R212 ;  /* 0x000000d4004c7308 */ /* 0x000e620000000800 */
[--C-:B------:R-:W-:Y:S02]  /*4350*/  FADD.FTZ R4, R19, -R3.reuse ;  /* 0x8000000313047221 */ /* 0x100fe40000010000 */
[--C-:B------:R-:W-:Y:S01]  /*4360*/  FADD.FTZ R22, R22, -R3.reuse ;  /* 0x8000000316167221 */ /* 0x100fe20000010000 */
[C---:B----4-:R-:W-:Y:S01]  /*4370*/  F2FP.BF16.PACK_AB R132, R78.reuse, R79 ;  /* 0x0000004f4e84723e */ /* 0x050fe200000010ff */
[----:B------:R-:W-:Y:S02]  /*4380*/  FMUL.FTZ R21, R78, R21 ;  /* 0x000000154e157220 */ /* 0x000fe40000410000 */
[--C-:B------:R-:W-:Y:S02]  /*4390*/  FADD.FTZ R8, R8, -R2.reuse ;  /* 0x8000000208087221 */ /* 0x100fe40000010000 */
[--C-:B------:R-:W-:Y:S01]  /*43a0*/  FADD.FTZ R12, R12, -R2.reuse ;  /* 0x800000020c0c7221 */ /* 0x100fe20000010000 */
[----:B------:R-:W2:Y:S01]  /*43b0*/  MUFU.EX2 R134, R239 ;  /* 0x000000ef00867308 */ /* 0x000ea20000000800 */
[--C-:B------:R-:W-:Y:S02]  /*43c0*/  FADD.FTZ R13, R13, -R2.reuse ;  /* 0x800000020d0d7221 */ /* 0x100fe40000010000 */
[----:B------:R-:W-:Y:S02]  /*43d0*/  FMUL.FTZ R80, R137, R22 ;  /* 0x0000001689507220 */ /* 0x000fe40000410000 */
[----:B-----5:R-:W-:Y:S02]  /*43e0*/  FMUL.FTZ R6, R77, R6 ;  /* 0x000000064d067220 */ /* 0x020fe40000410000 */
[----:B------:R-:W-:Y:S02]  /*43f0*/  FMUL.FTZ R22, R140, R8 ;  /* 0x000000088c167220 */ /* 0x000fe40000410000 */
[----:B------:R-:W-:Y:S01]  /*4400*/  FMUL.FTZ R8, R143, R13 ;  /* 0x0000000d8f087220 */ /* 0x000fe20000410000 */
[----:B------:R-:W-:Y:S01]  /*4410*/  MUFU.EX2 R79, R240 ;  /* 0x000000f0004f7308 */ /* 0x000fe20000000800 */
[--C-:B------:R-:W-:Y:S02]  /*4420*/  FADD.FTZ R18, R18, -R3.reuse ;  /* 0x8000000312127221 */ /* 0x100fe40000010000 */
[----:B------:R-:W-:Y:S01]  /*4430*/  FADD.FTZ R23, R23, -R3 ;  /* 0x8000000317177221 */ /* 0x000fe20000010000 */
[C---:B-1----:R-:W-:Y:S01]  /*4440*/  F2FP.BF16.PACK_AB R78, R76.reuse, R77 ;  /* 0x0000004d4c4e723e */ /* 0x042fe200000010ff */
[----:B------:R-:W-:Y:S01]  /*4450*/  FMUL.FTZ R7, R76, R7 ;  /* 0x000000074c077220 */ /* 0x000fe20000410000 */
[----:B------:R-:W-:Y:S01]  /*4460*/  F2FP.BF16.PACK_AB R76, R21, R0 ;  /* 0x00000000154c723e */ /* 0x000fe200000010ff */
[----:B------:R-:W-:Y:S01]  /*4470*/  FMUL.FTZ R3, R141, R12 ;  /* 0x0000000c8d037220 */ /* 0x000fe20000410000 */
[----:B------:R-:W1:Y:S01]  /*4480*/  LDS R0, [R244.X4+0x12320] ;  /* 0x01232000f4007984 */ /* 0x000e620000004800 */
[----:B------:R-:W-:Y:S01]  /*4490*/  F2FP.BF16.PACK_AB R77, R17, R16 ;  /* 0x00000010114d723e */ /* 0x000fe200000010ff */
[----:B------:R-:W3:Y:S01]  /*44a0*/  MUFU.EX2 R19, R241 ;  /* 0x000000f100137308 */ /* 0x000ee20000000800 */
[----:B------:R-:W-:Y:S01]  /*44b0*/  F2FP.BF16.PACK_AB R21, R7, R6 ;  /* 0x000000060715723e */ /* 0x000fe200000010ff */
[----:B------:R-:W-:Y:S01]  /*44c0*/  STS [R235+0x12480], R135 ;  /* 0x01248087eb007388 */ /* 0x000fe20000000800 */
[----:B------:R-:W-:Y:S01]  /*44d0*/  F2FP.BF16.PACK_AB R7, R142, R140 ;  /* 0x0000008c8e07723e */ /* 0x000fe200000010ff */
[--C-:B------:R-:W-:Y:S01]  /*44e0*/  FADD.FTZ R25, R25, -R2.reuse ;  /* 0x8000000219197221 */ /* 0x100fe20000010000 */
[----:B------:R-:W-:Y:S01]  /*44f0*/  F2FP.BF16.PACK_AB R8, R8, R3 ;  /* 0x000000030808723e */ /* 0x000fe200000010ff */
[----:B------:R-:W-:Y:S01]  /*4500*/  STS [R236], R78 ;  /* 0x0000004eec007388 */ /* 0x000fe20000000800 */
[----:B--2---:R-:W-:Y:S01]  /*4510*/  F2FP.BF16.PACK_AB R3, R134, R145 ;  /* 0x000000918603723e */ /* 0x004fe200000010ff */
[--C-:B------:R-:W-:Y:S01]  /*4520*/  FADD.FTZ R9, R9, -R2.reuse ;  /* 0x8000000209097221 */ /* 0x100fe20000010000 */
[----:B------:R-:W-:Y:S01]  /*4530*/  F2FP.BF16.PACK_AB R17, R138, R136 ;  /* 0x000000888a11723e */ /* 0x000fe200000010ff */
[----:B------:R-:W-:Y:S01]  /*4540*/  STS [R235+0x12c80], R7 ;  /* 0x012c8007eb007388 */ /* 0x000fe20000000800 */
[----:B------:R-:W-:Y:S01]  /*4550*/  F2FP.BF16.PACK_AB R6, R143, R141 ;  /* 0x0000008d8f06723e */ /* 0x000fe200000010ff */
[----:B------:R-:W-:Y:S01]  /*4560*/  FADD.FTZ R24, R24, -R2 ;  /* 0x8000000218187221 */ /* 0x000fe20000010000 */
[----:B------:R-:W-:Y:S01]  /*4570*/  F2FP.BF16.PACK_AB R16, R139, R137 ;  /* 0x000000898b10723e */ /* 0x000fe200000010ff */
[----:B------:R-:W-:Y:S01]  /*4580*/  STS [R236+0x800], R3 ;  /* 0x00080003ec007388 */ /* 0x000fe20000000800 */
[----:B------:R-:W-:Y:S02]  /*4590*/  FMUL.FTZ R81, R136, R18 ;  /* 0x0000001288517220 */ /* 0x000fe40000410000 */
[----:B------:R-:W2:Y:S01]  /*45a0*/  MUFU.EX2 R18, R242 ;  /* 0x000000f200127308 */ /* 0x000ea20000000800 */
[----:B------:R-:W-:Y:S01]  /*45b0*/  STS [R235+0x13480], R133 ;  /* 0x01348085eb007388 */ /* 0x000fe20000000800 */
[----:B------:R-:W-:Y:S01]  /*45c0*/  FMUL.FTZ R138, R138, R4 ;  /* 0x000000048a8a7220 */ /* 0x000fe20000410000 */
[----:B------:R-:W-:Y:S01]  /*45d0*/  F2FP.BF16.PACK_AB R4, R201, R144 ;  /* 0x00000090c904723e */ /* 0x000fe200000010ff */
[----:B------:R-:W-:Y:S01]  /*45e0*/  FMUL.FTZ R5, R142, R9 ;  /* 0x000000098e057220 */ /* 0x000fe20000410000 */
[----:B------:R-:W-:Y:S01]  /*45f0*/  STS [R236+0x1000], R17 ;  /* 0x00100011ec007388 */ /* 0x000fe20000000800 */
[----:B------:R-:W-:Y:S01]  /*4600*/  FMUL.FTZ R23, R139, R23 ;  /* 0x000000178b177220 */ /* 0x000fe20000410000 */
[----:B---3--:R-:W-:Y:S01]  /*4610*/  F2FP.BF16.PACK_AB R2, R19, R79 ;  /* 0x0000004f1302723e */ /* 0x008fe200000010ff */
[----:B------:R-:W-:Y:S01]  /*4620*/  FMUL.FTZ R24, R144, R24 ;  /* 0x0000001890187220 */ /* 0x000fe20000410000 */
[----:B------:R-:W-:Y:S01]  /*4630*/  STS [R235+0x13c80], R6 ;  /* 0x013c8006eb007388 */ /* 0x000fe20000000800 */
[----:B------:R-:W-:Y:S01]  /*4640*/  F2FP.BF16.PACK_AB R5, R5, R22 ;  /* 0x000000160505723e */ /* 0x000fe200000010ff */
[----:B------:R-:W-:Y:S01]  /*4650*/  FMUL.FTZ R12, R201, R25 ;  /* 0x00000019c90c7220 */ /* 0x000fe20000410000 */
[----:B------:R-:W-:Y:S01]  /*4660*/  F2FP.BF16.PACK_AB R9, R138, R81 ;  /* 0x000000518a09723e */ /* 0x000fe200000010ff */
[----:B------:R2:W-:Y:S01]  /*4670*/  STS [R236+0x1800], R2 ;  /* 0x00180002ec007388 */ /* 0x0005e20000000800 */
[----:B------:R-:W-:Y:S02]  /*4680*/  F2FP.BF16.PACK_AB R13, R23, R80 ;  /* 0x00000050170d723e */ /* 0x000fe400000010ff */
[----:B------:R-:W-:Y:S01]  /*4690*/  F2FP.BF16.PACK_AB R12, R12, R24 ;  /* 0x000000180c0c723e */ /* 0x000fe200000010ff */
[----:B------:R-:W-:Y:S04]  /*46a0*/  STS [R235+0x14480], R132 ;  /* 0x01448084eb007388 */ /* 0x000fe80000000800 */
[----:B------:R-:W-:Y:S01]  /*46b0*/  STS [R236+0x2000], R16 ;  /* 0x00200010ec007388 */ /* 0x000fe20000000800 */
[--C-:B-1----:R-:W-:Y:S02]  /*46c0*/  FADD.FTZ R10, R10, -R0.reuse ;  /* 0x800000000a0a7221 */ /* 0x102fe40000010000 */
[--C-:B------:R-:W-:Y:S01]  /*46d0*/  FADD.FTZ R11, R11, -R0.reuse ;  /* 0x800000000b0b7221 */ /* 0x100fe20000010000 */
[----:B------:R-:W-:Y:S01]  /*46e0*/  STS [R235+0x14c80], R4 ;  /* 0x014c8004eb007388 */ /* 0x000fe20000000800 */
[----:B------:R-:W-:Y:S02]  /*46f0*/  FMUL.FTZ R10, R145, R10 ;  /* 0x0000000a910a7220 */ /* 0x000fe40000410000 */
[----:B------:R-:W-:Y:S02]  /*4700*/  FMUL.FTZ R11, R134, R11 ;  /* 0x0000000b860b7220 */ /* 0x000fe40000410000 */
[--C-:B------:R-:W-:Y:S02]  /*4710*/  FADD.FTZ R14, R14, -R0.reuse ;  /* 0x800000000e0e7221 */ /* 0x100fe40000010000 */
[--C-:B------:R-:W-:Y:S02]  /*4720*/  FADD.FTZ R15, R15, -R0.reuse ;  /* 0x800000000f0f7221 */ /* 0x100fe40000010000 */
[----:B------:R-:W-:Y:S02]  /*4730*/  FMUL.FTZ R14, R79, R14 ;  /* 0x0000000e4f0e7220 */ /* 0x000fe40000410000 */
[----:B------:R-:W-:Y:S01]  /*4740*/  FMUL.FTZ R15, R19, R15 ;  /* 0x0000000f130f7220 */ /* 0x000fe20000410000 */
[----:B--2---:R-:W-:Y:S01]  /*4750*/  F2FP.BF16.PACK_AB R2, R200, R18 ;  /* 0x00000012c802723e */ /* 0x004fe200000010ff */
[--C-:B------:R-:W-:Y:S02]  /*4760*/  FADD.FTZ R26, R26, -R0.reuse ;  /* 0x800000001a1a7221 */ /* 0x100fe40000010000 */
[----:B------:R-:W-:Y:S01]  /*4770*/  FADD.FTZ R27, R27, -R0 ;  /* 0x800000001b1b7221 */ /* 0x000fe20000010000 */
[----:B------:R-:W-:Y:S01]  /*4780*/  F2FP.BF16.PACK_AB R0, R15, R14 ;  /* 0x0000000e0f00723e */ /* 0x000fe200000010ff */
[----:B------:R1:W-:Y:S01]  /*4790*/  STS [R236+0x2800], R2 ;  /* 0x00280002ec007388 */ /* 0x0003e20000000800 */
[----:B------:R-:W-:Y:S02]  /*47a0*/  FMUL.FTZ R18, R18, R26 ;  /* 0x0000001a12127220 */ /* 0x000fe40000410000 */
[----:B------:R-:W-:Y:S01]  /*47b0*/  FMUL.FTZ R200, R200, R27 ;  /* 0x0000001bc8c87220 */ /* 0x000fe20000410000 */
        /* <DEDUP_REMOVED lines=97> */
[----:B------:R-:W3:Y:S01]  /*4dd0*/  LDL R237, [R1+0x2c] ;  /* 0x00002c0001ed7983 */ /* 0x000ee20000100800 */
[----:B------:R-:W-:Y:S02]  /*4de0*/  IMAD R4, R2, c[0x0][0x208], RZ ;  /* 0x0000820002047a24 */ /* 0x000fe400078e02ff */
[C---:B------:R-:W-:Y:S01]  /*4df0*/  IMAD.WIDE.U32 R2, R234.reuse, c[0x0][0x208], RZ ;  /* 0x00008200ea027a25 */ /* 0x040fe200078e00ff */
[----:B------:R-:W4:Y:S03]  /*4e00*/  LDL.64 R238, [R1] ;  /* 0x0000000001ee7983 */ /* 0x000f260000100a00 */
[----:B------:R-:W-:Y:S02]  /*4e10*/  IMAD R4, R234, c[0x0][0x20c], R4 ;  /* 0x00008300ea047a24 */ /* 0x000fe400078e0204 */
[C---:B------:R-:W-:Y:S02]  /*4e20*/  IMAD.SHL.U32 R6, R2.reuse, 0x40, RZ ;  /* 0x0000004002067824 */ /* 0x040fe400078e00ff */
[----:B------:R-:W-:Y:S05]  /*4e30*/  IMAD.IADD R3, R3, 0x1, R4 ;  /* 0x0000000103037824 */ /* 0x000fea00078e0204 */
[----:B------:R-:W-:Y:S02]  /*4e40*/  SHF.L.U64.HI R3, R2, 0x6, R3 ;  /* 0x0000000602037819 */ /* 0x000fe40000010203 */
[C---:B--2---:R-:W-:Y:S02]  /*4e50*/  IADD3 R4, P1, R5.reuse, R240, RZ ;  /* 0x000000f005047210 */ /* 0x044fe40007f3e0ff */
[----:B------:R-:W1:Y:S02]  /*4e60*/  S2R R240, SR_TID.X ;  /* 0x0000000000f07919 */ /* 0x000e640000002100 */
[----:B---3--:R-:W-:Y:S02]  /*4e70*/  LEA.HI.X.SX32 R7, R5, R237, 0x1, P1 ;  /* 0x000000ed05077211 */ /* 0x008fe400008f0eff */
[----:B------:R-:W-:Y:S02]  /*4e80*/  LOP3.LUT P1, RZ, R248, 0x1, RZ, 0xc0, !PT ;  /* 0x00000001f8ff7812 */ /* 0x000fe4000782c0ff */
[----:B----4-:R-:W-:Y:S04]  /*4e90*/  IADD3 R10, P6, P5, R238, UR12, R6 ;  /* 0x0000000cee0a7c10 */ /* 0x010fe8000fdde006 */
[----:B------:R-:W-:Y:S02]  /*4ea0*/  IADD3.X R11, R251, UR6, R3, P6, P5 ;  /* 0x00000006fb0b7c10 */ /* 0x000fe4000b7ea403 */
[C---:B------:R-:W-:Y:S04]  /*4eb0*/  LEA R8, P5, R4.reuse, c[0x0][0x280], 0x2 ;  /* 0x0000a00004087a11 */ /* 0x040fe800078a10ff */
[----:B------:R-:W-:Y:S02]  /*4ec0*/  LEA.HI.X R9, R4, c[0x0][0x284], R7, 0x2, P5 ;  /* 0x0000a10004097a11 */ /* 0x000fe400028f1407 */
[----:B-1----:R-:W-:Y:S04]  /*4ed0*/  SHF.R.S32.HI R237, RZ, 0x1f, R240 ;  /* 0x0000001fffed7819 */ /* 0x002fe800000114f0 */
[----:B------:R-:W-:Y:S04]  /*4ee0*/  LEA.HI R237, R237, R240, RZ, 0x3 ;  /* 0x000000f0eded7211 */ /* 0x000fe800078f18ff */
[----:B------:R-:W-:Y:S04]  /*4ef0*/  SHF.R.S32.HI R237, RZ, 0x3, R237 ;  /* 0x00000003ffed7819 */ /* 0x000fe800000114ed */
[----:B------:R-:W-:Y:S02]  /*4f00*/  IADD3 R2, -R237, R245, -R5 ;  /* 0x000000f5ed027210 */ /* 0x000fe40007ffe905 */
[----:B------:R-:W-:Y:S02]  /*4f10*/  IADD3 R5, P6, R6, R238, RZ ;  /* 0x000000ee06057210 */ /* 0x000fe40007fde0ff */
[----:B------:R-:W1:Y:S01]  /*4f20*/  S2R R238, SR_TID.X ;  /* 0x0000000000ee7919 */ /* 0x000e620000002100 */
[C---:B------:R-:W-:Y:S02]  /*4f30*/  ISETP.LT.OR P5, PT, R2.reuse, 0x1, !P1 ;  /* 0x000000010200780c */ /* 0x040fe40004fa1670 */
[----:B------:R-:W-:Y:S01]  /*4f40*/  IMAD.X R3, R3, 0x1, R251, P6 ;  /* 0x0000000103037824 */ /* 0x000fe200030e06fb */
[C---:B------:R-:W-:Y:S02]  /*4f50*/  LEA R6, P6, R5.reuse, c[0x0][0x1f0], 0x1 ;  /* 0x00007c0005067a11 */ /* 0x040fe400078c08ff */
[----:B------:R-:W-:Y:S02]  /*4f60*/  ISETP.LT.OR P1, PT, R2, 0x21, !P1 ;  /* 0x000000210200780c */ /* 0x000fe40004f21670 */
[----:B------:R-:W-:Y:S02]  /*4f70*/  LEA.HI.X R7, R5, c[0x0][0x1f4], R3, 0x1, P6 ;  /* 0x00007d0005077a11 */ /* 0x000fe400030f0c03 */
[C---:B------:R-:W-:Y:S04]  /*4f80*/  LEA R4, P6, R10.reuse, c[0x0][0x1f0], 0x1 ;  /* 0x00007c000a047a11 */ /* 0x040fe800078c08ff */
        /* <DEDUP_REMOVED lines=13> */
.L_x_904:
[-C--:B-1234-:R-:W-:Y:S01]  /*5060*/  HMMA.16816.F32.BF16 R4, R80, R16.reuse, RZ ;  /* 0x000000105004723c */ /* 0x09efe200000418ff */
[----:B------:R-:W2:Y:S01]  /*5070*/  LDL.64 R238, [R1+0x30] ;  /* 0x0000300001ee7983 */ /* 0x000ea20000100a00 */
[----:B------:R-:W-:Y:S01]  /*5080*/  UIADD3 UR7, UR8, 0x1, URZ ;  /* 0x0000000108077890 */ /* 0x000fe2000fffe03f */
[----:B------:R-:W-:Y:S01]  /*5090*/  ISETP.GE.AND P5, PT, R217, 0x1, PT ;  /* 0x00000001d900780c */ /* 0x000fe20003fa6270 */
[----:B------:R-:W-:Y:S01]  /*50a0*/  UISETP.GE.AND UP0, UPT, UR8, 0x1, UPT ;  /* 0x000000010800788c */ /* 0x000fe2000bf06270 */
[----:B------:R-:W3:Y:S03]  /*50b0*/  LDL R2, [R1+0x14] ;  /* 0x0000140001027983 */ /* 0x000ee60000100800 */
[C---:B------:R-:W-:Y:S01]  /*50c0*/  HMMA.16816.F32.BF16 R8, R132.reuse, R16, RZ ;  /* 0x000000108408723c */ /* 0x040fe200000418ff */
[----:B------:R-:W4:Y:S01]  /*50d0*/  LDL R237, [R1+0x3c] ;  /* 0x00003c0001ed7983 */ /* 0x000f220000100800 */
[----:B------:R-:W-:Y:S03]  /*50e0*/  USEL UR8, UR7, URZ, !UP0 ;  /* 0x0000003f07087287 */ /* 0x000fe6000c000000 */
[----:B------:R-:W-:Y:S03]  /*50f0*/  LDSM.16.M88.4 R140, [R221+0x1800] ;  /* 0x00180000dd8c783b */ /* 0x000fe60000000200 */
[-C--:B------:R-:W-:Y:S01]  /*5100*/  HMMA.16816.F32.BF16 R12, R132, R18.reuse, RZ ;  /* 0x00000012840c723c */ /* 0x080fe200000418ff */
[----:B------:R-:W-:Y:S04]  /*5110*/  LDSM.16.MT88.4 R144, [R0+0x4080] ;  /* 0x004080000090783b */ /* 0x000fe80000004200 */
[----:B------:R-:W-:Y:S03]  /*5120*/  LDSM.16.MT88.4 R156, [R0+0x1880] ;  /* 0x00188000009c783b */ /* 0x000fe60000004200 */
        /* <DEDUP_REMOVED lines=25> */
[----:B------:R-:W5:Y:S07]  /*52c0*/  LDSM.16.MT88.4 R140, [R0+0x4880] ;  /* 0x00488000008c783b */ /* 0x000f6e0000004200 */
[----:B------:R-:W-:Y:S01]  /*52d0*/  HMMA.16816.F32.BF16 R80, R132, R146, R80 ;  /* 0x000000928450723c */ /* 0x000fe20000041850 */
[----:B------:R-:W-:Y:S04]  /*52e0*/  LDSM.16.M88.4 R132, [R221+0x2000] ;  /* 0x00200000dd84783b */ /* 0x000fe80000000200 */
[----:B------:R-:W5:Y:S03]  /*52f0*/  LDSM.16.MT88.4 R144, [R0+0x2080] ;  /* 0x002080000090783b */ /* 0x000f660000004200 */
[-C--:B-1----:R-:W-:Y:S08]  /*5300*/  HMMA.16816.F32.BF16 R4, R136, R156.reuse, R4 ;  /* 0x0000009c8804723c */ /* 0x082ff00000041804 */
[C---:B------:R-:W-:Y:S08]  /*5310*/  HMMA.16816.F32.BF16 R8, R200.reuse, R156, R8 ;  /* 0x0000009cc808723c */ /* 0x040ff00000041808 */
[-C--:B------:R-:W-:Y:S08]  /*5320*/  HMMA.16816.F32.BF16 R12, R200, R158.reuse, R12 ;  /* 0x0000009ec80c723c */ /* 0x080ff0000004180c */
[C---:B------:R-:W-:Y:S01]  /*5330*/  HMMA.16816.F32.BF16 R16, R136.reuse, R158, R16 ;  /* 0x0000009e8810723c */ /* 0x040fe20000041810 */
[----:B------:R-:W1:Y:S07]  /*5340*/  LDSM.16.M88.4 R156, [R221+0x2800] ;  /* 0x00280000dd9c783b */ /* 0x000e6e0000000200 */
[-C--:B-----5:R-:W-:Y:S08]  /*5350*/  HMMA.16816.F32.BF16 R20, R136, R140.reuse, R20 ;  /* 0x0000008c8814723c */ /* 0x0a0ff00000041814 */
[C---:B------:R-:W-:Y:S08]  /*5360*/  HMMA.16816.F32.BF16 R24, R200.reuse, R140, R24 ;  /* 0x0000008cc818723c */ /* 0x040ff00000041818 */
[-C--:B------:R-:W-:Y:S01]  /*5370*/  HMMA.16816.F32.BF16 R76, R200, R142.reuse, R76 ;  /* 0x0000008ec84c723c */ /* 0x080fe2000004184c */
[----:B------:R-:W5:Y:S07]  /*5380*/  LDSM.16.MT88.4 R200, [R0+0x5080] ;  /* 0x0050800000c8783b */ /* 0x000f6e0000004200 */
[----:B------:R-:W-:Y:S01]  /*5390*/  HMMA.16816.F32.BF16 R80, R136, R142, R80 ;  /* 0x0000008e8850723c */ /* 0x000fe20000041850 */
[----:B------:R-:W-:Y:S04]  /*53a0*/  LDSM.16.M88.4 R136, [R223+0x2000] ;  /* 0x00200000df88783b */ /* 0x000fe80000000200 */
[----:B------:R-:W2:Y:S03]  /*53b0*/  LDSM.16.MT88.4 R140, [R0+0x2880] ;  /* 0x00288000008c783b */ /* 0x000ea60000004200 */
[-C--:B------:R-:W-:Y:S08]  /*53c0*/  HMMA.16816.F32.BF16 R4, R132, R144.reuse, R4 ;  /* 0x000000908404723c */ /* 0x080ff00000041804 */
[C---:B-1----:R-:W-:Y:S08]  /*53d0*/  HMMA.16816.F32.BF16 R8, R156.reuse, R144, R8 ;  /* 0x000000909c08723c */ /* 0x042ff00000041808 */
[-C--:B------:R-:W-:Y:S08]  /*53e0*/  HMMA.16816.F32.BF16 R12, R156, R146.reuse, R12 ;  /* 0x000000929c0c723c */ /* 0x080ff0000004180c */
[C---:B------:R-:W-:Y:S01]  /*53f0*/  HMMA.16816.F32.BF16 R16, R132.reuse, R146, R16 ;  /* 0x000000928410723c */ /* 0x040fe20000041810 */
[----:B------:R-:W1:Y:S07]  /*5400*/  LDSM.16.M88.4 R144, [R223+0x2800] ;  /* 0x00280000df90783b */ /* 0x000e6e0000000200 */
[-C--:B-----5:R-:W-:Y:S08]  /*5410*/  HMMA.16816.F32.BF16 R20, R132, R200.reuse, R20 ;  /* 0x000000c88414723c */ /* 0x0a0ff00000041814 */
[C---:B------:R-:W-:Y:S08]  /*5420*/  HMMA.16816.F32.BF16 R24, R156.reuse, R200, R24 ;  /* 0x000000c89c18723c */ /* 0x040ff00000041818 */
[-C--:B------:R-:W-:Y:S01]  /*5430*/  HMMA.16816.F32.BF16 R76, R156, R202.reuse, R76 ;  /* 0x000000ca9c4c723c */ /* 0x080fe2000004184c */
[----:B------:R5:W3:Y:S07]  /*5440*/  LDSM.16.MT88.4 R156, [R0+0x5880] ;  /* 0x00588000009c783b */ /* 0x000aee0000004200 */
[----:B------:R-:W-:Y:S01]  /*5450*/  HMMA.16816.F32.BF16 R80, R132, R202, R80 ;  /* 0x000000ca8450723c */ /* 0x000fe20000041850 */
[----:B------:R-:W-:Y:S07]  /*5460*/  LDSM.16.MT88.4 R132, [R216+0x17880] ;  /* 0x01788000d884783b */ /* 0x000fee0000004200 */
[-C--:B--2---:R-:W-:Y:S08]  /*5470*/  HMMA.16816.F32.BF16 R4, R136, R140.reuse, R4 ;  /* 0x0000008c8804723c */ /* 0x084ff00000041804 */
[C---:B-1----:R-:W-:Y:S04]  /*5480*/  HMMA.16816.F32.BF16 R8, R144.reuse, R140, R8 ;  /* 0x0000008c9008723c */ /* 0x042fe80000041808 */
[----:B-----5:R-:W-:Y:S04]  /*5490*/  IMAD.SHL.U32 R0, R246, 0x2000, RZ ;  /* 0x00002000f6007824 */ /* 0x020fe800078e00ff */
[-C--:B------:R-:W-:Y:S04]  /*54a0*/  HMMA.16816.F32.BF16 R12, R144, R142.reuse, R12 ;  /* 0x0000008e900c723c */ /* 0x080fe8000004180c */
[C---:B------:R-:W-:Y:S04]  /*54b0*/  IADD3 R3, P1, R0.reuse, R238, RZ ;  /* 0x000000ee00037210 */ /* 0x040fe80007f3e0ff */
[C---:B------:R-:W-:Y:S01]  /*54c0*/  HMMA.16816.F32.BF16 R16, R136.reuse, R142, R16 ;  /* 0x0000008e8810723c */ /* 0x040fe20000041810 */
[----:B------:R-:W-:Y:S03]  /*54d0*/  LDSM.16.MT88.4 R140, [R216+0x18080] ;  /* 0x01808000d88c783b */ /* 0x000fe60000004200 */
[----:B----4-:R-:W-:Y:S01]  /*54e0*/  LEA.HI.X.SX32 R0, R0, R237, 0x1, P1 ;  /* 0x000000ed00007211 */ /* 0x010fe200008f0eff */
[----:B---3--:R-:W-:Y:S01]  /*54f0*/  IMAD.MOV.U32 R237, RZ, RZ, R2 ;  /* 0x000000ffffed7224 */ /* 0x008fe200078e0002 */
[C---:B------:R-:W-:Y:S02]  /*5500*/  LEA R2, P1, R3.reuse, c[0x0][0x220], 0x2 ;  /* 0x0000880003027a11 */ /* 0x040fe400078210ff */
[-C--:B------:R-:W-:Y:S04]  /*5510*/  HMMA.16816.F32.BF16 R20, R136, R156.reuse, R20 ;  /* 0x0000009c8814723c */ /* 0x080fe80000041814 */
[----:B------:R-:W-:Y:S01]  /*5520*/  LEA.HI.X R3, R3, c[0x0][0x224], R0, 0x2, P1 ;  /* 0x0000890003037a11 */ /* 0x000fe200008f1400 */
[C---:B------:R-:W-:Y:S01]  /*5530*/  IMAD R0, R217.reuse, 0x2000, R228 ;  /* 0x00002000d9007824 */ /* 0x040fe200078e02e4 */
[----:B------:R-:W-:Y:S02]  /*5540*/  ISETP.GE.AND P1, PT, R234, R237, PT ;  /* 0x000000edea00720c */ /* 0x000fe40003f26270 */
[C---:B------:R-:W-:Y:S01]  /*5550*/  HMMA.16816.F32.BF16 R24, R144.reuse, R156, R24 ;  /* 0x0000009c9018723c */ /* 0x040fe20000041818 */
[----:B------:R-:W-:Y:S03]  /*5560*/  RED.E.ADD.F32.FTZ.RN.STRONG.GPU [R2.64], R4 ;  /* 0x000000040200798e */ /* 0x000fe6000c10e78a */
[----:B------:R-:W-:Y:S01]  /*5570*/  IMAD.SHL.U32 R0, R0, 0x2, RZ ;  /* 0x0000000200007824 */ /* 0x000fe200078e00ff */
[----:B------:R-:W-:Y:S01]  /*5580*/  RED.E.ADD.F32.FTZ.RN.STRONG.GPU [R2.64+0x400], R5 ;  /* 0x000400050200798e */ /* 0x000fe2000c10e78a */
[----:B------:R-:W-:Y:S02]  /*5590*/  IADD3 R217, R217, 0x1, RZ ;  /* 0x00000001d9d97810 */ /* 0x000fe40007ffe0ff */
[-C--:B------:R-:W-:Y:S01]  /*55a0*/  HMMA.16816.F32.BF16 R76, R144, R158.reuse, R76 ;  /* 0x0000009e904c723c */ /* 0x080fe2000004184c */
[----:B------:R-:W-:Y:S03]  /*55b0*/  RED.E.ADD.F32.FTZ.RN.STRONG.GPU [R2.64+0x800], R6 ;  /* 0x000800060200798e */ /* 0x000fe6000c10e78a */
[----:B------:R-:W-:Y:S01]  /*55c0*/  SEL R217, R217, RZ, !P5 ;  /* 0x000000ffd9d97207 */ /* 0x000fe20006800000 */
[----:B------:R-:W-:Y:S03]  /*55d0*/  RED.E.ADD.F32.FTZ.RN.STRONG.GPU [R2.64+0xc00], R7 ;  /* 0x000c00070200798e */ /* 0x000fe6000c10e78a */
[----:B------:R-:W-:Y:S01]  /*55e0*/  HMMA.16816.F32.BF16 R80, R136, R158, R80 ;  /* 0x0000009e8850723c */ /* 0x000fe20000041850 */
        /* <DEDUP_REMOVED lines=144> */
.L_x_902:
        /* <DEDUP_REMOVED lines=20> */
[----:B------:R-:W-:Y:S02]  /*6030*/  LEA.HI R2, R27, R77, RZ, 0x5 ;  /* 0x0000004d1b027211 */ /* 0x000fe400078f28ff */
[--C-:B------:R-:W-:Y:S02]  /*6040*/  SHF.R.S32.HI R6, RZ, 0x2, R4.reuse ;  /* 0x00000002ff067819 */ /* 0x100fe40000011404 */
[----:B------:R-:W-:Y:S02]  /*6050*/  SHF.R.S32.HI R0, RZ, 0x1f, R4 ;  /* 0x0000001fff007819 */ /* 0x000fe40000011404 */
[----:B------:R-:W-:-:S02]  /*6060*/  SHF.R.S32.HI R3, RZ, 0x5, R2 ;  /* 0x00000005ff037819 */ /* 0x000fc40000011402 */
[----:B------:R-:W-:Y:S02]  /*6070*/  LEA.HI R0, R0, R6, RZ, 0x3 ;  /* 0x0000000600007211 */ /* 0x000fe400078f18ff */
[----:B-1----:R-:W-:Y:S02]  /*6080*/  LEA.HI R5, R27, R77, RZ, 0x6 ;  /* 0x0000004d1b057211 */ /* 0x002fe400078f30ff */
        /* <DEDUP_REMOVED lines=120> */
.L_x_907:
        /* <DEDUP_REMOVED lines=63> */
.L_x_909:
[----:B-1--4-:R-:W-:Y:S05]  /*6c00*/  BSYNC B0 ;  /* 0x0000000000007941 */ /* 0x012fea0003800000 */
.L_x_908:
        /* <DEDUP_REMOVED lines=16> */
.L_x_911:
[----:B------:R-:W-:Y:S05]  /*6d10*/  BSYNC B0 ;  /* 0x0000000000007941 */ /* 0x000fea0003800000 */
.L_x_910:
        /* <DEDUP_REMOVED lines=16> */
.L_x_913:
[----:B------:R-:W-:Y:S05]  /*6e20*/  BSYNC B0 ;  /* 0x0000000000007941 */ /* 0x000fea0003800000 */
.L_x_912:
        /* <DEDUP_REMOVED lines=16> */
.L_x_915:
[----:B------:R-:W-:Y:S05]  /*6f30*/  BSYNC B0 ;  /* 0x0000000000007941 */ /* 0x000fea0003800000 */
.L_x_914:
        /* <DEDUP_REMOVED lines=16> */
.L_x_917:
[----:B------:R-:W-:Y:S05]  /*7040*/  BSYNC B0 ;  /* 0x0000000000007941 */ /* 0x000fea0003800000 */
.L_x_916:
        /* <DEDUP_REMOVED lines=16> */
.L_x_919:
[----:B------:R-:W-:Y:S05]  /*7150*/  BSYNC B0 ;  /* 0x0000000000007941 */ /* 0x000fea0003800000 */
.L_x_918:
        /* <DEDUP_REMOVED lines=19> */
.L_x_921:
[----:B------:R-:W-:Y:S05]  /*7290*/  BSYNC B0 ;  /* 0x0000000000007941 */ /* 0x000fea0003800000 */
.L_x_920:
        /* <DEDUP_REMOVED lines=14> */
.L_x_923:
[----:B------:R-:W-:Y:S05]  /*7380*/  BSYNC B0 ;  /* 0x0000000000007941 */ /* 0x000fea0003800000 */
.L_x_922:
        /* <DEDUP_REMOVED lines=14> */
.L_x_925:
[----:B------:R-:W-:Y:S05]  /*7470*/  BSYNC B0 ;  /* 0x0000000000007941 */ /* 0x000fea0003800000 */
.L_x_924:
        /* <DEDUP_REMOVED lines=14> */
.L_x_927:
[----:B------:R-:W-:Y:S05]  /*7560*/  BSYNC B0 ;  /* 0x0000000000007941 */ /* 0x000fea0003800000 */
.L_x_926:
        /* <DEDUP_REMOVED lines=14> */
.L_x_929:
[----:B------:R-:W-:Y:S05]  /*7650*/  BSYNC B0 ;  /* 0x0000000000007941 */ /* 0x000fea0003800000 */
.L_x_928:
        /* <DEDUP_REMOVED lines=14> */
.L_x_906:
[----:B------:R-:W2:Y:S01]  /*7740*/  LDL R8, [R1+0x40] ;  /* 0x0000400001087983 */ /* 0x000ea20000100800 */
[----:B------:R-:W-:Y:S01]  /*7750*/  ISETP.NE.U32.AND P1, PT, RZ, c[0x0][0x358], PT ;  /* 0x0000d600ff007a0c */ /* 0x000fe20003f25070 */
[----:B------:R-:W-:Y:S01]  /*7760*/  IMAD.MOV.U32 R2, RZ, RZ, 0x4 ;  /* 0x00000004ff027424 */ /* 0x000fe200078e00ff */
[----:B------:R-:W-:Y:S02]  /*7770*/  ISETP.NE.U32.AND P0, PT, RZ, c[0x0][0x360], PT ;  /* 0x0000d800ff007a0c */ /* 0x000fe40003f05070 */
[----:B------:R-:W-:Y:S02]  /*7780*/  ISETP.NE.AND.EX P1, PT, RZ, c[0x0][0x35c], PT, P1 ;  /* 0x0000d700ff007a0c */ /* 0x000fe40003f25310 */
[----:B------:R-:W-:Y:S01]  /*7790*/  ISETP.NE.AND.EX P0, PT, RZ, c[0x0][0x364], PT, P0 ;  /* 0x0000d900ff007a0c */ /* 0x000fe20003f05300 */
[----:B-12---:R-:W-:-:S10]  /*77a0*/  IMAD.WIDE R4, R8, R2, c[0x0][0x358] ;  /* 0x0000d60008047625 */ /* 0x006fd400078e0202 */
        /* <DEDUP_REMOVED lines=12> */
.L_x_930:
        /* <DEDUP_REMOVED lines=40> */
.L_x_932:
[----:B------:R-:W-:Y:S05]  /*7af0*/  BSYNC B0 ;  /* 0x0000000000007941 */ /* 0x000fea0003800000 */
.L_x_931:
        /* <DEDUP_REMOVED lines=16> */
.L_x_934:
[----:B------:R-:W-:Y:S05]  /*7c00*/  BSYNC B0 ;  /* 0x0000000000007941 */ /* 0x000fea0003800000 */
.L_x_933:
        /* <DEDUP_REMOVED lines=16> */
.L_x_936:
[----:B------:R-:W-:Y:S05]  /*7d10*/  BSYNC B0 ;  /* 0x0000000000007941 */ /* 0x000fea0003800000 */
.L_x_935:
        /* <DEDUP_REMOVED lines=16> */
.L_x_938:
[----:B------:R-:W-:Y:S05]  /*7e20*/  BSYNC B0 ;  /* 0x0000000000007941 */ /* 0x000fea0003800000 */
.L_x_937:
        /* <DEDUP_REMOVED lines=16> */
.L_x_940:
[----:B------:R-:W-:Y:S05]  /*7f30*/  BSYNC B0 ;  /* 0x0000000000007941 */ /* 0x000fea0003800000 */
.L_x_939:
        /* <DEDUP_REMOVED lines=16> */
.L_x_942:
[----:B------:R-:W-:Y:S05]  /*8040*/  BSYNC B0 ;  /* 0x0000000000007941 */ /* 0x000fea0003800000 */
.L_x_941:
        /* <DEDUP_REMOVED lines=19> */
.L_x_944:
[----:B------:R-:W-:Y:S05]  /*8180*/  BSYNC B0 ;  /* 0x0000000000007941 */ /* 0x000fea0003800000 */
.L_x_943:
        /* <DEDUP_REMOVED lines=14> */
.L_x_946:
[----:B------:R-:W-:Y:S05]  /*8270*/  BSYNC B0 ;  /* 0x0000000000007941 */ /* 0x000fea0003800000 */
.L_x_945:
        /* <DEDUP_REMOVED lines=14> */
.L_x_948:
[----:B------:R-:W-:Y:S05]  /*8360*/  BSYNC B0 ;  /* 0x0000000000007941 */ /* 0x000fea0003800000 */
.L_x_947:
        /* <DEDUP_REMOVED lines=14> */
.L_x_950:
[----:B------:R-:W-:Y:S05]  /*8450*/  BSYNC B0 ;  /* 0x0000000000007941 */ /* 0x000fea0003800000 */
.L_x_949:
        /* <DEDUP_REMOVED lines=14> */
.L_x_952:
[----:B------:R-:W-:Y:S05]  /*8540*/  BSYNC B0 ;  /* 0x0000000000007941 */ /* 0x000fea0003800000 */
.L_x_951:
        /* <DEDUP_REMOVED lines=14> */
.L_x_953:
        /* <DEDUP_REMOVED lines=13> */
.L_x_2311:


//--------------------- .text._ZN7cutlass13device_kernelIN5flash19enable_sm80_to_sm89INS1_16FlashAttnBwdSm80INS1_25CollectiveMainloopBwdSm80ILi2ELi1EN4cute5tupleIJNS5_1CILi64EEENS7_ILi96EEENS7_ILi128EEEEEENS_10bfloat16_tEfNS_4arch4Sm80ELb1ELb0ELb0ELb1ELb0ELb0ELb0ELb0ELi2ELi2ELi2ELi2ELb1EEENS1_24CollectiveEpilogueBwdGQAISB_fSE_Li256ELb1ELb0EEENS1_25SingleTileBwdLPTSchedulerILb1ELi96ELb0EEEEEEEEEvNT_6ParamsE --------------------------
	.section	.text._ZN7cutlass13device_kernelIN5flash19enable_sm80_to_sm89INS1_16FlashAttnBwdSm80INS1_25CollectiveMainloopBwdSm80ILi2ELi1EN4cute5tupleIJNS5_1CILi64EEENS7_ILi96EEENS7_ILi128EEEEEENS_10bfloat16_tEfNS_4arch4Sm80ELb1ELb0ELb0ELb1ELb0ELb0ELb0ELb0ELi2ELi2ELi2ELi2ELb1EEENS1_24CollectiveEpilogueBwdGQAISB_fSE_Li256ELb1ELb0EEENS1_25SingleTileBwdLPTSchedulerILb1ELi96ELb0EEEEEEEEEvNT_6ParamsE,"ax",@progbits
	.sectioninfo	@"SHI_REGISTERS=255"
	.align	128
.text._ZN7cutlass13device_kernelIN5flash19enable_sm80_to_sm89INS1_16FlashAttnBwdSm80INS1_25CollectiveMainloopBwdSm80ILi2ELi1EN4cute5tupleIJNS5_1CILi64EEENS7_ILi96EEENS7_ILi128EEEEEENS_10bfloat16_tEfNS_4arch4Sm80ELb1ELb0ELb0ELb1ELb0ELb0ELb0ELb0ELi2ELi2ELi2ELi2ELb1EEENS1_24CollectiveEpilogueBwdGQAISB_fSE_Li256ELb1ELb0EEENS1_25SingleTileBwdLPTSchedulerILb1ELi96ELb0EEEEEEEEEvNT_6ParamsE:
        .type           _ZN7cutlass13device_kernelIN5flash19enable_sm80_to_sm89INS1_16FlashAttnBwdSm80INS1_25CollectiveMainloopBwdSm80ILi2ELi1EN4cute5tupleIJNS5_1CILi64EEENS7_ILi96EEENS7_ILi128EEEEEENS_10bfloat16_tEfNS_4arch4Sm80ELb1ELb0ELb0ELb1ELb0ELb0ELb0ELb0ELi2ELi2ELi2ELi2ELb1EEENS1_24CollectiveEpilogueBwdGQAISB_fSE_Li256ELb1ELb0EEENS1_25SingleTileBwdLPTSchedulerILb1ELi96ELb0EEEEEEEEEvNT_6ParamsE,@function
        .size           _ZN7cutlass13device_kernelIN5flash19enable_sm80_to_sm89INS1_16FlashAttnBwdSm80INS1_25CollectiveMainloopBwdSm80ILi2ELi1EN4cute5tupleIJNS5_1CILi64EEENS7_ILi96EEENS7_ILi128EEEEEENS_10bfloat16_tEfNS_4arch4Sm80ELb1ELb0ELb0ELb1ELb0ELb0ELb0ELb0ELi2ELi2ELi2ELi2ELb1EEENS1_24CollectiveEpilogueBwdGQAISB_fSE_Li256ELb1ELb0EEENS1_25SingleTileBwdLPTSchedulerILb1ELi96ELb0EEEEEEEEEvNT_6ParamsE,(.L_x_2312 - _ZN7cutlass13device_kernelIN5flash19enable_sm80_to_sm89INS1_16FlashAttnBwdSm80INS1_25CollectiveMainloopBwdSm80ILi2ELi1EN4cute5tupleIJNS5_1CILi64EEENS7_ILi96EEENS7_ILi128EEEEEENS_10bfloat16_tEfNS_4arch4Sm80ELb1ELb0ELb0ELb1ELb0ELb0ELb0ELb0ELi2ELi2ELi2ELi2ELb1EEENS1_24CollectiveEpilogueBwdGQAISB_fSE_Li256ELb1ELb0EEENS1_25SingleTileBwdLPTSchedulerILb1ELi96ELb0EEEEEEEEEvNT_6ParamsE)
        .other          _ZN7cutlass13device_kernelIN5flash19enable_sm80_to_sm89INS1_16FlashAttnBwdSm80INS1_25CollectiveMainloopBwdSm80ILi2ELi1EN4cute5tupleIJNS5_1CILi64EEENS7_ILi96EEENS7_ILi128EEEEEENS_10bfloat16_tEfNS_4arch4Sm80ELb1ELb0ELb0ELb1ELb0ELb0ELb0ELb0ELi2ELi2ELi2ELi2ELb1EEENS1_24CollectiveEpilogueBwdGQAISB_fSE_Li256ELb1ELb0EEENS1_25SingleTileBwdLPTSchedulerILb1ELi96ELb0EEEEEEEEEvNT_6ParamsE,@"STO_CUDA_ENTRY STV_DEFAULT"
_ZN7cutlass13device_kernelIN5flash19enable_sm80_to_sm89INS1_16FlashAttnBwdSm80INS1_25CollectiveMainloopBwdSm80ILi2ELi1EN4cute5tupleIJNS5_1CILi64EEENS7_ILi96EEENS7_ILi128EEEEEENS_10bfloat16_tEfNS_4arch4Sm80ELb1ELb0ELb0ELb1ELb0ELb0ELb0ELb0ELi2ELi2ELi2ELi2ELb1EEENS1_24CollectiveEpilogueBwdGQAISB_fSE_Li256ELb1ELb0EEENS1_25SingleTileBwdLPTSchedulerILb1ELi96ELb0EEEEEEEEEvNT_6ParamsE:
        /* <DEDUP_REMOVED lines=26> */
.L_x_955:
[----:B------:R-:W-:Y:S02]  /*01a0*/  MOV R3, c[0x0][0x3b4] ;  /* 0x0000ed0000037a02 */ /* 0x000fe40000000f00 */
[----:B------:R-:W-:Y:S02]  /*01b0*/  MOV R4, R0 ;  /* 0x0000000000047202 */ /* 0x000fe40000000f00 */
[----:B------:R-:W-:-:S13]  /*01c0*/  ISETP.NE.AND P0, PT, R3, 0x1, PT ;  /* 0x000000010300780c */ /* 0x000fda0003f05270 */
[----:B------:R-:W-:-:S05]  /*01d0*/  @P0 IMAD.HI.U32 R3, R0, c[0x0][0x3b8], RZ ;  /* 0x0000ee0000030a27 */ /* 0x000fca00078e00ff */
[----:B------:R-:W-:-:S05]  /*01e0*/  @P0 SHF.R.U32.HI R4, RZ, c[0x0][0x3bc], R3 ;  /* 0x0000ef00ff040a19 */ /* 0x000fca0000011603 */
[----:B------:R1:W-:Y:S01]  /*01f0*/  STL [R1+0x20], R4 ;  /* 0x0000200401007387 */ /* 0x0003e20000100800 */
[----:B------:R-:W-:-:S03]  /*0200*/  IMAD R3, R4, c[0x0][0x3b4], RZ ;  /* 0x0000ed0004037a24 */ /* 0x000fc600078e02ff */
.L_x_956:
        /* <DEDUP_REMOVED lines=10> */
[----:B------:R-:W-:Y:S01]  /*02b0*/  IMAD R251, R2, c[0x0][0x3a8], R0 ;  /* 0x0000ea0002fb7a24 */ /* 0x000fe200078e0200 */
[----:B------:R-:W-:Y:S05]  /*02c0*/  @!P0 BRA `(.L_x_957) ;  /* 0x0000004000008947 */ /* 0x000fea0003800000 */
[----:B------:R-:W-:-:S05]  /*02d0*/  MOV R2, 0x4 ;  /* 0x0000000400027802 */ /* 0x000fca0000000f00 */
[----:B------:R-:W-:-:S05]  /*02e0*/  IMAD.WIDE R2, R4, R2, c[0x0][0x3e8] ;  /* 0x0000fa0004027625 */ /* 0x000fca00078e0202 */
[----:B------:R1:W5:Y:S01]  /*02f0*/  LDG.E R0, [R2.64] ;  /* 0x0000000e02007981 */ /* 0x000362000c1e1900 */
[----:B------:R-:W-:Y:S05]  /*0300*/  BRA `(.L_x_958) ;  /* 0x000000a000007947 */ /* 0x000fea0003800000 */
.L_x_957:
[----:B------:R-:W-:-:S04]  /*0310*/  ISETP.NE.U32.AND P0, PT, RZ, c[0x0][0x3e0], PT ;  /* 0x0000f800ff007a0c */ /* 0x000fc80003f05070 */
[----:B------:R-:W-:-:S13]  /*0320*/  ISETP.NE.AND.EX P0, PT, RZ, c[0x0][0x3e4], PT, P0 ;  /* 0x0000f900ff007a0c */ /* 0x000fda0003f05300 */
[----:B------:R-:W-:Y:S05]  /*0330*/  @!P0 BRA `(.L_x_959) ;  /* 0x0000006000008947 */ /* 0x000fea0003800000 */
[----:B------:R-:W-:-:S05]  /*0340*/  MOV R2, 0x4 ;  /* 0x0000000400027802 */ /* 0x000fca0000000f00 */
[----:B------:R-:W-:-:S05]  /*0350*/  IMAD.WIDE R2, R4, R2, c[0x0][0x3e0] ;  /* 0x0000f80004027625 */ /* 0x000fca00078e0202 */
[----:B------:R-:W2:Y:S04]  /*0360*/  LDG.E R5, [R2.64] ;  /* 0x0000000e02057981 */ /* 0x000ea8000c1e1900 */
[----:B------:R-:W2:Y:S02]  /*0370*/  LDG.E R0, [R2.64+0x4] ;  /* 0x0000040e02007981 */ /* 0x000ea4000c1e1900 */
[----:B--2---:R-:W-:Y:S01]  /*0380*/  IADD3 R0, -R5, R0, RZ ;  /* 0x0000000005007210 */ /* 0x004fe20007ffe1ff */
[----:B------:R-:W-:Y:S05]  /*0390*/  BRA `(.L_x_958) ;  /* 0x0000001000007947 */ /* 0x000fea0003800000 */
.L_x_959:
[----:B------:R-:W-:-:S03]  /*03a0*/  MOV R0, c[0x0][0x3dc] ;  /* 0x0000f70000007a02 */ /* 0x000fc60000000f00 */
.L_x_958:
        /* <DEDUP_REMOVED lines=9> */
.L_x_954:
        /* <DEDUP_REMOVED lines=17> */
.L_x_961:
[----:B------:R-:W-:Y:S02]  /*0550*/  MOV R3, c[0x0][0x3b4] ;  /* 0x0000ed0000037a02 */ /* 0x000fe40000000f00 */
[----:B------:R-:W-:Y:S02]  /*0560*/  MOV R4, R0 ;  /* 0x0000000000047202 */ /* 0x000fe40000000f00 */
[----:B------:R-:W-:-:S13]  /*0570*/  ISETP.NE.AND P0, PT, R3, 0x1, PT ;  /* 0x000000010300780c */ /* 0x000fda0003f05270 */
[----:B------:R-:W-:-:S05]  /*0580*/  @P0 IMAD.HI.U32 R3, R0, c[0x0][0x3b8], RZ ;  /* 0x0000ee0000030a27 */ /* 0x000fca00078e00ff */
[----:B------:R-:W-:-:S05]  /*0590*/  @P0 SHF.R.U32.HI R4, RZ, c[0x0][0x3bc], R3 ;  /* 0x0000ef00ff040a19 */ /* 0x000fca0000011603 */
[----:B------:R1:W-:Y:S01]  /*05a0*/  STL [R1+0x20], R4 ;  /* 0x0000200401007387 */ /* 0x0003e20000100800 */
[----:B------:R-:W-:-:S03]  /*05b0*/  IMAD R3, R4, c[0x0][0x3b4], RZ ;  /* 0x0000ed0004037a24 */ /* 0x000fc600078e02ff */
.L_x_962:
        /* <DEDUP_REMOVED lines=16> */
.L_x_963:
        /* <DEDUP_REMOVED lines=9> */
.L_x_965:
[----:B------:R-:W-:-:S03]  /*0750*/  MOV R0, c[0x0][0x3dc] ;  /* 0x0000f70000007a02 */ /* 0x000fc60000000f00 */
.L_x_964:
        /* <DEDUP_REMOVED lines=8> */
.L_x_960:
        /* <DEDUP_REMOVED lines=8> */
[----:B------:R-:W-:-:S03]  /*0860*/  ISETP.NE.AND.EX P3, PT, RZ, c[0x0][0x2d4], PT, P3 ;  /* 0x0000b500ff007a0c */ /* 0x000fc60003f65330 */
[----:B------:R-:W-:-:S08]  /*0870*/  IMAD.WIDE R2, R23, R14, c[0x0][0x2d0] ;  /* 0x0000b40017027625 */ /* 0x000fd000078e020e */
        /* <DEDUP_REMOVED lines=9> */
[----:B------:R-:W-:Y:S01]  /*0910*/  CS2R R12, SRZ ;  /* 0x00000000000c7805 */ /* 0x000fe2000001ff00 */
[----:B------:R-:W-:Y:S02]  /*0920*/  IMAD.MOV.U32 R22, RZ, RZ, RZ ;  /* 0x000000ffff167224 */ /* 0x000fe400078e00ff */
[----:B------:R-:W-:Y:S02]  /*0930*/  IMAD.MOV.U32 R239, RZ, RZ, c[0x0][0x198] ;  /* 0x00006600ffef7624 */ /* 0x000fe400078e00ff */
[----:B--2---:R-:W-:-:S05]  /*0940*/  @P4 IMAD R0, R23, 0x40, R0 ;  /* 0x0000004017004824 */ /* 0x004fca00078e0200 */
[----:B-1----:R-:W-:-:S04]  /*0950*/  @P4 SHF.R.S32.HI R6, RZ, 0x1f, R0 ;  /* 0x0000001fff064819 */ /* 0x002fc80000011400 */
[----:B------:R-:W-:Y:S01]  /*0960*/  @P4 LEA.HI R0, R6, R0, RZ, 0x6 ;  /* 0x0000000006004211 */ /* 0x000fe200078f30ff */
[--C-:B---3--:R-:W-:Y:S01]  /*0970*/  @P4 IMAD.MOV.U32 R10, RZ, RZ, R9.reuse ;  /* 0x000000ffff0a4224 */ /* 0x108fe200078e0009 */
[----:B------:R-:W-:Y:S01]  /*0980*/  @P4 SHF.R.S32.HI R11, RZ, 0x1f, R9 ;  /* 0x0000001fff0b4819 */ /* 0x000fe20000011409 */
[--C-:B----4-:R-:W-:Y:S01]  /*0990*/  @P3 IMAD.MOV.U32 R12, RZ, RZ, R8.reuse ;  /* 0x000000ffff0c3224 */ /* 0x110fe200078e0008 */
[----:B------:R-:W-:Y:S02]  /*09a0*/  @P3 SHF.R.S32.HI R13, RZ, 0x1f, R8 ;  /* 0x0000001fff0d3819 */ /* 0x000fe40000011408 */
[----:B------:R-:W-:Y:S01]  /*09b0*/  @P4 LOP3.LUT R22, R0, 0xffffffc0, RZ, 0xc0, !PT ;  /* 0xffffffc000164812 */ /* 0x000fe200078ec0ff */
[----:B------:R-:W-:Y:S05]  /*09c0*/  @P0 BRA `(.L_x_966) ;  /* 0x0000004000000947 */ /* 0x000fea0003800000 */
[----:B------:R-:W-:Y:S05]  /*09d0*/  @!P4 BRA `(.L_x_966) ;  /* 0x000000300000c947 */ /* 0x000fea0003800000 */
[----:B------:R1:W2:Y:S04]  /*09e0*/  LDG.E R0, [R4.64] ;  /* 0x0000000e04007981 */ /* 0x0002a8000c1e1900 */
[----:B-1----:R-:W2:Y:S02]  /*09f0*/  LDG.E R4, [R4.64+0x4] ;  /* 0x0000040e04047981 */ /* 0x002ea4000c1e1900 */
[----:B--2--5:R-:W-:-:S02]  /*0a00*/  IADD3 R238, -R0, R4, RZ ;  /* 0x0000000400ee7210 */ /* 0x024fc40007ffe1ff */
.L_x_966:
[----:B------:R-:W-:-:S04]  /*0a10*/  ISETP.NE.U32.AND P0, PT, RZ, c[0x0][0x2e0], PT ;  /* 0x0000b800ff007a0c */ /* 0x000fc80003f05070 */
[----:B------:R-:W-:-:S13]  /*0a20*/  ISETP.NE.AND.EX P0, PT, RZ, c[0x0][0x2e4], PT, P0 ;  /* 0x0000b900ff007a0c */ /* 0x000fda0003f05300 */
[----:B------:R-:W-:Y:S05]  /*0a30*/  @!P0 BRA `(.L_x_967) ;  /* 0x0000003000008947 */ /* 0x000fea0003800000 */
[----:B------:R-:W-:-:S05]  /*0a40*/  IMAD.WIDE R2, R23, R14, c[0x0][0x2e0] ;  /* 0x0000b80017027625 */ /* 0x000fca00078e020e */
[----:B------:R1:W5:Y:S01]  /*0a50*/  LDG.E R239, [R2.64] ;  /* 0x0000000e02ef7981 */ /* 0x000362000c1e1900 */
[----:B------:R-:W-:Y:S05]  /*0a60*/  BRA `(.L_x_968) ;  /* 0x0000004000007947 */ /* 0x000fea0003800000 */
.L_x_967:
[----:B------:R-:W-:Y:S05]  /*0a70*/  @!P3 BRA `(.L_x_968) ;  /* 0x000000300000b947 */ /* 0x000fea0003800000 */
[----:B------:R1:W2:Y:S04]  /*0a80*/  LDG.E R0, [R2.64] ;  /* 0x0000000e02007981 */ /* 0x0002a8000c1e1900 */
[----:B-1----:R-:W2:Y:S02]  /*0a90*/  LDG.E R2, [R2.64+0x4] ;  /* 0x0000040e02027981 */ /* 0x002ea4000c1e1900 */
[----:B--2---:R-:W-:-:S04]  /*0aa0*/  IADD3 R239, -R0, R2, RZ ;  /* 0x0000000200ef7210 */ /* 0x004fc80007ffe1ff */
.L_x_968:
[----:B------:R-:W2:Y:S01]  /*0ab0*/  LDL R80, [R1+0x20] ;  /* 0x0000200001507983 */ /* 0x000ea20000100800 */
[----:B-----5:R-:W-:Y:S01]  /*0ac0*/  IMAD.IADD R0, R238, 0x1, -R239 ;  /* 0x00000001ee007824 */ /* 0x020fe200078e0aef */
        /* <DEDUP_REMOVED lines=58> */
[----:B------:R-:W-:Y:S01]  /*0e70*/  SHF.R.S32.HI R250, RZ, 0x6, R2 ;  /* 0x00000006fffa7819 */ /* 0x000fe20000011402 */
[----:B-1----:R-:W-:-:S04]  /*0e80*/  UISETP.LT.AND UP0, UPT, URZ, UR4, UPT ;  /* 0x000000043f00728c */ /* 0x002fc8000bf01270 */
[----:B------:R-:W-:-:S06]  /*0e90*/  USEL UR10, URZ, UR4, !UP0 ;  /* 0x000000043f0a7287 */ /* 0x000fcc000c000000 */
[----:B------:R-:W-:-:S13]  /*0ea0*/  ISETP.GT.AND P0, PT, R250, UR10, PT ;  /* 0x0000000afa007c0c */ /* 0x000fda000bf04270 */
[----:B------:R-:W-:Y:S05]  /*0eb0*/  @!P0 BRA `(.L_x_969) ;  /* 0x0000500000008947 */ /* 0x000fea0003800000 */
[----:B------:R-:W-:Y:S01]  /*0ec0*/  IMAD.MOV.U32 R0, RZ, RZ, c[0x0][0x248] ;  /* 0x00009200ff007624 */ /* 0x000fe200078e00ff */
[----:B------:R-:W-:Y:S01]  /*0ed0*/  SHF.R.S32.HI R34, RZ, 0x1f, R81 ;  /* 0x0000001fff227819 */ /* 0x000fe20000011451 */
[----:B------:R-:W-:Y:S01]  /*0ee0*/  IMAD.SHL.U32 R6, R81, 0x4, RZ ;  /* 0x0000000451067824 */ /* 0x000fe200078e00ff */
[----:B------:R-:W-:Y:S01]  /*0ef0*/  SHF.R.S32.HI R5, RZ, 0x1f, R22 ;  /* 0x0000001fff057819 */ /* 0x000fe20000011416 */
[----:B------:R-:W-:Y:S01]  /*0f00*/  USHF.R.S32.HI UR13, URZ, 0x1f, UR10 ;  /* 0x0000001f3f0d7899 */ /* 0x000fe2000801140a */
[----:B------:R-:W-:Y:S01]  /*0f10*/  ISETP.NE.AND P0, PT, R0, 0x1, PT ;  /* 0x000000010000780c */ /* 0x000fe20003f05270 */
[----:B------:R-:W-:Y:S01]  /*0f20*/  IMAD.MOV.U32 R0, RZ, RZ, R251 ;  /* 0x000000ffff007224 */ /* 0x000fe200078e00fb */
[----:B------:R-:W-:Y:S01]  /*0f30*/  LEA.HI R33, R34, R81, RZ, 0x3 ;  /* 0x0000005122217211 */ /* 0x000fe200078f18ff */
[----:B------:R-:W-:Y:S01]  /*0f40*/  ULDC.64 UR4, c[0x0][0x178] ;  /* 0x00005e0000047ab9 */ /* 0x000fe20000000a00 */
[C---:B------:R-:W-:Y:S01]  /*0f50*/  IADD3 R28, P1, R6.reuse, R22, RZ ;  /* 0x00000016061c7210 */ /* 0x040fe20007f3e0ff */
[----:B------:R-:W-:Y:S01]  /*0f60*/  UIMAD UR6, UR13, UR4, URZ ;  /* 0x000000040d0672a4 */ /* 0x000fe2000f8e023f */
[----:B------:R-:W-:Y:S01]  /*0f70*/  SHF.R.S32.HI R249, RZ, 0x3, R33 ;  /* 0x00000003fff97819 */ /* 0x000fe20000011421 */
[----:B------:R-:W-:Y:S01]  /*0f80*/  UIMAD.WIDE.U32 UR18, UR10, UR4, URZ ;  /* 0x000000040a1272a5 */ /* 0x000fe2000f8e003f */
[----:B------:R-:W-:Y:S01]  /*0f90*/  LOP3.LUT R3, R33, 0xfffffff8, RZ, 0xc0, !PT ;  /* 0xfffffff821037812 */ /* 0x000fe200078ec0ff */
[----:B------:R-:W-:Y:S01]  /*0fa0*/  UIMAD UR6, UR10, UR5, UR6 ;  /* 0x000000050a0672a4 */ /* 0x000fe2000f8e0206 */
[----:B------:R-:W-:Y:S01]  /*0fb0*/  SHF.R.S32.HI R8, RZ, 0x1f, R249 ;  /* 0x0000001fff087819 */ /* 0x000fe200000114f9 */
[----:B------:R-:W-:Y:S01]  /*0fc0*/  ULDC.64 UR8, c[0x0][0x208] ;  /* 0x0000820000087ab9 */ /* 0x000fe20000000a00 */
[----:B------:R-:W-:Y:S01]  /*0fd0*/  IADD3 R7, P2, R249, R10, RZ ;  /* 0x0000000af9077210 */ /* 0x000fe20007f5e0ff */
[----:B------:R-:W-:Y:S01]  /*0fe0*/  @P0 IMAD.HI.U32 R2, R251, c[0x0][0x24c], RZ ;  /* 0x00009300fb020a27 */ /* 0x000fe200078e00ff */
[----:B------:R-:W-:Y:S01]  /*0ff0*/  LEA.HI.X.SX32 R29, R6, R5, 0x1, P1 ;  /* 0x00000005061d7211 */ /* 0x000fe200008f0eff */
[----:B------:R-:W-:Y:S01]  /*1000*/  UMOV UR11, 0x6 ;  /* 0x00000006000b7882 */ /* 0x000fe20000000000 */
[----:B------:R-:W-:Y:S01]  /*1010*/  SHF.R.S32.HI R20, RZ, 0x1f, R23 ;  /* 0x0000001fff147819 */ /* 0x000fe20000011417 */
[----:B------:R-:W-:Y:S01]  /*1020*/  IMAD.IADD R24, R81, 0x1, -R3 ;  /* 0x0000000151187824 */ /* 0x000fe200078e0a03 */
[----:B------:R-:W-:Y:S01]  /*1030*/  @P0 SHF.R.U32.HI R0, RZ, c[0x0][0x250], R2 ;  /* 0x00009400ff000a19 */ /* 0x000fe20000011602 */
[----:B------:R-:W-:Y:S01]  /*1040*/  IMAD.X R6, R8, 0x1, R11, P2 ;  /* 0x0000000108067824 */ /* 0x000fe200010e060b */
[----:B------:R-:W-:Y:S01]  /*1050*/  LEA.HI R2, R34, R81, RZ, 0x6 ;  /* 0x0000005122027211 */ /* 0x000fe200078f30ff */
[----:B------:R-:W-:Y:S01]  /*1060*/  IMAD.SHL.U32 R16, R24, 0x8, RZ ;  /* 0x0000000818107824 */ /* 0x000fe200078e00ff */
[----:B------:R-:W-:Y:S01]  /*1070*/  SHF.R.S32.HI R3, RZ, 0x1f, R0 ;  /* 0x0000001fff037819 */ /* 0x000fe20000011400 */
[----:B------:R-:W-:Y:S01]  /*1080*/  IMAD R9, R6, c[0x0][0x178], RZ ;  /* 0x00005e0006097a24 */ /* 0x000fe200078e02ff */
[----:B------:R-:W-:Y:S01]  /*1090*/  SHF.R.S32.HI R21, RZ, 0x6, R2 ;  /* 0x00000006ff157819 */ /* 0x000fe20000011402 */
[C---:B------:R-:W-:Y:S01]  /*10a0*/  IMAD.SHL.U32 R2, R249.reuse, 0x40, RZ ;  /* 0x00000040f9027824 */ /* 0x040fe200078e00ff */
[----:B------:R-:W-:Y:S01]  /*10b0*/  IADD3 R18, P0, R249, R12, RZ ;  /* 0x0000000cf9127210 */ /* 0x000fe20007f1e0ff */
[----:B------:R-:W-:Y:S01]  /*10c0*/  IMAD R11, R7, c[0x0][0x17c], R9 ;  /* 0x00005f00070b7a24 */ /* 0x000fe200078e0209 */
[--C-:B------:R-:W-:Y:S01]  /*10d0*/  SHF.R.S32.HI R17, RZ, 0x1f, R16.reuse ;  /* 0x0000001fff117819 */ /* 0x100fe20000011410 */
[----:B------:R-:W-:Y:S01]  /*10e0*/  IMAD.SHL.U32 R32, R21, 0x200, RZ ;  /* 0x0000020015207824 */ /* 0x000fe200078e00ff */
[----:B------:R-:W-:Y:S01]  /*10f0*/  LOP3.LUT R2, R2, 0x1c0, RZ, 0xc0, !PT ;  /* 0x000001c002027812 */ /* 0x000fe200078ec0ff */
[----:B------:R-:W-:Y:S01]  /*1100*/  IMAD.X R19, R8, 0x1, R13, P0 ;  /* 0x0000000108137824 */ /* 0x000fe200000e060d */
[----:B------:R-:W-:Y:S01]  /*1110*/  SHF.R.S32.HI R31, RZ, 0x1f, R251 ;  /* 0x0000001fff1f7819 */ /* 0x000fe200000114fb */
[----:B------:R-:W-:Y:S01]  /*1120*/  IMAD R6, R6, c[0x0][0x208], RZ ;  /* 0x0000820006067a24 */ /* 0x000fe200078e02ff */
[----:B------:R-:W-:Y:S01]  /*1130*/  LOP3.LUT R4, R2, 0x38, R16, 0xf8, !PT ;  /* 0x0000003802047812 */ /* 0x000fe200078ef810 */
[----:B------:R-:W-:Y:S01]  /*1140*/  USHF.L.U32 UR17, UR8, 0x6, URZ ;  /* 0x0000000608117899 */ /* 0x000fe2000800063f */
[----:B------:R-:W-:Y:S01]  /*1150*/  SHF.R.U32.HI R2, RZ, 0x3, R2 ;  /* 0x00000003ff027819 */ /* 0x000fe20000011602 */
[----:B------:R-:W-:Y:S01]  /*1160*/  IMAD R12, R7, c[0x0][0x20c], R6 ;  /* 0x00008300070c7a24 */ /* 0x000fe200078e0206 */
[----:B------:R-:W-:Y:S01]  /*1170*/  SEL R25, R23, RZ, !P4 ;  /* 0x000000ff17197207 */ /* 0x000fe20006000000 */
[----:B------:R-:W-:Y:S01]  /*1180*/  IMAD R13, R31, c[0x0][0x180], RZ ;  /* 0x000060001f0d7a24 */ /* 0x000fe200078e02ff */
[----:B------:R-:W-:Y:S01]  /*1190*/  LOP3.LUT R236, R32, R4, R2, 0xf6, !PT ;  /* 0x0000000420ec7212 */ /* 0x000fe200078ef602 */
[C---:B------:R-:W-:Y:S01]  /*11a0*/  IMAD R2, R3.reuse, c[0x0][0x1e0], RZ ;  /* 0x0000780003027a24 */ /* 0x040fe200078e02ff */
[----:B------:R-:W-:Y:S01]  /*11b0*/  USHF.L.U64.HI UR16, UR8, UR11, UR9 ;  /* 0x0000000b08107299 */ /* 0x000fe20008010209 */
[----:B------:R-:W-:Y:S01]  /*11c0*/  IMAD R3, R3, c[0x0][0x1b0], RZ ;  /* 0x00006c0003037a24 */ /* 0x000fe200078e02ff */
[----:B------:R-:W-:Y:S01]  /*11d0*/  IADD3 R30, R16, 0x40, RZ ;  /* 0x00000040101e7810 */ /* 0x000fe20007ffe0ff */
[C---:B------:R-:W-:Y:S01]  /*11e0*/  IMAD R8, R0.reuse, c[0x0][0x1e4], R2 ;  /* 0x0000790000087a24 */ /* 0x040fe200078e0202 */
[----:B------:R-:W-:Y:S01]  /*11f0*/  UIMAD UR16, UR16, UR10, URZ ;  /* 0x0000000a101072a4 */ /* 0x000fe2000f8e023f */
[----:B------:R-:W-:Y:S01]  /*1200*/  IMAD.WIDE.U32 R4, R0, c[0x0][0x1e0], R16 ;  /* 0x0000780000047a25 */ /* 0x000fe200078e0010 */
[----:B------:R-:W-:Y:S01]  /*1210*/  ISETP.GE.AND P5, PT, R16, c[0x0][0x1cc], PT ;  /* 0x0000730010007a0c */ /* 0x000fe20003fa6270 */
[----:B------:R-:W-:Y:S01]  /*1220*/  CS2R R130, SRZ ;  /* 0x0000000000827805 */ /* 0x000fe2000001ff00 */
[----:B------:R-:W-:Y:S01]  /*1230*/  UIMAD UR16, UR13, UR17, UR16 ;  /* 0x000000110d1072a4 */ /* 0x000fe2000f8e0210 */
[C---:B------:R-:W-:Y:S01]  /*1240*/  IMAD R10, R0.reuse, c[0x0][0x1b4], R3 ;  /* 0x00006d00000a7a24 */ /* 0x040fe200078e0203 */
[----:B------:R-:W-:Y:S01]  /*1250*/  USHF.L.U32 UR13, UR8, 0x5, URZ ;  /* 0x00000005080d7899 */ /* 0x000fe2000800063f */
[----:B------:R-:W-:Y:S01]  /*1260*/  IMAD.WIDE.U32 R2, R0, c[0x0][0x1b0], R16 ;  /* 0x00006c0000027a25 */ /* 0x000fe200078e0010 */
[C---:B------:R-:W-:Y:S01]  /*1270*/  SEL R0, R20.reuse, RZ, !P3 ;  /* 0x000000ff14007207 */ /* 0x040fe20005800000 */
[----:B------:R-:W-:Y:S01]  /*1280*/  CS2R R128, SRZ ;  /* 0x0000000000807805 */ /* 0x000fe2000001ff00 */
[----:B------:R-:W-:Y:S01]  /*1290*/  SEL R20, R20, RZ, !P4 ;  /* 0x000000ff14147207 */ /* 0x000fe20006000000 */
[----:B------:R-:W-:Y:S01]  /*12a0*/  IMAD.IADD R5, R5, 0x1, R8 ;  /* 0x0000000105057824 */ /* 0x000fe200078e0208 */
[----:B------:R-:W-:Y:S01]  /*12b0*/  CS2R R126, SRZ ;  /* 0x00000000007e7805 */ /* 0x000fe2000001ff00 */
[----:B------:R-:W-:Y:S01]  /*12c0*/  IMAD.WIDE.U32 R8, R7, c[0x0][0x178], R16 ;  /* 0x00005e0007087a25 */ /* 0x000fe200078e0010 */
[----:B------:R-:W-:Y:S01]  /*12d0*/  CS2R R124, SRZ ;  /* 0x00000000007c7805 */ /* 0x000fe2000001ff00 */
[----:B------:R-:W-:Y:S01]  /*12e0*/  CS2R R122, SRZ ;  /* 0x00000000007a7805 */ /* 0x000fe2000001ff00 */
[----:B------:R-:W-:Y:S01]  /*12f0*/  CS2R R120, SRZ ;  /* 0x0000000000787805 */ /* 0x000fe2000001ff00 */
[----:B------:R-:W-:Y:S01]  /*1300*/  IMAD.IADD R3, R3, 0x1, R10 ;  /* 0x0000000103037824 */ /* 0x000fe200078e020a */
[----:B------:R-:W-:Y:S01]  /*1310*/  SEL R10, R23, RZ, !P3 ;  /* 0x000000ff170a7207 */ /* 0x000fe20005800000 */
[----:B------:R-:W-:Y:S01]  /*1320*/  IMAD.IADD R9, R9, 0x1, R11 ;  /* 0x0000000109097824 */ /* 0x000fe200078e020b */
[----:B------:R-:W-:Y:S01]  /*1330*/  CS2R R118, SRZ ;  /* 0x0000000000767805 */ /* 0x000fe2000001ff00 */
[C---:B------:R-:W-:Y:S01]  /*1340*/  IMAD R11, R0.reuse, c[0x0][0x1e8], RZ ;  /* 0x00007a00000b7a24 */ /* 0x040fe200078e02ff */
[----:B------:R-:W-:Y:S01]  /*1350*/  CS2R R116, SRZ ;  /* 0x0000000000747805 */ /* 0x000fe2000001ff00 */
[----:B------:R-:W-:Y:S01]  /*1360*/  IMAD R0, R0, c[0x0][0x1b8], RZ ;  /* 0x00006e0000007a24 */ /* 0x000fe200078e02ff */
[----:B------:R-:W-:Y:S01]  /*1370*/  CS2R R114, SRZ ;  /* 0x0000000000727805 */ /* 0x000fe2000001ff00 */
[C---:B------:R-:W-:Y:S01]  /*1380*/  IMAD R11, R10.reuse, c[0x0][0x1ec], R11 ;  /* 0x00007b000a0b7a24 */ /* 0x040fe200078e020b */
[----:B------:R-:W-:Y:S01]  /*1390*/  CS2R R112, SRZ ;  /* 0x0000000000707805 */ /* 0x000fe2000001ff00 */
[C---:B------:R-:W-:Y:S01]  /*13a0*/  IMAD.WIDE.U32 R4, R10.reuse, c[0x0][0x1e8], R4 ;  /* 0x00007a000a047a25 */ /* 0x040fe200078e0004 */
[----:B------:R-:W-:Y:S01]  /*13b0*/  CS2R R110, SRZ ;  /* 0x00000000006e7805 */ /* 0x000fe2000001ff00 */
[----:B------:R-:W-:Y:S01]  /*13c0*/  CS2R R108, SRZ ;  /* 0x00000000006c7805 */ /* 0x000fe2000001ff00 */
        /* <DEDUP_REMOVED lines=15> */
[----:B------:R-:W-:Y:S01]  /*14c0*/  IMAD.IADD R7, R7, 0x1, R12 ;  /* 0x0000000107077824 */ /* 0x000fe200078e020c */
[----:B------:R-:W-:Y:S01]  /*14d0*/  CS2R R86, SRZ ;  /* 0x0000000000567805 */ /* 0x000fe2000001ff00 */
[----:B------:R-:W-:Y:S01]  /*14e0*/  IMAD R10, R31, c[0x0][0x210], RZ ;  /* 0x000084001f0a7a24 */ /* 0x000fe200078e02ff */
[----:B------:R-:W-:Y:S01]  /*14f0*/  CS2R R84, SRZ ;  /* 0x0000000000547805 */ /* 0x000fe2000001ff00 */
[----:B------:R-:W-:Y:S01]  /*1500*/  IMAD.IADD R5, R3, 0x1, R0 ;  /* 0x0000000103057824 */ /* 0x000fe200078e0200 */
[----:B------:R-:W-:Y:S01]  /*1510*/  CS2R R78, SRZ ;  /* 0x00000000004e7805 */ /* 0x000fe2000001ff00 */
[----:B------:R-:W-:Y:S01]  /*1520*/  IMAD.MOV.U32 R4, RZ, RZ, R2 ;  /* 0x000000ffff047224 */ /* 0x000fe200078e0002 */
[----:B------:R-:W-:Y:S01]  /*1530*/  CS2R R76, SRZ ;  /* 0x00000000004c7805 */ /* 0x000fe2000001ff00 */
[----:B------:R-:W-:Y:S01]  /*1540*/  IMAD.WIDE R2, R80, 0x60, R18 ;  /* 0x0000006050027825 */ /* 0x000fe200078e0212 */
        /* <DEDUP_REMOVED lines=15> */
[----:B------:R-:W-:Y:S01]  /*1640*/  IMAD R0, R3, c[0x0][0x1a8], RZ ;  /* 0x00006a0003007a24 */ /* 0x000fe200078e02ff */
[----:B------:R-:W-:Y:S01]  /*1650*/  CS2R R52, SRZ ;  /* 0x0000000000347805 */ /* 0x000fe2000001ff00 */
[----:B------:R-:W-:Y:S01]  /*1660*/  IMAD.IADD R11, R7, 0x1, R10 ;  /* 0x00000001070b7824 */ /* 0x000fe200078e020a */
[----:B------:R-:W-:Y:S01]  /*1670*/  CS2R R50, SRZ ;  /* 0x0000000000327805 */ /* 0x000fe2000001ff00 */
[----:B------:R-:W-:Y:S01]  /*1680*/  IMAD.IADD R13, R9, 0x1, R12 ;  /* 0x00000001090d7824 */ /* 0x000fe200078e020c */
[----:B------:R-:W-:Y:S01]  /*1690*/  CS2R R48, SRZ ;  /* 0x0000000000307805 */ /* 0x000fe2000001ff00 */
[----:B------:R-:W-:Y:S01]  /*16a0*/  IMAD.MOV.U32 R10, RZ, RZ, R6 ;  /* 0x000000ffff0a7224 */ /* 0x000fe200078e0006 */
[----:B------:R-:W-:Y:S01]  /*16b0*/  CS2R R46, SRZ ;  /* 0x00000000002e7805 */ /* 0x000fe2000001ff00 */
[----:B------:R-:W-:Y:S01]  /*16c0*/  IMAD R17, R2, c[0x0][0x1ac], R0 ;  /* 0x00006b0002117a24 */ /* 0x000fe200078e0200 */
[----:B------:R-:W-:Y:S01]  /*16d0*/  CS2R R44, SRZ ;  /* 0x00000000002c7805 */ /* 0x000fe2000001ff00 */
[----:B------:R-:W-:Y:S01]  /*16e0*/  IMAD.MOV.U32 R12, RZ, RZ, R8 ;  /* 0x000000ffff0c7224 */ /* 0x000fe200078e0008 */
[----:B------:R-:W-:Y:S01]  /*16f0*/  CS2R R42, SRZ ;  /* 0x00000000002a7805 */ /* 0x000fe2000001ff00 */
[----:B------:R-:W-:Y:S01]  /*1700*/  IMAD R6, R3, c[0x0][0x1d8], RZ ;  /* 0x0000760003067a24 */ /* 0x000fe200078e02ff */
[----:B------:R-:W-:Y:S01]  /*1710*/  CS2R R40, SRZ ;  /* 0x0000000000287805 */ /* 0x000fe2000001ff00 */
[----:B------:R-:W-:Y:S01]  /*1720*/  IMAD R0, R20, c[0x0][0x188], RZ ;  /* 0x0000620014007a24 */ /* 0x000fe200078e02ff */
[----:B------:R-:W-:Y:S01]  /*1730*/  CS2R R38, SRZ ;  /* 0x0000000000267805 */ /* 0x000fe2000001ff00 */
[----:B------:R-:W-:-:S02]  /*1740*/  IMAD.U32 R9, RZ, RZ, UR19 ;  /* 0x00000013ff097e24 */ /* 0x000fc4000f8e00ff */
[C---:B------:R-:W-:Y:S02]  /*1750*/  IMAD R3, R2.reuse, c[0x0][0x1dc], R6 ;  /* 0x0000770002037a24 */ /* 0x040fe400078e0206 */
[----:B------:R-:W-:-:S04]  /*1760*/  IMAD.WIDE.U32 R14, R2, c[0x0][0x1d8], R14 ;  /* 0x00007600020e7a25 */ /* 0x000fc800078e000e */
[----:B------:R-:W-:Y:S02]  /*1770*/  IMAD.U32 R8, RZ, RZ, UR18 ;  /* 0x00000012ff087e24 */ /* 0x000fe4000f8e00ff */
[----:B------:R-:W-:Y:S01]  /*1780*/  IMAD.U32 R9, RZ, RZ, UR6 ;  /* 0x00000006ff097e24 */ /* 0x000fe2000f8e00ff */
[----:B------:R-:W-:Y:S01]  /*1790*/  ULDC.64 UR6, c[0x0][0x1d8] ;  /* 0x0000760000067ab9 */ /* 0x000fe20000000a00 */
[C---:B------:R-:W-:Y:S01]  /*17a0*/  IMAD R0, R25.reuse, c[0x0][0x18c], R0 ;  /* 0x0000630019007a24 */ /* 0x040fe200078e0200 */
[----:B------:R-:W-:Y:S01]  /*17b0*/  USHF.L.U32 UR12, UR6, 0x6, URZ ;  /* 0x00000006060c7899 */ /* 0x000fe2000800063f */
[----:B------:R-:W-:Y:S01]  /*17c0*/  IMAD.WIDE.U32 R246, R25, c[0x0][0x188], R12 ;  /* 0x0000620019f67a25 */ /* 0x000fe200078e000c */
[----:B------:R-:W-:Y:S01]  /*17d0*/  IADD3 R9, R9, UR19, RZ ;  /* 0x0000001309097c10 */ /* 0x000fe2000fffe0ff */
[----:B------:R-:W-:Y:S02]  /*17e0*/  USHF.L.U64.HI UR18, UR6, UR11, UR7 ;  /* 0x0000000b06127299 */ /* 0x000fe40008010207 */
[----:B------:R-:W-:Y:S01]  /*17f0*/  IMAD.WIDE.U32 R6, R2, c[0x0][0x1a8], R4 ;  /* 0x00006a0002067a25 */ /* 0x000fe200078e0004 */
[----:B------:R-:W-:Y:S01]  /*1800*/  LEA R4, P2, R14, c[0x0][0x1c0], 0x1 ;  /* 0x000070000e047a11 */ /* 0x000fe200078408ff */
[----:B------:R-:W-:-:S02]  /*1810*/  UMOV UR6, 0x5 ;  /* 0x0000000500067882 */ /* 0x000fc40000000000 */
[----:B------:R-:W-:Y:S01]  /*1820*/  IMAD R2, R20, c[0x0][0x218], RZ ;  /* 0x0000860014027a24 */ /* 0x000fe200078e02ff */
[----:B------:R-:W-:Y:S01]  /*1830*/  USHF.L.U64.HI UR8, UR8, UR6, UR9 ;  /* 0x0000000608087299 */ /* 0x000fe20008010209 */
[----:B------:R-:W-:Y:S02]  /*1840*/  IMAD.IADD R3, R15, 0x1, R3 ;  /* 0x000000010f037824 */ /* 0x000fe400078e0203 */
        /* <DEDUP_REMOVED lines=8> */
[----:B------:R-:W-:Y:S01]  /*18d0*/  ULDC.64 UR6, c[0x0][0x1a8] ;  /* 0x00006a0000067ab9 */ /* 0x000fe20000000a00 */
        /* <DEDUP_REMOVED lines=8> */
[----:B------:R-:W-:Y:S01]  /*1960*/  LEA R18, P0, R6, R14, 0x6 ;  /* 0x0000000e06127211 */ /* 0x000fe200078030ff */
[----:B------:R-:W-:Y:S01]  /*1970*/  IMAD R0, R80, -0x60, R0 ;  /* 0xffffffa050007824 */ /* 0x000fe200078e0200 */
[----:B------:R-:W-:Y:S01]  /*1980*/  USHF.L.U32 UR9, UR6, 0x6, URZ ;  /* 0x0000000606097899 */ /* 0x000fe2000800063f */
[----:B------:R-:W-:Y:S01]  /*1990*/  IMAD.U32 R9, RZ, RZ, UR17 ;  /* 0x00000011ff097e24 */ /* 0x000fe2000f8e00ff */
[----:B------:R-:W-:Y:S01]  /*19a0*/  LEA.HI.X R19, R6, R15, R7, 0x6, P0 ;  /* 0x0000000f06137211 */ /* 0x000fe200000f3407 */
[----:B------:R-:W-:Y:S01]  /*19b0*/  IMAD.MOV.U32 R242, RZ, RZ, R244 ;  /* 0x000000fffff27224 */ /* 0x000fe200078e00f4 */
[----:B------:R-:W-:Y:S01]  /*19c0*/  ISETP.LT.OR P4, PT, R0, 0x1, P5 ;  /* 0x000000010000780c */ /* 0x000fe20002f81670 */
[----:B------:R-:W-:Y:S01]  /*19d0*/  IMAD.SHL.U32 R236, R236, 0x2, RZ ;  /* 0x00000002ecec7824 */ /* 0x000fe200078e00ff */
[----:B------:R-:W-:Y:S01]  /*19e0*/  IADD3 R6, P0, R4, UR12, RZ ;  /* 0x0000000c04067c10 */ /* 0x000fe2000ff1e0ff */
[----:B------:R-:W-:Y:S01]  /*19f0*/  IMAD.WIDE.U32 R8, R9, UR10, R242 ;  /* 0x0000000a09087c25 */ /* 0x000fe2000f8e00f2 */
[C---:B------:R-:W-:Y:S01]  /*1a00*/  ISETP.LT.OR P3, PT, R0.reuse, 0x1, P2 ;  /* 0x000000010000780c */ /* 0x040fe20001761670 */
[----:B------:R-:W-:Y:S01]  /*1a10*/  USHF.L.U64.HI UR7, UR6, UR11, UR7 ;  /* 0x0000000b06077299 */ /* 0x000fe20008010207 */
[----:B------:R-:W-:Y:S01]  /*1a20*/  ISETP.LT.OR P1, PT, R0, 0x21, P5 ;  /* 0x000000210000780c */ /* 0x000fe20002f21670 */
[----:B------:R-:W-:Y:S01]  /*1a30*/  IMAD.U32 R11, RZ, RZ, UR12 ;  /* 0x0000000cff0b7e24 */ /* 0x000fe2000f8e00ff */
[----:B------:R-:W-:Y:S01]  /*1a40*/  IADD3.X R7, R5, UR18, RZ, P0, !PT ;  /* 0x0000001205077c10 */ /* 0x000fe200087fe4ff */
[----:B------:R-:W-:Y:S01]  /*1a50*/  IMAD.U32 R10, RZ, RZ, UR13 ;  /* 0x0000000dff0a7e24 */ /* 0x000fe2000f8e00ff */
[----:B------:R-:W-:Y:S01]  /*1a60*/  IADD3 R9, R9, UR16, RZ ;  /* 0x0000001009097c10 */ /* 0x000fe2000fffe0ff */
[----:B------:R-:W-:Y:S01]  /*1a70*/  IMAD.MOV.U32 R221, RZ, RZ, 0x40 ;  /* 0x00000040ffdd7424 */ /* 0x000fe200078e00ff */
[----:B------:R-:W-:Y:S01]  /*1a80*/  LEA R12, P0, R8, c[0x0][0x1f0], 0x1 ;  /* 0x00007c00080c7a11 */ /* 0x000fe200078008ff */
[----:B------:R-:W-:Y:S01]  /*1a90*/  @!PT LDS RZ, [RZ] ;  /* 0x00000000fffff984 */ /* 0x000fe20000000800 */
[----:B------:R-:W-:Y:S01]  /*1aa0*/  @!PT LDS RZ, [RZ] ;  /* 0x00000000fffff984 */ /* 0x000fe20000000800 */
[----:B------:R-:W-:Y:S01]  /*1ab0*/  @!PT LDS RZ, [RZ] ;  /* 0x00000000fffff984 */ /* 0x000fe20000000800 */
[----:B------:R1:W-:Y:S01]  /*1ac0*/  LDGSTS.E.BYPASS.LTC128B.128 [R236+0x6080], [R4.64], !P4 ;  /* 0x0608000004ec7fae */ /* 0x0003e2000e101d4e */
[----:B------:R-:W-:Y:S01]  /*1ad0*/  LEA.HI R17, R34, R81, RZ, 0x5 ;  /* 0x0000005122117211 */ /* 0x000fe200078f28ff */
[----:B------:R-:W-:Y:S01]  /*1ae0*/  IMAD.MOV.U32 R226, RZ, RZ, 0x20 ;  /* 0x00000020ffe27424 */ /* 0x000fe200078e00ff */
[----:B------:R-:W-:Y:S01]  /*1af0*/  LEA.HI.X R13, R8, c[0x0][0x1f4], R9, 0x1, P0 ;  /* 0x00007d00080d7a11 */ /* 0x000fe200000f0c09 */
[----:B------:R-:W-:Y:S01]  /*1b00*/  IMAD.U32 R8, RZ, RZ, UR13 ;  /* 0x0000000dff087e24 */ /* 0x000fe2000f8e00ff */
[----:B------:R1:W-:Y:S01]  /*1b10*/  LDGSTS.E.BYPASS.LTC128B.128 [R236+0x9080], [R4.64+0x80], !P3 ;  /* 0x0908008004ec7fae */ /* 0x0003e2000d901d4e */
[----:B------:R-:W-:Y:S01]  /*1b20*/  IMAD.U32 R9, RZ, RZ, UR8 ;  /* 0x00000008ff097e24 */ /* 0x000fe2000f8e00ff */
[----:B------:R-:W-:Y:S01]  /*1b30*/  ISETP.LT.OR P3, PT, R0, 0x21, P2 ;  /* 0x000000210000780c */ /* 0x000fe20001761670 */
[----:B------:R-:W-:Y:S01]  /*1b40*/  IMAD.MOV.U32 R222, RZ, RZ, 0x10 ;  /* 0x00000010ffde7424 */ /* 0x000fe200078e00ff */
[----:B------:R2:W-:Y:S01]  /*1b50*/  LDGSTS.E.BYPASS.LTC128B.128 [R236+0x7080], [R6.64], !P1 ;  /* 0x0708000006ec7fae */ /* 0x0005e2000c901d4e */
[----:B------:R-:W-:Y:S01]  /*1b60*/  LEA R26, P4, R8, R12, 0x1 ;  /* 0x0000000c081a7211 */ /* 0x000fe200078808ff */
[----:B------:R-:W-:Y:S01]  /*1b70*/  IMAD.MOV.U32 R228, RZ, RZ, 0x10 ;  /* 0x00000010ffe47424 */ /* 0x000fe200078e00ff */
[----:B------:R-:W-:Y:S01]  /*1b80*/  USHF.L.U64.HI UR5, UR4, 0x5, UR5 ;  /* 0x0000000504057899 */ /* 0x000fe20008010205 */
[----:B------:R-:W-:Y:S01]  /*1b90*/  IMAD R239, R80, -0x60, R239 ;  /* 0xffffffa050ef7824 */ /* 0x000fe200078e02ef */
[----:B------:R-:W-:-:S02]  /*1ba0*/  LEA.HI.X R27, R10, R13, R9, 0x1, P4 ;  /* 0x0000000d0a1b7211 */ /* 0x000fc400020f0c09 */
        /* <DEDUP_REMOVED lines=8> */
[----:B------:R-:W-:Y:S01]  /*1c30*/  ISETP.GE.AND P2, PT, R30, c[0x0][0x19c], PT ;  /* 0x000067001e007a0c */ /* 0x000fe20003f46270 */
[----:B------:R-:W-:Y:S01]  /*1c40*/  UMOV UR12, 0x1 ;  /* 0x00000001000c7882 */ /* 0x000fe20000000000 */
        /* <DEDUP_REMOVED lines=33> */
[----:B------:R-:W-:Y:S01]  /*1e60*/  USHF.L.U32 UR9, UR4, 0x5, URZ ;  /* 0x0000000504097899 */ /* 0x000fe2000800063f */
[----:B------:R-:W-:Y:S01]  /*1e70*/  LEA.HI R32, R34, R81, RZ, 0x2 ;  /* 0x0000005122207211 */ /* 0x000fe200078f10ff */
[----:B------:R-:W-:Y:S01]  /*1e80*/  IMAD.SHL.U32 R217, R2, 0x2, RZ ;  /* 0x0000000202d97824 */ /* 0x000fe200078e00ff */
[----:B------:R-:W-:Y:S01]  /*1e90*/  IADD3.X R5, R5, UR7, RZ, P0, !PT ;  /* 0x0000000705057c10 */ /* 0x000fe200087fe4ff */
[----:B------:R-:W-:Y:S01]  /*1ea0*/  USHF.L.U32 UR7, UR10, 0x6, URZ ;  /* 0x000000060a077899 */ /* 0x000fe2000800063f */
[C---:B------:R-:W-:Y:S01]  /*1eb0*/  LOP3.LUT P1, RZ, R0.reuse, 0x1, RZ, 0xc0, !PT ;  /* 0x0000000100ff7812 */ /* 0x040fe2000782c0ff */
[----:B------:R-:W-:Y:S01]  /*1ec0*/  UMOV UR4, URZ ;  /* 0x0000003f00047c82 */ /* 0x000fe20008000000 */
[----:B------:R-:W-:Y:S01]  /*1ed0*/  LOP3.LUT P6, RZ, R0, 0x2, RZ, 0xc0, !PT ;  /* 0x0000000200ff7812 */ /* 0x000fe200078cc0ff */
[----:B------:R1:W-:Y:S01]  /*1ee0*/  LDGSTS.E.BYPASS.LTC128B.128 [R236+0x2080], [R4.64], !P5 ;  /* 0x0208000004ec7fae */ /* 0x0003e2000e901d4e */
[----:B------:R-:W-:Y:S01]  /*1ef0*/  IMAD R0, R31, c[0x0][0x270], RZ ;  /* 0x00009c001f007a24 */ /* 0x000fe200078e02ff */
[----:B------:R-:W-:Y:S01]  /*1f00*/  LOP3.LUT P0, RZ, R24, 0x4, RZ, 0xc0, !PT ;  /* 0x0000000418ff7812 */ /* 0x000fe2000780c0ff */
[----:B------:R-:W-:Y:S01]  /*1f10*/  USHF.R.S32.HI UR6, URZ, 0x1f, UR7 ;  /* 0x0000001f3f067899 */ /* 0x000fe20008011407 */
[----:B------:R1:W-:Y:S01]  /*1f20*/  LDGSTS.E.BYPASS.LTC128B.128 [R236+0x5080], [R4.64+0x80], !P2 ;  /* 0x0508008004ec7fae */ /* 0x0003e2000d101d4e */
[----:B------:R-:W-:Y:S01]  /*1f30*/  SHF.R.S32.HI R9, RZ, 0x2, R32 ;  /* 0x00000002ff097819 */ /* 0x000fe20000011420 */
[----:B--2---:R-:W-:-:S02]  /*1f40*/  IMAD R6, R251, c[0x0][0x274], R0 ;  /* 0x00009d00fb067a24 */ /* 0x004fc400078e0200 */
[----:B------:R-:W0:Y:S01]  /*1f50*/  LDGDEPBAR ;  /* 0x00000000000079af */ /* 0x000e220000000000 */
[----:B------:R-:W-:Y:S02]  /*1f60*/  SHF.R.S32.HI R0, RZ, 0x1f, R32 ;  /* 0x0000001fff007819 */ /* 0x000fe40000011420 */
[----:B------:R-:W-:Y:S02]  /*1f70*/  LOP3.LUT P2, RZ, R24, 0x2, RZ, 0xc0, !PT ;  /* 0x0000000218ff7812 */ /* 0x000fe4000784c0ff */
[----:B------:R-:W-:Y:S02]  /*1f80*/  SEL R221, R221, 0xffffffc0, !P0 ;  /* 0xffffffc0dddd7807 */ /* 0x000fe40004000000 */
[----:B------:R-:W-:Y:S02]  /*1f90*/  LEA.HI R7, R0, R9, RZ, 0x3 ;  /* 0x0000000900077211 */ /* 0x000fe400078f18ff */
[----:B------:R-:W-:Y:S01]  /*1fa0*/  IADD3 R3, R238, -UR7, -R249 ;  /* 0x80000007ee037c10 */ /* 0x000fe2000fffe8f9 */
[----:B------:R-:W-:Y:S01]  /*1fb0*/  IMAD.IADD R218, R217, 0x1, R221 ;  /* 0x00000001d9da7824 */ /* 0x000fe200078e02dd */
[----:B------:R-:W-:-:S02]  /*1fc0*/  SHF.R.S32.HI R8, RZ, 0x5, R17 ;  /* 0x00000005ff087819 */ /* 0x000fc40000011411 */
[----:B------:R-:W-:Y:S02]  /*1fd0*/  ISETP.LT.OR P0, PT, R3, 0x1, !P1 ;  /* 0x000000010300780c */ /* 0x000fe40004f01670 */
[----:B------:R-:W-:Y:S02]  /*1fe0*/  LEA.HI R10, R17, R8, RZ, 0x1 ;  /* 0x00000008110a7211 */ /* 0x000fe400078f08ff */
[----:B------:R-:W-:Y:S02]  /*1ff0*/  ISETP.LT.OR P1, PT, R3, 0x21, !P1 ;  /* 0x000000210300780c */ /* 0x000fe40004f21670 */
[----:B------:R-:W-:Y:S02]  /*2000*/  LOP3.LUT R10, R10, 0xfffffffe, RZ, 0xc0, !PT ;  /* 0xfffffffe0a0a7812 */ /* 0x000fe400078ec0ff */
[----:B------:R-:W-:Y:S01]  /*2010*/  ISETP.GE.AND P5, PT, R16, c[0x0][0x1fc], PT ;  /* 0x00007f0010007a0c */ /* 0x000fe20003fa6270 */
[----:B-1----:R-:W-:Y:S01]  /*2020*/  IMAD.MOV.U32 R4, RZ, RZ, 0x20 ;  /* 0x00000020ff047424 */ /* 0x002fe200078e00ff */
[----:B------:R-:W-:-:S04]  /*2030*/  DEPBAR.LE SB0, 0x1 ;  /* 0x000080400000791a */ /* 0x000fc80000000000 */
[----:B------:R-:W-:Y:S01]  /*2040*/  BAR.SYNC.DEFER_BLOCKING 0x0 ;  /* 0x0000000000007b1d */ /* 0x000fe20000010000 */
[----:B------:R-:W-:Y:S01]  /*2050*/  SEL R0, R4, 0xffffffe0, !P2 ;  /* 0xffffffe004007807 */ /* 0x000fe20005000000 */
[----:B------:R-:W-:Y:S01]  /*2060*/  IMAD.WIDE.U32 R4, R251, c[0x0][0x270], R28 ;  /* 0x00009c00fb047a25 */ /* 0x000fe200078e001c */
[----:B------:R-:W-:Y:S02]  /*2070*/  ISETP.LT.OR P2, PT, R3, 0x1, !P6 ;  /* 0x000000010300780c */ /* 0x000fe40007741670 */
[----:B------:R-:W-:Y:S01]  /*2080*/  LOP3.LUT R7, R7, 0xfffffff8, RZ, 0xc0, !PT ;  /* 0xfffffff807077812 */ /* 0x000fe200078ec0ff */
[----:B------:R-:W-:Y:S01]  /*2090*/  IMAD.IADD R219, R217, 0x1, R0 ;  /* 0x00000001d9db7824 */ /* 0x000fe200078e0200 */
[----:B------:R-:W-:Y:S01]  /*20a0*/  ISETP.LT.OR P6, PT, R3, 0x21, !P6 ;  /* 0x000000210300780c */ /* 0x000fe200077c1670 */
[----:B------:R-:W-:Y:S01]  /*20b0*/  IMAD.IADD R0, R0, 0x1, R218 ;  /* 0x0000000100007824 */ /* 0x000fe200078e02da */
[----:B------:R-:W-:Y:S01]  /*20c0*/  SEL R240, RZ, 0x1, P5 ;  /* 0x00000001fff07807 */ /* 0x000fe20002800000 */
[----:B------:R-:W-:-:S02]  /*20d0*/  IMAD.IADD R5, R5, 0x1, R6 ;  /* 0x0000000105057824 */ /* 0x000fc400078e0206 */
[----:B------:R-:W-:Y:S02]  /*20e0*/  IMAD.IADD R10, R8, 0x1, -R10 ;  /* 0x00000001080a7824 */ /* 0x000fe400078e0a0a */
[----:B------:R-:W-:-:S04]  /*20f0*/  IMAD.WIDE.U32 R36, R25, c[0x0][0x278], R4 ;  /* 0x00009e0019247a25 */ /* 0x000fc800078e0004 */
[----:B------:R-:W-:Y:S01]  /*2100*/  IMAD R8, R31, c[0x0][0x288], RZ ;  /* 0x0000a2001f087a24 */ /* 0x000fe200078e02ff */
[----:B------:R-:W-:Y:S01]  /*2110*/  STL.64 [R1+0x8], R36 ;  /* 0x0000082401007387 */ /* 0x000fe20000100a00 */
[----:B------:R-:W-:-:S03]  /*2120*/  IMAD.WIDE.U32 R4, R251, c[0x0][0x288], R28 ;  /* 0x0000a200fb047a25 */ /* 0x000fc600078e001c */
[----:B------:R-:W1:Y:S01]  /*2130*/  LDSM.16.M88.2 R174, [R0+0x6080] ;  /* 0x0060800000ae783b */ /* 0x000e620000000100 */
[----:B------:R-:W-:Y:S02]  /*2140*/  IMAD R8, R251, c[0x0][0x28c], R8 ;  /* 0x0000a300fb087a24 */ /* 0x000fe400078e0208 */
[----:B------:R-:W-:Y:S01]  /*2150*/  IMAD.IADD R7, R9, 0x1, -R7 ;  /* 0x0000000109077824 */ /* 0x000fe200078e0a07 */
        /* <DEDUP_REMOVED lines=38> */
[----:B------:R-:W-:Y:S04]  /*23c0*/  STL.64 [R1], R28 ;  /* 0x0000001c01007387 */ /* 0x000fe80000100a00 */
[----:B------:R-:W-:Y:S01]  /*23d0*/  @!PT LDS RZ, [RZ] ;  /* 0x00000000fffff984 */ /* 0x000fe20000000800 */
[----:B------:R-:W-:Y:S01]  /*23e0*/  @!PT LDS RZ, [RZ] ;  /* 0x00000000fffff984 */ /* 0x000fe20000000800 */
[----:B------:R-:W-:Y:S01]  /*23f0*/  @!PT LDS RZ, [RZ] ;  /* 0x00000000fffff984 */ /* 0x000fe20000000800 */
[----:B------:R1:W-:Y:S01]  /*2400*/  LDGSTS.E.BYPASS.LTC128B.128 [R236+0x6080], [R14.64], !P0 ;  /* 0x060800000eec7fae */ /* 0x0003e2000c101d4e */
[----:B------:R-:W-:-:S02]  /*2410*/  ISETP.GE.AND P0, PT, R16, c[0x0][0x1fc], PT ;  /* 0x00007f0010007a0c */ /* 0x000fc40003f06270 */
[----:B------:R-:W-:Y:S01]  /*2420*/  LEA.HI R16, R34, R81, RZ, 0x4 ;  /* 0x0000005122107211 */ /* 0x000fe200078f20ff */
        /* <DEDUP_REMOVED lines=8> */
[----:B------:R-:W-:Y:S02]  /*24b0*/  @!P2 IADD3.X R9, R35, UR6, RZ, P1, !PT ;  /* 0x000000062309ac10 */ /* 0x000fe40008ffe4ff */
[----:B------:R-:W-:Y:S01]  /*24c0*/  @!P2 LEA R8, P1, R0, c[0x0][0x258], 0x2 ;  /* 0x000096000008aa11 */ /* 0x000fe200078210ff */
[----:B-----5:R-:W-:-:S03]  /*24d0*/  CS2R R34, SRZ ;  /* 0x0000000000227805 */ /* 0x020fc6000001ff00 */
[----:B------:R-:W-:Y:S01]  /*24e0*/  @!P2 LEA.HI.X R9, R0, c[0x0][0x25c], R9, 0x2, P1 ;  /* 0x000097000009aa11 */ /* 0x000fe200008f1409 */
[----:B------:R-:W-:Y:S01]  /*24f0*/  IMAD R0, R20, c[0x0][0x290], RZ ;  /* 0x0000a40014007a24 */ /* 0x000fe200078e02ff */
[----:B------:R-:W-:Y:S01]  /*2500*/  ISETP.GE.AND P1, PT, R30, c[0x0][0x1fc], PT ;  /* 0x00007f001e007a0c */ /* 0x000fe20003f26270 */
[----:B------:R-:W-:Y:S01]  /*2510*/  IMAD R20, R20, c[0x0][0x240], RZ ;  /* 0x0000900014147a24 */ /* 0x000fe200078e02ff */
[----:B-1----:R-:W-:Y:S01]  /*2520*/  SHF.R.S32.HI R14, RZ, 0x4, R16 ;  /* 0x00000004ff0e7819 */ /* 0x002fe20000011410 */
[----:B------:R1:W-:Y:S01]  /*2530*/  @!P2 LDGSTS.E.BYPASS.LTC128B.128 [R4+0x12080], [R8.64] ;  /* 0x120800000804afae */ /* 0x0003e2000b901d4e */
[----:B------:R-:W-:Y:S01]  /*2540*/  SHF.R.S32.HI R15, RZ, 0x1f, R21 ;  /* 0x0000001fff0f7819 */ /* 0x000fe20000011415 */
[----:B------:R-:W-:Y:S01]  /*2550*/  IMAD R20, R25, c[0x0][0x244], R20 ;  /* 0x0000910019147a24 */ /* 0x000fe200078e0214 */
[----:B------:R-:W-:Y:S01]  /*2560*/  LEA.HI R11, R16, R14, RZ, 0x1 ;  /* 0x0000000e100b7211 */ /* 0x000fe200078f08ff */
[----:B------:R-:W0:Y:S03]  /*2570*/  LDGDEPBAR ;  /* 0x00000000000079af */ /* 0x000e260000000000 */
        /* <DEDUP_REMOVED lines=10> */
[----:B------:R-:W-:Y:S01]  /*2620*/  IADD3 R0, R238, -UR7, -R249 ;  /* 0x80000007ee007c10 */ /* 0x000fe2000fffe8f9 */
[----:B------:R-:W-:Y:S01]  /*2630*/  IMAD.IADD R252, R29, 0x1, R14 ;  /* 0x000000011dfc7824 */ /* 0x000fe200078e020e */
        /* <DEDUP_REMOVED lines=8> */
[----:B------:R-:W-:-:S02]  /*26c0*/  LOP3.LUT R3, R3, 0x18, RZ, 0xc0, !PT ;  /* 0x0000001803037812 */ /* 0x000fc400078ec0ff */
[----:B------:R-:W-:Y:S02]  /*26d0*/  LOP3.LUT R4, R237, 0x7ffffffc, RZ, 0xc0, !PT ;  /* 0x7ffffffced047812 */ /* 0x000fe400078ec0ff */
[----:B------:R-:W-:Y:S02]  /*26e0*/  LOP3.LUT P1, RZ, R7, 0x1, RZ, 0xc0, !PT ;  /* 0x0000000107ff7812 */ /* 0x000fe4000782c0ff */
        /* <DEDUP_REMOVED lines=33> */
[----:B------:R-:W-:Y:S01]  /*2900*/  IADD3 R2, P0, R28, UR7, RZ ;  /* 0x000000071c027c10 */ /* 0x000fe2000ff1e0ff */
[----:B------:R-:W-:Y:S01]  /*2910*/  IMAD.SHL.U32 R233, R233, 0x2, RZ ;  /* 0x00000002e9e97824 */ /* 0x000fe200078e00ff */
[----:B------:R-:W-:Y:S01]  /*2920*/  LOP3.LUT R5, R9, 0x100, R5, 0xf8, !PT ;  /* 0x0000010009057812 */ /* 0x000fe200078ef805 */
[----:B------:R-:W-:Y:S01]  /*2930*/  IMAD.IADD R4, R0, 0x1, -R4 ;  /* 0x0000000100047824 */ /* 0x000fe200078e0a04 */
[----:B------:R-:W-:-:S02]  /*2940*/  LOP3.LUT R7, R223, 0x1e0, R7, 0xf8, !PT ;  /* 0x000001e0df077812 */ /* 0x000fc400078ef807 */
[----:B------:R-:W-:Y:S01]  /*2950*/  IADD3.X R0, R252, UR6, RZ, P0, !PT ;  /* 0x00000006fc007c10 */ /* 0x000fe200087fe4ff */
[----:B------:R-:W-:Y:S01]  /*2960*/  IMAD.SHL.U32 R9, R4, 0x40, RZ ;  /* 0x0000004004097824 */ /* 0x000fe200078e00ff */
[C---:B------:R-:W-:Y:S02]  /*2970*/  LEA R6, P0, R2.reuse, c[0x0][0x280], 0x2 ;  /* 0x0000a00002067a11 */ /* 0x040fe400078010ff */
[----:B------:R-:W-:Y:S02]  /*2980*/  LOP3.LUT R8, R7, 0x38, R8, 0x78, !PT ;  /* 0x0000003807087812 */ /* 0x000fe400078e7808 */
[----:B------:R-:W-:Y:S01]  /*2990*/  LEA.HI.X R7, R2, c[0x0][0x284], R0, 0x2, P0 ;  /* 0x0000a10002077a11 */ /* 0x000fe200000f1400 */
[----:B------:R-:W-:Y:S01]  /*29a0*/  IMAD.SHL.U32 R0, R3, 0x40, RZ ;  /* 0x0000004003007824 */ /* 0x000fe200078e00ff */
[----:B------:R-:W-:Y:S02]  /*29b0*/  LOP3.LUT R3, R9, 0x1c0, RZ, 0xc0, !PT ;  /* 0x000001c009037812 */ /* 0x000fe400078ec0ff */
[----:B------:R-:W-:-:S02]  /*29c0*/  ISETP.GE.AND P0, PT, R81, 0x10, PT ;  /* 0x000000105100780c */ /* 0x000fc40003f06270 */
[----:B------:R-:W-:Y:S02]  /*29d0*/  SHF.R.U32.HI R2, RZ, 0x3, R3 ;  /* 0x00000003ff027819 */ /* 0x000fe40000011603 */
[----:B------:R-:W-:Y:S02]  /*29e0*/  LOP3.LUT R0, R0, 0xfffffe00, RZ, 0xc0, !PT ;  /* 0xfffffe0000007812 */ /* 0x000fe400078ec0ff */
[C---:B------:R-:W-:Y:S02]  /*29f0*/  LOP3.LUT R223, R2.reuse, R3, R223, 0x1e, !PT ;  /* 0x0000000302df7212 */ /* 0x040fe400078e1edf */
[----:B------:R-:W-:Y:S01]  /*2a00*/  LOP3.LUT R3, R2, R15, R3, 0x1e, !PT ;  /* 0x0000000f02037212 */ /* 0x000fe200078e1e03 */
[----:B------:R-:W-:Y:S01]  /*2a10*/  IMAD R2, R10, 0x400, R0 ;  /* 0x000004000a027824 */ /* 0x000fe200078e0200 */
[----:B------:R-:W-:Y:S02]  /*2a20*/  LOP3.LUT R220, R8, R220, RZ, 0xfc, !PT ;  /* 0x000000dc08dc7212 */ /* 0x000fe400078efcff */
[----:B------:R-:W-:Y:S01]  /*2a30*/  LOP3.LUT R227, R3, R0, RZ, 0xfc, !PT ;  /* 0x0000000003e37212 */ /* 0x000fe200078efcff */
[----:B------:R-:W-:Y:S01]  /*2a40*/  @!P0 IMAD.SHL.U32 R0, R81, 0x10, RZ ;  /* 0x0000001051008824 */ /* 0x000fe200078e00ff */
[C---:B------:R-:W-:Y:S01]  /*2a50*/  LOP3.LUT R8, R5.reuse, 0x8, R33, 0xf8, !PT ;  /* 0x0000000805087812 */ /* 0x040fe200078ef821 */
[----:B------:R-:W-:Y:S01]  /*2a60*/  IMAD.IADD R223, R2, 0x1, R223 ;  /* 0x0000000102df7824 */ /* 0x000fe200078e02df */
[----:B------:R-:W-:Y:S01]  /*2a70*/  LOP3.LUT R216, R5, 0x1c0, RZ, 0xc0, !PT ;  /* 0x000001c005d87812 */ /* 0x000fe200078ec0ff */
[----:B------:R-:W-:Y:S01]  /*2a80*/  CS2R R32, SRZ ;  /* 0x0000000000207805 */ /* 0x000fe2000001ff00 */
[----:B------:R5:W-:Y:S01]  /*2a90*/  @!P0 LDGSTS.E.BYPASS.LTC128B.128 [R0+0x12280], [R6.64] ;  /* 0x1228000006008fae */ /* 0x000be2000b901d4e */
[----:B------:R-:W-:Y:S01]  /*2aa0*/  IADD3 R5, R233, 0x12480, RZ ;  /* 0x00012480e9057810 */ /* 0x000fe20007ffe0ff */
        /* <DEDUP_REMOVED lines=17> */
[----:B-----5:R-:W-:Y:S02]  /*2bc0*/  IMAD.IADD R0, R23, 0x1, R20 ;  /* 0x0000000117007824 */ /* 0x020fe400078e0214 */
[C---:B------:R-:W-:Y:S02]  /*2bd0*/  IMAD.IADD R232, R228.reuse, 0x1, R226 ;  /* 0x00000001e4e87824 */ /* 0x040fe400078e02e2 */
[C---:B------:R-:W-:Y:S01]  /*2be0*/  IMAD.IADD R231, R223.reuse, 0x1, R228 ;  /* 0x00000001dfe77824 */ /* 0x040fe200078e02e4 */
[----:B------:R5:W-:Y:S01]  /*2bf0*/  STL [R1+0x1c], R0 ;  /* 0x00001c0001007387 */ /* 0x000be20000100800 */
[----:B------:R-:W-:Y:S02]  /*2c00*/  IMAD.IADD R230, R228, 0x1, R229 ;  /* 0x00000001e4e67824 */ /* 0x000fe400078e02e5 */
[----:B-----5:R-:W-:-:S04]  /*2c10*/  IMAD.SHL.U32 R0, R223, 0x2, RZ ;  /* 0x00000002df007824 */ /* 0x020fc800078e00ff */
[----:B-1234-:R-:W-:Y:S02]  /*2c20*/  IMAD.IADD R225, R0, 0x1, R225 ;  /* 0x0000000100e17824 */ /* 0x01efe400078e02e1 */
.L_x_972:
[----:B------:R-:W-:Y:S04]  /*2c30*/  DEPBAR.LE SB0, 0x1 ;  /* 0x000080400000791a */ /* 0x000fe80000000000 */
[----:B------:R-:W-:Y:S01]  /*2c40*/  BAR.SYNC.DEFER_BLOCKING 0x0 ;  /* 0x0000000000007b1d */ /* 0x000fe20000010000 */
[----:B------:R-:W-:Y:S01]  /*2c50*/  IMAD.U32 R0, RZ, RZ, UR4 ;  /* 0x00000004ff007e24 */ /* 0x000fe2000f8e00ff */
[----:B------:R-:W-:Y:S01]  /*2c60*/  MOV R146, UR4 ;  /* 0x0000000400927c02 */ /* 0x000fe20008000f00 */
[----:B------:R-:W-:Y:S01]  /*2c70*/  UIADD3 UR11, UR10, 0x1, URZ ;  /* 0x000000010a0b7890 */ /* 0x000fe2000fffe03f */
[----:B------:R-:W-:Y:S02]  /*2c80*/  MOV R147, UR4 ;  /* 0x0000000400937c02 */ /* 0x000fe40008000f00 */
[----:B------:R-:W-:Y:S01]  /*2c90*/  LEA R0, R0, R223, 0xd ;  /* 0x000000df00007211 */ /* 0x000fe200078e68ff */
[----:B------:R-:W-:Y:S02]  /*2ca0*/  IMAD R146, R146, 0x2000, R228 ;  /* 0x0000200092927824 */ /* 0x000fe400078e02e4 */
[----:B------:R-:W-:Y:S01]  /*2cb0*/  IMAD R147, R147, 0x2000, R232 ;  /* 0x0000200093937824 */ /* 0x000fe200078e02e8 */
[----:B------:R-:W-:Y:S01]  /*2cc0*/  ISETP.LE.AND P1, PT, R250, UR11, PT ;  /* 0x0000000bfa007c0c */ /* 0x000fe2000bf23270 */
[----:B------:R-:W-:Y:S01]  /*2cd0*/  IMAD.SHL.U32 R0, R0, 0x2, RZ ;  /* 0x0000000200007824 */ /* 0x000fe200078e00ff */
[CC--:B------:R-:W-:Y:S02]  /*2ce0*/  IADD3 R150, R223.reuse, R146.reuse, RZ ;  /* 0x00000092df967210 */ /* 0x0c0fe40007ffe0ff */
[C-C-:B------:R-:W-:Y:S03]  /*2cf0*/  IADD3 R146, R223.reuse, R146, R226.reuse ;  /* 0x00000092df927210 */ /* 0x140fe60007ffe0e2 */
        /* <DEDUP_REMOVED lines=14> */
[----:B------:R-:W-:Y:S01]  /*2de0*/  LDSM.16.M88.4 R152, [R0+0x8080] ;  /* 0x008080000098783b */ /* 0x000fe20000000200 */
[C---:B--2---:R-:W-:Y:S03]  /*2df0*/  HMMA.16816.F32.BF16 R8, R24.reuse, R2, RZ ;  /* 0x000000021808723c */ /* 0x044fe600000418ff */
[----:B------:R-:W1:Y:S05]  /*2e00*/  LDSM.16.M88.2 R2, [R219+0x2080] ;  /* 0x00208000db02783b */ /* 0x000e6a0000000100 */
        /* <DEDUP_REMOVED lines=13> */
[----:B------:R-:W3:Y:S03]  /*2ee0*/  LDSM.16.M88.4 R140, [R151+0x7080] ;  /* 0x00708000978c783b */ /* 0x000ee60000000200 */
[-C--:B-1----:R-:W-:Y:S01]  /*2ef0*/  HMMA.16816.F32.BF16 R20, R80, R2.reuse, R20 ;  /* 0x000000025014723c */ /* 0x082fe20000041814 */
[----:B------:R-:W1:Y:S06]  /*2f00*/  LDSM.16.M88.2 R136, [R218+0x2080] ;  /* 0x00208000da88783b */ /* 0x000e6c0000000100 */
[----:B------:R-:W-:Y:S01]  /*2f10*/  IADD3 R81, R223, R147, RZ ;  /* 0x00000093df517210 */ /* 0x000fe20007ffe0ff */
[----:B------:R-:W-:Y:S01]  /*2f20*/  HMMA.16816.F32.BF16 R24, R132, R2, R24 ;  /* 0x000000028418723c */ /* 0x000fe20000041818 */
[----:B------:R-:W-:Y:S03]  /*2f30*/  LDSM.16.M88.2 R2, [R221+0x1080] ;  /* 0x00108000dd02783b */ /* 0x000fe60000000100 */
[----:B------:R-:W-:Y:S01]  /*2f40*/  IMAD.SHL.U32 R80, R146, 0x2, RZ ;  /* 0x0000000292507824 */ /* 0x000fe200078e00ff */
[----:B------:R-:W-:Y:S01]  /*2f50*/  SHF.L.U32 R204, R81, 0x1, RZ ;  /* 0x0000000151cc7819 */ /* 0x000fe200000006ff */
[----:B------:R-:W-:Y:S04]  /*2f60*/  LDSM.16.M88.2 R146, [R221+0x80] ;  /* 0x00008000dd92783b */ /* 0x000fe80000000100 */
[----:B------:R-:W4:Y:S04]  /*2f70*/  LDSM.16.M88.4 R80, [R80+0x6080] ;  /* 0x006080005050783b */ /* 0x000f280000000200 */
[----:B------:R-:W5:Y:S01]  /*2f80*/  LDSM.16.M88.4 R132, [R204+0x7080] ;  /* 0x00708000cc84783b */ /* 0x000f620000000200 */
[-C--:B--2---:R-:W-:Y:S08]  /*2f90*/  HMMA.16816.F32.BF16 R4, R28, R138.reuse, R4 ;  /* 0x0000008a1c04723c */ /* 0x084ff00000041804 */
[C---:B---3--:R-:W-:Y:S01]  /*2fa0*/  HMMA.16816.F32.BF16 R8, R140.reuse, R138, R8 ;  /* 0x0000008a8c08723c */ /* 0x048fe20000041808 */
[----:B------:R-:W2:Y:S07]  /*2fb0*/  LDSM.16.M88.2 R138, [R217+0x3080] ;  /* 0x00308000d98a783b */ /* 0x000eae0000000100 */
[-C--:B------:R-:W-:Y:S08]  /*2fc0*/  HMMA.16816.F32.BF16 R12, R140, R144.reuse, R12 ;  /* 0x000000908c0c723c */ /* 0x080ff0000004180c */
[C---:B------:R-:W-:Y:S08]  /*2fd0*/  HMMA.16816.F32.BF16 R16, R28.reuse, R144, R16 ;  /* 0x000000901c10723c */ /* 0x040ff00000041810 */
[-C--:B-1----:R-:W-:Y:S01]  /*2fe0*/  HMMA.16816.F32.BF16 R20, R28, R136.reuse, R20 ;  /* 0x000000881c14723c */ /* 0x082fe20000041814 */
[----:B------:R1:W3:Y:S07]  /*2ff0*/  LDSM.16.M88.4 R28, [R0+0x9080] ;  /* 0x00908000001c783b */ /* 0x0002ee0000000200 */
[----:B------:R-:W-:Y:S01]  /*3000*/  HMMA.16816.F32.BF16 R24, R140, R136, R24 ;  /* 0x000000888c18723c */ /* 0x000fe20000041818 */
[----:B------:R-:W2:Y:S04]  /*3010*/  LDSM.16.M88.2 R136, [R217+0x4080] ;  /* 0x00408000d988783b */ /* 0x000ea80000000100 */
[----:B------:R-:W-:Y:S03]  /*3020*/  LDSM.16.M88.4 R140, [R150+0x9080] ;  /* 0x00908000968c783b */ /* 0x000fe60000000200 */
[-C--:B----4-:R-:W-:Y:S08]  /*3030*/  HMMA.16816.F32.BF16 R4, R80, R146.reuse, R4 ;  /* 0x000000925004723c */ /* 0x090ff00000041804 */
[C---:B-----5:R-:W-:Y:S01]  /*3040*/  HMMA.16816.F32.BF16 R8, R132.reuse, R146, R8 ;  /* 0x000000928408723c */ /* 0x060fe20000041808 */
[----:B-1----:R-:W-:Y:S05]  /*3050*/  IMAD.U32 R0, RZ, RZ, UR4 ;  /* 0x00000004ff007e24 */ /* 0x002fea000f8e00ff */
[----:B------:R-:W-:Y:S02]  /*3060*/  LEA R0, R0, R231, 0xd ;  /* 0x000000e700007211 */ /* 0x000fe400078e68ff */
[-C--:B------:R-:W-:Y:S04]  /*3070*/  HMMA.16816.F32.BF16 R12, R132, R2.reuse, R12 ;  /* 0x00000002840c723c */ /* 0x080fe8000004180c */
[----:B------:R-:W-:Y:S04]  /*3080*/  IMAD.SHL.U32 R0, R0, 0x2, RZ ;  /* 0x0000000200007824 */ /* 0x000fe800078e00ff */
[C---:B------:R-:W-:Y:S01]  /*3090*/  HMMA.16816.F32.BF16 R16, R80.reuse, R2, R16 ;  /* 0x000000025010723c */ /* 0x040fe20000041810 */
[----:B------:R-:W1:Y:S07]  /*30a0*/  LDSM.16.M88.2 R2, [R217+0x5080] ;  /* 0x00508000d902783b */ /* 0x000e6e0000000100 */
[-C--:B------:R-:W-:Y:S01]  /*30b0*/  HMMA.16816.F32.BF16 R20, R80, R148.reuse, R20 ;  /* 0x000000945014723c */ /* 0x080fe20000041814 */
[----:B------:R4:W-:Y:S07]  /*30c0*/  LDSM.16.M88.4 R80, [R0+0x8080] ;  /* 0x008080000050783b */ /* 0x0009ee0000000200 */
[----:B------:R-:W-:Y:S01]  /*30d0*/  HMMA.16816.F32.BF16 R24, R132, R148, R24 ;  /* 0x000000948418723c */ /* 0x000fe20000041818 */
[----:B------:R-:W5:Y:S04]  /*30e0*/  LDSM.16.M88.2 R132, [R219+0x3080] ;  /* 0x00308000db84783b */ /* 0x000f680000000100 */
[----:B------:R-:W5:Y:S03]  /*30f0*/  LDSM.16.M88.2 R134, [R219+0x4080] ;  /* 0x00408000db86783b */ /* 0x000f660000000100 */
[-C--:B--2---:R-:W-:Y:S01]  /*3100*/  HMMA.16816.F32.BF16 R4, R152, R138.reuse, R4 ;  /* 0x0000008a9804723c */ /* 0x084fe20000041804 */
[----:B------:R-:W-:Y:S07]  /*3110*/  LDSM.16.M88.4 R148, [R151+0x9080] ;  /* 0x009080009794783b */ /* 0x000fee0000000200 */
[C---:B---3--:R-:W-:Y:S01]  /*3120*/  HMMA.16816.F32.BF16 R8, R28.reuse, R138, R8 ;  /* 0x0000008a1c08723c */ /* 0x048fe20000041808 */
[----:B------:R-:W-:Y:S03]  /*3130*/  LDSM.16.M88.2 R138, [R218+0x3080] ;  /* 0x00308000da8a783b */ /* 0x000fe60000000100 */
[----:B----4-:R-:W-:Y:S04]  /*3140*/  MOV R0, UR4 ;  /* 0x0000000400007c02 */ /* 0x010fe80008000f00 */
[-C--:B------:R-:W-:Y:S04]  /*3150*/  HMMA.16816.F32.BF16 R12, R28, R136.reuse, R12 ;  /* 0x000000881c0c723c */ /* 0x080fe8000004180c */
[----:B------:R-:W-:Y:S04]  /*3160*/  IMAD R0, R0, 0x2000, R229 ;  /* 0x0000200000007824 */ /* 0x000fe800078e02e5 */
[C---:B------:R-:W-:Y:S01]  /*3170*/  HMMA.16816.F32.BF16 R16, R152.reuse, R136, R16 ;  /* 0x000000889810723c */ /* 0x040fe20000041810 */
[----:B------:R-:W2:Y:S03]  /*3180*/  LDSM.16.M88.2 R136, [R219+0x5080] ;  /* 0x00508000db88783b */ /* 0x000ea60000000100 */
[----:B------:R-:W-:Y:S04]  /*3190*/  SHF.L.U32 R0, R0, 0x1, RZ ;  /* 0x0000000100007819 */ /* 0x000fe800000006ff */
[-C--:B-1----:R-:W-:Y:S01]  /*31a0*/  HMMA.16816.F32.BF16 R20, R152, R2.reuse, R20 ;  /* 0x000000029814723c */ /* 0x082fe20000041814 */
[----:B------:R1:W3:Y:S04]  /*31b0*/  LDSM.16.M88.4 R144, [R0+0x8080] ;  /* 0x008080000090783b */ /* 0x0002e80000000200 */
[----:B------:R-:W4:Y:S03]  /*31c0*/  LDSM.16.M88.2 R152, [R218+0x4080] ;  /* 0x00408000da98783b */ /* 0x000f260000000100 */
[----:B------:R-:W-:Y:S01]  /*31d0*/  HMMA.16816.F32.BF16 R24, R28, R2, R24 ;  /* 0x000000021c18723c */ /* 0x000fe20000041818 */
[----:B------:R-:W3:Y:S07]  /*31e0*/  LDSM.16.M88.2 R2, [R218+0x5080] ;  /* 0x00508000da02783b */ /* 0x000eee0000000100 */
[-C--:B-----5:R-:W-:Y:S08]  /*31f0*/  HMMA.16816.F32.BF16 R4, R80, R132.reuse, R4 ;  /* 0x000000845004723c */ /* 0x0a0ff00000041804 */
[C---:B------:R-:W-:Y:S01]  /*3200*/  HMMA.16816.F32.BF16 R8, R140.reuse, R132, R8 ;  /* 0x000000848c08723c */ /* 0x040fe20000041808 */
[----:B-1----:R-:W-:Y:S05]  /*3210*/  IMAD.U32 R0, RZ, RZ, UR4 ;  /* 0x00000004ff007e24 */ /* 0x002fea000f8e00ff */
[----:B------:R-:W-:Y:S02]  /*3220*/  LEA R0, R0, R230, 0xd ;  /* 0x000000e600007211 */ /* 0x000fe400078e68ff */
[-C--:B------:R-:W-:Y:S04]  /*3230*/  HMMA.16816.F32.BF16 R12, R140, R134.reuse, R12 ;  /* 0x000000868c0c723c */ /* 0x080fe8000004180c */
[----:B------:R-:W-:Y:S04]  /*3240*/  IMAD.SHL.U32 R0, R0, 0x2, RZ ;  /* 0x0000000200007824 */ /* 0x000fe800078e00ff */
[C---:B------:R-:W-:Y:S01]  /*3250*/  HMMA.16816.F32.BF16 R16, R80.reuse, R134, R16 ;  /* 0x000000865010723c */ /* 0x040fe20000041810 */
[----:B------:R1:W-:Y:S04]  /*3260*/  LDSM.16.M88.4 R28, [R0+0x8080] ;  /* 0x00808000001c783b */ /* 0x0003e80000000200 */
[----:B------:R-:W-:Y:S03]  /*3270*/  LDSM.16.M88.4 R132, [R204+0x9080] ;  /* 0x00908000cc84783b */ /* 0x000fe60000000200 */
[-C--:B--2---:R-:W-:Y:S01]  /*3280*/  HMMA.16816.F32.BF16 R20, R80, R136.reuse, R20 ;  /* 0x000000885014723c */ /* 0x084fe20000041814 */
[----:B------:R-:W2:Y:S04]  /*3290*/  LDSM.16.M88.2 R80, [R221+0x3080] ;  /* 0x00308000dd50783b */ /* 0x000ea80000000100 */
[----:B------:R-:W5:Y:S03]  /*32a0*/  LDSM.16.M88.2 R82, [R221+0x4080] ;  /* 0x00408000dd52783b */ /* 0x000f660000000100 */
[----:B------:R-:W-:Y:S01]  /*32b0*/  HMMA.16816.F32.BF16 R24, R140, R136, R24 ;  /* 0x000000888c18723c */ /* 0x000fe20000041818 */
[----:B------:R-:W2:Y:S07]  /*32c0*/  LDSM.16.M88.2 R136, [R221+0x5080] ;  /* 0x00508000dd88783b */ /* 0x000eae0000000100 */
[-C--:B---3--:R-:W-:Y:S01]  /*32d0*/  HMMA.16816.F32.BF16 R4, R144, R138.reuse, R4 ;  /* 0x0000008a9004723c */ /* 0x088fe20000041804 */
[----:B-1----:R-:W-:Y:S05]  /*32e0*/  MOV R0, UR4 ;  /* 0x0000000400007c02 */ /* 0x002fea0008000f00 */
[----:B------:R-:W-:Y:S02]  /*32f0*/  IMAD R0, R0, 0x40, R237 ;  /* 0x0000004000007824 */ /* 0x000fe400078e02ed */
[C---:B------:R-:W-:Y:S03]  /*3300*/  HMMA.16816.F32.BF16 R8, R148.reuse, R138, R8 ;  /* 0x0000008a9408723c */ /* 0x040fe60000041808 */
[----:B------:R1:W3:Y:S04]  /*3310*/  LDS R138, [R0.X4+0x120a0] ;  /* 0x0120a000008a7984 */ /* 0x0002e80000004800 */
[----:B------:R1:W1:Y:S01]  /*3320*/  LDS R139, [R0.X4+0x12100] ;  /* 0x01210000008b7984 */ /* 0x0002620000004800 */
[-C--:B----4-:R-:W-:Y:S03]  /*3330*/  HMMA.16816.F32.BF16 R12, R148, R152.reuse, R12 ;  /* 0x00000098940c723c */ /* 0x090fe6000004180c */
[----:B------:R4:W1:Y:S05]  /*3340*/  LDS R204, [R0.X4+0x12120] ;  /* 0x0121200000cc7984 */ /* 0x00086a0000004800 */
[C---:B------:R-:W-:Y:S08]  /*3350*/  HMMA.16816.F32.BF16 R16, R144.reuse, R152, R16 ;  /* 0x000000989010723c */ /* 0x040ff00000041810 */
[-C--:B------:R-:W-:Y:S08]  /*3360*/  HMMA.16816.F32.BF16 R20, R144, R2.reuse, R20 ;  /* 0x000000029014723c */ /* 0x080ff00000041814 */
[----:B------:R-:W-:Y:S01]  /*3370*/  HMMA.16816.F32.BF16 R24, R148, R2, R24 ;  /* 0x000000029418723c */ /* 0x000fe20000041818 */
[----:B------:R4:W1:Y:S01]  /*3380*/  LDS R3, [R0.X4+0x12080] ;  /* 0x0120800000037984 */ /* 0x0008620000004800 */
[----:B------:R-:W-:Y:S04]  /*3390*/  DEPBAR.LE SB0, 0x0 ;  /* 0x000080000000791a */ /* 0x000fe80000000000 */
[----:B------:R-:W-:Y:S02]  /*33a0*/  BAR.SYNC.DEFER_BLOCKING 0x0 ;  /* 0x0000000000007b1d */ /* 0x000fe40000010000 */
[-C--:B--2---:R-:W-:Y:S08]  /*33b0*/  HMMA.16816.F32.BF16 R4, R28, R80.reuse, R4 ;  /* 0x000000501c04723c */ /* 0x084ff00000041804 */
[C---:B------:R-:W-:Y:S08]  /*33c0*/  HMMA.16816.F32.BF16 R8, R132.reuse, R80, R8 ;  /* 0x000000508408723c */ /* 0x040ff00000041808 */
[-C--:B-----5:R-:W-:Y:S01]  /*33d0*/  HMMA.16816.F32.BF16 R12, R132, R82.reuse, R12 ;  /* 0x00000052840c723c */ /* 0x0a0fe2000004180c */
[----:B------:R4:W2:Y:S07]  /*33e0*/  LDSM.16.M88.4 R140, [R224+0xe080] ;  /* 0x00e08000e08c783b */ /* 0x0008ae0000000200 */
[C---:B------:R-:W-:Y:S01]  /*33f0*/  HMMA.16816.F32.BF16 R16, R28.reuse, R82, R16 ;  /* 0x000000521c10723c */ /* 0x040fe20000041810 */
[----:B------:R4:W1:Y:S04]  /*3400*/  LDSM.16.M88.4 R144, [R224+0xf080] ;  /* 0x00f08000e090783b */ /* 0x0008680000000200 */
[----:B------:R4:W1:Y:S03]  /*3410*/  LDSM.16.M88.4 R148, [R225+0xe080] ;  /* 0x00e08000e194783b */ /* 0x0008660000000200 */
[-C--:B------:R-:W-:Y:S01]  /*3420*/  HMMA.16816.F32.BF16 R20, R28, R136.reuse, R20 ;  /* 0x000000881c14723c */ /* 0x080fe20000041814 */
[----:B------:R4:W1:Y:S07]  /*3430*/  LDSM.16.M88.4 R152, [R225+0xf080] ;  /* 0x00f08000e198783b */ /* 0x00086e0000000200 */
[----:B------:R-:W-:Y:S01]  /*3440*/  HMMA.16816.F32.BF16 R24, R132, R136, R24 ;  /* 0x000000888418723c */ /* 0x000fe20000041818 */
[----:B------:R-:W-:-:S07]  /*3450*/  @P1 BRA `(.L_x_970) ;  /* 0x0000031000001947 */ /* 0x000fce0003800000 */
[----:B---3--:R-:W3:Y:S01]  /*3460*/  LDL.64 R206, [R1+0x8] ;  /* 0x0000080001ce7983 */ /* 0x008ee20000100a00 */
[----:B------:R-:W-:Y:S01]  /*3470*/  USHF.R.S32.HI UR16, URZ, 0x1f, UR11 ;  /* 0x0000001f3f107899 */ /* 0x000fe2000801140b */
[----:B------:R-:W-:Y:S01]  /*3480*/  IMAD.U32 R2, RZ, RZ, UR10 ;  /* 0x0000000aff027e24 */ /* 0x000fe2000f8e00ff */
[----:B------:R-:W-:Y:S01]  /*3490*/  ULDC.64 UR6, c[0x0][0x178] ;  /* 0x00005e0000067ab9 */ /* 0x000fe20000000a00 */
[----:B------:R-:W5:Y:S01]  /*34a0*/  LDL R205, [R1+0x18] ;  /* 0x0000180001cd7983 */ /* 0x000f620000100800 */
        /* <DEDUP_REMOVED lines=9> */
[C---:B-1-34-:R-:W-:Y:S04]  /*3540*/  @!P2 IADD3 R0, P5, R2.reuse, R206, RZ ;  /* 0x000000ce0200a210 */ /* 0x05afe80007fbe0ff */
[----:B-----5:R-:W-:Y:S01]  /*3550*/  @!P2 LEA.HI.X.SX32 R28, R2, R205, 0x1, P5 ;  /* 0x000000cd021ca211 */ /* 0x020fe200028f0eff */
[----:B------:R-:W-:Y:S01]  /*3560*/  IMAD.U32 R2, RZ, RZ, UR11 ;  /* 0x0000000bff027e24 */ /* 0x000fe2000f8e00ff */
[----:B------:R-:W-:Y:S01]  /*3570*/  IADD3 R82, P6, P5, R246, UR6, R82 ;  /* 0x00000006f6527c10 */ /* 0x000fe2000fdde052 */
[----:B------:R-:W1:Y:S02]  /*3580*/  S2R R205, SR_TID.X ;  /* 0x0000000000cd7919 */ /* 0x000e640000002100 */
[----:B------:R-:W-:Y:S01]  /*3590*/  IMAD R2, R2, -0x40, R238 ;  /* 0xffffffc002027824 */ /* 0x000fe200078e02ee */
[----:B------:R-:W-:Y:S02]  /*35a0*/  IADD3.X R83, R248, UR16, R83, P6, P5 ;  /* 0x00000010f8537c10 */ /* 0x000fe4000b7ea453 */
[----:B------:R-:W-:Y:S01]  /*35b0*/  @!P2 LEA R80, P5, R0, c[0x0][0x258], 0x2 ;  /* 0x000096000050aa11 */ /* 0x000fe200078a10ff */
[----:B------:R-:W-:Y:S01]  /*35c0*/  IMAD.IADD R2, R2, 0x1, -R249 ;  /* 0x0000000102027824 */ /* 0x000fe200078e0af9 */
[----:B------:R-:W-:Y:S02]  /*35d0*/  IADD3 R29, P6, R246, UR6, RZ ;  /* 0x00000006f61d7c10 */ /* 0x000fe4000ffde0ff */
[----:B------:R-:W-:Y:S02]  /*35e0*/  @!P2 LEA.HI.X R81, R0, c[0x0][0x25c], R28, 0x2, P5 ;  /* 0x000097000051aa11 */ /* 0x000fe400028f141c */
[C---:B------:R-:W-:Y:S02]  /*35f0*/  LEA R30, P5, R29.reuse, c[0x0][0x160], 0x1 ;  /* 0x000058001d1e7a11 */ /* 0x040fe400078a08ff */
[----:B------:R-:W-:Y:S02]  /*3600*/  IADD3.X R0, R248, UR16, RZ, P6, !PT ;  /* 0x00000010f8007c10 */ /* 0x000fe4000b7fe4ff */
[C---:B------:R-:W-:Y:S02]  /*3610*/  LEA R28, P6, R82.reuse, c[0x0][0x160], 0x1 ;  /* 0x00005800521c7a11 */ /* 0x040fe400078c08ff */
[----:B------:R-:W-:Y:S01]  /*3620*/  LEA.HI.X R31, R29, c[0x0][0x164], R0, 0x1, P5 ;  /* 0x000059001d1f7a11 */ /* 0x000fe200028f0c00 */
[----:B------:R-:W-:Y:S01]  /*3630*/  IMAD.U32 R0, RZ, RZ, UR12 ;  /* 0x0000000cff007e24 */ /* 0x000fe2000f8e00ff */
[----:B------:R-:W-:Y:S02]  /*3640*/  LEA.HI.X R29, R82, c[0x0][0x164], R83, 0x1, P6 ;  /* 0x00005900521d7a11 */ /* 0x000fe400030f0c53 */
[----:B------:R-:W-:Y:S02]  /*3650*/  ISETP.LT.OR P6, PT, R2, 0x1, P4 ;  /* 0x000000010200780c */ /* 0x000fe400027c1670 */
        /* <DEDUP_REMOVED lines=9> */
[----:B------:R-:W-:Y:S01]  /*36f0*/  ISETP.LT.OR P5, PT, R2, 0x21, P3 ;  /* 0x000000210200780c */ /* 0x000fe20001fa1670 */
[----:B------:R-:W-:Y:S08]  /*3700*/  IMAD.U32 R2, RZ, RZ, UR12 ;  /* 0x0000000cff027e24 */ /* 0x000ff0000f8e00ff */
[----:B------:R3:W-:Y:S04]  /*3710*/  LDGSTS.E.BYPASS.LTC128B.128 [R0+0x1000], [R28.64], !P6 ;  /* 0x010000001c007fae */ /* 0x0007e8000f101d4e */
[----:B------:R3:W-:Y:S01]  /*3720*/  LDGSTS.E.BYPASS.LTC128B.128 [R0+0x3000], [R28.64+0x80], !P5 ;  /* 0x030000801c007fae */ /* 0x0007e2000e901d4e */
[----:B-1----:R-:W-:Y:S04]  /*3730*/  IMAD.SHL.U32 R30, R205, 0x4, RZ ;  /* 0x00000004cd1e7824 */ /* 0x002fe800078e00ff */
[----:B------:R-:W-:Y:S04]  /*3740*/  @!P2 IMAD R2, R2, 0x40, R30 ;  /* 0x000000400202a824 */ /* 0x000fe800078e021e */
[----:B------:R-:W-:Y:S05]  /*3750*/  @!P2 IMAD.SHL.U32 R2, R2, 0x4, RZ ;  /* 0x000000040202a824 */ /* 0x000fea00078e00ff */
[----:B------:R3:W-:Y:S02]  /*3760*/  @!P2 LDGSTS.E.BYPASS.LTC128B.128 [R2+0x12080], [R80.64] ;  /* 0x120800005002afae */ /* 0x0007e4000b901d4e */
.L_x_970:
[----:B-1-34-:R-:W-:Y:S01]  /*3770*/  IMAD.U32 R0, RZ, RZ, UR10 ;  /* 0x0000000aff007e24 */ /* 0x01afe2000f8e00ff */
[----:B------:R-:W0:Y:S01]  /*3780*/  LDGDEPBAR ;  /* 0x00000000000079af */ /* 0x000e220000000000 */
[----:B------:R-:W-:Y:S02]  /*3790*/  IMAD.IADD R29, R239, 0x1, -R241 ;  /* 0x00000001ef1d7824 */ /* 0x000fe400078e0af1 */
[----:B------:R-:W-:Y:S05]  /*37a0*/  IMAD R0, R0, 0x40, R239 ;  /* 0x0000004000007824 */ /* 0x000fea00078e02ef */
[----:B------:R-:W-:Y:S04]  /*37b0*/  IADD3 R0, -R238, 0x1, R0 ;  /* 0x00000001ee007810 */ /* 0x000fe80007ffe100 */
[----:B------:R-:W-:Y:S04]  /*37c0*/  IADD3 R28, -R241, R237, R0 ;  /* 0x000000edf11c7210 */ /* 0x000fe80007ffe100 */
[C---:B------:R-:W-:Y:S02]  /*37d0*/  IMNMX R0, R29.reuse, R28, PT ;  /* 0x0000001c1d007217 */ /* 0x040fe40003800200 */
[----:B------:R-:W-:Y:S02]  /*37e0*/  IADD3 R2, R28, 0x8, RZ ;  /* 0x000000081c027810 */ /* 0x000fe40007ffe0ff */
[C---:B------:R-:W-:Y:S02]  /*37f0*/  ISETP.GT.AND P6, PT, R0.reuse, RZ, PT ;  /* 0x000000ff0000720c */ /* 0x040fe40003fc4270 */
        /* <DEDUP_REMOVED lines=10> */
[C---:B------:R-:W-:Y:S02]  /*38a0*/  ISETP.GT.AND P6, PT, R0.reuse, 0x20, PT ;  /* 0x000000200000780c */ /* 0x040fe40003fc4270 */
[----:B------:R-:W-:Y:S02]  /*38b0*/  ISETP.GT.AND P5, PT, R0, 0x21, PT ;  /* 0x000000210000780c */ /* 0x000fe40003fa4270 */
        /* <DEDUP_REMOVED lines=8> */
[----:B------:R-:W-:Y:S02]  /*3940*/  IADD3 R4, R28, 0x20, RZ ;  /* 0x000000201c047810 */ /* 0x000fe40007ffe0ff */
[----:B------:R-:W-:Y:S01]  /*3950*/  ISETP.GT.AND P6, PT, R0, 0x40, PT ;  /* 0x000000400000780c */ /* 0x000fe20003fc4270 */
        /* <DEDUP_REMOVED lines=10> */
[-C--:B--2---:R-:W-:Y:S03]  /*3a00*/  HMMA.16816.F32.BF16 R4, R140, R156.reuse, RZ ;  /* 0x0000009c8c04723c */ /* 0x084fe600000418ff */
[----:B------:R-:W-:Y:S02]  /*3a10*/  FSEL R81, R22, -INF , P6 ;  /* 0xff80000016517808 */ /* 0x000fe40003000000 */
[----:B------:R-:W-:Y:S02]  /*3a20*/  FSEL R80, R23, -INF , P5 ;  /* 0xff80000017507808 */ /* 0x000fe40002800000 */
[----:B------:R-:W-:Y:S01]  /*3a30*/  IMNMX R2, R29, R28, PT ;  /* 0x0000001c1d027217 */ /* 0x000fe20003800200 */
[----:B------:R-:W-:Y:S01]  /*3a40*/  FFMA.FTZ R205, R81, c[0x0][0x29c], -R138 ;  /* 0x0000a70051cd7a23 */ /* 0x000fe2000001088a */
[C---:B------:R-:W-:Y:S02]  /*3a50*/  ISETP.GT.AND P6, PT, R0.reuse, RZ, PT ;  /* 0x000000ff0000720c */ /* 0x040fe40003fc4270 */
[----:B------:R-:W-:Y:S02]  /*3a60*/  ISETP.GT.AND P5, PT, R0, 0x1, PT ;  /* 0x000000010000780c */ /* 0x000fe40003fa4270 */
[----:B------:R-:W-:Y:S02]  /*3a70*/  FSEL R133, R8, -INF , P6 ;  /* 0xff80000008857808 */ /* 0x000fe40003000000 */
[----:B------:R-:W-:Y:S02]  /*3a80*/  FSEL R132, R9, -INF , P5 ;  /* 0xff80000009847808 */ /* 0x000fe40002800000 */
[C---:B------:R-:W-:Y:S02]  /*3a90*/  ISETP.GT.AND P6, PT, R2.reuse, RZ, PT ;  /* 0x000000ff0200720c */ /* 0x040fe40003fc4270 */
[----:B------:R-:W-:Y:S02]  /*3aa0*/  ISETP.GT.AND P5, PT, R2, 0x1, PT ;  /* 0x000000010200780c */ /* 0x000fe40003fa4270 */
[----:B------:R-:W-:Y:S02]  /*3ab0*/  FSEL R213, R10, -INF , P6 ;  /* 0xff8000000ad57808 */ /* 0x000fe40003000000 */
[C---:B------:R-:W-:Y:S02]  /*3ac0*/  ISETP.GT.AND P6, PT, R0.reuse, 0x20, PT ;  /* 0x000000200000780c */ /* 0x040fe40003fc4270 */
[----:B------:R-:W-:Y:S02]  /*3ad0*/  FSEL R235, R11, -INF , P5 ;  /* 0xff8000000beb7808 */ /* 0x000fe40002800000 */
[C---:B------:R-:W-:Y:S02]  /*3ae0*/  HMMA.16816.F32.BF16 R8, R144.reuse, R156, RZ ;  /* 0x0000009c9008723c */ /* 0x040fe400000418ff */
[----:B------:R-:W-:Y:S02]  /*3af0*/  ISETP.GT.AND P5, PT, R0, 0x21, PT ;  /* 0x000000210000780c */ /* 0x000fe40003fa4270 */
[----:B------:R-:W-:Y:S02]  /*3b00*/  FSEL R83, R12, -INF , P6 ;  /* 0xff8000000c537808 */ /* 0x000fe40003000000 */
[----:B------:R-:W-:Y:S02]  /*3b10*/  FSEL R82, R13, -INF , P5 ;  /* 0xff8000000d527808 */ /* 0x000fe40002800000 */
[C---:B------:R-:W-:Y:S02]  /*3b20*/  ISETP.GT.AND P6, PT, R2.reuse, 0x20, PT ;  /* 0x000000200200780c */ /* 0x040fe40003fc4270 */
[----:B------:R-:W-:Y:S02]  /*3b30*/  ISETP.GT.AND P5, PT, R2, 0x21, PT ;  /* 0x000000210200780c */ /* 0x000fe40003fa4270 */
[----:B------:R-:W-:Y:S02]  /*3b40*/  FSEL R215, R14, -INF , P6 ;  /* 0xff8000000ed77808 */ /* 0x000fe40003000000 */
[----:B------:R-:W-:Y:S02]  /*3b50*/  FSEL R214, R15, -INF , P5 ;  /* 0xff8000000fd67808 */ /* 0x000fe40002800000 */
[-C--:B------:R-:W-:Y:S01]  /*3b60*/  HMMA.16816.F32.BF16 R12, R144, R158.reuse, RZ ;  /* 0x0000009e900c723c */ /* 0x080fe200000418ff */
[C---:B------:R-:W-:Y:S02]  /*3b70*/  ISETP.GT.AND P6, PT, R0.reuse, 0x40, PT ;  /* 0x000000400000780c */ /* 0x040fe40003fc4270 */
[----:B------:R-:W-:Y:S01]  /*3b80*/  ISETP.GT.AND P5, PT, R0, 0x41, PT ;  /* 0x000000410000780c */ /* 0x000fe20003fa4270 */
[----:B------:R-:W-:Y:S01]  /*3b90*/  IMAD.MOV.U32 R0, RZ, RZ, 0x40 ;  /* 0x00000040ff007424 */ /* 0x000fe200078e00ff */
[----:B------:R-:W-:Y:S02]  /*3ba0*/  FSEL R24, R24, -INF , P6 ;  /* 0xff80000018187808 */ /* 0x000fe40003000000 */
[----:B------:R-:W-:Y:S01]  /*3bb0*/  ISETP.GT.AND P6, PT, R2, 0x40, PT ;  /* 0x000000400200780c */ /* 0x000fe20003fc4270 */
[C---:B------:R-:W-:Y:S04]  /*3bc0*/  HMMA.16816.F32.BF16 R16, R140.reuse, R158, RZ ;  /* 0x0000009e8c10723c */ /* 0x040fe800000418ff */
[----:B------:R-:W-:Y:S01]  /*3bd0*/  FFMA.FTZ R207, R24, c[0x0][0x29c], -R139 ;  /* 0x0000a70018cf7a23 */ /* 0x000fe2000001088b */
[----:B------:R-:W-:Y:S01]  /*3be0*/  SEL R0, R0, 0xffffffc0, !P0 ;  /* 0xffffffc000007807 */ /* 0x000fe20004000000 */
[----:B------:R-:W-:Y:S01]  /*3bf0*/  MUFU.EX2 R24, R212 ;  /* 0x000000d400187308 */ /* 0x000fe20000000800 */
[----:B------:R-:W-:Y:S01]  /*3c00*/  FSEL R25, R25, -INF , P5 ;  /* 0xff80000019197808 */ /* 0x000fe20002800000 */
[-C--:B------:R-:W-:Y:S01]  /*3c10*/  HMMA.16816.F32.BF16 R20, R140, R160.reuse, RZ ;  /* 0x000000a08c14723c */ /* 0x080fe200000418ff */
[----:B------:R-:W-:Y:S03]  /*3c20*/  ISETP.GT.AND P5, PT, R2, 0x41, PT ;  /* 0x000000410200780c */ /* 0x000fe60003fa4270 */
[----:B------:R-:W-:Y:S01]  /*3c30*/  IMAD.IADD R2, R224, 0x1, R0 ;  /* 0x00000001e0027824 */ /* 0x000fe200078e0200 */
[----:B------:R-:W-:Y:S01]  /*3c40*/  FSEL R26, R26, -INF , P6 ;  /* 0xff8000001a1a7808 */ /* 0x000fe20003000000 */
[----:B------:R-:W-:Y:S01]  /*3c50*/  IMAD.IADD R0, R0, 0x1, R225 ;  /* 0x0000000100007824 */ /* 0x000fe200078e02e1 */
[----:B------:R-:W-:Y:S01]  /*3c60*/  FSEL R27, R27, -INF , P5 ;  /* 0xff8000001b1b7808 */ /* 0x000fe20002800000 */
[----:B------:R-:W-:Y:S01]  /*3c70*/  HMMA.16816.F32.BF16 R28, R144, R160, RZ ;  /* 0x000000a0901c723c */ /* 0x000fe200000418ff */
[----:B------:R1:W-:Y:S03]  /*3c80*/  MUFU.EX2 R142, R3 ;  /* 0x00000003008e7308 */ /* 0x0003e60000000800 */
[--C-:B------:R-:W-:Y:S03]  /*3c90*/  FFMA.FTZ R143, R137, c[0x0][0x29c], -R138.reuse ;  /* 0x0000a700898f7a23 */ /* 0x100fe6000001088a */
[--C-:B------:R-:W-:Y:S01]  /*3ca0*/  FFMA.FTZ R147, R135, c[0x0][0x29c], -R138.reuse ;  /* 0x0000a70087937a23 */ /* 0x100fe2000001088a */
[-C--:B------:R-:W-:Y:S03]  /*3cb0*/  HMMA.16816.F32.BF16 R4, R148, R162.reuse, R4 ;  /* 0x000000a29404723c */ /* 0x080fe60000041804 */
[----:B------:R-:W-:Y:S02]  /*3cc0*/  MUFU.EX2 R140, R208 ;  /* 0x000000d0008c7308 */ /* 0x000fe40000000800 */
[--C-:B------:R-:W-:Y:S02]  /*3cd0*/  FFMA.FTZ R146, R82, c[0x0][0x29c], -R139.reuse ;  /* 0x0000a70052927a23 */ /* 0x100fe4000001088b */
[--C-:B------:R-:W-:Y:S01]  /*3ce0*/  FFMA.FTZ R144, R132, c[0x0][0x29c], -R139.reuse ;  /* 0x0000a70084907a23 */ /* 0x100fe2000001088b */
[C---:B------:R-:W-:Y:S04]  /*3cf0*/  HMMA.16816.F32.BF16 R8, R152.reuse, R162, R8 ;  /* 0x000000a29808723c */ /* 0x040fe80000041808 */
[--C-:B------:R-:W-:Y:S01]  /*3d00*/  FFMA.FTZ R145, R136, c[0x0][0x29c], -R138.reuse ;  /* 0x0000a70088917a23 */ /* 0x100fe2000001088a */
[----:B------:R-:W2:Y:S01]  /*3d10*/  MUFU.EX2 R143, R143 ;  /* 0x0000008f008f7308 */ /* 0x000ea20000000800 */
[----:B------:R-:W-:Y:S02]  /*3d20*/  FFMA.FTZ R138, R80, c[0x0][0x29c], -R138 ;  /* 0x0000a700508a7a23 */ /* 0x000fe4000001088a */
[-C--:B------:R-:W-:Y:S01]  /*3d30*/  HMMA.16816.F32.BF16 R12, R152, R164.reuse, R12 ;  /* 0x000000a4980c723c */ /* 0x080fe2000004180c */
[----:B-1----:R-:W-:Y:S03]  /*3d40*/  LDS R3, [R237.X4+0x12280] ;  /* 0x01228000ed037984 */ /* 0x002fe60000004800 */
[--C-:B------:R-:W-:Y:S02]  /*3d50*/  FFMA.FTZ R136, R83, c[0x0][0x29c], -R139.reuse ;  /* 0x0000a70053887a23 */ /* 0x100fe4000001088b */
[----:B------:R-:W1:Y:S01]  /*3d60*/  LDSM.16.M88.4 R80, [R2+0xe080] ;  /* 0x00e080000250783b */ /* 0x000e620000000200 */
[----:B------:R-:W-:Y:S01]  /*3d70*/  MUFU.EX2 R145, R145 ;  /* 0x0000009100917308 */ /* 0x000fe20000000800 */
[C---:B------:R-:W-:Y:S08]  /*3d80*/  HMMA.16816.F32.BF16 R16, R148.reuse, R164, R16 ;  /* 0x000000a49410723c */ /* 0x040ff00000041810 */
[-C--:B------:R-:W-:Y:S01]  /*3d90*/  HMMA.16816.F32.BF16 R20, R148, R166.reuse, R20 ;  /* 0x000000a69414723c */ /* 0x080fe20000041814 */
[----:B------:R3:W-:Y:S06]  /*3da0*/  MUFU.EX2 R150, R138 ;  /* 0x0000008a00967308 */ /* 0x0007ec0000000800 */
[--C-:B------:R-:W-:Y:S01]  /*3db0*/  FFMA.FTZ R151, R133, c[0x0][0x29c], -R139.reuse ;  /* 0x0000a70085977a23 */ /* 0x100fe2000001088b */
[----:B------:R-:W-:Y:S01]  /*3dc0*/  HMMA.16816.F32.BF16 R28, R152, R166, R28 ;  /* 0x000000a6981c723c */ /* 0x000fe2000004181c */
[----:B------:R-:W4:Y:S02]  /*3dd0*/  LDSM.16.M88.4 R132, [R2+0xf080] ;  /* 0x00f080000284783b */ /* 0x000f240000000200 */
[----:B------:R5:W-:Y:S01]  /*3de0*/  MUFU.EX2 R152, R136 ;  /* 0x0000008800987308 */ /* 0x000be20000000800 */
[----:B------:R-:W-:Y:S03]  /*3df0*/  FFMA.FTZ R139, R25, c[0x0][0x29c], -R139 ;  /* 0x0000a700198b7a23 */ /* 0x000fe6000001088b */
[--C-:B------:R-:W-:Y:S02]  /*3e00*/  FFMA.FTZ R154, R214, c[0x0][0x29c], -R204.reuse ;  /* 0x0000a700d69a7a23 */ /* 0x100fe400000108cc */
[--C-:B------:R-:W-:Y:S04]  /*3e10*/  FFMA.FTZ R155, R26, c[0x0][0x29c], -R204.reuse ;  /* 0x0000a7001a9b7a23 */ /* 0x100fe800000108cc */
[----:B------:R-:W2:Y:S01]  /*3e20*/  MUFU.EX2 R25, R211 ;  /* 0x000000d300197308 */ /* 0x000ea20000000800 */
[--C-:B---3--:R-:W-:Y:S01]  /*3e30*/  FFMA.FTZ R138, R213, c[0x0][0x29c], -R204.reuse ;  /* 0x0000a700d58a7a23 */ /* 0x108fe200000108cc */
[-C--:B-1----:R-:W-:Y:S08]  /*3e40*/  HMMA.16816.F32.BF16 R4, R80, R168.reuse, R4 ;  /* 0x000000a85004723c */ /* 0x082ff00000041804 */
[----:B------:R-:W-:Y:S01]  /*3e50*/  MUFU.EX2 R153, R144 ;  /* 0x0000009000997308 */ /* 0x000fe20000000800 */
[----:B-----5:R-:W-:Y:S09]  /*3e60*/  FFMA.FTZ R136, R235, c[0x0][0x29c], -R204 ;  /* 0x0000a700eb887a23 */ /* 0x020ff200000108cc */
[----:B------:R-:W-:Y:S01]  /*3e70*/  MUFU.EX2 R146, R146 ;  /* 0x0000009200927308 */ /* 0x000fe20000000800 */
[C---:B----4-:R-:W-:Y:S09]  /*3e80*/  HMMA.16816.F32.BF16 R8, R132.reuse, R168, R8 ;  /* 0x000000a88408723c */ /* 0x050ff20000041808 */
        /* <DEDUP_REMOVED lines=8> */
[----:B------:R-:W3:Y:S01]  /*3f10*/  LDSM.16.M88.4 R132, [R0+0xf080] ;  /* 0x00f080000084783b */ /* 0x000ee20000000200 */
[----:B------:R-:W-:Y:S10]  /*3f20*/  MUFU.EX2 R136, R136 ;  /* 0x0000008800887308 */ /* 0x000ff40000000800 */
[----:B------:R-:W-:Y:S10]  /*3f30*/  MUFU.EX2 R137, R210 ;  /* 0x000000d200897308 */ /* 0x000ff40000000800 */
[----:B------:R-:W4:Y:S10]  /*3f40*/  MUFU.EX2 R141, R209 ;  /* 0x000000d1008d7308 */ /* 0x000f340000000800 */
[----:B------:R-:W-:Y:S01]  /*3f50*/  MUFU.EX2 R147, R147 ;  /* 0x0000009300937308 */ /* 0x000fe20000000800 */
[-C--:B-1----:R-:W-:Y:S08]  /*3f60*/  HMMA.16816.F32.BF16 R4, R80, R174.reuse, R4 ;  /* 0x000000ae5004723c */ /* 0x082ff00000041804 */
[C---:B---3--:R-:W-:Y:S01]  /*3f70*/  HMMA.16816.F32.BF16 R8, R132.reuse, R174, R8 ;  /* 0x000000ae8408723c */ /* 0x048fe20000041808 */
[----:B------:R-:W-:Y:S07]  /*3f80*/  MUFU.EX2 R149, R206 ;  /* 0x000000ce00957308 */ /* 0x000fee0000000800 */
[-C--:B------:R-:W-:Y:S03]  /*3f90*/  HMMA.16816.F32.BF16 R12, R132, R176.reuse, R12 ;  /* 0x000000b0840c723c */ /* 0x080fe6000004180c */
[----:B------:R-:W-:Y:S05]  /*3fa0*/  MUFU.EX2 R144, R207 ;  /* 0x000000cf00907308 */ /* 0x000fea0000000800 */
[C---:B------:R-:W-:Y:S05]  /*3fb0*/  HMMA.16816.F32.BF16 R16, R80.reuse, R176, R16 ;  /* 0x000000b05010723c */ /* 0x040fea0000041810 */
[----:B------:R-:W1:Y:S03]  /*3fc0*/  MUFU.EX2 R139, R139 ;  /* 0x0000008b008b7308 */ /* 0x000e660000000800 */
        /* <DEDUP_REMOVED lines=29> */
[----:B------:R-:W1:Y:S01]  /*41a0*/  LDS R0, [R237.X4+0x122a0] ;  /* 0x0122a000ed007984 */ /* 0x000e620000004800 */
[-C--:B---3--:R-:W-:Y:S08]  /*41b0*/  HMMA.16816.F32.BF16 R4, R80, R198.reuse, R4 ;  /* 0x000000c65004723c */ /* 0x088ff00000041804 */
[C---:B-----5:R-:W-:Y:S08]  /*41c0*/  HMMA.16816.F32.BF16 R8, R132.reuse, R198, R8 ;  /* 0x000000c68408723c */ /* 0x060ff00000041808 */
[-C--:B------:R-:W-:Y:S08]  /*41d0*/  HMMA.16816.F32.BF16 R12, R132, R200.reuse, R12 ;  /* 0x000000c8840c723c */ /* 0x080ff0000004180c */
[C---:B------:R-:W-:Y:S04]  /*41e0*/  HMMA.16816.F32.BF16 R16, R80.reuse, R200, R16 ;  /* 0x000000c85010723c */ /* 0x040fe80000041810 */
[--C-:B-1----:R-:W-:Y:S02]  /*41f0*/  FADD.FTZ R6, R6, -R0.reuse ;  /* 0x8000000006067221 */ /* 0x102fe40000010000 */
[----:B------:R-:W-:Y:S02]  /*4200*/  FADD.FTZ R7, R7, -R0 ;  /* 0x8000000007077221 */ /* 0x000fe40000010000 */
[-C--:B------:R-:W-:Y:S04]  /*4210*/  HMMA.16816.F32.BF16 R20, R80, R202.reuse, R20 ;  /* 0x000000ca5014723c */ /* 0x080fe80000041814 */
[--C-:B------:R-:W-:Y:S02]  /*4220*/  FADD.FTZ R5, R5, -R3.reuse ;  /* 0x8000000305057221 */ /* 0x100fe40000010000 */
[----:B--2---:R-:W-:Y:S01]  /*4230*/  FMUL.FTZ R6, R143, R6 ;  /* 0x000000068f067220 */ /* 0x004fe20000410000 */
[C---:B------:R-:W-:Y:S01]  /*4240*/  F2FP.BF16.PACK_AB R83, R25.reuse, R24 ;  /* 0x000000181953723e */ /* 0x040fe200000010ff */
[----:B------:R-:W-:Y:S04]  /*4250*/  HMMA.16816.F32.BF16 R28, R132, R202, R28 ;  /* 0x000000ca841c723c */ /* 0x000fe8000004181c */
[----:B------:R-:W-:Y:S01]  /*4260*/  FMUL.FTZ R5, R25, R5 ;  /* 0x0000000519057220 */ /* 0x000fe20000410000 */
[----:B----4-:R-:W-:Y:S01]  /*4270*/  F2FP.BF16.PACK_AB R82, R141, R137 ;  /* 0x000000898d52723e */ /* 0x010fe200000010ff */
[----:B------:R-:W-:Y:S01]  /*4280*/  FFMA.FTZ R80, R215, c[0x0][0x29c], -R204 ;  /* 0x0000a700d7507a23 */ /* 0x000fe200000108cc */
[----:B------:R-:W-:Y:S01]  /*4290*/  F2FP.BF16.PACK_AB R81, R142, R140 ;  /* 0x0000008c8e51723e */ /* 0x000fe200000010ff */
[--C-:B------:R-:W-:Y:S04]  /*42a0*/  FADD.FTZ R18, R18, -R0.reuse ;  /* 0x8000000012127221 */ /* 0x100fe80000010000 */
[--C-:B------:R-:W-:Y:S01]  /*42b0*/  FADD.FTZ R19, R19, -R0.reuse ;  /* 0x8000000013137221 */ /* 0x100fe20000010000 */
[----:B------:R-:W-:Y:S01]  /*42c0*/  MUFU.EX2 R80, R80 ;  /* 0x0000005000507308 */ /* 0x000fe20000000800 */
[----:B------:R-:W-:Y:S02]  /*42d0*/  FMUL.FTZ R7, R145, R7 ;  /* 0x0000000791077220 */ /* 0x000fe40000410000 */
[--C-:B------:R-:W-:Y:S02]  /*42e0*/  FADD.FTZ R20, R20, -R3.reuse ;  /* 0x8000000314147221 */ /* 0x100fe40000010000 */
[--C-:B------:R-:W-:Y:S02]  /*42f0*/  FADD.FTZ R21, R21, -R3.reuse ;  /* 0x8000000315157221 */ /* 0x100fe40000010000 */
[----:B------:R-:W-:Y:S02]  /*4300*/  FMUL.FTZ R20, R140, R20 ;  /* 0x000000148c147220 */ /* 0x000fe40000410000 */
[----:B------:R-:W-:Y:S02]  /*4310*/  FMUL.FTZ R25, R142, R21 ;  /* 0x000000158e197220 */ /* 0x000fe40000410000 */
[--C-:B------:R-:W-:Y:S02]  /*4320*/  FADD.FTZ R22, R22, -R0.reuse ;  /* 0x8000000016167221 */ /* 0x100fe40000010000 */
[----:B------:R-:W-:Y:S01]  /*4330*/  FADD.FTZ R23, R23, -R0 ;  /* 0x8000000017177221 */ /* 0x000fe20000010000 */
[----:B------:R-:W-:Y:S01]  /*4340*/  F2FP.BF16.PACK_AB R25, R25, R20 ;  /* 0x000000141919723e */ /* 0x000fe200000010ff */
[----:B------:R-:W1:Y:S01]  /*4350*/  LDS R0, [R237.X4+0x12320] ;  /* 0x01232000ed007984 */ /* 0x000e620000004800 */
[--C-:B------:R-:W-:Y:S01]  /*4360*/  FADD.FTZ R4, R4, -R3.reuse ;  /* 0x8000000304047221 */ /* 0x100fe20000010000 */
[----:B------:R-:W2:Y:S01]  /*4370*/  MUFU.EX2 R20, R154 ;  /* 0x0000009a00147308 */ /* 0x000ea20000000800 */
[--C-:B------:R-:W-:Y:S01]  /*4380*/  FADD.FTZ R9, R9, -R2.reuse ;  /* 0x8000000209097221 */ /* 0x100fe20000010000 */
[----:B------:R-:W-:Y:S01]  /*4390*/  STS [R233+0x12480], R83 ;  /* 0x01248053e9007388 */ /* 0x000fe20000000800 */
[--C-:B------:R-:W-:Y:S02]  /*43a0*/  FADD.FTZ R12, R12, -R2.reuse ;  /* 0x800000020c0c7221 */ /* 0x100fe40000010000 */
[----:B------:R-:W-:Y:S02]  /*43b0*/  FADD.FTZ R13, R13, -R2 ;  /* 0x800000020d0d7221 */ /* 0x000fe40000010000 */
[----:B------:R-:W-:Y:S01]  /*43c0*/  FFMA.FTZ R204, R27, c[0x0][0x29c], -R204 ;  /* 0x0000a7001bcc7a23 */ /* 0x000fe200000108cc */
[----:B------:R-:W-:Y:S01]  /*43d0*/  F2FP.BF16.PACK_AB R27, R145, R143 ;  /* 0x0000008f911b723e */ /* 0x000fe200000010ff */
[--C-:B------:R-:W-:Y:S02]  /*43e0*/  FADD.FTZ R8, R8, -R2.reuse ;  /* 0x8000000208087221 */ /* 0x100fe40000010000 */
[----:B------:R-:W-:Y:S01]  /*43f0*/  FMUL.FTZ R4, R24, R4 ;  /* 0x0000000418047220 */ /* 0x000fe20000410000 */
[----:B------:R-:W-:Y:S01]  /*4400*/  F2FP.BF16.PACK_AB R24, R7, R6 ;  /* 0x000000060718723e */ /* 0x000fe200000010ff */
[----:B------:R-:W-:Y:S01]  /*4410*/  FMUL.FTZ R6, R153, R9 ;  /* 0x0000000999067220 */ /* 0x000fe20000410000 */
[----:B------:R-:W-:Y:S01]  /*4420*/  STS [R234], R27 ;  /* 0x0000001bea007388 */ /* 0x000fe20000000800 */
[C---:B------:R-:W-:Y:S01]  /*4430*/  FMUL.FTZ R9, R146.reuse, R13 ;  /* 0x0000000d92097220 */ /* 0x040fe20000410000 */
[----:B------:R-:W-:Y:S01]  /*4440*/  F2FP.BF16.PACK_AB R7, R146, R152 ;  /* 0x000000989207723e */ /* 0x000fe200000010ff */
[--C-:B------:R-:W-:Y:S01]  /*4450*/  FADD.FTZ R16, R16, -R3.reuse ;  /* 0x8000000310107221 */ /* 0x100fe20000010000 */
[----:B------:R-:W-:Y:S01]  /*4460*/  F2FP.BF16.PACK_AB R21, R5, R4 ;  /* 0x000000040515723e */ /* 0x000fe200000010ff */
[----:B------:R-:W-:Y:S01]  /*4470*/  FADD.FTZ R17, R17, -R3 ;  /* 0x8000000311117221 */ /* 0x000fe20000010000 */
[----:B------:R-:W-:Y:S01]  /*4480*/  MUFU.EX2 R5, R204 ;  /* 0x000000cc00057308 */ /* 0x000fe20000000800 */
[----:B------:R-:W-:Y:S01]  /*4490*/  FMUL.FTZ R3, R152, R12 ;  /* 0x0000000c98037220 */ /* 0x000fe20000410000 */
[----:B------:R-:W-:Y:S01]  /*44a0*/  F2FP.BF16.PACK_AB R4, R139, R144 ;  /* 0x000000908b04723e */ /* 0x000fe200000010ff */
[----:B------:R-:W-:Y:S02]  /*44b0*/  FMUL.FTZ R132, R148, R22 ;  /* 0x0000001694847220 */ /* 0x000fe40000410000 */
[----:B------:R-:W-:Y:S01]  /*44c0*/  FMUL.FTZ R22, R151, R8 ;  /* 0x0000000897167220 */ /* 0x000fe20000410000 */
[----:B------:R-:W-:Y:S01]  /*44d0*/  F2FP.BF16.PACK_AB R8, R153, R151 ;  /* 0x000000979908723e */ /* 0x000fe200000010ff */
[----:B------:R-:W-:Y:S01]  /*44e0*/  FMUL.FTZ R133, R147, R18 ;  /* 0x0000001293857220 */ /* 0x000fe20000410000 */
[----:B------:R-:W-:Y:S01]  /*44f0*/  F2FP.BF16.PACK_AB R9, R9, R3 ;  /* 0x000000030909723e */ /* 0x000fe200000010ff */
[--C-:B------:R-:W-:Y:S01]  /*4500*/  FADD.FTZ R29, R29, -R2.reuse ;  /* 0x800000021d1d7221 */ /* 0x100fe20000010000 */
[----:B------:R-:W-:Y:S01]  /*4510*/  F2FP.BF16.PACK_AB R3, R136, R138 ;  /* 0x0000008a8803723e */ /* 0x000fe200000010ff */
[----:B------:R-:W-:Y:S01]  /*4520*/  STS [R233+0x12c80], R8 ;  /* 0x012c8008e9007388 */ /* 0x000fe20000000800 */
[C---:B------:R-:W-:Y:S01]  /*4530*/  F2FP.BF16.PACK_AB R18, R149.reuse, R147 ;  /* 0x000000939512723e */ /* 0x040fe200000010ff */
[----:B------:R-:W-:Y:S01]  /*4540*/  FADD.FTZ R28, R28, -R2 ;  /* 0x800000021c1c7221 */ /* 0x000fe20000010000 */
[----:B--2---:R-:W-:Y:S01]  /*4550*/  F2FP.BF16.PACK_AB R2, R20, R80 ;  /* 0x000000501402723e */ /* 0x004fe200000010ff */
[----:B------:R-:W-:Y:S01]  /*4560*/  STS [R234+0x800], R3 ;  /* 0x00080003ea007388 */ /* 0x000fe20000000800 */
[----:B------:R-:W-:Y:S01]  /*4570*/  FMUL.FTZ R149, R149, R19 ;  /* 0x0000001395957220 */ /* 0x000fe20000410000 */
[----:B------:R-:W-:Y:S01]  /*4580*/  F2FP.BF16.PACK_AB R6, R6, R22 ;  /* 0x000000160606723e */ /* 0x000fe200000010ff */
[----:B------:R-:W2:Y:S01]  /*4590*/  MUFU.EX2 R19, R155 ;  /* 0x0000009b00137308 */ /* 0x000ea20000000800 */
[----:B------:R-:W-:Y:S01]  /*45a0*/  STS [R233+0x13480], R82 ;  /* 0x01348052e9007388 */ /* 0x000fe20000000800 */
[----:B------:R-:W-:Y:S01]  /*45b0*/  FMUL.FTZ R16, R137, R16 ;  /* 0x0000001089107220 */ /* 0x000fe20000410000 */
[----:B------:R-:W-:Y:S01]  /*45c0*/  F2FP.BF16.PACK_AB R12, R149, R133 ;  /* 0x00000085950c723e */ /* 0x000fe200000010ff */
[----:B------:R-:W-:Y:S01]  /*45d0*/  FMUL.FTZ R17, R141, R17 ;  /* 0x000000118d117220 */ /* 0x000fe20000410000 */
[----:B------:R-:W-:Y:S01]  /*45e0*/  STS [R234+0x1000], R18 ;  /* 0x00100012ea007388 */ /* 0x000fe20000000800 */
[--C-:B-1----:R-:W-:Y:S02]  /*45f0*/  FADD.FTZ R10, R10, -R0.reuse ;  /* 0x800000000a0a7221 */ /* 0x102fe40000010000 */
[--C-:B------:R-:W-:Y:S01]  /*4600*/  FADD.FTZ R11, R11, -R0.reuse ;  /* 0x800000000b0b7221 */ /* 0x100fe20000010000 */
[----:B------:R-:W-:Y:S01]  /*4610*/  STS [R233+0x13c80], R7 ;  /* 0x013c8007e9007388 */ /* 0x000fe20000000800 */
[----:B------:R-:W-:Y:S01]  /*4620*/  F2FP.BF16.PACK_AB R26, R17, R16 ;  /* 0x00000010111a723e */ /* 0x000fe200000010ff */
[----:B------:R-:W-:Y:S01]  /*4630*/  FMUL.FTZ R10, R138, R10 ;  /* 0x0000000a8a0a7220 */ /* 0x000fe20000410000 */
[----:B------:R-:W-:Y:S01]  /*4640*/  F2FP.BF16.PACK_AB R17, R150, R148 ;  /* 0x000000949611723e */ /* 0x000fe200000010ff */
[----:B------:R2:W-:Y:S01]  /*4650*/  STS [R234+0x1800], R2 ;  /* 0x00180002ea007388 */ /* 0x0005e20000000800 */
[----:B------:R-:W-:Y:S02]  /*4660*/  FMUL.FTZ R11, R136, R11 ;  /* 0x0000000b880b7220 */ /* 0x000fe40000410000 */
[--C-:B------:R-:W-:Y:S01]  /*4670*/  FADD.FTZ R14, R14, -R0.reuse ;  /* 0x800000000e0e7221 */ /* 0x100fe20000010000 */
[----:B------:R-:W-:Y:S01]  /*4680*/  STS [R233+0x14480], R81 ;  /* 0x01448051e9007388 */ /* 0x000fe20000000800 */
[--C-:B------:R-:W-:Y:S02]  /*4690*/  FADD.FTZ R15, R15, -R0.reuse ;  /* 0x800000000f0f7221 */ /* 0x100fe40000010000 */
[----:B------:R-:W-:Y:S01]  /*46a0*/  FMUL.FTZ R14, R80, R14 ;  /* 0x0000000e500e7220 */ /* 0x000fe20000410000 */
        /* <DEDUP_REMOVED lines=8> */
[----:B------:R-:W-:Y:S01]  /*4730*/  FMUL.FTZ R13, R139, R29 ;  /* 0x0000001d8b0d7220 */ /* 0x000fe20000410000 */
[----:B------:R-:W-:Y:S04]  /*4740*/  F2FP.BF16.PACK_AB R16, R16, R132 ;  /* 0x000000841010723e */ /* 0x000fe800000010ff */
[----:B------:R-:W-:Y:S02]  /*4750*/  F2FP.BF16.PACK_AB R13, R13, R28 ;  /* 0x0000001c0d0d723e */ /* 0x000fe400000010ff */
[----:B--2---:R-:W-:Y:S01]  /*4760*/  F2FP.BF16.PACK_AB R2, R5, R19 ;  /* 0x000000130502723e */ /* 0x004fe200000010ff */
        /* <DEDUP_REMOVED lines=109> */
[----:B------:R-:W-:Y:S02]  /*4e40*/  IMAD.U32 R6, RZ, RZ, UR17 ;  /* 0x00000011ff067e24 */ /* 0x000fe4000f8e00ff */
[C---:B------:R-:W-:Y:S01]  /*4e50*/  IADD3 R5, P6, P5, R244.reuse, UR6, R5 ;  /* 0x00000006f4057c10 */ /* 0x040fe2000fdde005 */
[----:B------:R-:W-:Y:S06]  /*4e60*/  USHF.L.U64.HI UR16, UR18, 0x6, UR16 ;  /* 0x0000000612107899 */ /* 0x000fec0008010210 */
[----:B------:R-:W-:Y:S02]  /*4e70*/  IADD3.X R10, R243, UR16, R10, P6, P5 ;  /* 0x00000010f30a7c10 */ /* 0x000fe4000b7ea40a */
[----:B------:R-:W-:Y:S02]  /*4e80*/  IADD3 R4, P6, R244, UR6, RZ ;  /* 0x00000006f4047c10 */ /* 0x000fe4000ffde0ff */
[----:B--2---:R-:W-:Y:S02]  /*4e90*/  IADD3 R3, P1, R2, UR17, RZ ;  /* 0x0000001102037c10 */ /* 0x004fe4000ff3e0ff */
[----:B------:R-:W-:Y:S02]  /*4ea0*/  IADD3 R2, R238, -UR17, -R249 ;  /* 0x80000011ee027c10 */ /* 0x000fe4000fffe8f9 */
[----:B------:R-:W-:Y:S02]  /*4eb0*/  LEA.HI.X.SX32 R6, R6, R252, 0x1, P1 ;  /* 0x000000fc06067211 */ /* 0x000fe400008f0eff */
[----:B------:R-:W-:Y:S02]  /*4ec0*/  LOP3.LUT P1, RZ, R240, 0x1, RZ, 0xc0, !PT ;  /* 0x00000001f0ff7812 */ /* 0x000fe4000782c0ff */
        /* <DEDUP_REMOVED lines=21> */
.L_x_971:
[-C--:B-1234-:R-:W-:Y:S01]  /*5020*/  HMMA.16816.F32.BF16 R4, R80, R16.reuse, RZ ;  /* 0x000000105004723c */ /* 0x09efe200000418ff */
[----:B------:R-:W2:Y:S01]  /*5030*/  LDL R2, [R1+0x1c] ;  /* 0x00001c0001027983 */ /* 0x000ea20000100800 */
[----:B------:R-:W-:Y:S02]  /*5040*/  USHF.L.U32 UR10, UR10, 0xd, URZ ;  /* 0x0000000d0a0a7899 */ /* 0x000fe4000800063f */
[----:B------:R-:W-:Y:S01]  /*5050*/  UIADD3 UR7, UR4, 0x1, URZ ;  /* 0x0000000104077890 */ /* 0x000fe2000fffe03f */
[----:B------:R-:W-:Y:S01]  /*5060*/  LDSM.16.M88.4 R140, [R220+0x1800] ;  /* 0x00180000dc8c783b */ /* 0x000fe20000000200 */
[----:B------:R-:W-:Y:S02]  /*5070*/  UISETP.GE.AND UP1, UPT, UR4, 0x1, UPT ;  /* 0x000000010400788c */ /* 0x000fe4000bf26270 */
[C---:B------:R-:W-:Y:S01]  /*5080*/  HMMA.16816.F32.BF16 R8, R132.reuse, R16, RZ ;  /* 0x000000108408723c */ /* 0x040fe200000418ff */
[----:B------:R-:W-:Y:S01]  /*5090*/  LDSM.16.MT88.4 R144, [R0+0x4080] ;  /* 0x004080000090783b */ /* 0x000fe20000004200 */
[----:B------:R-:W-:Y:S02]  /*50a0*/  UIADD3 UR6, UR12, 0x1, URZ ;  /* 0x000000010c067890 */ /* 0x000fe4000fffe03f */
[----:B------:R-:W-:Y:S01]  /*50b0*/  IMAD.U32 R3, RZ, RZ, UR10 ;  /* 0x0000000aff037e24 */ /* 0x000fe2000f8e00ff */
[----:B------:R-:W-:Y:S01]  /*50c0*/  LDSM.16.M88.4 R148, [R222+0x1000] ;  /* 0x00100000de94783b */ /* 0x000fe20000000200 */
[----:B------:R-:W-:Y:S02]  /*50d0*/  UISETP.GE.AND UP0, UPT, UR12, 0x1, UPT ;  /* 0x000000010c00788c */ /* 0x000fe4000bf06270 */
[-C--:B------:R-:W-:Y:S01]  /*50e0*/  HMMA.16816.F32.BF16 R12, R132, R18.reuse, RZ ;  /* 0x00000012840c723c */ /* 0x080fe200000418ff */
[----:B------:R-:W0:Y:S01]  /*50f0*/  LDGDEPBAR ;  /* 0x00000000000079af */ /* 0x000e220000000000 */
[----:B------:R-:W-:Y:S06]  /*5100*/  USEL UR12, UR6, URZ, !UP0 ;  /* 0x0000003f060c7287 */ /* 0x000fec000c000000 */
        /* <DEDUP_REMOVED lines=14> */
[----:B------:R-:W3:Y:S07]  /*51f0*/  LDL.64 R212, [R1+0x10] ;  /* 0x0000100001d47983 */ /* 0x000eee0000100a00 */
        /* <DEDUP_REMOVED lines=19> */
[----:B------:R-:W4:Y:S07]  /*5330*/  LDSM.16.MT88.4 R152, [R0+0x5080] ;  /* 0x005080000098783b */ /* 0x000f2e0000004200 */
[-C--:B-1----:R-:W-:Y:S08]  /*5340*/  HMMA.16816.F32.BF16 R20, R148, R136.reuse, R20 ;  /* 0x000000889414723c */ /* 0x082ff00000041814 */
[C---:B------:R-:W-:Y:S08]  /*5350*/  HMMA.16816.F32.BF16 R24, R204.reuse, R136, R24 ;  /* 0x00000088cc18723c */ /* 0x040ff00000041818 */
[-C--:B------:R-:W-:Y:S01]  /*5360*/  HMMA.16816.F32.BF16 R28, R204, R138.reuse, R28 ;  /* 0x0000008acc1c723c */ /* 0x080fe2000004181c */
[----:B------:R-:W-:Y:S07]  /*5370*/  LDSM.16.M88.4 R204, [R222+0x2800] ;  /* 0x00280000decc783b */ /* 0x000fee0000000200 */
[----:B------:R-:W-:Y:S01]  /*5380*/  HMMA.16816.F32.BF16 R80, R148, R138, R80 ;  /* 0x0000008a9450723c */ /* 0x000fe20000041850 */
[----:B------:R-:W-:Y:S04]  /*5390*/  LDSM.16.M88.4 R136, [R222+0x2000] ;  /* 0x00200000de88783b */ /* 0x000fe80000000200 */
[----:B------:R-:W1:Y:S03]  /*53a0*/  LDSM.16.MT88.4 R148, [R0+0x2880] ;  /* 0x002880000094783b */ /* 0x000e660000004200 */
[-C--:B-----5:R-:W-:Y:S08]  /*53b0*/  HMMA.16816.F32.BF16 R4, R132, R140.reuse, R4 ;  /* 0x0000008c8404723c */ /* 0x0a0ff00000041804 */
[C---:B------:R-:W-:Y:S08]  /*53c0*/  HMMA.16816.F32.BF16 R8, R144.reuse, R140, R8 ;  /* 0x0000008c9008723c */ /* 0x040ff00000041808 */
[-C--:B------:R-:W-:Y:S08]  /*53d0*/  HMMA.16816.F32.BF16 R12, R144, R142.reuse, R12 ;  /* 0x0000008e900c723c */ /* 0x080ff0000004180c */
[C---:B------:R-:W-:Y:S01]  /*53e0*/  HMMA.16816.F32.BF16 R16, R132.reuse, R142, R16 ;  /* 0x0000008e8410723c */ /* 0x040fe20000041810 */
[----:B------:R-:W5:Y:S07]  /*53f0*/  LDSM.16.MT88.4 R140, [R0+0x5880] ;  /* 0x00588000008c783b */ /* 0x000f6e0000004200 */
[-C--:B----4-:R-:W-:Y:S08]  /*5400*/  HMMA.16816.F32.BF16 R20, R132, R152.reuse, R20 ;  /* 0x000000988414723c */ /* 0x090ff00000041814 */
        /* <DEDUP_REMOVED lines=8> */
[-C--:B-----5:R-:W-:Y:S08]  /*5490*/  HMMA.16816.F32.BF16 R20, R136, R140.reuse, R20 ;  /* 0x0000008c8814723c */ /* 0x0a0ff00000041814 */
[C---:B------:R-:W-:Y:S08]  /*54a0*/  HMMA.16816.F32.BF16 R24, R204.reuse, R140, R24 ;  /* 0x0000008ccc18723c */ /* 0x040ff00000041818 */
[-C--:B------:R-:W-:Y:S08]  /*54b0*/  HMMA.16816.F32.BF16 R28, R204, R142.reuse, R28 ;  /* 0x0000008ecc1c723c */ /* 0x080ff0000004181c */
[----:B------:R-:W-:Y:S01]  /*54c0*/  HMMA.16816.F32.BF16 R80, R136, R142, R80 ;  /* 0x0000008e8850723c */ /* 0x000fe20000041850 */
[----:B------:R-:W-:Y:S03]  /*54d0*/  LDSM.16.MT88.4 R140, [R216+0x18080] ;  /* 0x01808000d88c783b */ /* 0x000fe60000004200 */
[----:B---3--:R-:W-:Y:S01]  /*54e0*/  IADD3 R0, P1, R212, UR10, RZ ;  /* 0x0000000ad4007c10 */ /* 0x008fe2000ff3e0ff */
[----:B------:R-:W-:Y:S03]  /*54f0*/  UMOV UR10, UR11 ;  /* 0x0000000b000a7c82 */ /* 0x000fe60008000000 */
[----:B--2---:R-:W-:Y:S04]  /*5500*/  LEA.HI.X.SX32 R3, R3, R2, 0x1, P1 ;  /* 0x0000000203037211 */ /* 0x004fe800008f0eff */
[C---:B------:R-:W-:Y:S04]  /*5510*/  LEA R2, P1, R0.reuse, c[0x0][0x220], 0x2 ;  /* 0x0000880000027a11 */ /* 0x040fe800078210ff */
[----:B------:R-:W-:Y:S01]  /*5520*/  LEA.HI.X R3, R0, c[0x0][0x224], R3, 0x2, P1 ;  /* 0x0000890000037a11 */ /* 0x000fe200008f1403 */
[----:B------:R-:W-:Y:S01]  /*5530*/  IMAD.U32 R0, RZ, RZ, UR4 ;  /* 0x00000004ff007e24 */ /* 0x000fe2000f8e00ff */
[----:B------:R-:W-:Y:S01]  /*5540*/  ISETP.LE.AND P1, PT, R250, UR11, PT ;  /* 0x0000000bfa007c0c */ /* 0x000fe2000bf23270 */
        /* <DEDUP_REMOVED lines=151> */
.L_x_969:
[----:B------:R-:W-:Y:S05]  /*5ec0*/  @P1 EXIT ;  /* 0x000000000000194d */ /* 0x000fea0003800000 */
[----:B------:R-:W2:Y:S04]  /*5ed0*/  LDL.LU R4, [R1+0x20] ;  /* 0x0000200001047983 */ /* 0x000ea80000300800 */
[----:B------:R-:W3:Y:S01]  /*5ee0*/  LDL.LU R9, [R1+0x24] ;  /* 0x0000240001097983 */ /* 0x000ee20000300800 */
[----:B------:R-:W-:-:S04]  /*5ef0*/  ISETP.NE.U32.AND P2, PT, RZ, c[0x0][0x360], PT ;  /* 0x0000d800ff007a0c */ /* 0x000fc80003f45070 */
[----:B------:R-:W-:-:S13]  /*5f00*/  ISETP.NE.AND.EX P2, PT, RZ, c[0x0][0x364], PT, P2 ;  /* 0x0000d900ff007a0c */ /* 0x000fda0003f45320 */
[----:B------:R-:W-:-:S04]  /*5f10*/  @P2 IMAD.MOV.U32 R2, RZ, RZ, 0x4 ;  /* 0x00000004ff022424 */ /* 0x000fc800078e00ff */
[----:B---3--:R-:W-:-:S05]  /*5f20*/  @P2 IMAD.WIDE R2, R9, R2, c[0x0][0x360] ;  /* 0x0000d80009022625 */ /* 0x008fca00078e0202 */
[----:B------:R1:W3:Y:S01]  /*5f30*/  @P2 LDG.E R0, [R2.64] ;  /* 0x0000000e02002981 */ /* 0x0002e2000c1e1900 */
[----:B--2---:R-:W-:-:S03]  /*5f40*/  IMAD R4, R4, 0x3000, RZ ;  /* 0x0000300004047824 */ /* 0x004fc600078e02ff */
[----:B------:R-:W2:Y:S01]  /*5f50*/  S2R R5, SR_TID.X ;  /* 0x0000000000057919 */ /* 0x000ea20000002100 */
[----:B-1----:R-:W-:Y:S01]  /*5f60*/  IMAD.MOV.U32 R2, RZ, RZ, c[0x0][0x338] ;  /* 0x0000ce00ff027624 */ /* 0x002fe200078e00ff */
[----:B--2---:R-:W-:Y:S02]  /*5f70*/  SHF.R.S32.HI R6, RZ, 0x1f, R5 ;  /* 0x0000001fff067819 */ /* 0x004fe40000011405 */
[----:B------:R-:W-:Y:S02]  /*5f80*/  BAR.SYNC.DEFER_BLOCKING 0x1, 0x100 ;  /* 0x0044000000007b1d */ /* 0x000fe40000010000 */
[----:B------:R-:W-:Y:S01]  /*5f90*/  ISETP.NE.AND P0, PT, R2, 0x1, PT ;  /* 0x000000010200780c */ /* 0x000fe20003f05270 */
[----:B---3--:R-:W-:-:S04]  /*5fa0*/  @P2 IMAD R0, R9, 0x60, R0 ;  /* 0x0000006009002824 */ /* 0x008fc800078e0200 */
[----:B------:R-:W-:-:S05]  /*5fb0*/  @P2 IMAD.HI R0, R0, 0x2aaaaaab, RZ ;  /* 0x2aaaaaab00002827 */ /* 0x000fca00078e02ff */
[----:B------:R-:W-:-:S04]  /*5fc0*/  @P2 SHF.R.U32.HI R2, RZ, 0x1f, R0 ;  /* 0x0000001fff022819 */ /* 0x000fc80000011600 */
[----:B------:R-:W-:Y:S01]  /*5fd0*/  @P2 LEA.HI.SX32 R2, R0, R2, 0x1c ;  /* 0x0000000200022211 */ /* 0x000fe200078fe2ff */
[----:B------:R-:W-:-:S04]  /*5fe0*/  @P0 IMAD.HI.U32 R0, R251, c[0x0][0x33c], RZ ;  /* 0x0000cf00fb000a27 */ /* 0x000fc800078e00ff */
[----:B------:R-:W-:Y:S01]  /*5ff0*/  @P2 IMAD R2, R2, 0x3000, RZ ;  /* 0x0000300002022824 */ /* 0x000fe200078e02ff */
[----:B------:R-:W-:-:S04]  /*6000*/  @P0 SHF.R.U32.HI R251, RZ, c[0x0][0x340], R0 ;  /* 0x0000d000fffb0a19 */ /* 0x000fc80000011600 */
[----:B------:R-:W-:Y:S02]  /*6010*/  @P2 SHF.R.S32.HI R3, RZ, 0x1f, R2 ;  /* 0x0000001fff032819 */ /* 0x000fe40000011402 */
[----:B------:R-:W-:Y:S01]  /*6020*/  @!P2 CS2R R2, SRZ ;  /* 0x000000000002a805 */ /* 0x000fe2000001ff00 */
[----:B------:R-:W-:-:S05]  /*6030*/  SHF.R.S32.HI R0, RZ, 0x1f, R251 ;  /* 0x0000001fff007819 */ /* 0x000fca00000114fb */
[----:B------:R-:W-:Y:S01]  /*6040*/  IADD3 R2, P1, P0, R2, R4, R5 ;  /* 0x0000000402027210 */ /* 0x000fe2000783e005 */
[C---:B------:R-:W-:Y:S01]  /*6050*/  IMAD R5, R0.reuse, c[0x0][0x328], RZ ;  /* 0x0000ca0000057a24 */ /* 0x040fe200078e02ff */
[----:B------:R-:W-:Y:S01]  /*6060*/  SHF.R.S32.HI R4, RZ, 0x1f, R4 ;  /* 0x0000001fff047819 */ /* 0x000fe20000011404 */
[----:B------:R-:W-:Y:S02]  /*6070*/  IMAD R0, R0, c[0x0][0x300], RZ ;  /* 0x0000c00000007a24 */ /* 0x000fe400078e02ff */
[----:B------:R-:W-:Y:S01]  /*6080*/  IMAD R7, R251, c[0x0][0x32c], R5 ;  /* 0x0000cb00fb077a24 */ /* 0x000fe200078e0205 */
[----:B------:R-:W-:Y:S01]  /*6090*/  IADD3.X R3, R3, R4, R6, P1, P0 ;  /* 0x0000000403037210 */ /* 0x000fe20000fe0406 */
[----:B------:R-:W-:Y:S01]  /*60a0*/  IMAD R8, R251, c[0x0][0x304], R0 ;  /* 0x0000c100fb087a24 */ /* 0x000fe200078e0200 */
[----:B------:R-:W-:-:S03]  /*60b0*/  SHF.R.S32.HI R6, RZ, 0x1f, R9 ;  /* 0x0000001fff067819 */ /* 0x000fc60000011409 */
[--C-:B------:R-:W-:Y:S01]  /*60c0*/  IMAD.WIDE.U32 R4, R251, c[0x0][0x328], R2.reuse ;  /* 0x0000ca00fb047a25 */ /* 0x100fe200078e0002 */
[----:B------:R-:W-:Y:S02]  /*60d0*/  SEL R0, R6, RZ, !P2 ;  /* 0x000000ff06007207 */ /* 0x000fe40005000000 */
[----:B------:R-:W-:Y:S01]  /*60e0*/  SEL R6, R9, RZ, !P2 ;  /* 0x000000ff09067207 */ /* 0x000fe20005000000 */
[----:B------:R-:W-:Y:S01]  /*60f0*/  IMAD.WIDE.U32 R2, R251, c[0x0][0x300], R2 ;  /* 0x0000c000fb027a25 */ /* 0x000fe200078e0002 */
[----:B------:R-:W-:-:S03]  /*6100*/  IADD3 R5, R5, R7, RZ ;  /* 0x0000000705057210 */ /* 0x000fc60007ffe0ff */
[C---:B------:R-:W-:Y:S02]  /*6110*/  IMAD R10, R0.reuse, c[0x0][0x330], RZ ;  /* 0x0000cc00000a7a24 */ /* 0x040fe400078e02ff */
[----:B------:R-:W-:Y:S02]  /*6120*/  IMAD.IADD R3, R3, 0x1, R8 ;  /* 0x0000000103037824 */ /* 0x000fe400078e0208 */
[----:B------:R-:W-:Y:S02]  /*6130*/  IMAD R0, R0, c[0x0][0x308], RZ ;  /* 0x0000c20000007a24 */ /* 0x000fe400078e02ff */
[C---:B------:R-:W-:Y:S02]  /*6140*/  IMAD R10, R6.reuse, c[0x0][0x334], R10 ;  /* 0x0000cd00060a7a24 */ /* 0x040fe400078e020a */
[----:B------:R-:W-:-:S04]  /*6150*/  IMAD.WIDE.U32 R8, R6, c[0x0][0x330], R4 ;  /* 0x0000cc0006087a25 */ /* 0x000fc800078e0004 */
[----:B------:R-:W-:Y:S01]  /*6160*/  IMAD R0, R6, c[0x0][0x30c], R0 ;  /* 0x0000c30006007a24 */ /* 0x000fe200078e0200 */
[----:B------:R-:W-:Y:S01]  /*6170*/  LEA R4, P1, R8, c[0x0][0x310], 0x2 ;  /* 0x0000c40008047a11 */ /* 0x000fe200078210ff */
[----:B------:R-:W-:Y:S01]  /*6180*/  IMAD.WIDE.U32 R6, R6, c[0x0][0x308], R2 ;  /* 0x0000c20006067a25 */ /* 0x000fe200078e0002 */
[----:B------:R-:W-:-:S04]  /*6190*/  IADD3 R3, R9, R10, RZ ;  /* 0x0000000a09037210 */ /* 0x000fc80007ffe0ff */
[----:B------:R-:W-:Y:S02]  /*61a0*/  LEA.HI.X R5, R8, c[0x0][0x314], R3, 0x2, P1 ;  /* 0x0000c50008057a11 */ /* 0x000fe400008f1403 */
[----:B------:R-:W-:Y:S02]  /*61b0*/  IADD3 R0, R7, R0, RZ ;  /* 0x0000000007007210 */ /* 0x000fe40007ffe0ff */
[C---:B------:R-:W-:Y:S01]  /*61c0*/  LEA R2, P0, R6.reuse, c[0x0][0x2e8], 0x2 ;  /* 0x0000ba0006027a11 */ /* 0x040fe200078010ff */
        /* <DEDUP_REMOVED lines=98> */
.L_x_973:
        /* <DEDUP_REMOVED lines=9> */
.L_x_2312:


//--------------------- .text._ZN7cutlass13device_kernelIN5flash32FlashAttnBwdPostprocessConvertdQIN4cute5tupleIJNS3_1CILi96EEENS5_ILi128EEEEEENS_10bfloat16_tEfNS_4arch4Sm80ELi256ENS3_8TiledMMAINS3_8MMA_AtomIJNS3_30SM80_16x8x16_F32BF16BF16F32_TNEEEENS3_6LayoutINS4_IJNS5_ILi2EEENS5_ILi4EEENS5_ILi1EEEEEENS4_IJSJ_SH_NS5_ILi0EEEEEEEENS4_IJNS5_ILi32EEENS5_ILi64EEENS5_ILi16EEEEEEEELb0EEEEEvNT_6ParamsE --------------------------
	.section	.text._ZN7cutlass13device_kernelIN5flash32FlashAttnBwdPostprocessConvertdQIN4cute5tupleIJNS3_1CILi96EEENS5_ILi128EEEEEENS_10bfloat16_tEfNS_4arch4Sm80ELi256ENS3_8TiledMMAINS3_8MMA_AtomIJNS3_30SM80_16x8x16_F32BF16BF16F32_TNEEEENS3_6LayoutINS4_IJNS5_ILi2EEENS5_ILi4EEENS5_ILi1EEEEEENS4_IJSJ_SH_NS5_ILi0EEEEEEEENS4_IJNS5_ILi32EEENS5_ILi64EEENS5_ILi16EEEEEEEELb0EEEEEvNT_6ParamsE,"ax",@progbits
	.sectioninfo	@"SHI_REGISTERS=69"
	.align	128
.text._ZN7cutlass13device_kernelIN5flash32FlashAttnBwdPostprocessConvertdQIN4cute5tupleIJNS3_1CILi96EEENS5_ILi128EEEEEENS_10bfloat16_tEfNS_4arch4Sm80ELi256ENS3_8TiledMMAINS3_8MMA_AtomIJNS3_30SM80_16x8x16_F32BF16BF16F32_TNEEEENS3_6LayoutINS4_IJNS5_ILi2EEENS5_ILi4EEENS5_ILi1EEEEEENS4_IJSJ_SH_NS5_ILi0EEEEEEEENS4_IJNS5_ILi32EEENS5_ILi64EEENS5_ILi16EEEEEEEELb0EEEEEvNT_6ParamsE:
        .type           _ZN7cutlass13device_kernelIN5flash32FlashAttnBwdPostprocessConvertdQIN4cute5tupleIJNS3_1CILi96EEENS5_ILi128EEEEEENS_10bfloat16_tEfNS_4arch4Sm80ELi256ENS3_8TiledMMAINS3_8MMA_AtomIJNS3_30SM80_16x8x16_F32BF16BF16F32_TNEEEENS3_6LayoutINS4_IJNS5_ILi2EEENS5_ILi4EEENS5_ILi1EEEEEENS4_IJSJ_SH_NS5_ILi0EEEEEEEENS4_IJNS5_ILi32EEENS5_ILi64EEENS5_ILi16EEEEEEEELb0EEEEEvNT_6ParamsE,@function
        .size           _ZN7cutlass13device_kernelIN5flash32FlashAttnBwdPostprocessConvertdQIN4cute5tupleIJNS3_1CILi96EEENS5_ILi128EEEEEENS_10bfloat16_tEfNS_4arch4Sm80ELi256ENS3_8TiledMMAINS3_8MMA_AtomIJNS3_30SM80_16x8x16_F32BF16BF16F32_TNEEEENS3_6LayoutINS4_IJNS5_ILi2EEENS5_ILi4EEENS5_ILi1EEEEEENS4_IJSJ_SH_NS5_ILi0EEEEEEEENS4_IJNS5_ILi32EEENS5_ILi64EEENS5_ILi16EEEEEEEELb0EEEEEvNT_6ParamsE,(.L_x_2313 - _ZN7cutlass13device_kernelIN5flash32FlashAttnBwdPostprocessConvertdQIN4cute5tupleIJNS3_1CILi96EEENS5_ILi128EEEEEENS_10bfloat16_tEfNS_4arch4Sm80ELi256ENS3_8TiledMMAINS3_8MMA_AtomIJNS3_30SM80_16x8x16_F32BF16BF16F32_TNEEEENS3_6LayoutINS4_IJNS5_ILi2EEENS5_ILi4EEENS5_ILi1EEEEEENS4_IJSJ_SH_NS5_ILi0EEEEEEEENS4_IJNS5_ILi32EEENS5_ILi64EEENS5_ILi16EEEEEEEELb0EEEEEvNT_6ParamsE)
        .other          _ZN7cutlass13device_kernelIN5flash32FlashAttnBwdPostprocessConvertdQIN4cute5tupleIJNS3_1CILi96EEENS5_ILi128EEEEEENS_10bfloat16_tEfNS_4arch4Sm80ELi256ENS3_8TiledMMAINS3_8MMA_AtomIJNS3_30SM80_16x8x16_F32BF16BF16F32_TNEEEENS3_6LayoutINS4_IJNS5_ILi2EEENS5_ILi4EEENS5_ILi1EEEEEENS4_IJSJ_SH_NS5_ILi0EEEEEEEENS4_IJNS5_ILi32EEENS5_ILi64EEENS5_ILi16EEEEEEEELb0EEEEEvNT_6ParamsE,@"STO_CUDA_ENTRY STV_DEFAULT"
_ZN7cutlass13device_kernelIN5flash32FlashAttnBwdPostprocessConvertdQIN4cute5tupleIJNS3_1CILi96EEENS5_ILi128EEEEEENS_10bfloat16_tEfNS_4arch4Sm80ELi256ENS3_8TiledMMAINS3_8MMA_AtomIJNS3_30SM80_16x8x16_F32BF16BF16F32_TNEEEENS3_6LayoutINS4_IJNS5_ILi2EEENS5_ILi4EEENS5_ILi1EEEEEENS4_IJSJ_SH_NS5_ILi0EEEEEEEENS4_IJNS5_ILi32EEENS5_ILi64EEENS5_ILi16EEEEEEEELb0EEEEEvNT_6ParamsE:
[----:B------:R-:W-:Y:S02]  /*0000*/  IMAD.MOV.U32 R1, RZ, RZ, c[0x0][0x28] ;  /* 0x00000a00ff017624 */ /* 0x000fe400078e00ff */
[----:B------:R-:W0:Y:S01]  /*0010*/  S2R R53, SR_CTAID.Z ;  /* 0x0000000000357919 */ /* 0x000e220000002700 */
[----:B------:R-:W-:Y:S01]  /*0020*/  ISETP.NE.U32.AND P1, PT, RZ, c[0x0][0x1c8], PT ;  /* 0x00007200ff007a0c */ /* 0x000fe20003f25070 */
[----:B------:R-:W-:Y:S01]  /*0030*/  IMAD.MOV.U32 R4, RZ, RZ, 0x4 ;  /* 0x00000004ff047424 */ /* 0x000fe200078e00ff */
[----:B------:R-:W-:Y:S01]  /*0040*/  ISETP.NE.U32.AND P0, PT, RZ, c[0x0][0x1c0], PT ;  /* 0x00007000ff007a0c */ /* 0x000fe20003f05070 */
[----:B------:R-:W-:Y:S01]  /*0050*/  ULDC.64 UR4, c[0x0][0x118] ;  /* 0x0000460000047ab9 */ /* 0x000fe20000000a00 */
[----:B------:R-:W-:Y:S02]  /*0060*/  ISETP.NE.AND.EX P1, PT, RZ, c[0x0][0x1cc], PT, P1 ;  /* 0x00007300ff007a0c */ /* 0x000fe40003f25310 */
[----:B------:R-:W-:Y:S01]  /*0070*/  ISETP.NE.AND.EX P0, PT, RZ, c[0x0][0x1c4], PT, P0 ;  /* 0x00007100ff007a0c */ /* 0x000fe20003f05300 */
[----:B------:R-:W-:Y:S02]  /*0080*/  IMAD.MOV.U32 R55, RZ, RZ, c[0x0][0x190] ;  /* 0x00006400ff377624 */ /* 0x000fe400078e00ff */
[----:B0-----:R-:W-:-:S08]  /*0090*/  IMAD.WIDE R2, R53, R4, c[0x0][0x1c0] ;  /* 0x0000700035027625 */ /* 0x001fd000078e0204 */
[----:B------:R-:W-:Y:S02]  /*00a0*/  @P1 IMAD.WIDE R4, R53, R4, c[0x0][0x1c8] ;  /* 0x0000720035041625 */ /* 0x000fe400078e0204 */
[----:B------:R0:W5:Y:S01]  /*00b0*/  @P0 LDG.E R54, [R2.64] ;  /* 0x0000000402360981 */ /* 0x000162000c1e1900 */
[----:B------:R-:W-:-:S03]  /*00c0*/  ISETP.NE.U32.AND P2, PT, RZ, c[0x0][0x1c0], PT ;  /* 0x00007000ff007a0c */ /* 0x000fc60003f45070 */
[----:B------:R0:W5:Y:S04]  /*00d0*/  @P1 LDG.E R55, [R4.64] ;  /* 0x0000000404371981 */ /* 0x000168000c1e1900 */
[----:B------:R-:W1:Y:S02]  /*00e0*/  S2R R52, SR_CTAID.X ;  /* 0x0000000000347919 */ /* 0x000e640000002500 */
[----:B-1----:R-:W-:Y:S01]  /*00f0*/  IMAD R0, R52, 0x60, RZ ;  /* 0x0000006034007824 */ /* 0x002fe200078e02ff */
[----:B------:R-:W-:Y:S05]  /*0100*/  @P1 BRA `(.L_x_974) ;  /* 0x0000004000001947 */ /* 0x000fea0003800000 */
[----:B0-----:R-:W-:Y:S05]  /*0110*/  @!P0 BRA `(.L_x_974) ;  /* 0x0000003000008947 */ /* 0x001fea0003800000 */
[----:B------:R-:W2:Y:S04]  /*0120*/  LDG.E R4, [R2.64] ;  /* 0x0000000402047981 */ /* 0x000ea8000c1e1900 */
[----:B-----5:R-:W2:Y:S02]  /*0130*/  LDG.E R55, [R2.64+0x4] ;  /* 0x0000040402377981 */ /* 0x020ea4000c1e1900 */
[----:B--2---:R-:W-:-:S02]  /*0140*/  IADD3 R55, -R4, R55, RZ ;  /* 0x0000003704377210 */ /* 0x004fc40007ffe1ff */
.L_x_974:
[----:B0-----:R-:W-:Y:S02]  /*0150*/  ISETP.NE.AND.EX P1, PT, RZ, c[0x0][0x1c4], PT, P2 ;  /* 0x00007100ff007a0c */ /* 0x001fe40003f25320 */
[----:B-----5:R-:W-:Y:S01]  /*0160*/  ISETP.GE.AND P2, PT, R0, R55, PT ;  /* 0x000000370000720c */ /* 0x020fe20003f46270 */
[----:B------:R-:W-:-:S12]  /*0170*/  @P0 IMAD R0, R53, 0x60, R54 ;  /* 0x0000006035000824 */ /* 0x000fd800078e0236 */
[----:B------:R-:W-:Y:S05]  /*0180*/  @P1 EXIT P2 ;  /* 0x000000000000194d */ /* 0x000fea0001000000 */
[----:B------:R-:W0:Y:S01]  /*0190*/  S2R R57, SR_TID.X ;  /* 0x0000000000397919 */ /* 0x000e220000002100 */
[----:B------:R-:W-:Y:S01]  /*01a0*/  @P0 IMAD.HI R0, R0, 0x2aaaaaab, RZ ;  /* 0x2aaaaaab00000827 */ /* 0x000fe200078e02ff */
[----:B------:R-:W-:Y:S02]  /*01b0*/  CS2R R4, SRZ ;  /* 0x0000000000047805 */ /* 0x000fe4000001ff00 */
[----:B------:R-:W1:Y:S01]  /*01c0*/  S2R R2, SR_CTAID.Y ;  /* 0x0000000000027919 */ /* 0x000e620000002600 */
[----:B------:R-:W-:Y:S01]  /*01d0*/  IMAD R7, R52, 0x3000, RZ ;  /* 0x0000300034077824 */ /* 0x000fe200078e02ff */
[----:B------:R-:W-:-:S04]  /*01e0*/  @P0 SHF.R.U32.HI R3, RZ, 0x1f, R0 ;  /* 0x0000001fff030819 */ /* 0x000fc80000011600 */
[----:B------:R-:W-:Y:S02]  /*01f0*/  @P0 LEA.HI.SX32 R3, R0, R3, 0x1c ;  /* 0x0000000300030211 */ /* 0x000fe400078fe2ff */
[----:B------:R-:W-:-:S03]  /*0200*/  SHF.R.S32.HI R9, RZ, 0x1f, R7 ;  /* 0x0000001fff097819 */ /* 0x000fc60000011407 */
[----:B------:R-:W-:-:S04]  /*0210*/  @P0 IMAD R3, R3, 0x3000, RZ ;  /* 0x0000300003030824 */ /* 0x000fc800078e02ff */
[--C-:B------:R-:W-:Y:S01]  /*0220*/  @P0 IMAD.MOV.U32 R4, RZ, RZ, R3.reuse ;  /* 0x000000ffff040224 */ /* 0x100fe200078e0003 */
[----:B------:R-:W-:Y:S02]  /*0230*/  @P0 SHF.R.S32.HI R5, RZ, 0x1f, R3 ;  /* 0x0000001fff050819 */ /* 0x000fe40000011403 */
[----:B------:R-:W-:Y:S01]  /*0240*/  SHF.R.S32.HI R3, RZ, 0x1f, R53 ;  /* 0x0000001fff037819 */ /* 0x000fe20000011435 */
[----:B0-----:R-:W-:Y:S01]  /*0250*/  IMAD.SHL.U32 R6, R57, 0x4, RZ ;  /* 0x0000000439067824 */ /* 0x001fe200078e00ff */
[----:B------:R-:W-:Y:S02]  /*0260*/  SEL R53, R53, RZ, !P1 ;  /* 0x000000ff35357207 */ /* 0x000fe40004800000 */
[----:B------:R-:W-:Y:S02]  /*0270*/  SEL R3, R3, RZ, !P1 ;  /* 0x000000ff03037207 */ /* 0x000fe40004800000 */
[----:B------:R-:W-:Y:S02]  /*0280*/  IADD3 R4, P2, P3, R4, R6, R7 ;  /* 0x0000000604047210 */ /* 0x000fe40007b5e007 */
[----:B-1----:R-:W-:-:S02]  /*0290*/  SHF.R.S32.HI R0, RZ, 0x1f, R2 ;  /* 0x0000001fff007819 */ /* 0x002fc40000011402 */
[----:B------:R-:W-:-:S03]  /*02a0*/  SHF.R.S32.HI R6, RZ, 0x1f, R6 ;  /* 0x0000001fff067819 */ /* 0x000fc60000011406 */
[----:B------:R-:W-:Y:S01]  /*02b0*/  IMAD R7, R0, c[0x0][0x178], RZ ;  /* 0x00005e0000077a24 */ /* 0x000fe200078e02ff */
[----:B------:R-:W-:Y:S01]  /*02c0*/  IADD3.X R5, R5, R6, R9, P2, P3 ;  /* 0x0000000605057210 */ /* 0x000fe200017e6409 */
[----:B------:R-:W-:Y:S02]  /*02d0*/  IMAD R6, R3, c[0x0][0x180], RZ ;  /* 0x0000600003067a24 */ /* 0x000fe400078e02ff */
[C---:B------:R-:W-:Y:S02]  /*02e0*/  IMAD R7, R2.reuse, c[0x0][0x17c], R7 ;  /* 0x00005f0002077a24 */ /* 0x040fe400078e0207 */
[----:B------:R-:W-:-:S04]  /*02f0*/  IMAD.WIDE.U32 R4, R2, c[0x0][0x178], R4 ;  /* 0x00005e0002047a25 */ /* 0x000fc800078e0004 */
[----:B------:R-:W-:Y:S02]  /*0300*/  IMAD.IADD R5, R5, 0x1, R7 ;  /* 0x0000000105057824 */ /* 0x000fe400078e0207 */
[C---:B------:R-:W-:Y:S02]  /*0310*/  IMAD R7, R53.reuse, c[0x0][0x184], R6 ;  /* 0x0000610035077a24 */ /* 0x040fe400078e0206 */
[----:B------:R-:W-:-:S05]  /*0320*/  IMAD.WIDE.U32 R4, R53, c[0x0][0x180], R4 ;  /* 0x0000600035047a25 */ /* 0x000fca00078e0004 */
[----:B------:R-:W-:Y:S02]  /*0330*/  IADD3 R5, R5, R7, RZ ;  /* 0x0000000705057210 */ /* 0x000fe40007ffe0ff */
[----:B------:R-:W-:-:S04]  /*0340*/  LEA R64, P1, R4, c[0x0][0x160], 0x2 ;  /* 0x0000580004407a11 */ /* 0x000fc800078210ff */
[----:B------:R-:W-:-:S05]  /*0350*/  LEA.HI.X R65, R4, c[0x0][0x164], R5, 0x2, P1 ;  /* 0x0000590004417a11 */ /* 0x000fca00008f1405 */
[----:B------:R-:W2:Y:S04]  /*0360*/  LDG.E.128 R4, [R64.64] ;  /* 0x0000000440047981 */ /* 0x000ea8000c1e1d00 */
[----:B------:R-:W3:Y:S04]  /*0370*/  LDG.E.128 R8, [R64.64+0x1000] ;  /* 0x0010000440087981 */ /* 0x000ee8000c1e1d00 */
[----:B------:R-:W4:Y:S04]  /*0380*/  LDG.E.128 R12, [R64.64+0x2000] ;  /* 0x00200004400c7981 */ /* 0x000f28000c1e1d00 */
[----:B------:R-:W5:Y:S04]  /*0390*/  LDG.E.128 R16, [R64.64+0x3000] ;  /* 0x0030000440107981 */ /* 0x000f68000c1e1d00 */
[----:B------:R-:W5:Y:S04]  /*03a0*/  LDG.E.128 R20, [R64.64+0x4000] ;  /* 0x0040000440147981 */ /* 0x000f68000c1e1d00 */
[----:B------:R-:W5:Y:S04]  /*03b0*/  LDG.E.128 R24, [R64.64+0x5000] ;  /* 0x0050000440187981 */ /* 0x000f68000c1e1d00 */
[----:B------:R-:W5:Y:S04]  /*03c0*/  LDG.E.128 R28, [R64.64+0x6000] ;  /* 0x00600004401c7981 */ /* 0x000f68000c1e1d00 */
[----:B------:R-:W5:Y:S04]  /*03d0*/  LDG.E.128 R32, [R64.64+0x7000] ;  /* 0x0070000440207981 */ /* 0x000f68000c1e1d00 */
[----:B------:R-:W5:Y:S04]  /*03e0*/  LDG.E.128 R36, [R64.64+0x8000] ;  /* 0x0080000440247981 */ /* 0x000f68000c1e1d00 */
[----:B------:R-:W5:Y:S04]  /*03f0*/  LDG.E.128 R40, [R64.64+0x9000] ;  /* 0x0090000440287981 */ /* 0x000f68000c1e1d00 */
[----:B------:R-:W5:Y:S04]  /*0400*/  LDG.E.128 R44, [R64.64+0xa000] ;  /* 0x00a00004402c7981 */ /* 0x000f68000c1e1d00 */
[----:B------:R-:W5:Y:S01]  /*0410*/  LDG.E.128 R48, [R64.64+0xb000] ;  /* 0x00b0000440307981 */ /* 0x000f62000c1e1d00 */
[----:B------:R-:W-:Y:S01]  /*0420*/  SHF.R.S32.HI R62, RZ, 0x1f, R57 ;  /* 0x0000001fff3e7819 */ /* 0x000fe20000011439 */
[----:B------:R-:W-:Y:S01]  /*0430*/  IMAD R55, R52, -0x60, R55 ;  /* 0xffffffa034377824 */ /* 0x000fe200078e0237 */
[----:B------:R-:W-:Y:S02]  /*0440*/  BSSY B0, `(.L_x_975) ;  /* 0x00000ff000007945 */ /* 0x000fe40003800000 */
[----:B------:R-:W-:-:S02]  /*0450*/  LEA.HI R58, R62, R57, RZ, 0x2 ;  /* 0x000000393e3a7211 */ /* 0x000fc400078f10ff */
[CC--:B------:R-:W-:Y:S02]  /*0460*/  LEA.HI R66, R62.reuse, R57.reuse, RZ, 0x5 ;  /* 0x000000393e427211 */ /* 0x0c0fe400078f28ff */
[--C-:B------:R-:W-:Y:S02]  /*0470*/  SHF.R.S32.HI R56, RZ, 0x2, R58.reuse ;  /* 0x00000002ff387819 */ /* 0x100fe4000001143a */
[----:B------:R-:W-:Y:S02]  /*0480*/  SHF.R.S32.HI R61, RZ, 0x1f, R58 ;  /* 0x0000001fff3d7819 */ /* 0x000fe4000001143a */
[----:B------:R-:W-:Y:S02]  /*0490*/  LEA.HI R60, R62, R57, RZ, 0x7 ;  /* 0x000000393e3c7211 */ /* 0x000fe400078f38ff */
[----:B------:R-:W-:Y:S02]  /*04a0*/  LEA.HI R61, R61, R56, RZ, 0x3 ;  /* 0x000000383d3d7211 */ /* 0x000fe400078f18ff */
[----:B------:R-:W-:-:S02]  /*04b0*/  SHF.R.S32.HI R59, RZ, 0x5, R66 ;  /* 0x00000005ff3b7819 */ /* 0x000fc40000011442 */
[----:B------:R-:W-:Y:S02]  /*04c0*/  LOP3.LUT R61, R61, 0xfffffff8, RZ, 0xc0, !PT ;  /* 0xfffffff83d3d7812 */ /* 0x000fe400078ec0ff */
[----:B------:R-:W-:Y:S02]  /*04d0*/  LOP3.LUT R58, R58, 0x7ffffffc, RZ, 0xc0, !PT ;  /* 0x7ffffffc3a3a7812 */ /* 0x000fe400078ec0ff */
[----:B------:R-:W-:Y:S01]  /*04e0*/  LEA.HI R66, R66, R59, RZ, 0x1 ;  /* 0x0000003b42427211 */ /* 0x000fe200078f08ff */
[----:B------:R-:W-:Y:S01]  /*04f0*/  IMAD.IADD R56, R56, 0x1, -R61 ;  /* 0x0000000138387824 */ /* 0x000fe200078e0a3d */
[CC--:B------:R-:W-:Y:S01]  /*0500*/  LEA.HI R61, R62.reuse, R57.reuse, RZ, 0x4 ;  /* 0x000000393e3d7211 */ /* 0x0c0fe200078f20ff */
[----:B------:R-:W-:Y:S01]  /*0510*/  IMAD.IADD R58, R57, 0x1, -R58 ;  /* 0x00000001393a7824 */ /* 0x000fe200078e0a3a */
[----:B------:R-:W-:Y:S02]  /*0520*/  LEA.HI R62, R62, R57, RZ, 0x6 ;  /* 0x000000393e3e7211 */ /* 0x000fe400078f30ff */
[----:B------:R-:W-:-:S02]  /*0530*/  SHF.R.S32.HI R63, RZ, 0x7, R60 ;  /* 0x00000007ff3f7819 */ /* 0x000fc4000001143c */
[----:B------:R-:W-:Y:S02]  /*0540*/  LOP3.LUT R66, R66, 0xfffffe, RZ, 0xc0, !PT ;  /* 0x00fffffe42427812 */ /* 0x000fe400078ec0ff */
[----:B------:R-:W-:Y:S01]  /*0550*/  IMNMX R55, R55, 0x60, PT ;  /* 0x0000006037377817 */ /* 0x000fe20003800200 */
[----:B------:R-:W-:Y:S02]  /*0560*/  IMAD R58, R63, 0x300, R58 ;  /* 0x000003003f3a7824 */ /* 0x000fe400078e023a */
[----:B------:R-:W-:-:S05]  /*0570*/  IMAD.IADD R59, R59, 0x1, -R66 ;  /* 0x000000013b3b7824 */ /* 0x000fca00078e0a42 */
[----:B------:R-:W-:Y:S01]  /*0580*/  LEA R58, R59, R58, 0x7 ;  /* 0x0000003a3b3a7211 */ /* 0x000fe200078e38ff */
[----:B--2---:R0:W-:Y:S04]  /*0590*/  STS.128 [R57.X16], R4 ;  /* 0x0000000439007388 */ /* 0x0041e8000000cc00 */
[----:B---3--:R-:W-:Y:S04]  /*05a0*/  STS.128 [R57.X16+0x1000], R8 ;  /* 0x0010000839007388 */ /* 0x008fe8000000cc00 */
[----:B----4-:R-:W-:Y:S04]  /*05b0*/  STS.128 [R57.X16+0x2000], R12 ;  /* 0x0020000c39007388 */ /* 0x010fe8000000cc00 */
[----:B-----5:R1:W-:Y:S04]  /*05c0*/  STS.128 [R57.X16+0x3000], R16 ;  /* 0x0030001039007388 */ /* 0x0203e8000000cc00 */
[----:B------:R-:W-:Y:S01]  /*05d0*/  STS.128 [R57.X16+0x4000], R20 ;  /* 0x0040001439007388 */ /* 0x000fe2000000cc00 */
[----:B0-----:R-:W-:-:S02]  /*05e0*/  SHF.R.S32.HI R6, RZ, 0x4, R61 ;  /* 0x00000004ff067819 */ /* 0x001fc4000001143d */
[----:B------:R-:W-:Y:S01]  /*05f0*/  SHF.R.S32.HI R5, RZ, 0x1f, R61 ;  /* 0x0000001fff057819 */ /* 0x000fe2000001143d */
[----:B------:R-:W-:Y:S01]  /*0600*/  STS.128 [R57.X16+0x5000], R24 ;  /* 0x0050001839007388 */ /* 0x000fe2000000cc00 */
[----:B------:R-:W-:Y:S02]  /*0610*/  SHF.R.S32.HI R7, RZ, 0x6, R62 ;  /* 0x00000006ff077819 */ /* 0x000fe4000001143e */
[----:B------:R-:W-:Y:S01]  /*0620*/  LEA.HI R5, R5, R6, RZ, 0x2 ;  /* 0x0000000605057211 */ /* 0x000fe200078f10ff */
[----:B------:R-:W-:Y:S01]  /*0630*/  STS.128 [R57.X16+0x6000], R28 ;  /* 0x0060001c39007388 */ /* 0x000fe2000000cc00 */
[----:B------:R-:W-:Y:S02]  /*0640*/  LOP3.LUT R4, R61, 0xfffffff0, RZ, 0xc0, !PT ;  /* 0xfffffff03d047812 */ /* 0x000fe400078ec0ff */
[----:B------:R-:W-:Y:S01]  /*0650*/  LOP3.LUT R5, R5, 0xffffffc, RZ, 0xc0, !PT ;  /* 0x0ffffffc05057812 */ /* 0x000fe200078ec0ff */
[----:B------:R-:W-:Y:S01]  /*0660*/  STS.128 [R57.X16+0x7000], R32 ;  /* 0x0070002039007388 */ /* 0x000fe2000000cc00 */
[----:B------:R-:W-:-:S02]  /*0670*/  LEA.HI R62, R62, R7, RZ, 0x1 ;  /* 0x000000073e3e7211 */ /* 0x000fc400078f08ff */
[----:B------:R-:W-:Y:S01]  /*0680*/  IADD3 R4, -R4, R57, RZ ;  /* 0x0000003904047210 */ /* 0x000fe20007ffe1ff */
[----:B------:R-:W-:Y:S01]  /*0690*/  STS.128 [R57.X16+0x8000], R36 ;  /* 0x0080002439007388 */ /* 0x000fe2000000cc00 */
[----:B-1----:R-:W-:Y:S01]  /*06a0*/  IMAD.IADD R16, R6, 0x1, -R5 ;  /* 0x0000000106107824 */ /* 0x002fe200078e0a05 */
[----:B------:R-:W-:Y:S02]  /*06b0*/  LOP3.LUT R62, R62, 0xfffffffe, RZ, 0xc0, !PT ;  /* 0xfffffffe3e3e7812 */ /* 0x000fe400078ec0ff */
[----:B------:R-:W-:Y:S01]  /*06c0*/  STS.128 [R57.X16+0x9000], R40 ;  /* 0x0090002839007388 */ /* 0x000fe2000000cc00 */
[----:B------:R-:W-:Y:S02]  /*06d0*/  LOP3.LUT R19, R60, 0xffffff80, RZ, 0xc0, !PT ;  /* 0xffffff803c137812 */ /* 0x000fe400078ec0ff */
[----:B------:R-:W-:Y:S01]  /*06e0*/  LEA.HI R8, R4, R4, RZ, 0x1 ;  /* 0x0000000404087211 */ /* 0x000fe200078f08ff */
[----:B------:R-:W-:Y:S01]  /*06f0*/  STS.128 [R57.X16+0xa000], R44 ;  /* 0x00a0002c39007388 */ /* 0x000fe2000000cc00 */
[----:B------:R-:W-:Y:S01]  /*0700*/  IMAD.IADD R62, R7, 0x1, -R62 ;  /* 0x00000001073e7824 */ /* 0x000fe200078e0a3e */
[----:B------:R-:W-:Y:S01]  /*0710*/  SHF.R.S32.HI R17, RZ, 0x1f, R56 ;  /* 0x0000001fff117819 */ /* 0x000fe20000011438 */
[----:B------:R-:W-:Y:S01]  /*0720*/  IMAD R19, R16, 0x10, R19 ;  /* 0x0000001010137824 */ /* 0x000fe200078e0213 */
[----:B------:R-:W-:Y:S01]  /*0730*/  STS.128 [R57.X16+0xb000], R48 ;  /* 0x00b0003039007388 */ /* 0x000fe2000000cc00 */
[----:B------:R-:W-:Y:S01]  /*0740*/  SHF.R.S32.HI R8, RZ, 0x1, R8 ;  /* 0x00000001ff087819 */ /* 0x000fe20000011408 */
[----:B------:R-:W-:Y:S01]  /*0750*/  IMAD.SHL.U32 R16, R62, 0x40, RZ ;  /* 0x000000403e107824 */ /* 0x000fe200078e00ff */
[----:B------:R-:W-:Y:S01]  /*0760*/  LEA.HI R17, R17, R56, RZ, 0x2 ;  /* 0x0000003811117211 */ /* 0x000fe200078f10ff */
[----:B------:R-:W-:Y:S01]  /*0770*/  BAR.SYNC.DEFER_BLOCKING 0x0 ;  /* 0x0000000000007b1d */ /* 0x000fe20000010000 */
[----:B------:R-:W-:-:S02]  /*0780*/  IMAD.SHL.U32 R4, R4, 0x8, RZ ;  /* 0x0000000804047824 */ /* 0x000fc400078e00ff */
[----:B------:R-:W-:Y:S01]  /*0790*/  IMAD R18, R8, 0x600, R19 ;  /* 0x0000060008127824 */ /* 0x000fe200078e0213 */
[C---:B------:R-:W-:Y:S01]  /*07a0*/  LOP3.LUT R7, R17.reuse, 0x7fffffc, RZ, 0xc0, !PT ;  /* 0x07fffffc11077812 */ /* 0x040fe200078ec0ff */
[----:B------:R-:W-:Y:S01]  /*07b0*/  IMAD.SHL.U32 R62, R62, 0x8, RZ ;  /* 0x000000083e3e7824 */ /* 0x000fe200078e00ff */
[----:B------:R-:W-:Y:S02]  /*07c0*/  LOP3.LUT R19, R16, 0x40, RZ, 0xc0, !PT ;  /* 0x0000004010137812 */ /* 0x000fe400078ec0ff */
[----:B------:R-:W-:Y:S01]  /*07d0*/  SHF.L.U32 R17, R17, 0x4, RZ ;  /* 0x0000000411117819 */ /* 0x000fe200000006ff */
[----:B------:R-:W-:Y:S01]  /*07e0*/  IMAD.IADD R7, R56, 0x1, -R7 ;  /* 0x0000000138077824 */ /* 0x000fe200078e0a07 */
[----:B------:R-:W-:Y:S02]  /*07f0*/  LOP3.LUT R8, R19, 0x8, R4, 0xf8, !PT ;  /* 0x0000000813087812 */ /* 0x000fe400078ef804 */
[----:B------:R-:W-:Y:S01]  /*0800*/  SHF.R.U32.HI R19, RZ, 0x3, R19 ;  /* 0x00000003ff137819 */ /* 0x000fe20000011613 */
[----:B------:R-:W-:Y:S01]  /*0810*/  IMAD R58, R7, 0x8, R58 ;  /* 0x00000008073a7824 */ /* 0x000fe200078e023a */
[----:B------:R-:W-:-:S02]  /*0820*/  LOP3.LUT R17, R17, 0x40, RZ, 0xc0, !PT ;  /* 0x0000004011117812 */ /* 0x000fc400078ec0ff */
[----:B------:R-:W-:Y:S02]  /*0830*/  LOP3.LUT R19, R8, R19, RZ, 0x3c, !PT ;  /* 0x0000001308137212 */ /* 0x000fe400078e3cff */
[----:B------:R-:W-:Y:S02]  /*0840*/  LOP3.LUT R62, R17, 0x8, R62, 0xf8, !PT ;  /* 0x00000008113e7812 */ /* 0x000fe400078ef83e */
[----:B------:R-:W-:Y:S01]  /*0850*/  SHF.R.U32.HI R17, RZ, 0x3, R17 ;  /* 0x00000003ff117819 */ /* 0x000fe20000011611 */
[----:B------:R-:W-:Y:S01]  /*0860*/  IMAD.IADD R7, R18, 0x1, R19 ;  /* 0x0000000112077824 */ /* 0x000fe200078e0213 */
[----:B------:R-:W-:Y:S01]  /*0870*/  ISETP.GE.AND P1, PT, R4, c[0x0][0x194], PT ;  /* 0x0000650004007a0c */ /* 0x000fe20003f26270 */
[----:B------:R-:W0:Y:S01]  /*0880*/  LDS R5, [R57.X4] ;  /* 0x0000000039057984 */ /* 0x000e220000004800 */
[----:B------:R-:W-:-:S03]  /*0890*/  LOP3.LUT R17, R62, R17, RZ, 0x3c, !PT ;  /* 0x000000113e117212 */ /* 0x000fc600078e3cff */
[----:B------:R-:W1:Y:S04]  /*08a0*/  LDS R9, [R57.X4+0x400] ;  /* 0x0004000039097984 */ /* 0x000e680000004800 */
[----:B------:R-:W2:Y:S04]  /*08b0*/  LDS R10, [R57.X4+0x800] ;  /* 0x00080000390a7984 */ /* 0x000ea80000004800 */
[----:B------:R-:W3:Y:S04]  /*08c0*/  LDS R11, [R57.X4+0xc00] ;  /* 0x000c0000390b7984 */ /* 0x000ee80000004800 */
[----:B------:R-:W4:Y:S04]  /*08d0*/  LDS R12, [R57.X4+0x1000] ;  /* 0x00100000390c7984 */ /* 0x000f280000004800 */
[----:B------:R-:W5:Y:S04]  /*08e0*/  LDS R13, [R57.X4+0x1400] ;  /* 0x00140000390d7984 */ /* 0x000f680000004800 */
[----:B------:R-:W5:Y:S04]  /*08f0*/  LDS R14, [R57.X4+0x1800] ;  /* 0x00180000390e7984 */ /* 0x000f680000004800 */
[----:B------:R-:W5:Y:S04]  /*0900*/  LDS R15, [R57.X4+0x1c00] ;  /* 0x001c0000390f7984 */ /* 0x000f680000004800 */
[----:B------:R-:W5:Y:S04]  /*0910*/  LDS R23, [R57.X4+0x2000] ;  /* 0x0020000039177984 */ /* 0x000f680000004800 */
[----:B------:R-:W5:Y:S04]  /*0920*/  LDS R24, [R57.X4+0x2400] ;  /* 0x0024000039187984 */ /* 0x000f680000004800 */
[----:B------:R-:W5:Y:S01]  /*0930*/  LDS R29, [R57.X4+0x3000] ;  /* 0x00300000391d7984 */ /* 0x000f620000004800 */
[----:B0-----:R-:W-:Y:S01]  /*0940*/  FMUL.FTZ R8, R5, c[0x0][0x1b8] ;  /* 0x00006e0005087a20 */ /* 0x001fe20000410000 */
[----:B------:R-:W-:-:S02]  /*0950*/  LEA R5, R58, R17, 0x1 ;  /* 0x000000113a057211 */ /* 0x000fc400078e08ff */
[----:B------:R-:W0:Y:S01]  /*0960*/  LDS R21, [R57.X4+0x3400] ;  /* 0x0034000039157984 */ /* 0x000e220000004800 */
[----:B-1----:R-:W-:-:S03]  /*0970*/  FMUL.FTZ R9, R9, c[0x0][0x1b8] ;  /* 0x00006e0009097a20 */ /* 0x002fc60000410000 */
[----:B------:R-:W1:Y:S01]  /*0980*/  LDS R20, [R57.X4+0x3c00] ;  /* 0x003c000039147984 */ /* 0x000e620000004800 */
[----:B--2---:R-:W-:Y:S01]  /*0990*/  FMUL.FTZ R10, R10, c[0x0][0x1b8] ;  /* 0x00006e000a0a7a20 */ /* 0x004fe20000410000 */
[----:B------:R-:W-:Y:S02]  /*09a0*/  F2FP.BF16.PACK_AB R8, R9, R8 ;  /* 0x000000080908723e */ /* 0x000fe400000010ff */
[----:B------:R-:W2:Y:S01]  /*09b0*/  LDS R25, [R57.X4+0x2800] ;  /* 0x0028000039197984 */ /* 0x000ea20000004800 */
[----:B---3--:R-:W-:-:S03]  /*09c0*/  FMUL.FTZ R11, R11, c[0x0][0x1b8] ;  /* 0x00006e000b0b7a20 */ /* 0x008fc60000410000 */
[----:B------:R-:W3:Y:S01]  /*09d0*/  LDS R28, [R57.X4+0x2c00] ;  /* 0x002c0000391c7984 */ /* 0x000ee20000004800 */
[----:B----4-:R-:W-:Y:S01]  /*09e0*/  FMUL.FTZ R12, R12, c[0x0][0x1b8] ;  /* 0x00006e000c0c7a20 */ /* 0x010fe20000410000 */
[----:B------:R-:W-:Y:S02]  /*09f0*/  F2FP.BF16.PACK_AB R9, R11, R10 ;  /* 0x0000000a0b09723e */ /* 0x000fe400000010ff */
[----:B------:R-:W4:Y:S01]  /*0a00*/  LDS R22, [R57.X4+0x3800] ;  /* 0x0038000039167984 */ /* 0x000f220000004800 */
[----:B-----5:R-:W-:-:S03]  /*0a10*/  FMUL.FTZ R13, R13, c[0x0][0x1b8] ;  /* 0x00006e000d0d7a20 */ /* 0x020fc60000410000 */
[----:B------:R-:W5:Y:S01]  /*0a20*/  LDS R41, [R57.X4+0x4000] ;  /* 0x0040000039297984 */ /* 0x000f620000004800 */
[----:B------:R-:W-:Y:S01]  /*0a30*/  FMUL.FTZ R14, R14, c[0x0][0x1b8] ;  /* 0x00006e000e0e7a20 */ /* 0x000fe20000410000 */
[----:B------:R-:W-:Y:S02]  /*0a40*/  F2FP.BF16.PACK_AB R10, R13, R12 ;  /* 0x0000000c0d0a723e */ /* 0x000fe400000010ff */
[----:B------:R-:W5:Y:S01]  /*0a50*/  LDS R42, [R57.X4+0x4400] ;  /* 0x00440000392a7984 */ /* 0x000f620000004800 */
[----:B------:R-:W-:-:S03]  /*0a60*/  FMUL.FTZ R15, R15, c[0x0][0x1b8] ;  /* 0x00006e000f0f7a20 */ /* 0x000fc60000410000 */
[----:B------:R-:W5:Y:S01]  /*0a70*/  LDS R43, [R57.X4+0x4800] ;  /* 0x00480000392b7984 */ /* 0x000f620000004800 */
[----:B------:R-:W-:Y:S01]  /*0a80*/  FMUL.FTZ R23, R23, c[0x0][0x1b8] ;  /* 0x00006e0017177a20 */ /* 0x000fe20000410000 */
[----:B------:R-:W-:Y:S02]  /*0a90*/  F2FP.BF16.PACK_AB R11, R15, R14 ;  /* 0x0000000e0f0b723e */ /* 0x000fe400000010ff */
[----:B------:R-:W5:Y:S01]  /*0aa0*/  LDS R12, [R57.X4+0x5000] ;  /* 0x00500000390c7984 */ /* 0x000f620000004800 */
[----:B------:R-:W-:-:S03]  /*0ab0*/  FMUL.FTZ R26, R24, c[0x0][0x1b8] ;  /* 0x00006e00181a7a20 */ /* 0x000fc60000410000 */
[----:B------:R-:W5:Y:S01]  /*0ac0*/  LDS R13, [R57.X4+0x5400] ;  /* 0x00540000390d7984 */ /* 0x000f620000004800 */
[----:B------:R-:W-:-:S03]  /*0ad0*/  FMUL.FTZ R29, R29, c[0x0][0x1b8] ;  /* 0x00006e001d1d7a20 */ /* 0x000fc60000410000 */
[----:B------:R-:W5:Y:S01]  /*0ae0*/  LDS R14, [R57.X4+0x5800] ;  /* 0x00580000390e7984 */ /* 0x000f620000004800 */
[----:B0-----:R-:W-:Y:S01]  /*0af0*/  FMUL.FTZ R30, R21, c[0x0][0x1b8] ;  /* 0x00006e00151e7a20 */ /* 0x001fe20000410000 */
[----:B------:R-:W-:Y:S02]  /*0b00*/  F2FP.BF16.PACK_AB R21, R26, R23 ;  /* 0x000000171a15723e */ /* 0x000fe400000010ff */
[----:B------:R-:W0:Y:S01]  /*0b10*/  LDS R15, [R57.X4+0x5c00] ;  /* 0x005c0000390f7984 */ /* 0x000e220000004800 */
[----:B-1----:R-:W-:Y:S01]  /*0b20*/  FMUL.FTZ R35, R20, c[0x0][0x1b8] ;  /* 0x00006e0014237a20 */ /* 0x002fe20000410000 */
[----:B------:R-:W-:Y:S02]  /*0b30*/  F2FP.BF16.PACK_AB R29, R30, R29 ;  /* 0x0000001d1e1d723e */ /* 0x000fe400000010ff */
[----:B------:R-:W1:Y:S01]  /*0b40*/  LDS R16, [R57.X4+0x6000] ;  /* 0x0060000039107984 */ /* 0x000e620000004800 */
[----:B--2---:R-:W-:-:S03]  /*0b50*/  FMUL.FTZ R27, R25, c[0x0][0x1b8] ;  /* 0x00006e00191b7a20 */ /* 0x004fc60000410000 */
[----:B------:R-:W2:Y:S01]  /*0b60*/  LDS R17, [R57.X4+0x6400] ;  /* 0x0064000039117984 */ /* 0x000ea20000004800 */
[----:B---3--:R-:W-:-:S03]  /*0b70*/  FMUL.FTZ R28, R28, c[0x0][0x1b8] ;  /* 0x00006e001c1c7a20 */ /* 0x008fc60000410000 */
[----:B------:R-:W3:Y:S01]  /*0b80*/  LDS R18, [R57.X4+0x6800] ;  /* 0x0068000039127984 */ /* 0x000ee20000004800 */
[----:B----4-:R-:W-:Y:S01]  /*0b90*/  FMUL.FTZ R38, R22, c[0x0][0x1b8] ;  /* 0x00006e0016267a20 */ /* 0x010fe20000410000 */
[----:B------:R-:W-:Y:S02]  /*0ba0*/  F2FP.BF16.PACK_AB R23, R28, R27 ;  /* 0x0000001b1c17723e */ /* 0x000fe400000010ff */
[----:B------:R-:W4:Y:S01]  /*0bb0*/  LDS R19, [R57.X4+0x6c00] ;  /* 0x006c000039137984 */ /* 0x000f220000004800 */
[----:B-----5:R-:W-:Y:S01]  /*0bc0*/  FMUL.FTZ R44, R41, c[0x0][0x1b8] ;  /* 0x00006e00292c7a20 */ /* 0x020fe20000410000 */
        /* <DEDUP_REMOVED lines=11> */
[----:B------:R-:W-:Y:S01]  /*0c80*/  FMUL.FTZ R14, R14, c[0x0][0x1b8] ;  /* 0x00006e000e0e7a20 */ /* 0x000fe20000410000 */
[----:B------:R-:W-:Y:S02]  /*0c90*/  F2FP.BF16.PACK_AB R12, R13, R12 ;  /* 0x0000000c0d0c723e */ /* 0x000fe400000010ff */
[----:B------:R-:W5:Y:S01]  /*0ca0*/  LDS R34, [R57.X4+0x9400] ;  /* 0x0094000039227984 */ /* 0x000f620000004800 */
[----:B0-----:R-:W-:-:S03]  /*0cb0*/  FMUL.FTZ R15, R15, c[0x0][0x1b8] ;  /* 0x00006e000f0f7a20 */ /* 0x001fc60000410000 */
[----:B------:R-:W0:Y:S01]  /*0cc0*/  LDS R47, [R57.X4+0x4c00] ;  /* 0x004c0000392f7984 */ /* 0x000e220000004800 */
[----:B-1----:R-:W-:Y:S01]  /*0cd0*/  FMUL.FTZ R16, R16, c[0x0][0x1b8] ;  /* 0x00006e0010107a20 */ /* 0x002fe20000410000 */
[----:B------:R-:W-:Y:S02]  /*0ce0*/  F2FP.BF16.PACK_AB R13, R15, R14 ;  /* 0x0000000e0f0d723e */ /* 0x000fe400000010ff */
[----:B------:R-:W1:Y:S01]  /*0cf0*/  LDS R24, [R57.X4+0x7000] ;  /* 0x0070000039187984 */ /* 0x000e620000004800 */
[----:B--2---:R-:W-:-:S03]  /*0d00*/  FMUL.FTZ R17, R17, c[0x0][0x1b8] ;  /* 0x00006e0011117a20 */ /* 0x004fc60000410000 */
[----:B------:R-:W2:Y:S01]  /*0d10*/  LDS R25, [R57.X4+0x7400] ;  /* 0x0074000039197984 */ /* 0x000ea20000004800 */
[----:B---3--:R-:W-:Y:S01]  /*0d20*/  FMUL.FTZ R18, R18, c[0x0][0x1b8] ;  /* 0x00006e0012127a20 */ /* 0x008fe20000410000 */
[----:B------:R-:W-:Y:S02]  /*0d30*/  F2FP.BF16.PACK_AB R14, R17, R16 ;  /* 0x00000010110e723e */ /* 0x000fe400000010ff */
[----:B------:R-:W3:Y:S01]  /*0d40*/  LDS R27, [R57.X4+0x7800] ;  /* 0x00780000391b7984 */ /* 0x000ee20000004800 */
[----:B----4-:R-:W-:-:S03]  /*0d50*/  FMUL.FTZ R19, R19, c[0x0][0x1b8] ;  /* 0x00006e0013137a20 */ /* 0x010fc60000410000 */
        /* <DEDUP_REMOVED lines=16> */
[----:B0-----:R-:W-:Y:S01]  /*0e60*/  FMUL.FTZ R47, R47, c[0x0][0x1b8] ;  /* 0x00006e002f2f7a20 */ /* 0x001fe20000410000 */
[----:B------:R-:W-:Y:S01]  /*0e70*/  F2FP.BF16.PACK_AB R19, R19, R22 ;  /* 0x000000161313723e */ /* 0x000fe200000010ff */
[----:B------:R-:W-:Y:S01]  /*0e80*/  IMAD.SHL.U32 R22, R5, 0x2, RZ ;  /* 0x0000000205167824 */ /* 0x000fe200078e00ff */
[----:B------:R-:W0:Y:S01]  /*0e90*/  LDS R36, [R57.X4+0xb000] ;  /* 0x00b0000039247984 */ /* 0x000e220000004800 */
[----:B-1----:R-:W-:Y:S01]  /*0ea0*/  FMUL.FTZ R24, R24, c[0x0][0x1b8] ;  /* 0x00006e0018187a20 */ /* 0x002fe20000410000 */
[----:B------:R-:W-:Y:S02]  /*0eb0*/  F2FP.BF16.PACK_AB R45, R47, R46 ;  /* 0x0000002e2f2d723e */ /* 0x000fe400000010ff */
[----:B------:R-:W1:Y:S01]  /*0ec0*/  LDS R42, [R57.X4+0xb400] ;  /* 0x00b40000392a7984 */ /* 0x000e620000004800 */
[----:B--2---:R-:W-:Y:S01]  /*0ed0*/  FMUL.FTZ R25, R25, c[0x0][0x1b8] ;  /* 0x00006e0019197a20 */ /* 0x004fe20000410000 */
[----:B------:R-:W-:-:S02]  /*0ee0*/  SHF.R.S32.HI R5, RZ, 0x1f, R4 ;  /* 0x0000001fff057819 */ /* 0x000fc40000011404 */
[----:B------:R-:W2:Y:S01]  /*0ef0*/  LDS R41, [R57.X4+0xb800] ;  /* 0x00b8000039297984 */ /* 0x000ea20000004800 */
[----:B---3--:R-:W-:Y:S01]  /*0f00*/  FMUL.FTZ R27, R27, c[0x0][0x1b8] ;  /* 0x00006e001b1b7a20 */ /* 0x008fe20000410000 */
[----:B------:R-:W-:Y:S02]  /*0f10*/  F2FP.BF16.PACK_AB R16, R25, R24 ;  /* 0x000000181910723e */ /* 0x000fe400000010ff */
[----:B------:R-:W3:Y:S01]  /*0f20*/  LDS R43, [R57.X4+0xbc00] ;  /* 0x00bc0000392b7984 */ /* 0x000ee20000004800 */
[----:B----4-:R-:W-:Y:S02]  /*0f30*/  FMUL.FTZ R32, R32, c[0x0][0x1b8] ;  /* 0x00006e0020207a20 */ /* 0x010fe40000410000 */
[----:B-----5:R-:W-:Y:S01]  /*0f40*/  FMUL.FTZ R28, R28, c[0x0][0x1b8] ;  /* 0x00006e001c1c7a20 */ /* 0x020fe20000410000 */
[----:B------:R-:W-:Y:S02]  /*0f50*/  STS [R22+0xc000], R8 ;  /* 0x00c0000816007388 */ /* 0x000fe40000000800 */
[----:B------:R-:W-:Y:S01]  /*0f60*/  F2FP.BF16.PACK_AB R27, R32, R27 ;  /* 0x0000001b201b723e */ /* 0x000fe200000010ff */
[----:B------:R-:W-:Y:S01]  /*0f70*/  FMUL.FTZ R31, R31, c[0x0][0x1b8] ;  /* 0x00006e001f1f7a20 */ /* 0x000fe20000410000 */
[----:B------:R-:W-:Y:S01]  /*0f80*/  STS [R22+0xc100], R9 ;  /* 0x00c1000916007388 */ /* 0x000fe20000000800 */
[----:B------:R-:W-:-:S03]  /*0f90*/  FMUL.FTZ R37, R37, c[0x0][0x1b8] ;  /* 0x00006e0025257a20 */ /* 0x000fc60000410000 */
[----:B------:R-:W-:Y:S01]  /*0fa0*/  F2FP.BF16.PACK_AB R28, R31, R28 ;  /* 0x0000001c1f1c723e */ /* 0x000fe200000010ff */
[----:B------:R-:W-:Y:S01]  /*0fb0*/  STS [R22+0xd800], R29 ;  /* 0x00d8001d16007388 */ /* 0x000fe20000000800 */
[----:B------:R-:W-:-:S03]  /*0fc0*/  FMUL.FTZ R40, R40, c[0x0][0x1b8] ;  /* 0x00006e0028287a20 */ /* 0x000fc60000410000 */
[----:B------:R-:W-:Y:S01]  /*0fd0*/  STS [R22+0xd900], R38 ;  /* 0x00d9002616007388 */ /* 0x000fe20000000800 */
[----:B------:R-:W-:Y:S01]  /*0fe0*/  FMUL.FTZ R35, R35, c[0x0][0x1b8] ;  /* 0x00006e0023237a20 */ /* 0x000fe20000410000 */
[----:B------:R-:W-:Y:S02]  /*0ff0*/  F2FP.BF16.PACK_AB R37, R40, R37 ;  /* 0x000000252825723e */ /* 0x000fe400000010ff */
[----:B------:R-:W-:Y:S01]  /*1000*/  STS [R22+0xc400], R10 ;  /* 0x00c4000a16007388 */ /* 0x000fe20000000800 */
[----:B------:R-:W-:-:S03]  /*1010*/  FMUL.FTZ R18, R39, c[0x0][0x1b8] ;  /* 0x00006e0027127a20 */ /* 0x000fc60000410000 */
[----:B------:R-:W-:Y:S01]  /*1020*/  STS [R22+0xc500], R11 ;  /* 0x00c5000b16007388 */ /* 0x000fe20000000800 */
[----:B0-----:R-:W-:Y:S01]  /*1030*/  FMUL.FTZ R36, R36, c[0x0][0x1b8] ;  /* 0x00006e0024247a20 */ /* 0x001fe20000410000 */
[----:B------:R-:W-:Y:S02]  /*1040*/  F2FP.BF16.PACK_AB R18, R18, R35 ;  /* 0x000000231212723e */ /* 0x000fe400000010ff */
[----:B------:R-:W-:Y:S01]  /*1050*/  STS [R22+0xdc00], R44 ;  /* 0x00dc002c16007388 */ /* 0x000fe20000000800 */
[----:B-1----:R-:W-:-:S03]  /*1060*/  FMUL.FTZ R17, R42, c[0x0][0x1b8] ;  /* 0x00006e002a117a20 */ /* 0x002fc60000410000 */
[----:B------:R-:W-:Y:S01]  /*1070*/  STS [R22+0xdd00], R45 ;  /* 0x00dd002d16007388 */ /* 0x000fe20000000800 */
[----:B--2---:R-:W-:Y:S01]  /*1080*/  FMUL.FTZ R41, R41, c[0x0][0x1b8] ;  /* 0x00006e0029297a20 */ /* 0x004fe20000410000 */
[----:B------:R-:W-:Y:S02]  /*1090*/  F2FP.BF16.PACK_AB R17, R17, R36 ;  /* 0x000000241111723e */ /* 0x000fe400000010ff */
[----:B------:R-:W-:Y:S01]  /*10a0*/  STS [R22+0xc800], R21 ;  /* 0x00c8001516007388 */ /* 0x000fe20000000800 */
[----:B---3--:R-:W-:-:S03]  /*10b0*/  FMUL.FTZ R20, R43, c[0x0][0x1b8] ;  /* 0x00006e002b147a20 */ /* 0x008fc60000410000 */
[----:B------:R-:W-:Y:S02]  /*10c0*/  STS [R22+0xc900], R23 ;  /* 0x00c9001716007388 */ /* 0x000fe40000000800 */
[----:B------:R-:W-:Y:S02]  /*10d0*/  F2FP.BF16.PACK_AB R20, R20, R41 ;  /* 0x000000291414723e */ /* 0x000fe400000010ff */
[----:B------:R0:W-:Y:S04]  /*10e0*/  STS [R22+0xe000], R12 ;  /* 0x00e0000c16007388 */ /* 0x0001e80000000800 */
[----:B------:R1:W-:Y:S04]  /*10f0*/  STS [R22+0xe100], R13 ;  /* 0x00e1000d16007388 */ /* 0x0003e80000000800 */
[----:B------:R-:W-:Y:S01]  /*1100*/  STS [R22+0xf000], R14 ;  /* 0x00f0000e16007388 */ /* 0x000fe20000000800 */
[----:B0-----:R-:W-:-:S03]  /*1110*/  IMAD.SHL.U32 R12, R7, 0x2, RZ ;  /* 0x00000002070c7824 */ /* 0x001fc600078e00ff */
[----:B------:R0:W-:Y:S01]  /*1120*/  STS [R22+0xf100], R15 ;  /* 0x00f1000f16007388 */ /* 0x0001e20000000800 */
[----:B-1----:R-:W-:-:S03]  /*1130*/  IADD3 R13, R6, 0x20, RZ ;  /* 0x00000020060d7810 */ /* 0x002fc60007ffe0ff */
[----:B------:R-:W-:Y:S01]  /*1140*/  STS [R22+0x10800], R19 ;  /* 0x0108001316007388 */ /* 0x000fe20000000800 */
[----:B------:R-:W-:-:S03]  /*1150*/  ISETP.GE.OR P3, PT, R13, R55, P1 ;  /* 0x000000370d00720c */ /* 0x000fc60000f66670 */
[----:B------:R-:W-:Y:S01]  /*1160*/  STS [R22+0x10900], R33 ;  /* 0x0109002116007388 */ /* 0x000fe20000000800 */
[----:B------:R-:W-:Y:S01]  /*1170*/  IADD3 R13, R6, 0x50, RZ ;  /* 0x00000050060d7810 */ /* 0x000fe20007ffe0ff */
[----:B0-----:R-:W-:Y:S01]  /*1180*/  IMAD R15, R0, c[0x0][0x1a8], RZ ;  /* 0x00006a00000f7a24 */ /* 0x001fe200078e02ff */
[----:B------:R-:W-:Y:S01]  /*1190*/  IADD3 R0, R6, 0x10, RZ ;  /* 0x0000001006007810 */ /* 0x000fe20007ffe0ff */
[----:B------:R0:W-:Y:S01]  /*11a0*/  STS [R22+0xf400], R16 ;  /* 0x00f4001016007388 */ /* 0x0001e20000000800 */
[-C--:B------:R-:W-:Y:S02]  /*11b0*/  ISETP.GE.OR P6, PT, R13, R55.reuse, P1 ;  /* 0x000000370d00720c */ /* 0x080fe40000fc6670 */
[----:B------:R-:W-:Y:S01]  /*11c0*/  ISETP.GE.OR P2, PT, R0, R55, P1 ;  /* 0x000000370000720c */ /* 0x000fe20000f46670 */
[----:B------:R-:W-:Y:S01]  /*11d0*/  STS [R22+0xf500], R27 ;  /* 0x00f5001b16007388 */ /* 0x000fe20000000800 */
[----:B------:R-:W-:-:S03]  /*11e0*/  IADD3 R0, R6, 0x30, RZ ;  /* 0x0000003006007810 */ /* 0x000fc60007ffe0ff */
[----:B------:R-:W-:Y:S01]  /*11f0*/  STS [R22+0x10c00], R37 ;  /* 0x010c002516007388 */ /* 0x000fe20000000800 */
[----:B------:R-:W-:Y:S01]  /*1200*/  ISETP.GE.OR P4, PT, R0, R55, P1 ;  /* 0x000000370000720c */ /* 0x000fe20000f86670 */
[----:B------:R-:W-:Y:S01]  /*1210*/  IMAD R0, R3, c[0x0][0x1b0], RZ ;  /* 0x00006c0003007a24 */ /* 0x000fe200078e02ff */
[----:B0-----:R-:W-:Y:S01]  /*1220*/  LEA R16, R7, 0xc000, 0x1 ;  /* 0x0000c00007107811 */ /* 0x001fe200078e08ff */
[----:B------:R-:W-:Y:S02]  /*1230*/  STS [R22+0x10d00], R18 ;  /* 0x010d001216007388 */ /* 0x000fe40000000800 */
[----:B------:R-:W-:Y:S02]  /*1240*/  IMAD R13, R53, c[0x0][0x1b4], R0 ;  /* 0x00006d00350d7a24 */ /* 0x000fe400078e0200 */
[----:B------:R-:W-:Y:S04]  /*1250*/  STS [R22+0xf800], R28 ;  /* 0x00f8001c16007388 */ /* 0x000fe80000000800 */
[----:B------:R-:W-:Y:S04]  /*1260*/  STS [R22+0xf900], R26 ;  /* 0x00f9001a16007388 */ /* 0x000fe80000000800 */
[----:B------:R0:W-:Y:S04]  /*1270*/  STS [R22+0x11000], R17 ;  /* 0x0110001116007388 */ /* 0x0001e80000000800 */
[----:B------:R1:W-:Y:S04]  /*1280*/  STS [R22+0x11100], R20 ;  /* 0x0111001416007388 */ /* 0x0003e80000000800 */
[----:B------:R-:W-:Y:S01]  /*1290*/  BAR.SYNC.DEFER_BLOCKING 0x0 ;  /* 0x0000000000007b1d */ /* 0x000fe20000010000 */
[----:B0-----:R-:W-:-:S02]  /*12a0*/  IMAD R17, R2, c[0x0][0x1ac], R15 ;  /* 0x00006b0002117a24 */ /* 0x001fc400078e020f */
[----:B------:R-:W-:Y:S01]  /*12b0*/  IMAD.WIDE.U32 R14, R2, c[0x0][0x1a8], R4 ;  /* 0x00006a00020e7a25 */ /* 0x000fe200078e0004 */
[----:B------:R-:W-:Y:S01]  /*12c0*/  IADD3 R2, R6, 0x40, RZ ;  /* 0x0000004006027810 */ /* 0x000fe20007ffe0ff */
[----:B------:R-:W-:Y:S02]  /*12d0*/  CS2R R4, SRZ ;  /* 0x0000000000047805 */ /* 0x000fe4000001ff00 */
[----:B------:R-:W-:Y:S01]  /*12e0*/  @P0 MOV R4, R54 ;  /* 0x0000003600040202 */ /* 0x000fe20000000f00 */
[----:B------:R-:W-:Y:S01]  /*12f0*/  IMAD.IADD R15, R15, 0x1, R17 ;  /* 0x000000010f0f7824 */ /* 0x000fe200078e0211 */
[-C--:B------:R-:W-:Y:S02]  /*1300*/  ISETP.GE.OR P5, PT, R2, R55.reuse, P1 ;  /* 0x000000370200720c */ /* 0x080fe40000fa6670 */
[----:B------:R-:W-:Y:S01]  /*1310*/  ISETP.GE.OR P1, PT, R6, R55, P1 ;  /* 0x000000370600720c */ /* 0x000fe20000f26670 */
[----:B------:R-:W-:Y:S01]  /*1320*/  IMAD.WIDE.U32 R2, R53, c[0x0][0x1b0], R14 ;  /* 0x00006c0035027a25 */ /* 0x000fe200078e000e */
[----:B------:R-:W-:-:S02]  /*1330*/  @P0 SHF.R.S32.HI R5, RZ, 0x1f, R54 ;  /* 0x0000001fff050819 */ /* 0x000fc40000011436 */
[----:B------:R-:W-:-:S04]  /*1340*/  IADD3 R4, P0, R6, R4, RZ ;  /* 0x0000000406047210 */ /* 0x000fc80007f1e0ff */
[----:B------:R-:W-:Y:S01]  /*1350*/  LEA.HI.X.SX32 R5, R6, R5, 0x1, P0 ;  /* 0x0000000506057211 */ /* 0x000fe200000f0eff */
[----:B------:R1:W0:Y:S04]  /*1360*/  LDS.128 R8, [R12+0xca00] ;  /* 0x00ca00000c087984 */ /* 0x0002280000000c00 */
[----:B------:R-:W-:-:S04]  /*1370*/  IMAD.WIDE R52, R52, 0x60, R4 ;  /* 0x0000006034347825 */ /* 0x000fc800078e0204 */
[----:B------:R-:W-:Y:S01]  /*1380*/  IMAD.IADD R5, R3, 0x1, R13 ;  /* 0x0000000103057824 */ /* 0x000fe200078e020d */
[----:B------:R-:W-:Y:S05]  /*1390*/  @P1 BRA `(.L_x_976) ;  /* 0x0000009000001947 */ /* 0x000fea0003800000 */
[----:B------:R-:W2:Y:S01]  /*13a0*/  LDS.128 R16, [R16] ;  /* 0x0000000010107984 */ /* 0x000ea20000000c00 */
[----:B------:R-:W-:Y:S02]  /*13b0*/  IMAD R13, R53, c[0x0][0x1a0], RZ ;  /* 0x00006800350d7a24 */ /* 0x000fe400078e02ff */
[----:B------:R-:W-:Y:S02]  /*13c0*/  IMAD.MOV.U32 R4, RZ, RZ, R2 ;  /* 0x000000ffff047224 */ /* 0x000fe400078e0002 */
[C---:B------:R-:W-:Y:S02]  /*13d0*/  IMAD R13, R52.reuse, c[0x0][0x1a4], R13 ;  /* 0x00006900340d7a24 */ /* 0x040fe400078e020d */
[----:B------:R-:W-:-:S04]  /*13e0*/  IMAD.WIDE.U32 R6, R52, c[0x0][0x1a0], R4 ;  /* 0x0000680034067a25 */ /* 0x000fc800078e0004 */
[----:B------:R-:W-:Y:S01]  /*13f0*/  IMAD.IADD R7, R7, 0x1, R13 ;  /* 0x0000000107077824 */ /* 0x000fe200078e020d */
[----:B------:R-:W-:-:S04]  /*1400*/  LEA R14, P0, R6, c[0x0][0x188], 0x1 ;  /* 0x00006200060e7a11 */ /* 0x000fc800078008ff */
[----:B------:R-:W-:-:S05]  /*1410*/  LEA.HI.X R15, R6, c[0x0][0x18c], R7, 0x1, P0 ;  /* 0x00006300060f7a11 */ /* 0x000fca00000f0c07 */
[----:B--2---:R2:W-:Y:S04]  /*1420*/  STG.E.128 [R14.64], R16 ;  /* 0x000000100e007986 */ /* 0x0045e8000c101d04 */
.L_x_976:
[----:B------:R-:W-:Y:S05]  /*1430*/  BSYNC B0 ;  /* 0x0000000000007941 */ /* 0x000fea0003800000 */
.L_x_975:
[----:B--2---:R2:W3:Y:S01]  /*1440*/  LDS.128 R16, [R12+0xc200] ;  /* 0x00c200000c107984 */ /* 0x0044e20000000c00 */
[----:B------:R-:W-:Y:S01]  /*1450*/  BSSY B0, `(.L_x_977) ;  /* 0x000000d000007945 */ /* 0x000fe20003800000 */
[----:B------:R-:W-:Y:S05]  /*1460*/  @P2 BRA `(.L_x_978) ;  /* 0x000000b000002947 */ /* 0x000fea0003800000 */
[----:B------:R-:W-:Y:S01]  /*1470*/  IADD3 R13, P0, R52, 0x10, RZ ;  /* 0x00000010340d7810 */ /* 0x000fe20007f1e0ff */
[----:B------:R-:W-:Y:S02]  /*1480*/  IMAD.MOV.U32 R6, RZ, RZ, R2 ;  /* 0x000000ffff067224 */ /* 0x000fe400078e0002 */
[----:B------:R-:W-:Y:S01]  /*1490*/  IMAD.MOV.U32 R7, RZ, RZ, R5 ;  /* 0x000000ffff077224 */ /* 0x000fe200078e0005 */
[----:B------:R-:W-:-:S03]  /*14a0*/  IADD3.X R0, RZ, R53, RZ, P0, !PT ;  /* 0x00000035ff007210 */ /* 0x000fc600007fe4ff */
[----:B------:R-:W-:-:S04]  /*14b0*/  IMAD.WIDE.U32 R6, R13, c[0x0][0x1a0], R6 ;  /* 0x000068000d067a25 */ /* 0x000fc800078e0006 */
[----:B------:R-:W-:Y:S01]  /*14c0*/  IMAD R0, R0, c[0x0][0x1a0], RZ ;  /* 0x0000680000007a24 */ /* 0x000fe200078e02ff */
[----:B------:R-:W-:-:S03]  /*14d0*/  LEA R14, P0, R6, c[0x0][0x188], 0x1 ;  /* 0x00006200060e7a11 */ /* 0x000fc600078008ff */
[----:B------:R-:W-:-:S04]  /*14e0*/  IMAD R13, R13, c[0x0][0x1a4], R0 ;  /* 0x000069000d0d7a24 */ /* 0x000fc800078e0200 */
[----:B------:R-:W-:-:S05]  /*14f0*/  IMAD.IADD R7, R7, 0x1, R13 ;  /* 0x0000000107077824 */ /* 0x000fca00078e020d */
[----:B------:R-:W-:-:S05]  /*1500*/  LEA.HI.X R15, R6, c[0x0][0x18c], R7, 0x1, P0 ;  /* 0x00006300060f7a11 */ /* 0x000fca00000f0c07 */
[----:B---3--:R3:W-:Y:S02]  /*1510*/  STG.E.128 [R14.64], R16 ;  /* 0x000000100e007986 */ /* 0x0087e4000c101d04 */
.L_x_978:
[----:B------:R-:W-:Y:S05]  /*1520*/  BSYNC B0 ;  /* 0x0000000000007941 */ /* 0x000fea0003800000 */
.L_x_977:
[----:B---3--:R3:W4:Y:S01]  /*1530*/  LDS.128 R16, [R12+0xc400] ;  /* 0x00c400000c107984 */ /* 0x0087220000000c00 */
        /* <DEDUP_REMOVED lines=12> */
[----:B----4-:R4:W-:Y:S02]  /*1600*/  STG.E.128 [R14.64], R16 ;  /* 0x000000100e007986 */ /* 0x0109e4000c101d04 */
.L_x_980:
[----:B------:R-:W-:Y:S05]  /*1610*/  BSYNC B0 ;  /* 0x0000000000007941 */ /* 0x000fea0003800000 */
.L_x_979:
[----:B----4-:R4:W1:Y:S01]  /*1620*/  LDS.128 R16, [R12+0xc600] ;  /* 0x00c600000c107984 */ /* 0x0108620000000c00 */
        /* <DEDUP_REMOVED lines=9> */
[----:B------:R-:W-:-:S05]  /*16c0*/  IMAD R13, R13, c[0x0][0x1a4], R0 ;  /* 0x000069000d0d7a24 */ /* 0x000fca00078e0200 */
[----:B------:R-:W-:-:S04]  /*16d0*/  IADD3 R7, R7, R13, RZ ;  /* 0x0000000d07077210 */ /* 0x000fc80007ffe0ff */
[----:B------:R-:W-:-:S05]  /*16e0*/  LEA.HI.X R15, R6, c[0x0][0x18c], R7, 0x1, P0 ;  /* 0x00006300060f7a11 */ /* 0x000fca00000f0c07 */
[----:B-1----:R1:W-:Y:S02]  /*16f0*/  STG.E.128 [R14.64], R16 ;  /* 0x000000100e007986 */ /* 0x0023e4000c101d04 */
.L_x_982:
[----:B------:R-:W-:Y:S05]  /*1700*/  BSYNC B0 ;  /* 0x0000000000007941 */ /* 0x000fea0003800000 */
.L_x_981:
[----:B-1234-:R-:W1:Y:S01]  /*1710*/  LDS.128 R12, [R12+0xc800] ;  /* 0x00c800000c0c7984 */ /* 0x01ee620000000c00 */
[----:B------:R-:W-:Y:S01]  /*1720*/  BSSY B0, `(.L_x_983) ;  /* 0x000000d000007945 */ /* 0x000fe20003800000 */
[----:B------:R-:W-:Y:S05]  /*1730*/  @P5 BRA `(.L_x_984) ;  /* 0x000000b000005947 */ /* 0x000fea0003800000 */
[----:B------:R-:W-:Y:S01]  /*1740*/  IADD3 R17, P0, R52, 0x40, RZ ;  /* 0x0000004034117810 */ /* 0x000fe20007f1e0ff */
[----:B------:R-:W-:Y:S01]  /*1750*/  IMAD.MOV.U32 R6, RZ, RZ, R2 ;  /* 0x000000ffff067224 */ /* 0x000fe200078e0002 */
[----:B------:R-:W-:-:S03]  /*1760*/  MOV R7, R5 ;  /* 0x0000000500077202 */ /* 0x000fc60000000f00 */
[----:B------:R-:W-:Y:S02]  /*1770*/  IMAD.X R0, RZ, RZ, R53, P0 ;  /* 0x000000ffff007224 */ /* 0x000fe400000e0635 */
[----:B------:R-:W-:-:S04]  /*1780*/  IMAD.WIDE.U32 R6, R17, c[0x0][0x1a0], R6 ;  /* 0x0000680011067a25 */ /* 0x000fc800078e0006 */
[----:B------:R-:W-:Y:S01]  /*1790*/  IMAD R0, R0, c[0x0][0x1a0], RZ ;  /* 0x0000680000007a24 */ /* 0x000fe200078e02ff */
[----:B------:R-:W-:-:S03]  /*17a0*/  LEA R16, P0, R6, c[0x0][0x188], 0x1 ;  /* 0x0000620006107a11 */ /* 0x000fc600078008ff */
[----:B------:R-:W-:-:S04]  /*17b0*/  IMAD R17, R17, c[0x0][0x1a4], R0 ;  /* 0x0000690011117a24 */ /* 0x000fc800078e0200 */
[----:B------:R-:W-:-:S05]  /*17c0*/  IMAD.IADD R7, R7, 0x1, R17 ;  /* 0x0000000107077824 */ /* 0x000fca00078e0211 */
[----:B------:R-:W-:-:S05]  /*17d0*/  LEA.HI.X R17, R6, c[0x0][0x18c], R7, 0x1, P0 ;  /* 0x0000630006117a11 */ /* 0x000fca00000f0c07 */
[----:B-1----:R1:W-:Y:S02]  /*17e0*/  STG.E.128 [R16.64], R12 ;  /* 0x0000000c10007986 */ /* 0x0023e4000c101d04 */
.L_x_984:
[----:B------:R-:W-:Y:S05]  /*17f0*/  BSYNC B0 ;  /* 0x0000000000007941 */ /* 0x000fea0003800000 */
.L_x_983:
[----:B------:R-:W-:Y:S05]  /*1800*/  @P6 EXIT ;  /* 0x000000000000694d */ /* 0x000fea0003800000 */
[----:B------:R-:W-:Y:S02]  /*1810*/  IADD3 R7, P0, R52, 0x50, RZ ;  /* 0x0000005034077810 */ /* 0x000fe40007f1e0ff */
        /* <DEDUP_REMOVED lines=8> */
[----:B0-----:R-:W-:Y:S01]  /*18a0*/  STG.E.128 [R4.64], R8 ;  /* 0x0000000804007986 */ /* 0x001fe2000c101d04 */
[----:B------:R-:W-:Y:S05]  /*18b0*/  EXIT ;  /* 0x000000000000794d */ /* 0x000fea0003800000 */
.L_x_985:
        /* <DEDUP_REMOVED lines=12> */
.L_x_2313:


//--------------------- .text._ZN7cutlass13device_kernelIN5flash19enable_sm80_to_sm89INS1_16FlashAttnBwdSm80INS1_25CollectiveMainloopBwdSm80ILi2ELi1EN4cute5tupleIJNS5_1CILi64EEENS7_ILi96EEENS7_ILi128EEEEEENS_10bfloat16_tEfNS_4arch4Sm80ELb1ELb0ELb0ELb1ELb1ELb0ELb0ELb0ELi2ELi2ELi2ELi2ELb1EEENS1_24CollectiveEpilogueBwdGQAISB_fSE_Li256ELb1ELb1EEENS1_25SingleTileBwdLPTSchedulerILb1ELi96ELb1EEEEEEEEEvNT_6ParamsE --------------------------
	.section	.text._ZN7cutlass13device_kernelIN5flash19enable_sm80_to_sm89INS1_16FlashAttnBwdSm80INS1_25CollectiveMainloopBwdSm80ILi2ELi1EN4cute5tupleIJNS5_1CILi64EEENS7_ILi96EEENS7_ILi128EEEEEENS_10bfloat16_tEfNS_4arch4Sm80ELb1ELb0ELb0ELb1ELb1ELb0ELb0ELb0ELi2ELi2ELi2ELi2ELb1EEENS1_24CollectiveEpilogueBwdGQAISB_fSE_Li256ELb1ELb1EEENS1_25SingleTileBwdLPTSchedulerILb1ELi96ELb1EEEEEEEEEvNT_6ParamsE,"ax",@progbits
	.sectioninfo	@"SHI_REGISTERS=255"
	.align	128
.text._ZN7cutlass13device_kernelIN5flash19enable_sm80_to_sm89INS1_16FlashAttnBwdSm80INS1_25CollectiveMainloopBwdSm80ILi2ELi1EN4cute5tupleIJNS5_1CILi64EEENS7_ILi96EEENS7_ILi128EEEEEENS_10bfloat16_tEfNS_4arch4Sm80ELb1ELb0ELb0ELb1ELb1ELb0ELb0ELb0ELi2ELi2ELi2ELi2ELb1EEENS1_24CollectiveEpilogueBwdGQAISB_fSE_Li256ELb1ELb1EEENS1_25SingleTileBwdLPTSchedulerILb1ELi96ELb1EEEEEEEEEvNT_6ParamsE:
        .type           _ZN7cutlass13device_kernelIN5flash19enable_sm80_to_sm89INS1_16FlashAttnBwdSm80INS1_25CollectiveMainloopBwdSm80ILi2ELi1EN4cute5tupleIJNS5_1CILi64EEENS7_ILi96EEENS7_ILi128EEEEEENS_10bfloat16_tEfNS_4arch4Sm80ELb1ELb0ELb0ELb1ELb1ELb0ELb0ELb0ELi2ELi2ELi2ELi2ELb1EEENS1_24CollectiveEpilogueBwdGQAISB_fSE_Li256ELb1ELb1EEENS1_25SingleTileBwdLPTSchedulerILb1ELi96ELb1EEEEEEEEEvNT_6ParamsE,@function
        .size           _ZN7cutlass13device_kernelIN5flash19enable_sm80_to_sm89INS1_16FlashAttnBwdSm80INS1_25CollectiveMainloopBwdSm80ILi2ELi1EN4cute5tupleIJNS5_1CILi64EEENS7_ILi96EEENS7_ILi128EEEEEENS_10bfloat16_tEfNS_4arch4Sm80ELb1ELb0ELb0ELb1ELb1ELb0ELb0ELb0ELi2ELi2ELi2ELi2ELb1EEENS1_24CollectiveEpilogueBwdGQAISB_fSE_Li256ELb1ELb1EEENS1_25SingleTileBwdLPTSchedulerILb1ELi96ELb1EEEEEEEEEvNT_6ParamsE,(.L_x_2314 - _ZN7cutlass13device_kernelIN5flash19enable_sm80_to_sm89INS1_16FlashAttnBwdSm80INS1_25CollectiveMainloopBwdSm80ILi2ELi1EN4cute5tupleIJNS5_1CILi64EEENS7_ILi96EEENS7_ILi128EEEEEENS_10bfloat16_tEfNS_4arch4Sm80ELb1ELb0ELb0ELb1ELb1ELb0ELb0ELb0ELi2ELi2ELi2ELi2ELb1EEENS1_24CollectiveEpilogueBwdGQAISB_fSE_Li256ELb1ELb1EEENS1_25SingleTileBwdLPTSchedulerILb1ELi96ELb1EEEEEEEEEvNT_6ParamsE)
        .other          _ZN7cutlass13device_kernelIN5flash19enable_sm80_to_sm89INS1_16FlashAttnBwdSm80INS1_25CollectiveMainloopBwdSm80ILi2ELi1EN4cute5tupleIJNS5_1CILi64EEENS7_ILi96EEENS7_ILi128EEEEEENS_10bfloat16_tEfNS_4arch4Sm80ELb1ELb0ELb0ELb1ELb1ELb0ELb0ELb0ELi2ELi2ELi2ELi2ELb1EEENS1_24CollectiveEpilogueBwdGQAISB_fSE_Li256ELb1ELb1EEENS1_25SingleTileBwdLPTSchedulerILb1ELi96ELb1EEEEEEEEEvNT_6ParamsE,@"STO_CUDA_ENTRY STV_DEFAULT"
_ZN7cutlass13device_kernelIN5flash19enable_sm80_to_sm89INS1_16FlashAttnBwdSm80INS1_25CollectiveMainloopBwdSm80ILi2ELi1EN4cute5tupleIJNS5_1CILi64EEENS7_ILi96EEENS7_ILi128EEEEEENS_10bfloat16_tEfNS_4arch4Sm80ELb1ELb0ELb0ELb1ELb1ELb0ELb0ELb0ELi2ELi2ELi2ELi2ELb1EEENS1_24CollectiveEpilogueBwdGQAISB_fSE_Li256ELb1ELb1EEENS1_25SingleTileBwdLPTSchedulerILb1ELi96ELb1EEEEEEEEEvNT_6ParamsE:
        /* <DEDUP_REMOVED lines=25> */
.L_x_987:
[----:B------:R-:W-:Y:S02]  /*0190*/  MOV R3, c[0x0][0x3b4] ;  /* 0x0000ed0000037a02 */ /* 0x000fe40000000f00 */
[----:B------:R-:W-:Y:S02]  /*01a0*/  MOV R5, R0 ;  /* 0x0000000000057202 */ /* 0x000fe40000000f00 */
[----:B------:R-:W-:-:S13]  /*01b0*/  ISETP.NE.AND P0, PT, R3, 0x1, PT ;  /* 0x000000010300780c */ /* 0x000fda0003f05270 */
[----:B------:R-:W-:-:S05]  /*01c0*/  @P0 IMAD.HI.U32 R3, R0, c[0x0][0x3b8], RZ ;  /* 0x0000ee0000030a27 */ /* 0x000fca00078e00ff */
[----:B------:R-:W-:-:S05]  /*01d0*/  @P0 SHF.R.U32.HI R5, RZ, c[0x0][0x3bc], R3 ;  /* 0x0000ef00ff050a19 */ /* 0x000fca0000011603 */
[----:B------:R-:W-:Y:S02]  /*01e0*/  IMAD R3, R5, c[0x0][0x3b4], RZ ;  /* 0x0000ed0005037a24 */ /* 0x000fe400078e02ff */
.L_x_988:
        /* <DEDUP_REMOVED lines=17> */
.L_x_989:
        /* <DEDUP_REMOVED lines=9> */
.L_x_991:
[----:B-1----:R-:W-:-:S04]  /*0390*/  MOV R0, c[0x0][0x3dc] ;  /* 0x0000f70000007a02 */ /* 0x002fc80000000f00 */
.L_x_990:
        /* <DEDUP_REMOVED lines=11> */
.L_x_986:
        /* <DEDUP_REMOVED lines=16> */
.L_x_993:
[----:B------:R-:W-:Y:S02]  /*0550*/  MOV R3, c[0x0][0x3b4] ;  /* 0x0000ed0000037a02 */ /* 0x000fe40000000f00 */
[----:B------:R-:W-:Y:S02]  /*0560*/  MOV R5, R0 ;  /* 0x0000000000057202 */ /* 0x000fe40000000f00 */
[----:B------:R-:W-:-:S13]  /*0570*/  ISETP.NE.AND P0, PT, R3, 0x1, PT ;  /* 0x000000010300780c */ /* 0x000fda0003f05270 */
[----:B------:R-:W-:-:S05]  /*0580*/  @P0 IMAD.HI.U32 R3, R0, c[0x0][0x3b8], RZ ;  /* 0x0000ee0000030a27 */ /* 0x000fca00078e00ff */
[----:B------:R-:W-:-:S05]  /*0590*/  @P0 SHF.R.U32.HI R5, RZ, c[0x0][0x3bc], R3 ;  /* 0x0000ef00ff050a19 */ /* 0x000fca0000011603 */
[----:B------:R-:W-:Y:S02]  /*05a0*/  IMAD R3, R5, c[0x0][0x3b4], RZ ;  /* 0x0000ed0005037a24 */ /* 0x000fe400078e02ff */
.L_x_994:
        /* <DEDUP_REMOVED lines=17> */
.L_x_995:
        /* <DEDUP_REMOVED lines=9> */
.L_x_997:
[----:B-1----:R-:W-:-:S04]  /*0750*/  MOV R0, c[0x0][0x3dc] ;  /* 0x0000f70000007a02 */ /* 0x002fc80000000f00 */
.L_x_996:
        /* <DEDUP_REMOVED lines=10> */
.L_x_992:
        /* <DEDUP_REMOVED lines=9> */
[----:B-1----:R-:W-:-:S08]  /*0890*/  IMAD.WIDE R2, R22, R12, c[0x0][0x2d0] ;  /* 0x0000b40016027625 */ /* 0x002fd000078e020c */
[----:B------:R-:W2:Y:S01]  /*08a0*/  @P4 LDG.E R0, [R4.64] ;  /* 0x0000000a04004981 */ /* 0x000ea2000c1e1900 */
        /* <DEDUP_REMOVED lines=24> */
.L_x_998:
[----:B------:R-:W-:-:S04]  /*0a30*/  ISETP.NE.U32.AND P0, PT, RZ, c[0x0][0x2e0], PT ;  /* 0x0000b800ff007a0c */ /* 0x000fc80003f05070 */
[----:B------:R-:W-:-:S13]  /*0a40*/  ISETP.NE.AND.EX P0, PT, RZ, c[0x0][0x2e4], PT, P0 ;  /* 0x0000b900ff007a0c */ /* 0x000fda0003f05300 */
[----:B------:R-:W-:Y:S05]  /*0a50*/  @!P0 BRA `(.L_x_999) ;  /* 0x0000003000008947 */ /* 0x000fea0003800000 */
[----:B------:R-:W-:-:S05]  /*0a60*/  IMAD.WIDE R2, R22, R12, c[0x0][0x2e0] ;  /* 0x0000b80016027625 */ /* 0x000fca00078e020c */
[----:B------:R1:W5:Y:S01]  /*0a70*/  LDG.E R243, [R2.64] ;  /* 0x0000000a02f37981 */ /* 0x000362000c1e1900 */
[----:B------:R-:W-:Y:S05]  /*0a80*/  BRA `(.L_x_1000) ;  /* 0x0000004000007947 */ /* 0x000fea0003800000 */
.L_x_999:
[----:B------:R-:W-:Y:S05]  /*0a90*/  @!P3 BRA `(.L_x_1000) ;  /* 0x000000300000b947 */ /* 0x000fea0003800000 */
[----:B------:R1:W2:Y:S04]  /*0aa0*/  LDG.E R0, [R2.64] ;  /* 0x0000000a02007981 */ /* 0x0002a8000c1e1900 */
[----:B-1----:R-:W2:Y:S02]  /*0ab0*/  LDG.E R2, [R2.64+0x4] ;  /* 0x0000040a02027981 */ /* 0x002ea4000c1e1900 */
[----:B--2---:R-:W-:-:S04]  /*0ac0*/  IADD3 R243, -R0, R2, RZ ;  /* 0x0000000200f37210 */ /* 0x004fc80007ffe1ff */
.L_x_1000:
[----:B------:R-:W2:Y:S01]  /*0ad0*/  LDL R80, [R1+0x34] ;  /* 0x0000340001507983 */ /* 0x000ea20000100800 */
[C---:B-----5:R-:W-:Y:S01]  /*0ae0*/  IMAD.IADD R0, R242.reuse, 0x1, -R243 ;  /* 0x00000001f2007824 */ /* 0x060fe200078e0af3 */
[----:B-1----:R-:W-:Y:S01]  /*0af0*/  IADD3 R2, R242, 0x3f, RZ ;  /* 0x0000003ff2027810 */ /* 0x002fe20007ffe0ff */
        /* <DEDUP_REMOVED lines=90> */
[----:B------:R-:W-:Y:S01]  /*10a0*/  CS2R R130, SRZ ;  /* 0x0000000000827805 */ /* 0x000fe2000001ff00 */
        /* <DEDUP_REMOVED lines=53> */
[----:B------:R-:W-:Y:S01]  /*1400*/  LEA.HI.X.SX32 R31, R5, R2, 0x1, P1 ;  /* 0x00000002051f7211 */ /* 0x000fe200008f0eff */
[----:B------:R-:W-:-:S02]  /*1410*/  IMAD.X R2, R4, 0x1, R7, P2 ;  /* 0x0000000104027824 */ /* 0x000fc400010e0607 */
[----:B------:R-:W-:Y:S02]  /*1420*/  IMAD.X R19, R4, 0x1, R11, P0 ;  /* 0x0000000104137824 */ /* 0x000fe400000e060b */
[C---:B------:R-:W-:Y:S02]  /*1430*/  IMAD R4, R3.reuse, c[0x0][0x1e0], RZ ;  /* 0x0000780003047a24 */ /* 0x040fe400078e02ff */
[----:B------:R-:W-:Y:S02]  /*1440*/  IMAD R3, R3, c[0x0][0x1b0], RZ ;  /* 0x00006c0003037a24 */ /* 0x000fe400078e02ff */
[C---:B------:R-:W-:Y:S02]  /*1450*/  IMAD R7, R2.reuse, c[0x0][0x178], RZ ;  /* 0x00005e0002077a24 */ /* 0x040fe400078e02ff */
[----:B------:R-:W-:Y:S02]  /*1460*/  IMAD R6, R2, c[0x0][0x208], RZ ;  /* 0x0000820002067a24 */ /* 0x000fe400078e02ff */
[----:B------:R-:W-:-:S02]  /*1470*/  IMAD R10, R0, c[0x0][0x1b4], R3 ;  /* 0x00006d00000a7a24 */ /* 0x000fc400078e0203 */
        /* <DEDUP_REMOVED lines=9> */
[----:B------:R-:W-:Y:S01]  /*1510*/  SEL R0, R22, RZ, !P3 ;  /* 0x000000ff16007207 */ /* 0x000fe20005800000 */
        /* <DEDUP_REMOVED lines=34> */
[----:B------:R-:W-:Y:S02]  /*1740*/  IMAD R15, R27, c[0x0][0x18c], R11 ;  /* 0x000063001b0f7a24 */ /* 0x000fe400078e020b */
[----:B------:R-:W-:Y:S02]  /*1750*/  IMAD R0, R237, c[0x0][0x17c], R0 ;  /* 0x00005f00ed007a24 */ /* 0x000fe400078e0200 */
[----:B------:R-:W-:-:S04]  /*1760*/  IMAD.WIDE.U32 R250, R27, c[0x0][0x188], R2 ;  /* 0x000062001bfa7a25 */ /* 0x000fc800078e0002 */
[----:B------:R-:W-:-:S04]  /*1770*/  IMAD.WIDE R2, R80, 0x60, R18 ;  /* 0x0000006050027825 */ /* 0x000fc800078e0212 */
[----:B------:R-:W-:Y:S02]  /*1780*/  IMAD.IADD R11, R9, 0x1, R10 ;  /* 0x00000001090b7824 */ /* 0x000fe400078e020a */
[----:B------:R-:W-:Y:S01]  /*1790*/  IMAD.IADD R9, R13, 0x1, R0 ;  /* 0x000000010d097824 */ /* 0x000fe200078e0200 */
[C---:B------:R-:W-:Y:S01]  /*17a0*/  LEA R0, P0, R12.reuse, R250, 0x6 ;  /* 0x000000fa0c007211 */ /* 0x040fe200078030ff */
[----:B------:R-:W-:Y:S02]  /*17b0*/  IMAD.IADD R252, R251, 0x1, R15 ;  /* 0x00000001fbfc7824 */ /* 0x000fe400078e020f */
[C---:B------:R-:W-:Y:S02]  /*17c0*/  IMAD R15, R3.reuse, c[0x0][0x1d8], RZ ;  /* 0x00007600030f7a24 */ /* 0x040fe400078e02ff */
[----:B------:R-:W-:Y:S01]  /*17d0*/  IMAD R13, R3, c[0x0][0x1a8], RZ ;  /* 0x00006a00030d7a24 */ /* 0x000fe200078e02ff */
[----:B------:R-:W-:Y:S01]  /*17e0*/  LEA.HI.X R12, R12, R252, R9, 0x6, P0 ;  /* 0x000000fc0c0c7211 */ /* 0x000fe200000f3409 */
[----:B------:R-:W-:Y:S01]  /*17f0*/  IMAD.MOV.U32 R10, RZ, RZ, R8 ;  /* 0x000000ffff0a7224 */ /* 0x000fe200078e0008 */
[----:B------:R-:W-:Y:S01]  /*1800*/  LEA R16, P0, R0, c[0x0][0x160], 0x1 ;  /* 0x0000580000107a11 */ /* 0x000fe200078008ff */
[----:B------:R-:W-:-:S02]  /*1810*/  IMAD R3, R2, c[0x0][0x1dc], R15 ;  /* 0x0000770002037a24 */ /* 0x000fc400078e020f */
        /* <DEDUP_REMOVED lines=15> */
[----:B------:R-:W-:Y:S01]  /*1910*/  LEA R20, P0, R12, R16, 0x6 ;  /* 0x000000100c147211 */ /* 0x000fe200078030ff */
[----:B------:R-:W-:-:S04]  /*1920*/  IMAD.WIDE.U32 R248, R27, c[0x0][0x218], R10 ;  /* 0x000086001bf87a25 */ /* 0x000fc800078e000a */
[----:B------:R-:W-:Y:S02]  /*1930*/  IMAD.MOV.U32 R15, RZ, RZ, c[0x0][0x17c] ;  /* 0x00005f00ff0f7624 */ /* 0x000fe400078e00ff */
        /* <DEDUP_REMOVED lines=44> */
[----:B------:R-:W-:Y:S01]  /*1c00*/  IADD3.X R7, R7, UR13, RZ, P0, !PT ;  /* 0x0000000d07077c10 */ /* 0x000fe200087fe4ff */
[----:B------:R-:W-:Y:S01]  /*1c10*/  UMOV UR13, 0x1 ;  /* 0x00000001000d7882 */ /* 0x000fe20000000000 */
        /* <DEDUP_REMOVED lines=27> */
[-C--:B------:R-:W-:Y:S02]  /*1dd0*/  IADD3 R18, P1, R2, R81.reuse, RZ ;  /* 0x0000005102127210 */ /* 0x080fe40007f3e0ff */
[----:B------:R-:W-:-:S02]  /*1de0*/  LEA.HI R26, R36, R81, RZ, 0x2 ;  /* 0x00000051241a7211 */ /* 0x000fc400078f10ff */
[----:B------:R-:W-:Y:S02]  /*1df0*/  LEA.HI.X.SX32 R19, R2, R10, 0x1, P1 ;  /* 0x0000000a02137211 */ /* 0x000fe400008f0eff */
[----:B------:R-:W-:Y:S01]  /*1e00*/  LOP3.LUT R2, R34, R9, R0, 0xf6, !PT ;  /* 0x0000000922027212 */ /* 0x000fe200078ef600 */
[----:B------:R-:W-:Y:S01]  /*1e10*/  IMAD.IADD R0, R8, 0x1, R3 ;  /* 0x0000000108007824 */ /* 0x000fe200078e0203 */
[----:B-1----:R-:W-:Y:S02]  /*1e20*/  IADD3 R4, P0, R4, UR7, RZ ;  /* 0x0000000704047c10 */ /* 0x002fe4000ff1e0ff */
        /* <DEDUP_REMOVED lines=13> */
[----:B------:R-:W-:Y:S01]  /*1f00*/  UMOV UR4, URZ ;  /* 0x0000003f00047c82 */ /* 0x000fe20008000000 */
[----:B--2---:R-:W-:Y:S01]  /*1f10*/  IMAD R6, R82, c[0x0][0x274], R0 ;  /* 0x00009d0052067a24 */ /* 0x004fe200078e0200 */
[----:B------:R-:W0:Y:S01]  /*1f20*/  LDGDEPBAR ;  /* 0x00000000000079af */ /* 0x000e220000000000 */
[----:B------:R-:W-:-:S02]  /*1f30*/  SHF.R.S32.HI R0, RZ, 0x1f, R26 ;  /* 0x0000001fff007819 */ /* 0x000fc4000001141a */
[----:B------:R-:W-:Y:S02]  /*1f40*/  SEL R223, R223, 0xffffffc0, !P0 ;  /* 0xffffffc0dfdf7807 */ /* 0x000fe40004000000 */
[----:B------:R-:W-:Y:S02]  /*1f50*/  LEA.HI R7, R0, R9, RZ, 0x3 ;  /* 0x0000000900077211 */ /* 0x000fe400078f18ff */
[----:B------:R-:W-:Y:S01]  /*1f60*/  IADD3 R3, -R37, R242, -R24 ;  /* 0x000000f225037210 */ /* 0x000fe20007ffe918 */
[----:B------:R-:W-:Y:S01]  /*1f70*/  IMAD.IADD R220, R207, 0x1, R223 ;  /* 0x00000001cfdc7824 */ /* 0x000fe200078e02df */
[----:B------:R-:W-:Y:S02]  /*1f80*/  SHF.R.S32.HI R8, RZ, 0x5, R15 ;  /* 0x00000005ff087819 */ /* 0x000fe4000001140f */
[C---:B------:R-:W-:Y:S02]  /*1f90*/  ISETP.LT.OR P0, PT, R3.reuse, 0x1, !P1 ;  /* 0x000000010300780c */ /* 0x040fe40004f01670 */
[----:B------:R-:W-:-:S02]  /*1fa0*/  ISETP.LT.OR P1, PT, R3, 0x21, !P1 ;  /* 0x000000210300780c */ /* 0x000fc40004f21670 */
        /* <DEDUP_REMOVED lines=159> */
[----:B------:R-:W-:-:S02]  /*29a0*/  LOP3.LUT R3, R9, 0x1c0, RZ, 0xc0, !PT ;  /* 0x000001c009037812 */ /* 0x000fc400078ec0ff */
[----:B------:R-:W-:Y:S02]  /*29b0*/  ISETP.GE.AND P0, PT, R81, 0x10, PT ;  /* 0x000000105100780c */ /* 0x000fe40003f06270 */
[----:B------:R-:W-:Y:S02]  /*29c0*/  SHF.R.U32.HI R2, RZ, 0x3, R3 ;  /* 0x00000003ff027819 */ /* 0x000fe40000011603 */
[----:B------:R-:W-:Y:S02]  /*29d0*/  LOP3.LUT R0, R0, 0xfffffe00, RZ, 0xc0, !PT ;  /* 0xfffffe0000007812 */ /* 0x000fe400078ec0ff */
[C---:B------:R-:W-:Y:S02]  /*29e0*/  LOP3.LUT R225, R2.reuse, R3, R225, 0x1e, !PT ;  /* 0x0000000302e17212 */ /* 0x040fe400078e1ee1 */
[----:B------:R-:W-:Y:S01]  /*29f0*/  LOP3.LUT R3, R2, R15, R3, 0x1e, !PT ;  /* 0x0000000f02037212 */ /* 0x000fe200078e1e03 */
[----:B------:R-:W-:Y:S01]  /*2a00*/  IMAD R2, R10, 0x400, R0 ;  /* 0x000004000a027824 */ /* 0x000fe200078e0200 */
[----:B------:R-:W-:-:S02]  /*2a10*/  LOP3.LUT R222, R8, R222, RZ, 0xfc, !PT ;  /* 0x000000de08de7212 */ /* 0x000fc400078efcff */
        /* <DEDUP_REMOVED lines=32> */
.L_x_1004:
[----:B------:R-:W-:Y:S04]  /*2c20*/  DEPBAR.LE SB0, 0x1 ;  /* 0x000080400000791a */ /* 0x000fe80000000000 */
[----:B------:R-:W-:Y:S01]  /*2c30*/  BAR.SYNC.DEFER_BLOCKING 0x0 ;  /* 0x0000000000007b1d */ /* 0x000fe20000010000 */
[----:B------:R-:W-:Y:S02]  /*2c40*/  IMAD.U32 R0, RZ, RZ, UR4 ;  /* 0x00000004ff007e24 */ /* 0x000fe4000f8e00ff */
[----:B------:R-:W-:Y:S02]  /*2c50*/  IMAD.U32 R138, RZ, RZ, UR4 ;  /* 0x00000004ff8a7e24 */ /* 0x000fe4000f8e00ff */
[----:B------:R-:W-:Y:S03]  /*2c60*/  IMAD R0, R0, 0x2000, R225 ;  /* 0x0000200000007824 */ /* 0x000fe600078e02e1 */
[----:B------:R-:W-:Y:S02]  /*2c70*/  LEA R138, R138, R228, 0xd ;  /* 0x000000e48a8a7211 */ /* 0x000fe400078e68ff */
[----:B------:R-:W-:Y:S01]  /*2c80*/  SHF.L.U32 R148, R0, 0x1, RZ ;  /* 0x0000000100947819 */ /* 0x000fe200000006ff */
[----:B------:R-:W-:Y:S02]  /*2c90*/  IMAD.U32 R0, RZ, RZ, UR4 ;  /* 0x00000004ff007e24 */ /* 0x000fe4000f8e00ff */
[----:B------:R-:W-:Y:S03]  /*2ca0*/  IMAD.IADD R153, R225, 0x1, R138 ;  /* 0x00000001e1997824 */ /* 0x000fe600078e028a */
[----:B------:R-:W-:Y:S02]  /*2cb0*/  LEA R0, R0, R230, 0xd ;  /* 0x000000e600007211 */ /* 0x000fe400078e68ff */
[----:B------:R-:W-:Y:S03]  /*2cc0*/  SHF.L.U32 R153, R153, 0x1, RZ ;  /* 0x0000000199997819 */ /* 0x000fe600000006ff */
[C---:B------:R-:W-:Y:S01]  /*2cd0*/  IMAD.IADD R152, R225.reuse, 0x1, R0 ;  /* 0x00000001e1987824 */ /* 0x040fe200078e0200 */
[----:B------:R-:W-:Y:S04]  /*2ce0*/  LDSM.16.M88.2 R2, [R207+0x80] ;  /* 0x00008000cf02783b */ /* 0x000fe80000000100 */
[----:B------:R-:W-:Y:S01]  /*2cf0*/  SHF.L.U32 R152, R152, 0x1, RZ ;  /* 0x0000000198987819 */ /* 0x000fe200000006ff */
        /* <DEDUP_REMOVED lines=19> */
[-C--:B------:R-:W-:Y:S08]  /*2e30*/  HMMA.16816.F32.BF16 R4, R80, R30.reuse, R4 ;  /* 0x0000001e5004723c */ /* 0x080ff00000041804 */
[C---:B------:R-:W-:Y:S01]  /*2e40*/  HMMA.16816.F32.BF16 R8, R132.reuse, R30, R8 ;  /* 0x0000001e8408723c */ /* 0x040fe20000041808 */
[----:B------:R-:W-:Y:S07]  /*2e50*/  LDSM.16.M88.2 R30, [R220+0x2080] ;  /* 0x00208000dc1e783b */ /* 0x000fee0000000100 */
[-C--:B-1----:R-:W-:Y:S08]  /*2e60*/  HMMA.16816.F32.BF16 R12, R132, R2.reuse, R12 ;  /* 0x00000002840c723c */ /* 0x082ff0000004180c */
[C---:B------:R-:W-:Y:S01]  /*2e70*/  HMMA.16816.F32.BF16 R16, R80.reuse, R2, R16 ;  /* 0x000000025010723c */ /* 0x040fe20000041810 */
[----:B------:R-:W1:Y:S07]  /*2e80*/  LDSM.16.M88.2 R2, [R220+0x1080] ;  /* 0x00108000dc02783b */ /* 0x000e6e0000000100 */
[-C--:B------:R-:W-:Y:S07]  /*2e90*/  HMMA.16816.F32.BF16 R20, R80, R136.reuse, R20 ;  /* 0x000000885014723c */ /* 0x080fee0000041814 */
[C---:B------:R-:W-:Y:S01]  /*2ea0*/  IADD3 R81, R225.reuse, R0, R228 ;  /* 0x00000000e1517210 */ /* 0x040fe20007ffe0e4 */
[----:B------:R-:W-:Y:S01]  /*2eb0*/  HMMA.16816.F32.BF16 R24, R132, R136, R24 ;  /* 0x000000888418723c */ /* 0x000fe20000041818 */
[----:B------:R-:W-:Y:S01]  /*2ec0*/  IMAD.U32 R80, RZ, RZ, UR4 ;  /* 0x00000004ff507e24 */ /* 0x000fe2000f8e00ff */
[----:B------:R-:W-:Y:S04]  /*2ed0*/  LDSM.16.M88.2 R132, [R223+0x80] ;  /* 0x00008000df84783b */ /* 0x000fe80000000100 */
[----:B------:R-:W-:Y:S01]  /*2ee0*/  LEA R80, R80, R234, 0xd ;  /* 0x000000ea50507211 */ /* 0x000fe200078e68ff */
[----:B------:R-:W-:Y:S01]  /*2ef0*/  LDSM.16.M88.2 R134, [R223+0x1080] ;  /* 0x00108000df86783b */ /* 0x000fe20000000100 */
[-C--:B--2---:R-:W-:Y:S05]  /*2f00*/  HMMA.16816.F32.BF16 R4, R140, R28.reuse, R4 ;  /* 0x0000001c8c04723c */ /* 0x084fea0000041804 */
[----:B------:R-:W-:Y:S01]  /*2f10*/  IMAD.IADD R0, R225, 0x1, R80 ;  /* 0x00000001e1007824 */ /* 0x000fe200078e0250 */
[----:B------:R-:W-:Y:S02]  /*2f20*/  SHF.L.U32 R80, R81, 0x1, RZ ;  /* 0x0000000151507819 */ /* 0x000fe400000006ff */
[C---:B------:R-:W-:Y:S01]  /*2f30*/  HMMA.16816.F32.BF16 R8, R144.reuse, R28, R8 ;  /* 0x0000001c9008723c */ /* 0x040fe20000041808 */
[----:B------:R-:W-:Y:S03]  /*2f40*/  LDSM.16.M88.2 R28, [R223+0x2080] ;  /* 0x00208000df1c783b */ /* 0x000fe60000000100 */
[----:B------:R-:W-:Y:S01]  /*2f50*/  IMAD.SHL.U32 R164, R0, 0x2, RZ ;  /* 0x0000000200a47824 */ /* 0x000fe200078e00ff */
[----:B------:R-:W2:Y:S01]  /*2f60*/  LDSM.16.M88.4 R80, [R80+0x6080] ;  /* 0x006080005050783b */ /* 0x000ea20000000200 */
[----:B------:R-:W-:Y:S02]  /*2f70*/  MOV R0, UR4 ;  /* 0x0000000400007c02 */ /* 0x000fe40008000f00 */
[-C--:B-1----:R-:W-:Y:S01]  /*2f80*/  HMMA.16816.F32.BF16 R12, R144, R2.reuse, R12 ;  /* 0x00000002900c723c */ /* 0x082fe2000004180c */
[----:B------:R-:W1:Y:S03]  /*2f90*/  LDSM.16.M88.4 R136, [R164+0x7080] ;  /* 0x00708000a488783b */ /* 0x000e660000000200 */
[----:B------:R-:W-:Y:S04]  /*2fa0*/  IMAD R0, R0, 0x2000, R233 ;  /* 0x0000200000007824 */ /* 0x000fe800078e02e9 */
[C---:B------:R-:W-:Y:S01]  /*2fb0*/  HMMA.16816.F32.BF16 R16, R140.reuse, R2, R16 ;  /* 0x000000028c10723c */ /* 0x040fe20000041810 */
[----:B------:R-:W-:Y:S03]  /*2fc0*/  LDSM.16.M88.2 R2, [R207+0x3080] ;  /* 0x00308000cf02783b */ /* 0x000fe60000000100 */
[----:B------:R-:W-:Y:S04]  /*2fd0*/  SHF.L.U32 R0, R0, 0x1, RZ ;  /* 0x0000000100007819 */ /* 0x000fe800000006ff */
[-C--:B------:R-:W-:Y:S01]  /*2fe0*/  HMMA.16816.F32.BF16 R20, R140, R30.reuse, R20 ;  /* 0x0000001e8c14723c */ /* 0x080fe20000041814 */
[----:B------:R-:W3:Y:S04]  /*2ff0*/  LDSM.16.M88.4 R140, [R148+0x8080] ;  /* 0x00808000948c783b */ /* 0x000ee80000000200 */
[----:B------:R-:W4:Y:S03]  /*3000*/  LDSM.16.M88.4 R148, [R148+0x9080] ;  /* 0x009080009494783b */ /* 0x000f260000000200 */
[----:B------:R-:W-:Y:S01]  /*3010*/  HMMA.16816.F32.BF16 R24, R144, R30, R24 ;  /* 0x0000001e9018723c */ /* 0x000fe20000041818 */
[----:B------:R-:W3:Y:S04]  /*3020*/  LDSM.16.M88.2 R30, [R207+0x4080] ;  /* 0x00408000cf1e783b */ /* 0x000ee80000000100 */
[----:B------:R-:W-:Y:S03]  /*3030*/  LDSM.16.M88.4 R144, [R153+0x9080] ;  /* 0x009080009990783b */ /* 0x000fe60000000200 */
[-C--:B--2---:R-:W-:Y:S08]  /*3040*/  HMMA.16816.F32.BF16 R4, R80, R132.reuse, R4 ;  /* 0x000000845004723c */ /* 0x084ff00000041804 */
[C---:B-1----:R-:W-:Y:S01]  /*3050*/  HMMA.16816.F32.BF16 R8, R136.reuse, R132, R8 ;  /* 0x000000848808723c */ /* 0x042fe20000041808 */
[----:B------:R-:W1:Y:S07]  /*3060*/  LDSM.16.M88.2 R132, [R207+0x5080] ;  /* 0x00508000cf84783b */ /* 0x000e6e0000000100 */
[-C--:B------:R-:W-:Y:S08]  /*3070*/  HMMA.16816.F32.BF16 R12, R136, R134.reuse, R12 ;  /* 0x00000086880c723c */ /* 0x080ff0000004180c */
[C---:B------:R-:W-:Y:S01]  /*3080*/  HMMA.16816.F32.BF16 R16, R80.reuse, R134, R16 ;  /* 0x000000865010723c */ /* 0x040fe20000041810 */
[----:B------:R-:W-:Y:S07]  /*3090*/  LDSM.16.M88.2 R134, [R220+0x3080] ;  /* 0x00308000dc86783b */ /* 0x000fee0000000100 */
[-C--:B------:R-:W-:Y:S01]  /*30a0*/  HMMA.16816.F32.BF16 R20, R80, R28.reuse, R20 ;  /* 0x0000001c5014723c */ /* 0x080fe20000041814 */
[----:B------:R2:W-:Y:S07]  /*30b0*/  LDSM.16.M88.4 R80, [R0+0x8080] ;  /* 0x008080000050783b */ /* 0x0005ee0000000200 */
[----:B------:R-:W-:Y:S01]  /*30c0*/  HMMA.16816.F32.BF16 R24, R136, R28, R24 ;  /* 0x0000001c8818723c */ /* 0x000fe20000041818 */
[----:B------:R-:W1:Y:S04]  /*30d0*/  LDSM.16.M88.2 R28, [R221+0x3080] ;  /* 0x00308000dd1c783b */ /* 0x000e680000000100 */
[----:B------:R-:W1:Y:S03]  /*30e0*/  LDSM.16.M88.4 R136, [R152+0x9080] ;  /* 0x009080009888783b */ /* 0x000e660000000200 */
[-C--:B---3--:R-:W-:Y:S01]  /*30f0*/  HMMA.16816.F32.BF16 R4, R140, R2.reuse, R4 ;  /* 0x000000028c04723c */ /* 0x088fe20000041804 */
[----:B------:R-:W-:Y:S07]  /*3100*/  LDSM.16.M88.2 R152, [R220+0x4080] ;  /* 0x00408000dc98783b */ /* 0x000fee0000000100 */
[C---:B----4-:R-:W-:Y:S01]  /*3110*/  HMMA.16816.F32.BF16 R8, R148.reuse, R2, R8 ;  /* 0x000000029408723c */ /* 0x050fe20000041808 */
[----:B------:R-:W3:Y:S03]  /*3120*/  LDSM.16.M88.2 R2, [R221+0x4080] ;  /* 0x00408000dd02783b */ /* 0x000ee60000000100 */
[----:B--2---:R-:W-:Y:S04]  /*3130*/  IMAD.U32 R0, RZ, RZ, UR4 ;  /* 0x00000004ff007e24 */ /* 0x004fe8000f8e00ff */
[-C--:B------:R-:W-:Y:S04]  /*3140*/  HMMA.16816.F32.BF16 R12, R148, R30.reuse, R12 ;  /* 0x0000001e940c723c */ /* 0x080fe8000004180c */
[----:B------:R-:W-:Y:S04]  /*3150*/  LEA R0, R0, R231, 0xd ;  /* 0x000000e700007211 */ /* 0x000fe800078e68ff */
[C---:B------:R-:W-:Y:S01]  /*3160*/  HMMA.16816.F32.BF16 R16, R140.reuse, R30, R16 ;  /* 0x0000001e8c10723c */ /* 0x040fe20000041810 */
[----:B------:R-:W2:Y:S03]  /*3170*/  LDSM.16.M88.2 R30, [R221+0x5080] ;  /* 0x00508000dd1e783b */ /* 0x000ea60000000100 */
[----:B------:R-:W-:Y:S04]  /*3180*/  IMAD.SHL.U32 R0, R0, 0x2, RZ ;  /* 0x0000000200007824 */ /* 0x000fe800078e00ff */
[-C--:B-1----:R-:W-:Y:S01]  /*3190*/  HMMA.16816.F32.BF16 R20, R140, R132.reuse, R20 ;  /* 0x000000848c14723c */ /* 0x082fe20000041814 */
[----:B------:R1:W4:Y:S07]  /*31a0*/  LDSM.16.M88.4 R140, [R0+0x8080] ;  /* 0x00808000008c783b */ /* 0x00032e0000000200 */
[----:B------:R-:W-:Y:S08]  /*31b0*/  HMMA.16816.F32.BF16 R24, R148, R132, R24 ;  /* 0x000000849418723c */ /* 0x000ff00000041818 */
[-C--:B------:R-:W-:Y:S08]  /*31c0*/  HMMA.16816.F32.BF16 R4, R80, R28.reuse, R4 ;  /* 0x0000001c5004723c */ /* 0x080ff00000041804 */
[C---:B------:R-:W-:Y:S01]  /*31d0*/  HMMA.16816.F32.BF16 R8, R136.reuse, R28, R8 ;  /* 0x0000001c8808723c */ /* 0x040fe20000041808 */
[----:B------:R-:W5:Y:S03]  /*31e0*/  LDSM.16.M88.2 R28, [R220+0x5080] ;  /* 0x00508000dc1c783b */ /* 0x000f660000000100 */
[----:B-1----:R-:W-:Y:S04]  /*31f0*/  MOV R0, UR4 ;  /* 0x0000000400007c02 */ /* 0x002fe80008000f00 */
[-C--:B---3--:R-:W-:Y:S04]  /*3200*/  HMMA.16816.F32.BF16 R12, R136, R2.reuse, R12 ;  /* 0x00000002880c723c */ /* 0x088fe8000004180c */
[----:B------:R-:W-:Y:S04]  /*3210*/  IMAD R0, R0, 0x2000, R232 ;  /* 0x0000200000007824 */ /* 0x000fe800078e02e8 */
[C---:B------:R-:W-:Y:S01]  /*3220*/  HMMA.16816.F32.BF16 R16, R80.reuse, R2, R16 ;  /* 0x000000025010723c */ /* 0x040fe20000041810 */
[----:B------:R-:W-:Y:S03]  /*3230*/  LDSM.16.M88.2 R2, [R223+0x3080] ;  /* 0x00308000df02783b */ /* 0x000fe60000000100 */
[----:B------:R-:W-:Y:S04]  /*3240*/  SHF.L.U32 R0, R0, 0x1, RZ ;  /* 0x0000000100007819 */ /* 0x000fe800000006ff */
[-C--:B--2---:R-:W-:Y:S01]  /*3250*/  HMMA.16816.F32.BF16 R20, R80, R30.reuse, R20 ;  /* 0x0000001e5014723c */ /* 0x084fe20000041814 */
[----:B------:R-:W1:Y:S07]  /*3260*/  LDSM.16.M88.4 R80, [R0+0x8080] ;  /* 0x008080000050783b */ /* 0x000e6e0000000200 */
[----:B------:R-:W-:Y:S01]  /*3270*/  HMMA.16816.F32.BF16 R24, R136, R30, R24 ;  /* 0x0000001e8818723c */ /* 0x000fe20000041818 */
[----:B------:R-:W-:Y:S04]  /*3280*/  LDSM.16.M88.2 R30, [R223+0x4080] ;  /* 0x00408000df1e783b */ /* 0x000fe80000000100 */
[----:B------:R-:W-:Y:S02]  /*3290*/  LDSM.16.M88.2 R136, [R223+0x5080] ;  /* 0x00508000df88783b */ /* 0x000fe40000000100 */
[----:B------:R-:W-:Y:S01]  /*32a0*/  IMAD.U32 R139, RZ, RZ, UR4 ;  /* 0x00000004ff8b7e24 */ /* 0x000fe2000f8e00ff */
[-C--:B----4-:R-:W-:Y:S05]  /*32b0*/  HMMA.16816.F32.BF16 R4, R140, R134.reuse, R4 ;  /* 0x000000868c04723c */ /* 0x090fea0000041804 */
[----:B------:R-:W-:Y:S03]  /*32c0*/  LEA R139, R139, R241, 0x6 ;  /* 0x000000f18b8b7211 */ /* 0x000fe600078e30ff */
[C---:B------:R-:W-:Y:S01]  /*32d0*/  HMMA.16816.F32.BF16 R8, R144.reuse, R134, R8 ;  /* 0x000000869008723c */ /* 0x040fe20000041808 */
[----:B------:R-:W2:Y:S04]  /*32e0*/  LDSM.16.M88.4 R132, [R164+0x9080] ;  /* 0x00908000a484783b */ /* 0x000ea80000000200 */
[----:B------:R3:W4:Y:S03]  /*32f0*/  LDS R138, [R139.X4+0x120a0] ;  /* 0x0120a0008b8a7984 */ /* 0x0007260000004800 */
[-C--:B------:R-:W-:Y:S08]  /*3300*/  HMMA.16816.F32.BF16 R12, R144, R152.reuse, R12 ;  /* 0x00000098900c723c */ /* 0x080ff0000004180c */
[C---:B------:R-:W-:Y:S08]  /*3310*/  HMMA.16816.F32.BF16 R16, R140.reuse, R152, R16 ;  /* 0x000000988c10723c */ /* 0x040ff00000041810 */
[-C--:B-----5:R-:W-:Y:S08]  /*3320*/  HMMA.16816.F32.BF16 R20, R140, R28.reuse, R20 ;  /* 0x0000001c8c14723c */ /* 0x0a0ff00000041814 */
[----:B------:R-:W-:Y:S01]  /*3330*/  HMMA.16816.F32.BF16 R24, R144, R28, R24 ;  /* 0x0000001c9018723c */ /* 0x000fe20000041818 */
[----:B------:R3:W3:Y:S04]  /*3340*/  LDS R28, [R139.X4+0x12080] ;  /* 0x012080008b1c7984 */ /* 0x0006e80000004800 */
[----:B------:R3:W3:Y:S03]  /*3350*/  LDS R29, [R139.X4+0x12100] ;  /* 0x012100008b1d7984 */ /* 0x0006e60000004800 */
[-C--:B-1----:R-:W-:Y:S01]  /*3360*/  HMMA.16816.F32.BF16 R4, R80, R2.reuse, R4 ;  /* 0x000000025004723c */ /* 0x082fe20000041804 */
[----:B------:R-:W1:Y:S01]  /*3370*/  LDS R139, [R139.X4+0x12120] ;  /* 0x012120008b8b7984 */ /* 0x000e620000004800 */
[----:B------:R-:W-:Y:S04]  /*3380*/  DEPBAR.LE SB0, 0x0 ;  /* 0x000080000000791a */ /* 0x000fe80000000000 */
[----:B------:R-:W-:Y:S02]  /*3390*/  BAR.SYNC.DEFER_BLOCKING 0x0 ;  /* 0x0000000000007b1d */ /* 0x000fe40000010000 */
[C---:B--2---:R-:W-:Y:S08]  /*33a0*/  HMMA.16816.F32.BF16 R8, R132.reuse, R2, R8 ;  /* 0x000000028408723c */ /* 0x044ff00000041808 */
[-C--:B------:R-:W-:Y:S08]  /*33b0*/  HMMA.16816.F32.BF16 R12, R132, R30.reuse, R12 ;  /* 0x0000001e840c723c */ /* 0x080ff0000004180c */
[C---:B------:R-:W-:Y:S01]  /*33c0*/  HMMA.16816.F32.BF16 R16, R80.reuse, R30, R16 ;  /* 0x0000001e5010723c */ /* 0x040fe20000041810 */
[----:B------:R2:W1:Y:S06]  /*33d0*/  LDSM.16.M88.4 R140, [R226+0xe080] ;  /* 0x00e08000e28c783b */ /* 0x00046c0000000200 */
[----:B------:R-:W-:Y:S01]  /*33e0*/  IADD3 R30, R237, 0x1, RZ ;  /* 0x00000001ed1e7810 */ /* 0x000fe20007ffe0ff */
[-C--:B------:R-:W-:Y:S01]  /*33f0*/  HMMA.16816.F32.BF16 R20, R80, R136.reuse, R20 ;  /* 0x000000885014723c */ /* 0x080fe20000041814 */
[----:B------:R2:W1:Y:S02]  /*3400*/  LDSM.16.M88.4 R144, [R226+0xf080] ;  /* 0x00f08000e290783b */ /* 0x0004640000000200 */
[----:B------:R-:W-:Y:S02]  /*3410*/  ISETP.GE.AND P1, PT, R30, R208, PT ;  /* 0x000000d01e00720c */ /* 0x000fe40003f26270 */
[----:B------:R2:W1:Y:S03]  /*3420*/  LDSM.16.M88.4 R148, [R227+0xe080] ;  /* 0x00e08000e394783b */ /* 0x0004660000000200 */
[----:B------:R-:W-:Y:S01]  /*3430*/  HMMA.16816.F32.BF16 R24, R132, R136, R24 ;  /* 0x000000888418723c */ /* 0x000fe20000041818 */
[----:B------:R2:W1:Y:S07]  /*3440*/  LDSM.16.M88.4 R164, [R227+0xf080] ;  /* 0x00f08000e3a4783b */ /* 0x00046e0000000200 */
[----:B------:R-:W-:-:S05]  /*3450*/  @P1 BRA `(.L_x_1002) ;  /* 0x0000030000001947 */ /* 0x000fca0003800000 */
[----:B---34-:R-:W-:Y:S01]  /*3460*/  SHF.R.S32.HI R3, RZ, 0x1f, R30 ;  /* 0x0000001fff037819 */ /* 0x018fe2000001141e */
[----:B------:R-:W3:Y:S01]  /*3470*/  LDL.64 R210, [R1+0x10] ;  /* 0x0000100001d27983 */ /* 0x000ee20000100a00 */
[----:B------:R-:W-:Y:S01]  /*3480*/  @!P2 LEA R2, R237, 0x40, 0x6 ;  /* 0x00000040ed02a811 */ /* 0x000fe200078e30ff */
[----:B------:R-:W-:Y:S02]  /*3490*/  IMAD.WIDE.U32 R80, R30, c[0x0][0x178], RZ ;  /* 0x00005e001e507a25 */ /* 0x000fe400078e00ff */
[----:B------:R-:W4:Y:S02]  /*34a0*/  LDL R208, [R1+0x1c] ;  /* 0x00001c0001d07983 */ /* 0x000f240000100800 */
[----:B------:R-:W-:Y:S02]  /*34b0*/  IMAD R3, R3, c[0x0][0x178], RZ ;  /* 0x00005e0003037a24 */ /* 0x000fe400078e02ff */
[----:B------:R-:W5:Y:S01]  /*34c0*/  S2R R209, SR_TID.X ;  /* 0x0000000000d17919 */ /* 0x000f620000002100 */
[----:B------:R-:W-:Y:S02]  /*34d0*/  IMAD.SHL.U32 R83, R80, 0x40, RZ ;  /* 0x0000004050537824 */ /* 0x000fe400078e00ff */
[----:B------:R-:W-:Y:S01]  /*34e0*/  IMAD R3, R30, c[0x0][0x17c], R3 ;  /* 0x00005f001e037a24 */ /* 0x000fe200078e0203 */
[----:B------:R-:W2:Y:S03]  /*34f0*/  S2R R133, SR_TID.X ;  /* 0x0000000000857919 */ /* 0x000ea60000002100 */
[----:B------:R-:W-:Y:S01]  /*3500*/  IMAD.IADD R3, R81, 0x1, R3 ;  /* 0x0000000151037824 */ /* 0x000fe200078e0203 */
[C---:B---3--:R-:W-:Y:S04]  /*3510*/  @!P2 IADD3 R0, P5, R2.reuse, R210, RZ ;  /* 0x000000d20200a210 */ /* 0x048fe80007fbe0ff */
[----:B----4-:R-:W-:Y:S02]  /*3520*/  @!P2 LEA.HI.X.SX32 R31, R2, R208, 0x1, P5 ;  /* 0x000000d0021fa211 */ /* 0x010fe400028f0eff */
[----:B-----5:R-:W-:Y:S02]  /*3530*/  SHF.R.S32.HI R208, RZ, 0x1f, R209 ;  /* 0x0000001fffd07819 */ /* 0x020fe400000114d1 */
[----:B------:R-:W-:Y:S02]  /*3540*/  IADD3 R81, P6, P5, R250, UR7, R83 ;  /* 0x00000007fa517c10 */ /* 0x000fe4000fdde053 */
        /* <DEDUP_REMOVED lines=33> */
.L_x_1002:
[----:B---34-:R-:W-:Y:S01]  /*3760*/  IMAD R0, R237, 0x40, R243 ;  /* 0x00000040ed007824 */ /* 0x018fe200078e02f3 */
[----:B------:R-:W0:Y:S01]  /*3770*/  LDGDEPBAR ;  /* 0x00000000000079af */ /* 0x000e220000000000 */
[----:B------:R-:W-:Y:S03]  /*3780*/  IMAD.IADD R30, R243, 0x1, -R245 ;  /* 0x00000001f31e7824 */ /* 0x000fe600078e0af5 */
[----:B------:R-:W-:Y:S04]  /*3790*/  IADD3 R0, -R242, 0x1, R0 ;  /* 0x00000001f2007810 */ /* 0x000fe80007ffe100 */
[----:B------:R-:W-:Y:S04]  /*37a0*/  IADD3 R3, -R245, R241, R0 ;  /* 0x000000f1f5037210 */ /* 0x000fe80007ffe100 */
        /* <DEDUP_REMOVED lines=10> */
[----:B------:R-:W-:Y:S01]  /*3850*/  FFMA.FTZ R152, R82, c[0x0][0x29c], -R28 ;  /* 0x0000a70052987a23 */ /* 0x000fe2000001081c */
[----:B------:R-:W-:Y:S02]  /*3860*/  FSEL R133, R6, -INF , P6 ;  /* 0xff80000006857808 */ /* 0x000fe40003000000 */
[C---:B------:R-:W-:Y:S02]  /*3870*/  ISETP.GT.AND P6, PT, R0.reuse, 0x20, PT ;  /* 0x000000200000780c */ /* 0x040fe40003fc4270 */
[----:B------:R-:W-:Y:S01]  /*3880*/  FSEL R132, R7, -INF , P5 ;  /* 0xff80000007847808 */ /* 0x000fe20002800000 */
[--C-:B------:R-:W-:Y:S01]  /*3890*/  FFMA.FTZ R218, R133, c[0x0][0x29c], -R138.reuse ;  /* 0x0000a70085da7a23 */ /* 0x100fe2000001088a */
[----:B------:R-:W-:Y:S02]  /*38a0*/  ISETP.GT.AND P5, PT, R0, 0x21, PT ;  /* 0x000000210000780c */ /* 0x000fe40003fa4270 */
[----:B------:R-:W-:Y:S01]  /*38b0*/  FSEL R80, R16, -INF , P6 ;  /* 0xff80000010507808 */ /* 0x000fe20003000000 */
[----:B------:R-:W-:Y:S01]  /*38c0*/  FFMA.FTZ R217, R132, c[0x0][0x29c], -R138 ;  /* 0x0000a70084d97a23 */ /* 0x000fe2000001088a */
[----:B------:R-:W-:Y:S02]  /*38d0*/  ISETP.GT.AND P6, PT, R2, 0x20, PT ;  /* 0x000000200200780c */ /* 0x000fe40003fc4270 */
[----:B------:R-:W-:Y:S01]  /*38e0*/  FSEL R31, R17, -INF , P5 ;  /* 0xff800000111f7808 */ /* 0x000fe20002800000 */
[--C-:B------:R-:W-:Y:S01]  /*38f0*/  FFMA.FTZ R208, R80, c[0x0][0x29c], -R28.reuse ;  /* 0x0000a70050d07a23 */ /* 0x100fe2000001081c */
[----:B------:R-:W-:Y:S02]  /*3900*/  ISETP.GT.AND P5, PT, R2, 0x21, PT ;  /* 0x000000210200780c */ /* 0x000fe40003fa4270 */
[----:B------:R-:W-:Y:S01]  /*3910*/  FSEL R81, R18, -INF , P6 ;  /* 0xff80000012517808 */ /* 0x000fe20003000000 */
[----:B------:R-:W-:Y:S01]  /*3920*/  FFMA.FTZ R209, R31, c[0x0][0x29c], -R28 ;  /* 0x0000a7001fd17a23 */ /* 0x000fe2000001081c */
[----:B------:R-:W-:Y:S02]  /*3930*/  FSEL R19, R19, -INF , P5 ;  /* 0xff80000013137808 */ /* 0x000fe40002800000 */
[----:B------:R-:W-:Y:S01]  /*3940*/  IADD3 R4, R3, 0x20, RZ ;  /* 0x0000002003047810 */ /* 0x000fe20007ffe0ff */
[--C-:B------:R-:W-:Y:S01]  /*3950*/  FFMA.FTZ R132, R81, c[0x0][0x29c], -R138.reuse ;  /* 0x0000a70051847a23 */ /* 0x100fe2000001088a */
[C---:B------:R-:W-:Y:S01]  /*3960*/  ISETP.GT.AND P5, PT, R0.reuse, 0x41, PT ;  /* 0x000000410000780c */ /* 0x040fe20003fa4270 */
[----:B------:R-:W-:Y:S01]  /*3970*/  FFMA.FTZ R216, R19, c[0x0][0x29c], -R138 ;  /* 0x0000a70013d87a23 */ /* 0x000fe2000001088a */
[----:B------:R-:W-:Y:S02]  /*3980*/  ISETP.GT.AND P6, PT, R0, 0x40, PT ;  /* 0x000000400000780c */ /* 0x000fe40003fc4270 */
[----:B------:R-:W-:Y:S01]  /*3990*/  IADD3 R3, R3, 0x28, RZ ;  /* 0x0000002803037810 */ /* 0x000fe20007ffe0ff */
[----:B------:R-:W-:Y:S01]  /*39a0*/  MUFU.EX2 R132, R132 ;  /* 0x0000008400847308 */ /* 0x000fe20000000800 */
[----:B------:R-:W-:Y:S02]  /*39b0*/  FSEL R21, R21, -INF , P5 ;  /* 0xff80000015157808 */ /* 0x000fe40002800000 */
[----:B------:R-:W-:Y:S02]  /*39c0*/  IMNMX R0, R30, R4, PT ;  /* 0x000000041e007217 */ /* 0x000fe40003800200 */
[-C--:B-1----:R-:W-:Y:S03]  /*39d0*/  HMMA.16816.F32.BF16 R4, R140, R154.reuse, RZ ;  /* 0x0000009a8c04723c */ /* 0x082fe600000418ff */
[----:B------:R-:W-:Y:S01]  /*39e0*/  FSEL R20, R20, -INF , P6 ;  /* 0xff80000014147808 */ /* 0x000fe20003000000 */
[--C-:B------:R-:W-:Y:S01]  /*39f0*/  FFMA.FTZ R219, R21, c[0x0][0x29c], -R28.reuse ;  /* 0x0000a70015db7a23 */ /* 0x100fe2000001081c */
[C---:B------:R-:W-:Y:S02]  /*3a00*/  ISETP.GT.AND P6, PT, R2.reuse, 0x40, PT ;  /* 0x000000400200780c */ /* 0x040fe40003fc4270 */
[----:B------:R-:W-:Y:S01]  /*3a10*/  ISETP.GT.AND P5, PT, R2, 0x41, PT ;  /* 0x000000410200780c */ /* 0x000fe20003fa4270 */
[----:B------:R-:W-:Y:S01]  /*3a20*/  FFMA.FTZ R238, R20, c[0x0][0x29c], -R28 ;  /* 0x0000a70014ee7a23 */ /* 0x000fe2000001081c */
[----:B------:R-:W-:Y:S03]  /*3a30*/  IMNMX R2, R30, R3, PT ;  /* 0x000000031e027217 */ /* 0x000fe60003800200 */
[----:B------:R-:W-:Y:S02]  /*3a40*/  FSEL R22, R22, -INF , P6 ;  /* 0xff80000016167808 */ /* 0x000fe40003000000 */
[----:B------:R-:W-:Y:S02]  /*3a50*/  ISETP.GT.AND P6, PT, R0, RZ, PT ;  /* 0x000000ff0000720c */ /* 0x000fe40003fc4270 */
[----:B------:R-:W-:Y:S01]  /*3a60*/  FSEL R23, R23, -INF , P5 ;  /* 0xff80000017177808 */ /* 0x000fe20002800000 */
[--C-:B------:R-:W-:Y:S01]  /*3a70*/  FFMA.FTZ R133, R22, c[0x0][0x29c], -R138.reuse ;  /* 0x0000a70016857a23 */ /* 0x100fe2000001088a */
[----:B------:R-:W-:Y:S02]  /*3a80*/  ISETP.GT.AND P5, PT, R0, 0x1, PT ;  /* 0x000000010000780c */ /* 0x000fe40003fa4270 */
[----:B------:R-:W-:Y:S01]  /*3a90*/  FSEL R18, R8, -INF , P6 ;  /* 0xff80000008127808 */ /* 0x000fe20003000000 */
[----:B------:R-:W-:Y:S01]  /*3aa0*/  FFMA.FTZ R138, R23, c[0x0][0x29c], -R138 ;  /* 0x0000a700178a7a23 */ /* 0x000fe2000001088a */
[----:B------:R-:W-:Y:S01]  /*3ab0*/  ISETP.GT.AND P6, PT, R2, RZ, PT ;  /* 0x000000ff0200720c */ /* 0x000fe20003fc4270 */
[----:B------:R-:W-:Y:S01]  /*3ac0*/  MUFU.EX2 R133, R133 ;  /* 0x0000008500857308 */ /* 0x000fe20000000800 */
[----:B------:R-:W-:Y:S01]  /*3ad0*/  FSEL R17, R9, -INF , P5 ;  /* 0xff80000009117808 */ /* 0x000fe20002800000 */
[--C-:B------:R-:W-:Y:S01]  /*3ae0*/  FFMA.FTZ R215, R18, c[0x0][0x29c], -R29.reuse ;  /* 0x0000a70012d77a23 */ /* 0x100fe2000001081d */
[----:B------:R-:W-:Y:S02]  /*3af0*/  ISETP.GT.AND P5, PT, R2, 0x1, PT ;  /* 0x000000010200780c */ /* 0x000fe40003fa4270 */
[----:B------:R-:W-:Y:S01]  /*3b00*/  FSEL R137, R10, -INF , P6 ;  /* 0xff8000000a897808 */ /* 0x000fe20003000000 */
[--C-:B------:R-:W-:Y:S01]  /*3b10*/  FFMA.FTZ R214, R17, c[0x0][0x29c], -R29.reuse ;  /* 0x0000a70011d67a23 */ /* 0x100fe2000001081d */
[----:B------:R-:W-:Y:S02]  /*3b20*/  FSEL R136, R11, -INF , P5 ;  /* 0xff8000000b887808 */ /* 0x000fe40002800000 */
[C---:B------:R-:W-:Y:S01]  /*3b30*/  HMMA.16816.F32.BF16 R8, R144.reuse, R154, RZ ;  /* 0x0000009a9008723c */ /* 0x040fe200000418ff */
[----:B------:R-:W-:Y:S01]  /*3b40*/  MUFU.EX2 R138, R138 ;  /* 0x0000008a008a7308 */ /* 0x000fe20000000800 */
[C---:B------:R-:W-:Y:S02]  /*3b50*/  ISETP.GT.AND P5, PT, R0.reuse, 0x21, PT ;  /* 0x000000210000780c */ /* 0x040fe40003fa4270 */
[----:B------:R-:W-:Y:S02]  /*3b60*/  ISETP.GT.AND P6, PT, R0, 0x20, PT ;  /* 0x000000200000780c */ /* 0x000fe40003fc4270 */
[----:B------:R-:W-:Y:S02]  /*3b70*/  FSEL R3, R13, -INF , P5 ;  /* 0xff8000000d037808 */ /* 0x000fe40002800000 */
[----:B------:R-:W-:Y:S02]  /*3b80*/  FSEL R16, R12, -INF , P6 ;  /* 0xff8000000c107808 */ /* 0x000fe40003000000 */
[C---:B------:R-:W-:Y:S02]  /*3b90*/  ISETP.GT.AND P6, PT, R2.reuse, 0x20, PT ;  /* 0x000000200200780c */ /* 0x040fe40003fc4270 */
[----:B------:R-:W-:Y:S01]  /*3ba0*/  ISETP.GT.AND P5, PT, R2, 0x21, PT ;  /* 0x000000210200780c */ /* 0x000fe20003fa4270 */
[--C-:B------:R-:W-:Y:S01]  /*3bb0*/  FFMA.FTZ R213, R16, c[0x0][0x29c], -R29.reuse ;  /* 0x0000a70010d57a23 */ /* 0x100fe2000001081d */
[----:B------:R-:W-:Y:S01]  /*3bc0*/  FSEL R135, R14, -INF , P6 ;  /* 0xff8000000e877808 */ /* 0x000fe20003000000 */
[--C-:B------:R-:W-:Y:S01]  /*3bd0*/  FFMA.FTZ R212, R3, c[0x0][0x29c], -R29.reuse ;  /* 0x0000a70003d47a23 */ /* 0x100fe2000001081d */
[----:B------:R-:W-:Y:S01]  /*3be0*/  FSEL R134, R15, -INF , P5 ;  /* 0xff8000000f867808 */ /* 0x000fe20002800000 */
[----:B------:R-:W-:Y:S01]  /*3bf0*/  LDS R3, [R241.X4+0x12280] ;  /* 0x01228000f1037984 */ /* 0x000fe20000004800 */
[-C--:B------:R-:W-:Y:S01]  /*3c00*/  HMMA.16816.F32.BF16 R12, R144, R156.reuse, RZ ;  /* 0x0000009c900c723c */ /* 0x080fe200000418ff */
[C---:B------:R-:W-:Y:S02]  /*3c10*/  ISETP.GT.AND P6, PT, R0.reuse, 0x40, PT ;  /* 0x000000400000780c */ /* 0x040fe40003fc4270 */
[----:B------:R-:W-:Y:S01]  /*3c20*/  ISETP.GT.AND P5, PT, R0, 0x41, PT ;  /* 0x000000410000780c */ /* 0x000fe20003fa4270 */
[----:B------:R-:W-:Y:S01]  /*3c30*/  IMAD.MOV.U32 R0, RZ, RZ, 0x40 ;  /* 0x00000040ff007424 */ /* 0x000fe200078e00ff */
[----:B------:R-:W-:Y:S02]  /*3c40*/  FSEL R24, R24, -INF , P6 ;  /* 0xff80000018187808 */ /* 0x000fe40003000000 */
[----:B------:R-:W-:Y:S01]  /*3c50*/  FSEL R25, R25, -INF , P5 ;  /* 0xff80000019197808 */ /* 0x000fe20002800000 */
[C---:B------:R-:W-:Y:S02]  /*3c60*/  HMMA.16816.F32.BF16 R16, R140.reuse, R156, RZ ;  /* 0x0000009c8c10723c */ /* 0x040fe400000418ff */
[----:B------:R-:W-:Y:S02]  /*3c70*/  ISETP.GT.AND P6, PT, R2, 0x40, PT ;  /* 0x000000400200780c */ /* 0x000fe40003fc4270 */
[--C-:B------:R-:W-:Y:S01]  /*3c80*/  FFMA.FTZ R211, R24, c[0x0][0x29c], -R29.reuse ;  /* 0x0000a70018d37a23 */ /* 0x100fe2000001081d */
[----:B------:R-:W-:Y:S01]  /*3c90*/  ISETP.GT.AND P5, PT, R2, 0x41, PT ;  /* 0x000000410200780c */ /* 0x000fe20003fa4270 */
[----:B------:R-:W-:Y:S01]  /*3ca0*/  FFMA.FTZ R210, R25, c[0x0][0x29c], -R29 ;  /* 0x0000a70019d27a23 */ /* 0x000fe2000001081d */
[----:B------:R-:W-:Y:S01]  /*3cb0*/  FSEL R26, R26, -INF , P6 ;  /* 0xff8000001a1a7808 */ /* 0x000fe20003000000 */
[-C--:B------:R-:W-:Y:S01]  /*3cc0*/  HMMA.16816.F32.BF16 R20, R140, R158.reuse, RZ ;  /* 0x0000009e8c14723c */ /* 0x080fe200000418ff */
[----:B------:R-:W-:Y:S01]  /*3cd0*/  FSEL R27, R27, -INF , P5 ;  /* 0xff8000001b1b7808 */ /* 0x000fe20002800000 */
[----:B------:R-:W-:Y:S02]  /*3ce0*/  MUFU.EX2 R140, R209 ;  /* 0x000000d1008c7308 */ /* 0x000fe40000000800 */
[----:B------:R-:W-:Y:S01]  /*3cf0*/  FFMA.FTZ R239, R26, c[0x0][0x29c], -R139 ;  /* 0x0000a7001aef7a23 */ /* 0x000fe2000001088b */
[----:B------:R-:W-:Y:S03]  /*3d00*/  SEL R0, R0, 0xffffffc0, !P0 ;  /* 0xffffffc000007807 */ /* 0x000fe60004000000 */
[----:B------:R-:W-:Y:S04]  /*3d10*/  HMMA.16816.F32.BF16 R28, R144, R158, RZ ;  /* 0x0000009e901c723c */ /* 0x000fe800000418ff */
[----:B------:R-:W-:Y:S01]  /*3d20*/  IMAD.IADD R2, R226, 0x1, R0 ;  /* 0x00000001e2027824 */ /* 0x000fe200078e0200 */
[----:B------:R-:W-:Y:S01]  /*3d30*/  MUFU.EX2 R146, R208 ;  /* 0x000000d000927308 */ /* 0x000fe20000000800 */
[----:B------:R-:W-:Y:S02]  /*3d40*/  IMAD.IADD R0, R0, 0x1, R227 ;  /* 0x0000000100007824 */ /* 0x000fe400078e02e3 */
[-C--:B------:R-:W-:Y:S01]  /*3d50*/  HMMA.16816.F32.BF16 R4, R148, R160.reuse, R4 ;  /* 0x000000a09404723c */ /* 0x080fe20000041804 */
[----:B------:R-:W-:Y:S06]  /*3d60*/  LDSM.16.M88.4 R80, [R2+0xf080] ;  /* 0x00f080000250783b */ /* 0x000fec0000000200 */
[----:B------:R-:W-:Y:S01]  /*3d70*/  MUFU.EX2 R141, R212 ;  /* 0x000000d4008d7308 */ /* 0x000fe20000000800 */
[C---:B------:R-:W-:Y:S08]  /*3d80*/  HMMA.16816.F32.BF16 R8, R164.reuse, R160, R8 ;  /* 0x000000a0a408723c */ /* 0x040ff00000041808 */
[-C--:B------:R-:W-:Y:S01]  /*3d90*/  HMMA.16816.F32.BF16 R12, R164, R162.reuse, R12 ;  /* 0x000000a2a40c723c */ /* 0x080fe2000004180c */
[----:B------:R-:W-:Y:S07]  /*3da0*/  MUFU.EX2 R142, R211 ;  /* 0x000000d3008e7308 */ /* 0x000fee0000000800 */
[C---:B------:R-:W-:Y:S03]  /*3db0*/  HMMA.16816.F32.BF16 R16, R148.reuse, R162, R16 ;  /* 0x000000a29410723c */ /* 0x040fe60000041810 */
[----:B------:R-:W-:Y:S05]  /*3dc0*/  MUFU.EX2 R144, R210 ;  /* 0x000000d200907308 */ /* 0x000fea0000000800 */
[-C--:B------:R-:W-:Y:S05]  /*3dd0*/  HMMA.16816.F32.BF16 R20, R148, R168.reuse, R20 ;  /* 0x000000a89414723c */ /* 0x080fea0000041814 */
[----:B------:R-:W-:Y:S02]  /*3de0*/  MUFU.EX2 R143, R153 ;  /* 0x00000099008f7308 */ /* 0x000fe40000000800 */
[--C-:B------:R-:W-:Y:S01]  /*3df0*/  FFMA.FTZ R149, R136, c[0x0][0x29c], -R139.reuse ;  /* 0x0000a70088957a23 */ /* 0x100fe2000001088b */
[----:B------:R-:W-:Y:S04]  /*3e00*/  HMMA.16816.F32.BF16 R28, R164, R168, R28 ;  /* 0x000000a8a41c723c */ /* 0x000fe8000004181c */
[--C-:B------:R-:W-:Y:S02]  /*3e10*/  FFMA.FTZ R150, R135, c[0x0][0x29c], -R139.reuse ;  /* 0x0000a70087967a23 */ /* 0x100fe4000001088b */
[--C-:B------:R-:W-:Y:S01]  /*3e20*/  FFMA.FTZ R151, R134, c[0x0][0x29c], -R139.reuse ;  /* 0x0000a70086977a23 */ /* 0x100fe2000001088b */
[----:B------:R-:W-:Y:S01]  /*3e30*/  MUFU.EX2 R135, R215 ;  /* 0x000000d700877308 */ /* 0x000fe20000000800 */
[--C-:B------:R-:W-:Y:S04]  /*3e40*/  FFMA.FTZ R148, R137, c[0x0][0x29c], -R139.reuse ;  /* 0x0000a70089947a23 */ /* 0x100fe8000001088b */
[----:B------:R-:W-:Y:S02]  /*3e50*/  FFMA.FTZ R139, R27, c[0x0][0x29c], -R139 ;  /* 0x0000a7001b8b7a23 */ /* 0x000fe4000001088b */
[----:B------:R-:W1:Y:S03]  /*3e60*/  LDSM.16.M88.4 R24, [R2+0xe080] ;  /* 0x00e080000218783b */ /* 0x000e660000000200 */
[----:B------:R-:W-:Y:S10]  /*3e70*/  MUFU.EX2 R134, R216 ;  /* 0x000000d800867308 */ /* 0x000ff40000000800 */
[----:B------:R-:W-:Y:S10]  /*3e80*/  MUFU.EX2 R136, R213 ;  /* 0x000000d500887308 */ /* 0x000ff40000000800 */
[----:B------:R-:W-:Y:S10]  /*3e90*/  MUFU.EX2 R137, R214 ;  /* 0x000000d600897308 */ /* 0x000ff40000000800 */
[----:B------:R-:W-:Y:S01]  /*3ea0*/  MUFU.EX2 R148, R148 ;  /* 0x0000009400947308 */ /* 0x000fe20000000800 */
[-C--:B-1----:R-:W-:Y:S09]  /*3eb0*/  HMMA.16816.F32.BF16 R4, R24, R170.reuse, R4 ;  /* 0x000000aa1804723c */ /* 0x082ff20000041804 */
[----:B------:R-:W1:Y:S01]  /*3ec0*/  MUFU.EX2 R147, R152 ;  /* 0x0000009800937308 */ /* 0x000e620000000800 */
[C---:B------:R-:W-:Y:S09]  /*3ed0*/  HMMA.16816.F32.BF16 R8, R80.reuse, R170, R8 ;  /* 0x000000aa5008723c */ /* 0x040ff20000041808 */
[----:B------:R-:W-:Y:S01]  /*3ee0*/  MUFU.EX2 R139, R139 ;  /* 0x0000008b008b7308 */ /* 0x000fe20000000800 */
[-C--:B------:R-:W-:Y:S08]  /*3ef0*/  HMMA.16816.F32.BF16 R12, R80, R172.reuse, R12 ;  /* 0x000000ac500c723c */ /* 0x080ff0000004180c */
[C---:B------:R-:W-:Y:S04]  /*3f00*/  HMMA.16816.F32.BF16 R16, R24.reuse, R172, R16 ;  /* 0x000000ac1810723c */ /* 0x040fe80000041810 */
[----:B-1----:R-:W-:Y:S02]  /*3f10*/  F2FP.BF16.PACK_AB R145, R147, R143 ;  /* 0x0000008f9391723e */ /* 0x002fe400000010ff */
[----:B------:R-:W-:Y:S02]  /*3f20*/  IADD3 R152, R237, 0x1, RZ ;  /* 0x00000001ed987810 */ /* 0x000fe40007ffe0ff */
        /* <DEDUP_REMOVED lines=47> */
[--C-:B------:R-:W-:Y:S02]  /*4220*/  FADD.FTZ R4, R4, -R3.reuse ;  /* 0x8000000304047221 */ /* 0x100fe40000010000 */
[----:B------:R-:W-:Y:S03]  /*4230*/  HMMA.16816.F32.BF16 R28, R80, R204, R28 ;  /* 0x000000cc501c723c */ /* 0x000fe6000004181c */
[----:B------:R-:W3:Y:S01]  /*4240*/  MUFU.EX2 R27, R238 ;  /* 0x000000ee001b7308 */ /* 0x000ee20000000800 */
[----:B------:R-:W-:Y:S02]  /*4250*/  FMUL.FTZ R5, R147, R5 ;  /* 0x0000000593057220 */ /* 0x000fe40000410000 */
[----:B------:R-:W-:Y:S01]  /*4260*/  FMUL.FTZ R4, R143, R4 ;  /* 0x000000048f047220 */ /* 0x000fe20000410000 */
[----:B------:R-:W-:Y:S01]  /*4270*/  F2FP.BF16.PACK_AB R143, R140, R146 ;  /* 0x000000928c8f723e */ /* 0x000fe200000010ff */
[--C-:B------:R-:W-:Y:S04]  /*4280*/  FADD.FTZ R16, R16, -R3.reuse ;  /* 0x8000000310107221 */ /* 0x100fe80000010000 */
[--C-:B------:R-:W-:Y:S01]  /*4290*/  FADD.FTZ R17, R17, -R3.reuse ;  /* 0x8000000311117221 */ /* 0x100fe20000010000 */
[----:B------:R-:W4:Y:S01]  /*42a0*/  MUFU.EX2 R25, R218 ;  /* 0x000000da00197308 */ /* 0x000f220000000800 */
[--C-:B------:R-:W-:Y:S02]  /*42b0*/  FADD.FTZ R18, R18, -R0.reuse ;  /* 0x8000000012127221 */ /* 0x100fe40000010000 */
[--C-:B------:R-:W-:Y:S02]  /*42c0*/  FADD.FTZ R20, R20, -R3.reuse ;  /* 0x8000000314147221 */ /* 0x100fe40000010000 */
[----:B------:R-:W-:Y:S02]  /*42d0*/  FADD.FTZ R21, R21, -R3 ;  /* 0x8000000315157221 */ /* 0x000fe40000010000 */
[--C-:B------:R-:W-:Y:S02]  /*42e0*/  FADD.FTZ R22, R22, -R0.reuse ;  /* 0x8000000016167221 */ /* 0x100fe40000010000 */
[----:B-1----:R-:W-:Y:S01]  /*42f0*/  FMUL.FTZ R21, R26, R21 ;  /* 0x000000151a157220 */ /* 0x002fe20000410000 */
[----:B------:R-:W1:Y:S01]  /*4300*/  MUFU.EX2 R24, R217 ;  /* 0x000000d900187308 */ /* 0x000e620000000800 */
[----:B------:R-:W-:Y:S02]  /*4310*/  FADD.FTZ R23, R23, -R0 ;  /* 0x8000000017177221 */ /* 0x000fe40000010000 */
[----:B------:R-:W-:Y:S01]  /*4320*/  FMUL.FTZ R17, R140, R17 ;  /* 0x000000118c117220 */ /* 0x000fe20000410000 */
[----:B---3--:R-:W-:Y:S01]  /*4330*/  F2FP.BF16.PACK_AB R140, R26, R27 ;  /* 0x0000001b1a8c723e */ /* 0x008fe200000010ff */
[----:B------:R-:W-:Y:S01]  /*4340*/  FMUL.FTZ R3, R27, R20 ;  /* 0x000000141b037220 */ /* 0x000fe20000410000 */
[----:B------:R-:W-:Y:S01]  /*4350*/  F2FP.BF16.PACK_AB R20, R5, R4 ;  /* 0x000000040514723e */ /* 0x000fe200000010ff */
[----:B------:R-:W-:Y:S01]  /*4360*/  FMUL.FTZ R16, R146, R16 ;  /* 0x0000001092107220 */ /* 0x000fe20000410000 */
[----:B------:R-:W-:Y:S01]  /*4370*/  F2FP.BF16.PACK_AB R4, R144, R142 ;  /* 0x0000008e9004723e */ /* 0x000fe200000010ff */
[--C-:B------:R-:W-:Y:S01]  /*4380*/  FADD.FTZ R8, R8, -R2.reuse ;  /* 0x8000000208087221 */ /* 0x100fe20000010000 */
[----:B------:R-:W3:Y:S01]  /*4390*/  MUFU.EX2 R147, R149 ;  /* 0x0000009500937308 */ /* 0x000ee20000000800 */
[--C-:B------:R-:W-:Y:S02]  /*43a0*/  FADD.FTZ R12, R12, -R2.reuse ;  /* 0x800000020c0c7221 */ /* 0x100fe40000010000 */
[--C-:B------:R-:W-:Y:S02]  /*43b0*/  FADD.FTZ R13, R13, -R2.reuse ;  /* 0x800000020d0d7221 */ /* 0x100fe40000010000 */
[----:B----4-:R-:W-:Y:S02]  /*43c0*/  FMUL.FTZ R6, R25, R6 ;  /* 0x0000000619067220 */ /* 0x010fe40000410000 */
[----:B------:R-:W-:Y:S02]  /*43d0*/  FMUL.FTZ R80, R133, R22 ;  /* 0x0000001685507220 */ /* 0x000fe40000410000 */
[----:B------:R-:W-:Y:S01]  /*43e0*/  FMUL.FTZ R22, R135, R8 ;  /* 0x0000000887167220 */ /* 0x000fe20000410000 */
[----:B------:R-:W-:Y:S01]  /*43f0*/  MUFU.EX2 R27, R150 ;  /* 0x00000096001b7308 */ /* 0x000fe20000000800 */
[----:B------:R-:W-:Y:S02]  /*4400*/  FMUL.FTZ R8, R141, R13 ;  /* 0x0000000d8d087220 */ /* 0x000fe40000410000 */
[----:B------:R-:W-:Y:S01]  /*4410*/  FADD.FTZ R29, R29, -R2 ;  /* 0x800000021d1d7221 */ /* 0x000fe20000010000 */
[C---:B-1----:R-:W-:Y:S01]  /*4420*/  F2FP.BF16.PACK_AB R26, R24.reuse, R25 ;  /* 0x00000019181a723e */ /* 0x042fe200000010ff */
[----:B------:R-:W-:Y:S01]  /*4430*/  FMUL.FTZ R7, R24, R7 ;  /* 0x0000000718077220 */ /* 0x000fe20000410000 */
[----:B------:R-:W-:Y:S01]  /*4440*/  F2FP.BF16.PACK_AB R24, R21, R3 ;  /* 0x000000031518723e */ /* 0x000fe200000010ff */
[----:B------:R-:W-:Y:S01]  /*4450*/  FADD.FTZ R3, R19, -R0 ;  /* 0x8000000013037221 */ /* 0x000fe20000010000 */
[----:B------:R-:W-:Y:S01]  /*4460*/  F2FP.BF16.PACK_AB R25, R17, R16 ;  /* 0x000000101119723e */ /* 0x000fe200000010ff */
[----:B------:R-:W1:Y:S01]  /*4470*/  LDS R0, [R241.X4+0x12320] ;  /* 0x01232000f1007984 */ /* 0x000e620000004800 */
[----:B------:R-:W4:Y:S01]  /*4480*/  MUFU.EX2 R19, R151 ;  /* 0x0000009700137308 */ /* 0x000f220000000800 */
[C---:B------:R-:W-:Y:S01]  /*4490*/  F2FP.BF16.PACK_AB R17, R134.reuse, R132 ;  /* 0x000000848611723e */ /* 0x040fe200000010ff */
[----:B------:R-:W-:Y:S01]  /*44a0*/  FMUL.FTZ R134, R134, R3 ;  /* 0x0000000386867220 */ /* 0x000fe20000410000 */
[----:B------:R-:W-:Y:S01]  /*44b0*/  STS [R235+0x12480], R145 ;  /* 0x01248091eb007388 */ /* 0x000fe20000000800 */
[----:B------:R-:W-:Y:S01]  /*44c0*/  FMUL.FTZ R3, R136, R12 ;  /* 0x0000000c88037220 */ /* 0x000fe20000410000 */
[----:B------:R-:W-:Y:S01]  /*44d0*/  F2FP.BF16.PACK_AB R21, R7, R6 ;  /* 0x000000060715723e */ /* 0x000fe200000010ff */
[--C-:B------:R-:W-:Y:S01]  /*44e0*/  FADD.FTZ R9, R9, -R2.reuse ;  /* 0x8000000209097221 */ /* 0x100fe20000010000 */
[----:B------:R-:W-:Y:S01]  /*44f0*/  F2FP.BF16.PACK_AB R7, R137, R135 ;  /* 0x000000878907723e */ /* 0x000fe200000010ff */
[----:B------:R-:W-:Y:S01]  /*4500*/  STS [R236], R26 ;  /* 0x0000001aec007388 */ /* 0x000fe20000000800 */
[----:B------:R-:W-:Y:S01]  /*4510*/  F2FP.BF16.PACK_AB R8, R8, R3 ;  /* 0x000000030808723e */ /* 0x000fe200000010ff */
[----:B------:R-:W-:Y:S01]  /*4520*/  FADD.FTZ R28, R28, -R2 ;  /* 0x800000021c1c7221 */ /* 0x000fe20000010000 */
[----:B---3--:R-:W-:Y:S01]  /*4530*/  F2FP.BF16.PACK_AB R3, R147, R148 ;  /* 0x000000949303723e */ /* 0x008fe200000010ff */
[----:B------:R-:W-:Y:S01]  /*4540*/  STS [R235+0x12c80], R7 ;  /* 0x012c8007eb007388 */ /* 0x000fe20000000800 */
[----:B------:R-:W-:Y:S01]  /*4550*/  F2FP.BF16.PACK_AB R6, R141, R136 ;  /* 0x000000888d06723e */ /* 0x000fe200000010ff */
[----:B------:R-:W-:Y:S01]  /*4560*/  FMUL.FTZ R81, R132, R18 ;  /* 0x0000001284517220 */ /* 0x000fe20000410000 */
[----:B------:R-:W-:Y:S01]  /*4570*/  F2FP.BF16.PACK_AB R16, R138, R133 ;  /* 0x000000858a10723e */ /* 0x000fe200000010ff */
[----:B------:R-:W-:Y:S01]  /*4580*/  STS [R236+0x800], R3 ;  /* 0x00080003ec007388 */ /* 0x000fe20000000800 */
[----:B------:R-:W3:Y:S01]  /*4590*/  MUFU.EX2 R18, R239 ;  /* 0x000000ef00127308 */ /* 0x000ee20000000800 */
[----:B------:R-:W-:Y:S01]  /*45a0*/  FMUL.FTZ R5, R137, R9 ;  /* 0x0000000989057220 */ /* 0x000fe20000410000 */
[----:B------:R-:W-:Y:S01]  /*45b0*/  F2FP.BF16.PACK_AB R9, R134, R81 ;  /* 0x000000518609723e */ /* 0x000fe200000010ff */
[----:B------:R-:W-:Y:S01]  /*45c0*/  STS [R235+0x13480], R143 ;  /* 0x0134808feb007388 */ /* 0x000fe20000000800 */
[----:B------:R-:W-:Y:S02]  /*45d0*/  FMUL.FTZ R23, R138, R23 ;  /* 0x000000178a177220 */ /* 0x000fe40000410000 */
[----:B------:R-:W-:Y:S01]  /*45e0*/  F2FP.BF16.PACK_AB R5, R5, R22 ;  /* 0x000000160505723e */ /* 0x000fe200000010ff */
[----:B------:R-:W-:Y:S01]  /*45f0*/  STS [R236+0x1000], R17 ;  /* 0x00100011ec007388 */ /* 0x000fe20000000800 */
[----:B----4-:R-:W-:Y:S01]  /*4600*/  F2FP.BF16.PACK_AB R2, R19, R27 ;  /* 0x0000001b1302723e */ /* 0x010fe200000010ff */
[----:B------:R-:W-:Y:S01]  /*4610*/  FMUL.FTZ R28, R142, R28 ;  /* 0x0000001c8e1c7220 */ /* 0x000fe20000410000 */
[----:B------:R-:W-:Y:S01]  /*4620*/  F2FP.BF16.PACK_AB R13, R23, R80 ;  /* 0x00000050170d723e */ /* 0x000fe200000010ff */
[----:B------:R-:W-:Y:S01]  /*4630*/  STS [R235+0x13c80], R6 ;  /* 0x013c8006eb007388 */ /* 0x000fe20000000800 */
[----:B------:R-:W-:Y:S03]  /*4640*/  FMUL.FTZ R12, R144, R29 ;  /* 0x0000001d900c7220 */ /* 0x000fe60000410000 */
[----:B------:R3:W-:Y:S02]  /*4650*/  STS [R236+0x1800], R2 ;  /* 0x00180002ec007388 */ /* 0x0007e40000000800 */
[----:B------:R-:W-:Y:S02]  /*4660*/  F2FP.BF16.PACK_AB R12, R12, R28 ;  /* 0x0000001c0c0c723e */ /* 0x000fe400000010ff */
[----:B------:R-:W-:Y:S01]  /*4670*/  STS [R235+0x14480], R140 ;  /* 0x0144808ceb007388 */ /* 0x000fe20000000800 */
[--C-:B-1----:R-:W-:Y:S03]  /*4680*/  FADD.FTZ R10, R10, -R0.reuse ;  /* 0x800000000a0a7221 */ /* 0x102fe60000010000 */
[----:B------:R-:W-:Y:S01]  /*4690*/  STS [R236+0x2000], R16 ;  /* 0x00200010ec007388 */ /* 0x000fe20000000800 */
[--C-:B------:R-:W-:Y:S02]  /*46a0*/  FADD.FTZ R11, R11, -R0.reuse ;  /* 0x800000000b0b7221 */ /* 0x100fe40000010000 */
[----:B------:R-:W-:Y:S01]  /*46b0*/  FMUL.FTZ R10, R148, R10 ;  /* 0x0000000a940a7220 */ /* 0x000fe20000410000 */
[----:B------:R-:W-:Y:S01]  /*46c0*/  STS [R235+0x14c80], R4 ;  /* 0x014c8004eb007388 */ /* 0x000fe20000000800 */
[----:B------:R-:W-:Y:S02]  /*46d0*/  FMUL.FTZ R11, R147, R11 ;  /* 0x0000000b930b7220 */ /* 0x000fe40000410000 */
[--C-:B------:R-:W-:Y:S02]  /*46e0*/  FADD.FTZ R14, R14, -R0.reuse ;  /* 0x800000000e0e7221 */ /* 0x100fe40000010000 */
[--C-:B------:R-:W-:Y:S02]  /*46f0*/  FADD.FTZ R15, R15, -R0.reuse ;  /* 0x800000000f0f7221 */ /* 0x100fe40000010000 */
[----:B------:R-:W-:Y:S02]  /*4700*/  FMUL.FTZ R14, R27, R14 ;  /* 0x0000000e1b0e7220 */ /* 0x000fe40000410000 */
[----:B------:R-:W-:Y:S02]  /*4710*/  FMUL.FTZ R15, R19, R15 ;  /* 0x0000000f130f7220 */ /* 0x000fe40000410000 */
[--C-:B------:R-:W-:Y:S01]  /*4720*/  FADD.FTZ R30, R30, -R0.reuse ;  /* 0x800000001e1e7221 */ /* 0x100fe20000010000 */
[----:B---3--:R-:W-:Y:S01]  /*4730*/  F2FP.BF16.PACK_AB R2, R139, R18 ;  /* 0x000000128b02723e */ /* 0x008fe200000010ff */
[----:B------:R-:W-:Y:S01]  /*4740*/  FADD.FTZ R31, R31, -R0 ;  /* 0x800000001f1f7221 */ /* 0x000fe20000010000 */
[----:B------:R-:W-:Y:S01]  /*4750*/  F2FP.BF16.PACK_AB R0, R15, R14 ;  /* 0x0000000e0f00723e */ /* 0x000fe200000010ff */
[----:B------:R-:W-:Y:S02]  /*4760*/  FMUL.FTZ R18, R18, R30 ;  /* 0x0000001e12127220 */ /* 0x000fe40000410000 */
[----:B------:R1:W-:Y:S01]  /*4770*/  STS [R236+0x2800], R2 ;  /* 0x00280002ec007388 */ /* 0x0003e20000000800 */
[----:B------:R-:W-:Y:S03]  /*4780*/  FMUL.FTZ R139, R139, R31 ;  /* 0x0000001f8b8b7220 */ /* 0x000fe60000410000 */
        /* <DEDUP_REMOVED lines=99> */
[C---:B------:R-:W-:Y:S04]  /*4dc0*/  IMAD.WIDE.U32 R2, R152.reuse, c[0x0][0x208], RZ ;  /* 0x0000820098027a25 */ /* 0x040fe800078e00ff */
[----:B------:R-:W-:Y:S02]  /*4dd0*/  IMAD R4, R152, c[0x0][0x20c], R4 ;  /* 0x0000830098047a24 */ /* 0x000fe400078e0204 */
[----:B------:R-:W-:Y:S02]  /*4de0*/  IMAD.SHL.U32 R6, R2, 0x40, RZ ;  /* 0x0000004002067824 */ /* 0x000fe400078e00ff */
[----:B------:R-:W-:Y:S03]  /*4df0*/  IMAD.IADD R3, R3, 0x1, R4 ;  /* 0x0000000103037824 */ /* 0x000fe600078e0204 */
[----:B------:R-:W-:Y:S02]  /*4e00*/  IADD3 R10, P6, P5, R248, UR12, R6 ;  /* 0x0000000cf80a7c10 */ /* 0x000fe4000fdde006 */
[----:B------:R-:W-:Y:S04]  /*4e10*/  SHF.L.U64.HI R3, R2, 0x6, R3 ;  /* 0x0000000602037819 */ /* 0x000fe80000010203 */
[----:B------:R-:W-:Y:S02]  /*4e20*/  IADD3.X R11, R247, UR6, R3, P6, P5 ;  /* 0x00000006f70b7c10 */ /* 0x000fe4000b7ea403 */
[C---:B--2---:R-:W-:Y:S02]  /*4e30*/  IADD3 R4, P1, R5.reuse, R238, RZ ;  /* 0x000000ee05047210 */ /* 0x044fe40007f3e0ff */
[----:B------:R-:W1:Y:S02]  /*4e40*/  S2R R238, SR_TID.X ;  /* 0x0000000000ee7919 */ /* 0x000e640000002100 */
[----:B---3--:R-:W-:Y:S02]  /*4e50*/  LEA.HI.X.SX32 R7, R5, R153, 0x1, P1 ;  /* 0x0000009905077211 */ /* 0x008fe400008f0eff */
[----:B------:R-:W-:Y:S02]  /*4e60*/  LOP3.LUT P1, RZ, R244, 0x1, RZ, 0xc0, !PT ;  /* 0x00000001f4ff7812 */ /* 0x000fe4000782c0ff */
[C---:B------:R-:W-:Y:S04]  /*4e70*/  LEA R8, P5, R4.reuse, c[0x0][0x280], 0x2 ;  /* 0x0000a00004087a11 */ /* 0x040fe800078a10ff */
[----:B------:R-:W-:Y:S02]  /*4e80*/  LEA.HI.X R9, R4, c[0x0][0x284], R7, 0x2, P5 ;  /* 0x0000a10004097a11 */ /* 0x000fe400028f1407 */
[----:B-1----:R-:W-:Y:S04]  /*4e90*/  SHF.R.S32.HI R153, RZ, 0x1f, R238 ;  /* 0x0000001fff997819 */ /* 0x002fe800000114ee */
[----:B------:R-:W-:Y:S04]  /*4ea0*/  LEA.HI R153, R153, R238, RZ, 0x3 ;  /* 0x000000ee99997211 */ /* 0x000fe800078f18ff */
[----:B------:R-:W-:Y:S04]  /*4eb0*/  SHF.R.S32.HI R153, RZ, 0x3, R153 ;  /* 0x00000003ff997819 */ /* 0x000fe80000011499 */
[----:B------:R-:W-:Y:S02]  /*4ec0*/  IADD3 R2, -R153, R242, -R5 ;  /* 0x000000f299027210 */ /* 0x000fe40007ffe905 */
[----:B------:R-:W1:Y:S01]  /*4ed0*/  S2R R153, SR_TID.X ;  /* 0x0000000000997919 */ /* 0x000e620000002100 */
[----:B------:R-:W-:Y:S02]  /*4ee0*/  IADD3 R5, P6, R6, R248, RZ ;  /* 0x000000f806057210 */ /* 0x000fe40007fde0ff */
[C---:B------:R-:W-:Y:S02]  /*4ef0*/  ISETP.LT.OR P5, PT, R2.reuse, 0x1, !P1 ;  /* 0x000000010200780c */ /* 0x040fe40004fa1670 */
[----:B------:R-:W-:Y:S01]  /*4f00*/  ISETP.LT.OR P1, PT, R2, 0x21, !P1 ;  /* 0x000000210200780c */ /* 0x000fe20004f21670 */
[----:B------:R-:W-:Y:S01]  /*4f10*/  IMAD.X R3, R3, 0x1, R247, P6 ;  /* 0x0000000103037824 */ /* 0x000fe200030e06f7 */
[C---:B------:R-:W-:Y:S04]  /*4f20*/  LEA R6, P6, R5.reuse, c[0x0][0x1f0], 0x1 ;  /* 0x00007c0005067a11 */ /* 0x040fe800078c08ff */
        /* <DEDUP_REMOVED lines=15> */
.L_x_1003:
[-C--:B-1234-:R-:W-:Y:S01]  /*5020*/  HMMA.16816.F32.BF16 R4, R80, R16.reuse, RZ ;  /* 0x000000105004723c */ /* 0x09efe200000418ff */
[----:B------:R-:W2:Y:S01]  /*5030*/  LDL.64 R238, [R1+0x20] ;  /* 0x0000200001ee7983 */ /* 0x000ea20000100a00 */
[----:B------:R-:W-:Y:S02]  /*5040*/  UIADD3 UR9, UR4, 0x1, URZ ;  /* 0x0000000104097890 */ /* 0x000fe4000fffe03f */
[----:B------:R-:W-:Y:S01]  /*5050*/  UISETP.GE.AND UP1, UPT, UR4, 0x1, UPT ;  /* 0x000000010400788c */ /* 0x000fe2000bf26270 */
[----:B------:R-:W3:Y:S01]  /*5060*/  LDL R2, [R1+0x4] ;  /* 0x0000040001027983 */ /* 0x000ee20000100800 */
[----:B------:R-:W-:Y:S02]  /*5070*/  UIADD3 UR8, UR13, 0x1, URZ ;  /* 0x000000010d087890 */ /* 0x000fe4000fffe03f */
[C---:B------:R-:W-:Y:S01]  /*5080*/  HMMA.16816.F32.BF16 R8, R132.reuse, R16, RZ ;  /* 0x000000108408723c */ /* 0x040fe200000418ff */
[----:B------:R-:W4:Y:S01]  /*5090*/  LDL R153, [R1+0x28] ;  /* 0x0000280001997983 */ /* 0x000f220000100800 */
[----:B------:R-:W-:Y:S03]  /*50a0*/  UISETP.GE.AND UP0, UPT, UR13, 0x1, UPT ;  /* 0x000000010d00788c */ /* 0x000fe6000bf06270 */
[----:B------:R-:W-:Y:S01]  /*50b0*/  LDSM.16.M88.4 R140, [R222+0x1800] ;  /* 0x00180000de8c783b */ /* 0x000fe20000000200 */
[----:B------:R-:W-:Y:S02]  /*50c0*/  USEL UR13, UR8, URZ, !UP0 ;  /* 0x0000003f080d7287 */ /* 0x000fe4000c000000 */
        /* <DEDUP_REMOVED lines=52> */
[----:B------:R5:W3:Y:S07]  /*5410*/  LDSM.16.MT88.4 R144, [R0+0x5880] ;  /* 0x005880000090783b */ /* 0x000aee0000004200 */
[----:B------:R-:W-:Y:S01]  /*5420*/  HMMA.16816.F32.BF16 R80, R132, R166, R80 ;  /* 0x000000a68450723c */ /* 0x000fe20000041850 */
[----:B------:R-:W-:Y:S07]  /*5430*/  LDSM.16.MT88.4 R132, [R206+0x17880] ;  /* 0x01788000ce84783b */ /* 0x000fee0000004200 */
[-C--:B-1----:R-:W-:Y:S05]  /*5440*/  HMMA.16816.F32.BF16 R4, R140, R136.reuse, R4 ;  /* 0x000000888c04723c */ /* 0x082fea0000041804 */
[----:B-----5:R-:W-:Y:S03]  /*5450*/  IMAD.SHL.U32 R0, R237, 0x2000, RZ ;  /* 0x00002000ed007824 */ /* 0x020fe600078e00ff */
[C---:B------:R-:W-:Y:S04]  /*5460*/  HMMA.16816.F32.BF16 R8, R148.reuse, R136, R8 ;  /* 0x000000889408723c */ /* 0x040fe80000041808 */
[C---:B--2---:R-:W-:Y:S02]  /*5470*/  IADD3 R3, P1, R0.reuse, R238, RZ ;  /* 0x000000ee00037210 */ /* 0x044fe40007f3e0ff */
[----:B------:R-:W-:Y:S02]  /*5480*/  MOV R237, R152 ;  /* 0x0000009800ed7202 */ /* 0x000fe40000000f00 */
[-C--:B------:R-:W-:Y:S04]  /*5490*/  HMMA.16816.F32.BF16 R12, R148, R138.reuse, R12 ;  /* 0x0000008a940c723c */ /* 0x080fe8000004180c */
[----:B----4-:R-:W-:Y:S01]  /*54a0*/  LEA.HI.X.SX32 R0, R0, R153, 0x1, P1 ;  /* 0x0000009900007211 */ /* 0x010fe200008f0eff */
[----:B---3--:R-:W-:Y:S01]  /*54b0*/  IMAD.MOV.U32 R153, RZ, RZ, R2 ;  /* 0x000000ffff997224 */ /* 0x008fe200078e0002 */
[C---:B------:R-:W-:Y:S02]  /*54c0*/  LEA R2, P1, R3.reuse, c[0x0][0x220], 0x2 ;  /* 0x0000880003027a11 */ /* 0x040fe400078210ff */
[C---:B------:R-:W-:Y:S04]  /*54d0*/  HMMA.16816.F32.BF16 R16, R140.reuse, R138, R16 ;  /* 0x0000008a8c10723c */ /* 0x040fe80000041810 */
[----:B------:R-:W-:Y:S01]  /*54e0*/  LEA.HI.X R3, R3, c[0x0][0x224], R0, 0x2, P1 ;  /* 0x0000890003037a11 */ /* 0x000fe200008f1400 */
[----:B------:R-:W-:Y:S01]  /*54f0*/  IMAD.U32 R0, RZ, RZ, UR4 ;  /* 0x00000004ff007e24 */ /* 0x000fe2000f8e00ff */
[----:B------:R-:W-:Y:S01]  /*5500*/  ISETP.GE.AND P1, PT, R152, R153, PT ;  /* 0x000000999800720c */ /* 0x000fe20003f26270 */
[----:B------:R-:W-:Y:S01]  /*5510*/  USEL UR4, UR9, URZ, !UP1 ;  /* 0x0000003f09047287 */ /* 0x000fe2000c800000 */
[-C--:B------:R-:W-:Y:S01]  /*5520*/  HMMA.16816.F32.BF16 R20, R140, R144.reuse, R20 ;  /* 0x000000908c14723c */ /* 0x080fe20000041814 */
[----:B------:R-:W-:Y:S03]  /*5530*/  RED.E.ADD.F32.FTZ.RN.STRONG.GPU [R2.64], R4 ;  /* 0x000000040200798e */ /* 0x000fe6000c10e78a */
[----:B------:R-:W-:Y:S01]  /*5540*/  LEA R0, R0, R229, 0xd ;  /* 0x000000e500007211 */ /* 0x000fe200078e68ff */
[----:B------:R-:W-:Y:S03]  /*5550*/  RED.E.ADD.F32.FTZ.RN.STRONG.GPU [R2.64+0x400], R5 ;  /* 0x000400050200798e */ /* 0x000fe6000c10e78a */
[C---:B------:R-:W-:Y:S01]  /*5560*/  HMMA.16816.F32.BF16 R24, R148.reuse, R144, R24 ;  /* 0x000000909418723c */ /* 0x040fe20000041818 */
[----:B------:R-:W-:Y:S03]  /*5570*/  RED.E.ADD.F32.FTZ.RN.STRONG.GPU [R2.64+0x800], R6 ;  /* 0x000800060200798e */ /* 0x000fe6000c10e78a */
[----:B------:R-:W-:Y:S01]  /*5580*/  IMAD.SHL.U32 R0, R0, 0x2, RZ ;  /* 0x0000000200007824 */ /* 0x000fe200078e00ff */
[----:B------:R-:W-:Y:S03]  /*5590*/  RED.E.ADD.F32.FTZ.RN.STRONG.GPU [R2.64+0xc00], R7 ;  /* 0x000c00070200798e */ /* 0x000fe6000c10e78a */
[-C--:B------:R-:W-:Y:S01]  /*55a0*/  HMMA.16816.F32.BF16 R28, R148, R146.reuse, R28 ;  /* 0x00000092941c723c */ /* 0x080fe2000004181c */
[----:B------:R-:W-:Y:S04]  /*55b0*/  RED.E.ADD.F32.FTZ.RN.STRONG.GPU [R2.64+0x1000], R8 ;  /* 0x001000080200798e */ /* 0x000fe8000c10e78a */
        /* <DEDUP_REMOVED lines=145> */
.L_x_1001:
[----:B------:R-:W-:Y:S05]  /*5ed0*/  @P1 EXIT ;  /* 0x000000000000194d */ /* 0x000fea0003800000 */
[----:B------:R-:W2:Y:S04]  /*5ee0*/  LDL R4, [R1+0x34] ;  /* 0x0000340001047983 */ /* 0x000ea80000100800 */
[----:B------:R-:W3:Y:S04]  /*5ef0*/  LDL.LU R9, [R1+0x2c] ;  /* 0x00002c0001097983 */ /* 0x000ee80000300800 */
[----:B------:R-:W4:Y:S01]  /*5f00*/  LDL.LU R8, [R1+0x30] ;  /* 0x0000300001087983 */ /* 0x000f220000300800 */
[----:B------:R-:W-:-:S04]  /*5f10*/  ISETP.NE.U32.AND P1, PT, RZ, c[0x0][0x360], PT ;  /* 0x0000d800ff007a0c */ /* 0x000fc80003f25070 */
[----:B------:R-:W-:-:S13]  /*5f20*/  ISETP.NE.AND.EX P1, PT, RZ, c[0x0][0x364], PT, P1 ;  /* 0x0000d900ff007a0c */ /* 0x000fda0003f25310 */
[----:B------:R-:W-:-:S04]  /*5f30*/  @P1 IMAD.MOV.U32 R2, RZ, RZ, 0x4 ;  /* 0x00000004ff021424 */ /* 0x000fc800078e00ff */
[----:B----4-:R-:W-:-:S06]  /*5f40*/  @P1 IMAD.WIDE R2, R8, R2, c[0x0][0x360] ;  /* 0x0000d80008021625 */ /* 0x010fcc00078e0202 */
[----:B------:R2:W4:Y:S01]  /*5f50*/  @P1 LDG.E R3, [R2.64] ;  /* 0x0000000a02031981 */ /* 0x000522000c1e1900 */
[----:B------:R-:W-:Y:S01]  /*5f60*/  IMAD.MOV.U32 R0, RZ, RZ, c[0x0][0x338] ;  /* 0x0000ce00ff007624 */ /* 0x000fe200078e00ff */
[----:B------:R-:W-:Y:S01]  /*5f70*/  SHF.R.S32.HI R16, RZ, 0x1f, R8 ;  /* 0x0000001fff107819 */ /* 0x000fe20000011408 */
[----:B---3--:R-:W-:Y:S01]  /*5f80*/  IMAD.MOV.U32 R7, RZ, RZ, R9 ;  /* 0x000000ffff077224 */ /* 0x008fe200078e0009 */
[----:B-1----:R-:W1:Y:S01]  /*5f90*/  S2R R5, SR_TID.X ;  /* 0x0000000000057919 */ /* 0x002e620000002100 */
[----:B------:R-:W-:Y:S03]  /*5fa0*/  BSSY B0, `(.L_x_1005) ;  /* 0x0000023000007945 */ /* 0x000fe60003800000 */
[----:B------:R-:W-:Y:S01]  /*5fb0*/  BAR.SYNC.DEFER_BLOCKING 0x1, 0x100 ;  /* 0x0044000000007b1d */ /* 0x000fe20000010000 */
[----:B------:R-:W-:Y:S01]  /*5fc0*/  ISETP.NE.AND P0, PT, R0, 0x1, PT ;  /* 0x000000010000780c */ /* 0x000fe20003f05270 */
[----:B------:R-:W-:Y:S01]  /*5fd0*/  IMAD R0, R8, c[0x0][0x2f4], RZ ;  /* 0x0000bd0008007a24 */ /* 0x000fe200078e02ff */
[----:B------:R-:W-:-:S02]  /*5fe0*/  SEL R16, R16, RZ, !P1 ;  /* 0x000000ff10107207 */ /* 0x000fc40004800000 */
[----:B------:R-:W-:Y:S01]  /*5ff0*/  SEL R12, R8, RZ, !P1 ;  /* 0x000000ff080c7207 */ /* 0x000fe20004800000 */
[----:B--2---:R-:W-:-:S08]  /*6000*/  IMAD R2, R4, c[0x0][0x358], RZ ;  /* 0x0000d60004027a24 */ /* 0x004fd000078e02ff */
[----:B------:R-:W-:-:S04]  /*6010*/  @P0 IMAD.HI.U32 R4, R9, c[0x0][0x33c], RZ ;  /* 0x0000cf0009040a27 */ /* 0x000fc800078e00ff */
[----:B------:R-:W-:Y:S01]  /*6020*/  IMAD R2, R2, c[0x0][0x2f4], RZ ;  /* 0x0000bd0002027a24 */ /* 0x000fe200078e02ff */
[----:B------:R-:W-:Y:S02]  /*6030*/  @P0 SHF.R.U32.HI R7, RZ, c[0x0][0x340], R4 ;  /* 0x0000d000ff070a19 */ /* 0x000fe40000011604 */
[----:B------:R-:W-:Y:S02]  /*6040*/  SHF.R.S32.HI R4, RZ, 0x1f, R0 ;  /* 0x0000001fff047819 */ /* 0x000fe40000011400 */
[--C-:B------:R-:W-:Y:S01]  /*6050*/  IADD3 R0, P2, P0, R2, R0, R7.reuse ;  /* 0x0000000002007210 */ /* 0x100fe2000785e007 */
[--C-:B------:R-:W-:Y:S01]  /*6060*/  IMAD.MOV R6, RZ, RZ, -R7.reuse ;  /* 0x000000ffff067224 */ /* 0x100fe200078e0a07 */
[----:B------:R-:W-:Y:S02]  /*6070*/  SHF.R.S32.HI R15, RZ, 0x1f, R2 ;  /* 0x0000001fff0f7819 */ /* 0x000fe40000011402 */
[----:B------:R-:W-:Y:S01]  /*6080*/  SHF.R.S32.HI R13, RZ, 0x1f, R7 ;  /* 0x0000001fff0d7819 */ /* 0x000fe20000011407 */
[----:B------:R-:W-:-:S02]  /*6090*/  IMAD.SHL.U32 R14, R0, 0x4, RZ ;  /* 0x00000004000e7824 */ /* 0x000fc400078e00ff */
[----:B------:R-:W-:Y:S01]  /*60a0*/  IMAD R6, R6, c[0x0][0x338], R9 ;  /* 0x0000ce0006067a24 */ /* 0x000fe200078e0209 */
[----:B------:R-:W-:Y:S02]  /*60b0*/  IADD3.X R15, R15, R4, R13, P2, P0 ;  /* 0x000000040f0f7210 */ /* 0x000fe400017e040d */
[----:B-1----:R-:W-:Y:S02]  /*60c0*/  ISETP.NE.AND P2, PT, R5, RZ, PT ;  /* 0x000000ff0500720c */ /* 0x002fe40003f45270 */
        /* <DEDUP_REMOVED lines=11> */
.L_x_1007:
[----:B------:R-:W2:Y:S01]  /*6180*/  LDG.E.STRONG.GPU R0, [R4.64] ;  /* 0x0000000a04007981 */ /* 0x000ea2000c1ef900 */
[----:B------:R-:W-:Y:S01]  /*6190*/  YIELD ;  /* 0x0000000000007946 */ /* 0x000fe20003800000 */
[----:B--2---:R-:W-:Y:S01]  /*61a0*/  ISETP.NE.AND P0, PT, R0, R6, PT ;  /* 0x000000060000720c */ /* 0x004fe20003f05270 */
[----:B------:R-:W-:-:S12]  /*61b0*/  CCTL.IVALL ;  /* 0x00000000ff00798f */ /* 0x000fd80002000000 */
[----:B------:R-:W-:Y:S05]  /*61c0*/  @P0 BRA `(.L_x_1007) ;  /* 0xffffffb000000947 */ /* 0x000fea000383ffff */
.L_x_1006:
[----:B------:R-:W-:Y:S05]  /*61d0*/  BSYNC B0 ;  /* 0x0000000000007941 */ /* 0x000fea0003800000 */
.L_x_1005:
[----:B------:R-:W-:Y:S01]  /*61e0*/  MOV R17, 0xffffffff ;  /* 0xffffffff00117802 */ /* 0x000fe20000000f00 */
[----:B------:R-:W-:Y:S05]  /*61f0*/  BRA.CONV ~URZ, `(.L_x_1008) ;  /* 0x000000237f007947 */ /* 0x000fea000b800000 */
[----:B------:R-:W-:Y:S02]  /*6200*/  MOV R8, 0x6220 ;  /* 0x0000622000087802 */ /* 0x000fe40000000f00 */
[----:B------:R-:W-:Y:S05]  /*6210*/  CALL.REL.NOINC `($__internal_5_$__cuda_sm70_warpsync) ;  /* 0x00000ab000007944 */ /* 0x000fea0003c00000 */
.L_x_1008:
[----:B------:R-:W2:Y:S04]  /*6220*/  LDL.LU R0, [R1+0x34] ;  /* 0x0000340001007983 */ /* 0x000ea80000300800 */
[----:B------:R-:W1:Y:S02]  /*6230*/  S2R R9, SR_TID.X ;  /* 0x0000000000097919 */ /* 0x000e640000002100 */
[----:B-1----:R-:W-:Y:S01]  /*6240*/  SHF.R.S32.HI R8, RZ, 0x1f, R9 ;  /* 0x0000001fff087819 */ /* 0x002fe20000011409 */
[----:B------:R-:W-:-:S06]  /*6250*/  NOP ;  /* 0x0000000000007918 */ /* 0x000fcc0000000000 */
[----:B--2---:R-:W-:-:S05]  /*6260*/  IMAD R0, R0, 0x3000, RZ ;  /* 0x0000300000007824 */ /* 0x004fca00078e02ff */
[----:B------:R-:W-:Y:S02]  /*6270*/  IADD3 R10, P1, P0, R2, R0, R9 ;  /* 0x00000000020a7210 */ /* 0x000fe4000783e009 */
[----:B------:R-:W-:Y:S01]  /*6280*/  SHF.R.S32.HI R2, RZ, 0x1f, R0 ;  /* 0x0000001fff027819 */ /* 0x000fe20000011400 */
[----:B------:R-:W-:-:S03]  /*6290*/  IMAD R0, R13, c[0x0][0x328], RZ ;  /* 0x0000ca000d007a24 */ /* 0x000fc600078e02ff */
[----:B------:R-:W-:Y:S01]  /*62a0*/  IADD3.X R11, R3, R2, R8, P1, P0 ;  /* 0x00000002030b7210 */ /* 0x000fe20000fe0408 */
        /* <DEDUP_REMOVED lines=59> */
[----:B-1----:R-:W-:Y:S05]  /*6660*/  CALL.REL.NOINC `($__internal_5_$__cuda_sm70_warpsync) ;  /* 0x0000066000007944 */ /* 0x002fea0003c00000 */
.L_x_1009:
        /* <DEDUP_REMOVED lines=12> */
.L_x_1011:
[----:B------:R-:W-:Y:S05]  /*6730*/  BSYNC B0 ;  /* 0x0000000000007941 */ /* 0x000fea0003800000 */
.L_x_1010:
[----:B--2---:R-:W-:Y:S01]  /*6740*/  IADD3 R4, P0, R14, c[0x0][0x348], RZ ;  /* 0x0000d2000e047a10 */ /* 0x004fe20007f1e0ff */
[----:B------:R-:W-:Y:S03]  /*6750*/  BSSY B0, `(.L_x_1012) ;  /* 0x0000008000007945 */ /* 0x000fe60003800000 */
[----:B------:R-:W-:Y:S01]  /*6760*/  IADD3.X R5, R15, c[0x0][0x34c], RZ, P0, !PT ;  /* 0x0000d3000f057a10 */ /* 0x000fe200007fe4ff */
[----:B------:R-:W-:Y:S05]  /*6770*/  @P2 BRA `(.L_x_1013) ;  /* 0x0000005000002947 */ /* 0x000fea0003800000 */
.L_x_1014:
[----:B------:R-:W2:Y:S01]  /*6780*/  LDG.E.STRONG.GPU R0, [R4.64] ;  /* 0x0000000a04007981 */ /* 0x000ea2000c1ef900 */
[----:B------:R-:W-:Y:S01]  /*6790*/  YIELD ;  /* 0x0000000000007946 */ /* 0x000fe20003800000 */
[----:B--2---:R-:W-:Y:S01]  /*67a0*/  ISETP.NE.AND P0, PT, R0, R6, PT ;  /* 0x000000060000720c */ /* 0x004fe20003f05270 */
[----:B------:R-:W-:-:S12]  /*67b0*/  CCTL.IVALL ;  /* 0x00000000ff00798f */ /* 0x000fd80002000000 */
[----:B------:R-:W-:Y:S05]  /*67c0*/  @P0 BRA `(.L_x_1014) ;  /* 0xffffffb000000947 */ /* 0x000fea000383ffff */
.L_x_1013:
[----:B------:R-:W-:Y:S05]  /*67d0*/  BSYNC B0 ;  /* 0x0000000000007941 */ /* 0x000fea0003800000 */
.L_x_1012:
[----:B------:R-:W-:Y:S05]  /*67e0*/  BRA.CONV ~URZ, `(.L_x_1015) ;  /* 0x000000237f007947 */ /* 0x000fea000b800000 */
[----:B------:R-:W-:Y:S02]  /*67f0*/  MOV R8, 0x6810 ;  /* 0x0000681000087802 */ /* 0x000fe40000000f00 */
[----:B-1----:R-:W-:Y:S05]  /*6800*/  CALL.REL.NOINC `($__internal_5_$__cuda_sm70_warpsync) ;  /* 0x000004c000007944 */ /* 0x002fea0003c00000 */
.L_x_1015:
        /* <DEDUP_REMOVED lines=64> */
.L_x_1016:
        /* <DEDUP_REMOVED lines=12> */
        .weak           $__internal_5_$__cuda_sm70_warpsync
        .type           $__internal_5_$__cuda_sm70_warpsync,@function
        .size           $__internal_5_$__cuda_sm70_warpsync,(.L_x_2314 - $__internal_5_$__cuda_sm70_warpsync)
$__internal_5_$__cuda_sm70_warpsync:
[----:B------:R-:W-:Y:S01]  /*6cd0*/  MOV R9, 0x0 ;  /* 0x0000000000097802 */ /* 0x000fe20000000f00 */
[----:B------:R-:W-:Y:S04]  /*6ce0*/  WARPSYNC R17 ;  /* 0x0000001100007348 */ /* 0x000fe80003800000 */
[----:B------:R-:W-:Y:S05]  /*6cf0*/  RET.REL.NODEC R8 `(_ZN7cutlass13device_kernelIN5flash19enable_sm80_to_sm89INS1_16FlashAttnBwdSm80INS1_25CollectiveMainloopBwdSm80ILi2ELi1EN4cute5tupleIJNS5_1CILi64EEENS7_ILi96EEENS7_ILi128EEEEEENS_10bfloat16_tEfNS_4arch4Sm80ELb1ELb0ELb0ELb1ELb1ELb0ELb0ELb0ELi2ELi2ELi2ELi2ELb1EEENS1_24CollectiveEpilogueBwdGQAISB_fSE_Li256ELb1ELb1EEENS1_25SingleTileBwdLPTSchedulerILb1ELi96ELb1EEEEEEEEEvNT_6ParamsE) ;  /* 0xffff930008007950 */ /* 0x000fea0003c3ffff */
.L_x_1017:
        /* <DEDUP_REMOVED lines=16> */
.L_x_2314:


//--------------------- .text._ZN7cutlass13device_kernelIN5flash19enable_sm80_to_sm89INS1_16FlashAttnBwdSm80INS1_25CollectiveMainloopBwdSm80ILi2ELi2EN4cute5tupleIJNS5_1CILi64EEENS7_ILi128EEES9_EEENS_10bfloat16_tEfNS_4arch4Sm80ELb0ELb0ELb0ELb0ELb0ELb0ELb0ELb0ELi2ELi2ELi2ELi2ELb0EEENS1_21CollectiveEpilogueBwdISA_SB_SD_Li256ELb0ELb0ELi4EEENS1_19SingleTileSchedulerILb0ELb0ELb0ELi128EEEEEEEEEvNT_6ParamsE --------------------------
	.section	.text._ZN7cutlass13device_kernelIN5flash19enable_sm80_to_sm89INS1_16FlashAttnBwdSm80INS1_25CollectiveMainloopBwdSm80ILi2ELi2EN4cute5tupleIJNS5_1CILi64EEENS7_ILi128EEES9_EEENS_10bfloat16_tEfNS_4arch4Sm80ELb0ELb0ELb0ELb0ELb0ELb0ELb0ELb0ELi2ELi2ELi2ELi2ELb0EEENS1_21CollectiveEpilogueBwdISA_SB_SD_Li256ELb0ELb0ELi4EEENS1_19SingleTileSchedulerILb0ELb0ELb0ELi128EEEEEEEEEvNT_6ParamsE,"ax",@progbits
	.sectioninfo	@"SHI_REGISTERS=255"
	.align	128
.text._ZN7cutlass13device_kernelIN5flash19enable_sm80_to_sm89INS1_16FlashAttnBwdSm80INS1_25CollectiveMainloopBwdSm80ILi2ELi2EN4cute5tupleIJNS5_1CILi64EEENS7_ILi128EEES9_EEENS_10bfloat16_tEfNS_4arch4Sm80ELb0ELb0ELb0ELb0ELb0ELb0ELb0ELb0ELi2ELi2ELi2ELi2ELb0EEENS1_21CollectiveEpilogueBwdISA_SB_SD_Li256ELb0ELb0ELi4EEENS1_19SingleTileSchedulerILb0ELb0ELb0ELi128EEEEEEEEEvNT_6ParamsE:
        .type           _ZN7cutlass13device_kernelIN5flash19enable_sm80_to_sm89INS1_16FlashAttnBwdSm80INS1_25CollectiveMainloopBwdSm80ILi2ELi2EN4cute5tupleIJNS5_1CILi64EEENS7_ILi128EEES9_EEENS_10bfloat16_tEfNS_4arch4Sm80ELb0ELb0ELb0ELb0ELb0ELb0ELb0ELb0ELi2ELi2ELi2ELi2ELb0EEENS1_21CollectiveEpilogueBwdISA_SB_SD_Li256ELb0ELb0ELi4EEENS1_19SingleTileSchedulerILb0ELb0ELb0ELi128EEEEEEEEEvNT_6ParamsE,@function
        .size           _ZN7cutlass13device_kernelIN5flash19enable_sm80_to_sm89INS1_16FlashAttnBwdSm80INS1_25CollectiveMainloopBwdSm80ILi2ELi2EN4cute5tupleIJNS5_1CILi64EEENS7_ILi128EEES9_EEENS_10bfloat16_tEfNS_4arch4Sm80ELb0ELb0ELb0ELb0ELb0ELb0ELb0ELb0ELi2ELi2ELi2ELi2ELb0EEENS1_21CollectiveEpilogueBwdISA_SB_SD_Li256ELb0ELb0ELi4EEENS1_19SingleTileSchedulerILb0ELb0ELb0ELi128EEEEEEEEEvNT_6ParamsE,(.L_x_2316 - _ZN7cutlass13device_kernelIN5flash19enable_sm80_to_sm89INS1_16FlashAttnBwdSm80INS1_25CollectiveMainloopBwdSm80ILi2ELi2EN4cute5tupleIJNS5_1CILi64EEENS7_ILi128EEES9_EEENS_10bfloat16_tEfNS_4arch4Sm80ELb0ELb0ELb0ELb0ELb0ELb0ELb0ELb0ELi2ELi2ELi2ELi2ELb0EEENS1_21CollectiveEpilogueBwdISA_SB_SD_Li256ELb0ELb0ELi4EEENS1_19SingleTileSchedulerILb0ELb0ELb0ELi128EEEEEEEEEvNT_6ParamsE)
        .other          _ZN7cutlass13device_kernelIN5flash19enable_sm80_to_sm89INS1_16FlashAttnBwdSm80INS1_25CollectiveMainloopBwdSm80ILi2ELi2EN4cute5tupleIJNS5_1CILi64EEENS7_ILi128EEES9_EEENS_10bfloat16_tEfNS_4arch4Sm80ELb0ELb0ELb0ELb0ELb0ELb0ELb0ELb0ELi2ELi2ELi2ELi2ELb0EEENS1_21CollectiveEpilogueBwdISA_SB_SD_Li256ELb0ELb0ELi4EEENS1_19SingleTileSchedulerILb0ELb0ELb0ELi128EEEEEEEEEvNT_6ParamsE,@"STO_CUDA_ENTRY STV_DEFAULT"
_ZN7cutlass13device_kernelIN5flash19enable_sm80_to_sm89INS1_16FlashAttnBwdSm80INS1_25CollectiveMainloopBwdSm80ILi2ELi2EN4cute5tupleIJNS5_1CILi64EEENS7_ILi128EEES9_EEENS_10bfloat16_tEfNS_4arch4Sm80ELb0ELb0ELb0ELb0ELb0ELb0ELb0ELb0ELi2ELi2ELi2ELi2ELb0EEENS1_21CollectiveEpilogueBwdISA_SB_SD_Li256ELb0ELb0ELi4EEENS1_19SingleTileSchedulerILb0ELb0ELb0ELi128EEEEEEEEEvNT_6ParamsE:
[----:B------:R-:W-:Y:S02]  /*0000*/  MOV R1, c[0x0][0x28] ;  /* 0x00000a0000017a02 */ /* 0x000fe40000000f00 */
[----:B------:R-:W1:Y:S02]  /*0010*/  S2UR UR17, SR_CTAID.Z ;  /* 0x00000000001179c3 */ /* 0x000e640000002700 */
[----:B-1----:R-:W-:-:S13]  /*0020*/  ISETP.LE.AND P0, PT, RZ, UR17, PT ;  /* 0x00000011ff007c0c */ /* 0x002fda000bf03270 */
[----:B------:R-:W-:Y:S05]  /*0030*/  @!P0 EXIT ;  /* 0x000000000000894d */ /* 0x000fea0003800000 */
[----:B------:R-:W1:Y:S01]  /*0040*/  S2UR UR9, SR_CTAID.Y ;  /* 0x00000000000979c3 */ /* 0x000e620000002600 */
[----:B------:R-:W2:Y:S01]  /*0050*/  S2R R234, SR_TID.X ;  /* 0x0000000000ea7919 */ /* 0x000ea20000002100 */
[----:B------:R-:W-:Y:S01]  /*0060*/  ULDC.64 UR4, c[0x0][0x248] ;  /* 0x0000920000047ab9 */ /* 0x000fe20000000a00 */
[----:B------:R-:W-:Y:S01]  /*0070*/  IMAD.MOV.U32 R4, RZ, RZ, -0x80 ;  /* 0xffffff80ff047424 */ /* 0x000fe200078e00ff */
[----:B------:R-:W-:Y:S01]  /*0080*/  UISETP.NE.AND UP0, UPT, UR4, 0x1, UPT ;  /* 0x000000010400788c */ /* 0x000fe2000bf05270 */
[----:B------:R-:W3:Y:S01]  /*0090*/  S2R R22, SR_CTAID.X ;  /* 0x0000000000167919 */ /* 0x000ee20000002500 */
[----:B------:R-:W-:Y:S02]  /*00a0*/  USHF.R.S32.HI UR15, URZ, 0x1f, UR17 ;  /* 0x0000001f3f0f7899 */ /* 0x000fe40008011411 */
[----:B------:R-:W-:Y:S02]  /*00b0*/  ULDC UR4, c[0x0][0x250] ;  /* 0x0000940000047ab9 */ /* 0x000fe40000000800 */
[----:B------:R-:W-:-:S02]  /*00c0*/  ULDC.64 UR22, c[0x0][0x118] ;  /* 0x0000460000167ab9 */ /* 0x000fc40000000a00 */
[----:B------:R-:W-:Y:S02]  /*00d0*/  ULDC.64 UR12, c[0x0][0x178] ;  /* 0x00005e00000c7ab9 */ /* 0x000fe40000000a00 */
[----:B------:R-:W-:Y:S02]  /*00e0*/  USHF.L.U32 UR14, UR12, 0x6, URZ ;  /* 0x000000060c0e7899 */ /* 0x000fe4000800063f */
[----:B-1----:R-:W-:Y:S01]  /*00f0*/  UIMAD.WIDE.U32 UR10, UR9, UR5, URZ ;  /* 0x00000005090a72a5 */ /* 0x002fe2000f8e003f */
[----:B--2---:R-:W-:Y:S01]  /*0100*/  SHF.R.S32.HI R2, RZ, 0x1f, R234 ;  /* 0x0000001fff027819 */ /* 0x004fe200000114ea */
[----:B------:R-:W-:Y:S01]  /*0110*/  UMOV UR6, UR9 ;  /* 0x0000000900067c82 */ /* 0x000fe20008000000 */
[----:B------:R-:W-:Y:S01]  /*0120*/  IMAD.U32 R3, RZ, RZ, UR9 ;  /* 0x00000009ff037e24 */ /* 0x000fe2000f8e00ff */
[----:B------:R-:W-:Y:S01]  /*0130*/  @UP0 USHF.R.U32.HI UR6, URZ, UR4, UR11 ;  /* 0x000000043f060299 */ /* 0x000fe2000801160b */
[CC--:B------:R-:W-:Y:S01]  /*0140*/  LEA.HI R9, R2.reuse, R234.reuse, RZ, 0x3 ;  /* 0x000000ea02097211 */ /* 0x0c0fe200078f18ff */
[----:B------:R-:W-:Y:S01]  /*0150*/  USHF.R.S32.HI UR24, URZ, 0x1f, UR9 ;  /* 0x0000001f3f187899 */ /* 0x000fe20008011409 */
[----:B------:R-:W-:Y:S01]  /*0160*/  LEA.HI R8, R2, R234, RZ, 0x6 ;  /* 0x000000ea02087211 */ /* 0x000fe200078f30ff */
[----:B------:R-:W-:Y:S01]  /*0170*/  USHF.R.S32.HI UR7, URZ, 0x1f, UR6 ;  /* 0x0000001f3f077899 */ /* 0x000fe20008011406 */
[----:B------:R-:W-:Y:S01]  /*0180*/  SHF.R.S32.HI R240, RZ, 0x3, R9 ;  /* 0x00000003fff07819 */ /* 0x000fe20000011409 */
[----:B------:R-:W-:Y:S01]  /*0190*/  ULDC.64 UR4, c[0x0][0x1e0] ;  /* 0x0000780000047ab9 */ /* 0x000fe20000000a00 */
[----:B------:R-:W-:Y:S01]  /*01a0*/  LOP3.LUT R9, R9, 0xfffffff8, RZ, 0xc0, !PT ;  /* 0xfffffff809097812 */ /* 0x000fe200078ec0ff */
[----:B------:R-:W-:Y:S01]  /*01b0*/  UIMAD UR4, UR7, UR4, URZ ;  /* 0x00000004070472a4 */ /* 0x000fe2000f8e023f */
[----:B------:R-:W-:Y:S01]  /*01c0*/  SHF.R.S32.HI R241, RZ, 0x1f, R240 ;  /* 0x0000001ffff17819 */ /* 0x000fe200000114f0 */
[----:B------:R-:W-:Y:S01]  /*01d0*/  IMAD.SHL.U32 R10, R240, 0x40, RZ ;  /* 0x00000040f00a7824 */ /* 0x000fe200078e00ff */
[----:B------:R-:W-:Y:S01]  /*01e0*/  SHF.R.S32.HI R8, RZ, 0x6, R8 ;  /* 0x00000006ff087819 */ /* 0x000fe20000011408 */
[----:B------:R-:W-:Y:S01]  /*01f0*/  IMAD.IADD R9, R234, 0x1, -R9 ;  /* 0x00000001ea097824 */ /* 0x000fe200078e0a09 */
[----:B------:R-:W-:Y:S01]  /*0200*/  UIMAD UR8, UR6, UR5, UR4 ;  /* 0x00000005060872a4 */ /* 0x000fe2000f8e0204 */
[----:B------:R-:W-:Y:S01]  /*0210*/  IMAD.U32 R12, RZ, RZ, UR6 ;  /* 0x00000006ff0c7e24 */ /* 0x000fe2000f8e00ff */
[----:B------:R-:W-:Y:S01]  /*0220*/  LOP3.LUT R10, R10, 0x1c0, RZ, 0xc0, !PT ;  /* 0x000001c00a0a7812 */ /* 0x000fe200078ec0ff */
[----:B------:R-:W-:Y:S01]  /*0230*/  IMAD.SHL.U32 R18, R9, 0x8, RZ ;  /* 0x0000000809127824 */ /* 0x000fe200078e00ff */
[----:B------:R-:W-:Y:S01]  /*0240*/  ULDC.64 UR4, c[0x0][0x1b0] ;  /* 0x00006c0000047ab9 */ /* 0x000fe20000000a00 */
[C---:B------:R-:W-:Y:S01]  /*0250*/  IMAD R24, R241.reuse, c[0x0][0x208], RZ ;  /* 0x00008200f1187a24 */ /* 0x040fe200078e02ff */
[----:B------:R-:W-:Y:S01]  /*0260*/  UIMAD UR4, UR7, UR4, URZ ;  /* 0x00000004070472a4 */ /* 0x000fe2000f8e023f */
[----:B------:R-:W-:Y:S01]  /*0270*/  IMAD R26, R241, c[0x0][0x178], RZ ;  /* 0x00005e00f11a7a24 */ /* 0x000fe200078e02ff */
[--C-:B------:R-:W-:Y:S01]  /*0280*/  SHF.R.S32.HI R19, RZ, 0x1f, R18.reuse ;  /* 0x0000001fff137819 */ /* 0x100fe20000011412 */
[----:B------:R-:W-:Y:S01]  /*0290*/  IMAD.SHL.U32 R7, R8, 0x200, RZ ;  /* 0x0000020008077824 */ /* 0x000fe200078e00ff */
[----:B------:R-:W-:Y:S01]  /*02a0*/  UIMAD UR10, UR6, UR5, UR4 ;  /* 0x00000005060a72a4 */ /* 0x000fe2000f8e0204 */
[----:B------:R-:W-:Y:S01]  /*02b0*/  LOP3.LUT R0, R10, 0x38, R18, 0xf8, !PT ;  /* 0x000000380a007812 */ /* 0x000fe200078ef812 */
[----:B------:R-:W-:Y:S01]  /*02c0*/  IMAD R24, R240, c[0x0][0x20c], R24 ;  /* 0x00008300f0187a24 */ /* 0x000fe200078e0218 */
[----:B------:R-:W-:Y:S01]  /*02d0*/  ULDC.64 UR4, c[0x0][0x210] ;  /* 0x0000840000047ab9 */ /* 0x000fe20000000a00 */
[C---:B------:R-:W-:Y:S01]  /*02e0*/  IMAD.WIDE.U32 R14, R12.reuse, c[0x0][0x1e0], R18 ;  /* 0x000078000c0e7a25 */ /* 0x040fe200078e0012 */
[----:B------:R-:W-:Y:S01]  /*02f0*/  ULDC.64 UR6, c[0x0][0x180] ;  /* 0x0000600000067ab9 */ /* 0x000fe20000000a00 */
[----:B------:R-:W-:Y:S01]  /*0300*/  SHF.R.U32.HI R10, RZ, 0x3, R10 ;  /* 0x00000003ff0a7819 */ /* 0x000fe2000001160a */
[----:B------:R-:W-:Y:S01]  /*0310*/  UIMAD UR4, UR24, UR4, URZ ;  /* 0x00000004180472a4 */ /* 0x000fe2000f8e023f */
[----:B------:R-:W-:Y:S01]  /*0320*/  IMAD.WIDE.U32 R12, R12, c[0x0][0x1b0], R18 ;  /* 0x00006c000c0c7a25 */ /* 0x000fe200078e0012 */
[----:B------:R-:W-:Y:S01]  /*0330*/  UIMAD UR6, UR24, UR6, URZ ;  /* 0x00000006180672a4 */ /* 0x000fe2000f8e023f */
[----:B------:R-:W-:Y:S01]  /*0340*/  LOP3.LUT R10, R7, R0, R10, 0xf6, !PT ;  /* 0x00000000070a7212 */ /* 0x000fe200078ef60a */
[----:B------:R-:W-:Y:S01]  /*0350*/  UMOV UR11, 0x6 ;  /* 0x00000006000b7882 */ /* 0x000fe20000000000 */
[C---:B------:R-:W-:Y:S01]  /*0360*/  IMAD.WIDE.U32 R16, R240.reuse, c[0x0][0x208], R18 ;  /* 0x00008200f0107a25 */ /* 0x040fe200078e0012 */
[----:B------:R-:W-:Y:S01]  /*0370*/  IADD3 R13, R13, UR10, RZ ;  /* 0x0000000a0d0d7c10 */ /* 0x000fe2000fffe0ff */
[----:B------:R-:W-:Y:S01]  /*0380*/  UIMAD UR10, UR9, UR5, UR4 ;  /* 0x00000005090a72a4 */ /* 0x000fe2000f8e0204 */
[----:B------:R-:W-:Y:S01]  /*0390*/  IADD3 R15, R15, UR8, RZ ;  /* 0x000000080f0f7c10 */ /* 0x000fe2000fffe0ff */
[C---:B------:R-:W-:Y:S01]  /*03a0*/  IMAD R26, R240.reuse, c[0x0][0x17c], R26 ;  /* 0x00005f00f01a7a24 */ /* 0x040fe200078e021a */
[----:B------:R-:W-:Y:S01]  /*03b0*/  UIMAD UR8, UR9, UR7, UR6 ;  /* 0x00000007090872a4 */ /* 0x000fe2000f8e0206 */
[----:B------:R-:W-:Y:S01]  /*03c0*/  IMAD.WIDE.U32 R20, R240, c[0x0][0x178], R18 ;  /* 0x00005e00f0147a25 */ /* 0x000fe200078e0012 */
[----:B------:R-:W-:Y:S01]  /*03d0*/  ULDC.64 UR4, c[0x0][0x1b8] ;  /* 0x00006e0000047ab9 */ /* 0x000fe20000000a00 */
[C---:B------:R-:W-:Y:S01]  /*03e0*/  ISETP.GE.AND P6, PT, R18.reuse, c[0x0][0x1cc], PT ;  /* 0x0000730012007a0c */ /* 0x040fe20003fc6270 */
[----:B------:R-:W-:Y:S01]  /*03f0*/  ULDC.64 UR6, c[0x0][0x1e8] ;  /* 0x00007a0000067ab9 */ /* 0x000fe20000000a00 */
[----:B------:R-:W-:Y:S01]  /*0400*/  IMAD.IADD R25, R17, 0x1, R24 ;  /* 0x0000000111197824 */ /* 0x000fe200078e0218 */
[----:B------:R-:W-:Y:S01]  /*0410*/  UIMAD UR4, UR15, UR4, URZ ;  /* 0x000000040f0472a4 */ /* 0x000fe2000f8e023f */
[----:B------:R-:W-:Y:S01]  /*0420*/  IMAD.MOV.U32 R24, RZ, RZ, R16 ;  /* 0x000000ffff187224 */ /* 0x000fe200078e0010 */
[----:B------:R-:W-:Y:S01]  /*0430*/  UIMAD UR6, UR15, UR6, URZ ;  /* 0x000000060f0672a4 */ /* 0x000fe2000f8e023f */
[----:B------:R-:W-:Y:S01]  /*0440*/  IMAD.U32 R0, RZ, RZ, UR9 ;  /* 0x00000009ff007e24 */ /* 0x000fe2000f8e00ff */
[----:B------:R-:W-:Y:S01]  /*0450*/  IADD3 R11, R18, 0x40, RZ ;  /* 0x00000040120b7810 */ /* 0x000fe20007ffe0ff */
[----:B------:R-:W-:Y:S01]  /*0460*/  IMAD.IADD R27, R21, 0x1, R26 ;  /* 0x00000001151b7824 */ /* 0x000fe200078e021a */
[----:B------:R-:W-:Y:S01]  /*0470*/  UIMAD UR6, UR17, UR7, UR6 ;  /* 0x00000007110672a4 */ /* 0x000fe2000f8e0206 */
[----:B------:R-:W-:Y:S01]  /*0480*/  IMAD.MOV.U32 R26, RZ, RZ, R20 ;  /* 0x000000ffff1a7224 */ /* 0x000fe200078e0014 */
[----:B------:R-:W-:Y:S01]  /*0490*/  UIMAD UR7, UR17, UR5, UR4 ;  /* 0x00000005110772a4 */ /* 0x000fe2000f8e0204 */
[----:B------:R-:W-:Y:S01]  /*04a0*/  IMAD.WIDE.U32 R24, R0, c[0x0][0x210], R24 ;  /* 0x0000840000187a25 */ /* 0x000fe200078e0018 */
[----:B------:R-:W-:Y:S01]  /*04b0*/  ISETP.GE.AND P5, PT, R11, c[0x0][0x1cc], PT ;  /* 0x000073000b007a0c */ /* 0x000fe20003fa6270 */
[----:B------:R-:W-:-:S02]  /*04c0*/  ULDC.64 UR4, c[0x0][0x188] ;  /* 0x0000620000047ab9 */ /* 0x000fc40000000a00 */
[----:B------:R-:W-:Y:S01]  /*04d0*/  IMAD.U32 R0, RZ, RZ, UR17 ;  /* 0x00000011ff007e24 */ /* 0x000fe2000f8e00ff */
[----:B------:R-:W-:Y:S01]  /*04e0*/  UIMAD UR4, UR15, UR4, URZ ;  /* 0x000000040f0472a4 */ /* 0x000fe2000f8e023f */
[----:B------:R-:W-:Y:S01]  /*04f0*/  IMAD.WIDE.U32 R26, R3, c[0x0][0x180], R26 ;  /* 0x00006000031a7a25 */ /* 0x000fe200078e001a */
[----:B------:R-:W-:Y:S01]  /*0500*/  IADD3 R25, R25, UR10, RZ ;  /* 0x0000000a19197c10 */ /* 0x000fe2000fffe0ff */
[----:B------:R-:W-:Y:S02]  /*0510*/  USHF.L.U64.HI UR13, UR12, UR11, UR13 ;  /* 0x0000000b0c0d7299 */ /* 0x000fe4000801020d */
[----:B------:R-:W-:Y:S01]  /*0520*/  IMAD.WIDE.U32 R12, R0, c[0x0][0x1b8], R12 ;  /* 0x00006e00000c7a25 */ /* 0x000fe200078e000c */
[----:B------:R-:W-:-:S03]  /*0530*/  IADD3 R27, R27, UR8, RZ ;  /* 0x000000081b1b7c10 */ /* 0x000fc6000fffe0ff */
[----:B------:R-:W-:Y:S01]  /*0540*/  IMAD.U32 R20, RZ, RZ, UR17 ;  /* 0x00000011ff147e24 */ /* 0x000fe2000f8e00ff */
[----:B------:R-:W-:Y:S01]  /*0550*/  IADD3 R13, R13, UR7, RZ ;  /* 0x000000070d0d7c10 */ /* 0x000fe2000fffe0ff */
[----:B------:R-:W-:Y:S01]  /*0560*/  IMAD.U32 R3, RZ, RZ, UR17 ;  /* 0x00000011ff037e24 */ /* 0x000fe2000f8e00ff */
[----:B------:R-:W-:Y:S01]  /*0570*/  UIMAD UR7, UR17, UR5, UR4 ;  /* 0x00000005110772a4 */ /* 0x000fe2000f8e0204 */
[----:B------:R-:W-:Y:S02]  /*0580*/  IMAD.WIDE.U32 R20, R20, c[0x0][0x188], R26 ;  /* 0x0000620014147a25 */ /* 0x000fe400078e001a */
[----:B------:R-:W-:Y:S02]  /*0590*/  ULDC.64 UR4, c[0x0][0x218] ;  /* 0x0000860000047ab9 */ /* 0x000fe40000000a00 */
[----:B------:R-:W-:Y:S01]  /*05a0*/  IMAD.WIDE.U32 R14, R3, c[0x0][0x1e8], R14 ;  /* 0x00007a00030e7a25 */ /* 0x000fe200078e000e */
[----:B------:R-:W-:Y:S01]  /*05b0*/  UIMAD UR4, UR15, UR4, URZ ;  /* 0x000000040f0472a4 */ /* 0x000fe2000f8e023f */
[----:B------:R-:W-:-:S02]  /*05c0*/  IADD3 R3, R21, UR7, RZ ;  /* 0x0000000715037c10 */ /* 0x000fc4000fffe0ff */
[----:B---3--:R-:W-:Y:S01]  /*05d0*/  IMAD R4, R22, R4, c[0x0][0x198] ;  /* 0x0000660016047624 */ /* 0x008fe200078e0204 */
[----:B------:R-:W-:Y:S01]  /*05e0*/  LEA R238, P0, R20, c[0x0][0x160], 0x1 ;  /* 0x0000580014ee7a11 */ /* 0x000fe200078008ff */
[----:B------:R-:W-:Y:S01]  /*05f0*/  IMAD.U32 R16, RZ, RZ, UR17 ;  /* 0x00000011ff107e24 */ /* 0x000fe2000f8e00ff */
[----:B------:R-:W-:Y:S01]  /*0600*/  IADD3 R15, R15, UR6, RZ ;  /* 0x000000060f0f7c10 */ /* 0x000fe2000fffe0ff */
[----:B------:R-:W-:Y:S01]  /*0610*/  IMAD.WIDE R22, R22, 0x80, R240 ;  /* 0x0000008016167825 */ /* 0x000fe200078e02f0 */
[----:B------:R-:W-:Y:S01]  /*0620*/  UIMAD UR6, UR17, UR5, UR4 ;  /* 0x00000005110672a4 */ /* 0x000fe2000f8e0204 */
[----:B------:R-:W-:Y:S02]  /*0630*/  LEA.HI.X R239, R20, c[0x0][0x164], R3, 0x1, P0 ;  /* 0x0000590014ef7a11 */ /* 0x000fe400000f0c03 */
[----:B------:R-:W-:Y:S01]  /*0640*/  IMAD.WIDE.U32 R16, R16, c[0x0][0x218], R24 ;  /* 0x0000860010107a25 */ /* 0x000fe200078e0018 */
[----:B------:R-:W-:Y:S02]  /*0650*/  ULDC.64 UR4, c[0x0][0x1d8] ;  /* 0x0000760000047ab9 */ /* 0x000fe40000000a00 */
[----:B------:R-:W-:Y:S01]  /*0660*/  USHF.L.U64.HI UR7, UR4, UR11, UR5 ;  /* 0x0000000b04077299 */ /* 0x000fe20008010205 */
[----:B------:R-:W-:Y:S01]  /*0670*/  IMAD R5, R23, c[0x0][0x1d8], RZ ;  /* 0x0000760017057a24 */ /* 0x000fe200078e02ff */
[----:B------:R-:W-:Y:S01]  /*0680*/  IADD3 R6, R17, UR6, RZ ;  /* 0x0000000611067c10 */ /* 0x000fe2000fffe0ff */
[----:B------:R-:W-:Y:S01]  /*0690*/  IMAD.IADD R3, R4, 0x1, -R240 ;  /* 0x0000000104037824 */ /* 0x000fe200078e0af0 */
[----:B------:R-:W-:Y:S01]  /*06a0*/  LEA R236, P0, R16, c[0x0][0x1f0], 0x1 ;  /* 0x00007c0010ec7a11 */ /* 0x000fe200078008ff */
[C---:B------:R-:W-:Y:S01]  /*06b0*/  IMAD R5, R22.reuse, c[0x0][0x1dc], R5 ;  /* 0x0000770016057a24 */ /* 0x040fe200078e0205 */
[----:B------:R-:W-:Y:S01]  /*06c0*/  USHF.L.U32 UR6, UR4, 0x6, URZ ;  /* 0x0000000604067899 */ /* 0x000fe2000800063f */
[----:B------:R-:W-:Y:S01]  /*06d0*/  IMAD.WIDE.U32 R14, R22, c[0x0][0x1d8], R14 ;  /* 0x00007600160e7a25 */ /* 0x000fe200078e000e */
[----:B------:R-:W-:Y:S01]  /*06e0*/  ISETP.LT.OR P1, PT, R3, 0x1, P6 ;  /* 0x000000010300780c */ /* 0x000fe20003721670 */
[----:B------:R-:W-:Y:S01]  /*06f0*/  ULDC.64 UR4, c[0x0][0x1a8] ;  /* 0x00006a0000047ab9 */ /* 0x000fe20000000a00 */
[----:B------:R-:W-:Y:S01]  /*0700*/  LEA.HI.X R237, R16, c[0x0][0x1f4], R6, 0x1, P0 ;  /* 0x00007d0010ed7a11 */ /* 0x000fe200000f0c06 */
[----:B------:R-:W-:Y:S01]  /*0710*/  IMAD.IADD R5, R15, 0x1, R5 ;  /* 0x000000010f057824 */ /* 0x000fe200078e0205 */
[----:B------:R-:W-:Y:S01]  /*0720*/  LEA R16, P0, R14, c[0x0][0x1c0], 0x1 ;  /* 0x000070000e107a11 */ /* 0x000fe200078008ff */
[----:B------:R-:W-:Y:S01]  /*0730*/  IMAD.SHL.U32 R10, R10, 0x2, RZ ;  /* 0x000000020a0a7824 */ /* 0x000fe200078e00ff */
[----:B------:R-:W-:Y:S01]  /*0740*/  ISETP.LT.OR P3, PT, R3, 0x1, P5 ;  /* 0x000000010300780c */ /* 0x000fe20002f61670 */
[----:B------:R-:W-:Y:S01]  /*0750*/  IMAD R0, R23, c[0x0][0x1a8], RZ ;  /* 0x00006a0017007a24 */ /* 0x000fe200078e02ff */
[C---:B------:R-:W-:Y:S01]  /*0760*/  ISETP.LT.OR P2, PT, R3.reuse, 0x21, P6 ;  /* 0x000000210300780c */ /* 0x040fe20003741670 */
[----:B------:R-:W-:Y:S01]  /*0770*/  IMAD.WIDE.U32 R12, R22, c[0x0][0x1a8], R12 ;  /* 0x00006a00160c7a25 */ /* 0x000fe200078e000c */
[----:B------:R-:W-:Y:S01]  /*0780*/  LEA.HI.X R17, R14, c[0x0][0x1c4], R5, 0x1, P0 ;  /* 0x000071000e117a11 */ /* 0x000fe200000f0c05 */
[----:B------:R-:W-:Y:S01]  /*0790*/  UIADD3 UR10, UP0, UR6, 0x80, URZ ;  /* 0x00000080060a7890 */ /* 0x000fe2000ff1e03f */
[----:B------:R-:W-:Y:S01]  /*07a0*/  IADD3 R14, P0, R16, UR6, RZ ;  /* 0x00000006100e7c10 */ /* 0x000fe2000ff1e0ff */
[----:B------:R-:W-:Y:S01]  /*07b0*/  IMAD.U32 R5, RZ, RZ, UR6 ;  /* 0x00000006ff057e24 */ /* 0x000fe2000f8e00ff */
[----:B------:R-:W-:Y:S01]  /*07c0*/  ISETP.LT.OR P4, PT, R3, 0x21, P5 ;  /* 0x000000210300780c */ /* 0x000fe20002f81670 */
[----:B------:R1:W-:Y:S01]  /*07d0*/  LDGSTS.E.BYPASS.LTC128B.128 [R10+0x8080], [R16.64], !P1 ;  /* 0x08080000100a7fae */ /* 0x0003e2000c901d56 */
[----:B------:R-:W-:Y:S01]  /*07e0*/  IADD3.X R15, R17, UR7, RZ, P0, !PT ;  /* 0x00000007110f7c10 */ /* 0x000fe200087fe4ff */
[----:B------:R-:W-:Y:S01]  /*07f0*/  IMAD R0, R22, c[0x0][0x1ac], R0 ;  /* 0x00006b0016007a24 */ /* 0x000fe200078e0200 */
[----:B------:R-:W-:Y:S01]  /*0800*/  IADD3 R20, P1, P0, R5, 0x80, R16 ;  /* 0x0000008005147810 */ /* 0x000fe2000783e010 */
[----:B------:R1:W-:Y:S01]  /*0810*/  LDGSTS.E.BYPASS.LTC128B.128 [R10+0xc080], [R16.64+0x80], !P3 ;  /* 0x0c080080100a7fae */ /* 0x0003e2000d901d56 */
[----:B------:R-:W-:Y:S01]  /*0820*/  ISETP.LT.OR P3, PT, R3, 0x41, P6 ;  /* 0x000000410300780c */ /* 0x000fe20003761670 */
[----:B------:R-:W-:Y:S01]  /*0830*/  UIADD3.X UR8, URZ, UR7, URZ, UP0, !UPT ;  /* 0x000000073f087290 */ /* 0x000fe200087fe43f */
[----:B------:R-:W-:Y:S01]  /*0840*/  IADD3.X R21, RZ, UR7, R17, P1, P0 ;  /* 0x00000007ff157c10 */ /* 0x000fe20008fe0411 */
[----:B------:R2:W-:Y:S01]  /*0850*/  LDGSTS.E.BYPASS.LTC128B.128 [R10+0x9080], [R14.64], !P2 ;  /* 0x090800000e0a7fae */ /* 0x0005e2000d101d56 */
[----:B------:R-:W-:Y:S01]  /*0860*/  IADD3 R22, P1, R14, UR6, RZ ;  /* 0x000000060e167c10 */ /* 0x000fe2000ff3e0ff */
[----:B------:R-:W-:Y:S01]  /*0870*/  IMAD.IADD R0, R13, 0x1, R0 ;  /* 0x000000010d007824 */ /* 0x000fe200078e0200 */
[----:B------:R-:W-:Y:S01]  /*0880*/  ISETP.LT.OR P2, PT, R3, 0x41, P5 ;  /* 0x000000410300780c */ /* 0x000fe20002f41670 */
[----:B------:R3:W-:Y:S01]  /*0890*/  LDGSTS.E.BYPASS.LTC128B.128 [R10+0xd080], [R20.64], !P4 ;  /* 0x0d080000140a7fae */ /* 0x0007e2000e101d56 */
[----:B------:R-:W-:Y:S01]  /*08a0*/  IADD3.X R23, R15, UR7, RZ, P1, !PT ;  /* 0x000000070f177c10 */ /* 0x000fe20008ffe4ff */
[----:B------:R-:W-:Y:S01]  /*08b0*/  IMAD.SHL.U32 R246, R234, 0x4, RZ ;  /* 0x00000004eaf67824 */ /* 0x000fe200078e00ff */
[----:B------:R-:W-:-:S02]  /*08c0*/  ISETP.LT.OR P5, PT, R3, 0x61, P5 ;  /* 0x000000610300780c */ /* 0x000fc40002fa1670 */
[C---:B------:R-:W-:Y:S01]  /*08d0*/  IADD3 R245, R10.reuse, 0x10080, RZ ;  /* 0x000100800af57810 */ /* 0x040fe20007ffe0ff */
[----:B------:R4:W-:Y:S01]  /*08e0*/  LDGSTS.E.BYPASS.LTC128B.128 [R10+0xa080], [R22.64], !P3 ;  /* 0x0a080000160a7fae */ /* 0x0009e2000d901d56 */
[----:B------:R-:W-:Y:S02]  /*08f0*/  SHF.R.S32.HI R247, RZ, 0x1f, R246 ;  /* 0x0000001ffff77819 */ /* 0x000fe400000114f6 */
[----:B------:R-:W-:Y:S02]  /*0900*/  IADD3 R244, R10, 0x18080, RZ ;  /* 0x000180800af47810 */ /* 0x000fe40007ffe0ff */
[----:B-1----:R-:W-:Y:S02]  /*0910*/  LEA R16, P0, R12, c[0x0][0x190], 0x1 ;  /* 0x000064000c107a11 */ /* 0x002fe400078008ff */
[----:B--2---:R-:W-:Y:S02]  /*0920*/  IADD3 R14, P1, R14, UR10, RZ ;  /* 0x0000000a0e0e7c10 */ /* 0x004fe4000ff3e0ff */
[----:B------:R-:W-:-:S02]  /*0930*/  LEA.HI.X R17, R12, c[0x0][0x194], R0, 0x1, P0 ;  /* 0x000065000c117a11 */ /* 0x000fc400000f0c00 */
[----:B------:R-:W-:Y:S02]  /*0940*/  IADD3.X R15, R15, UR8, RZ, P1, !PT ;  /* 0x000000080f0f7c10 */ /* 0x000fe40008ffe4ff */
[----:B------:R-:W-:Y:S02]  /*0950*/  ISETP.LT.OR P0, PT, R3, 0x61, P6 ;  /* 0x000000610300780c */ /* 0x000fe40003701670 */
[----:B------:R-:W-:Y:S01]  /*0960*/  ISETP.GE.AND P1, PT, R11, c[0x0][0x19c], PT ;  /* 0x000067000b007a0c */ /* 0x000fe20003f26270 */
[----:B------:R1:W-:Y:S01]  /*0970*/  LDGSTS.E.BYPASS.LTC128B.128 [R10+0xe080], [R14.64], !P2 ;  /* 0x0e0800000e0a7fae */ /* 0x0003e2000d101d56 */
[----:B------:R-:W-:Y:S02]  /*0980*/  ISETP.GE.AND P2, PT, R18, c[0x0][0x19c], PT ;  /* 0x0000670012007a0c */ /* 0x000fe40003f46270 */
[----:B------:R-:W-:Y:S01]  /*0990*/  IADD3 R12, P4, R22, UR6, RZ ;  /* 0x00000006160c7c10 */ /* 0x000fe2000ff9e0ff */
[----:B------:R-:W-:Y:S01]  /*09a0*/  USHF.L.U32 UR6, UR4, 0x6, URZ ;  /* 0x0000000604067899 */ /* 0x000fe2000800063f */
[----:B------:R-:W-:-:S02]  /*09b0*/  ISETP.LT.OR P6, PT, R3, 0x1, P2 ;  /* 0x000000010300780c */ /* 0x000fc400017c1670 */
[----:B------:R-:W-:-:S03]  /*09c0*/  IADD3.X R13, R23, UR7, RZ, P4, !PT ;  /* 0x00000007170d7c10 */ /* 0x000fc6000a7fe4ff */
[----:B------:R-:W-:Y:S02]  /*09d0*/  IMAD.U32 R0, RZ, RZ, UR6 ;  /* 0x00000006ff007e24 */ /* 0x000fe4000f8e00ff */
[----:B------:R2:W-:Y:S01]  /*09e0*/  LDGSTS.E.BYPASS.LTC128B.128 [R10+0xb080], [R12.64], !P0 ;  /* 0x0b0800000c0a7fae */ /* 0x0005e2000c101d56 */
[----:B------:R-:W-:Y:S02]  /*09f0*/  ISETP.LT.OR P0, PT, R3, 0x21, P1 ;  /* 0x000000210300780c */ /* 0x000fe40000f01670 */
[----:B-1----:R-:W-:Y:S01]  /*0a00*/  IADD3 R14, P3, R22, UR10, RZ ;  /* 0x0000000a160e7c10 */ /* 0x002fe2000ff7e0ff */
[----:B------:R-:W-:-:S03]  /*0a10*/  UIADD3 UR10, UP0, UR6, 0x80, URZ ;  /* 0x00000080060a7890 */ /* 0x000fc6000ff1e03f */
[----:B------:R-:W-:Y:S01]  /*0a20*/  IADD3.X R15, R23, UR8, RZ, P3, !PT ;  /* 0x00000008170f7c10 */ /* 0x000fe20009ffe4ff */
[----:B------:R-:W-:Y:S01]  /*0a30*/  USHF.L.U64.HI UR8, UR4, UR11, UR5 ;  /* 0x0000000b04087299 */ /* 0x000fe20008010205 */
[C---:B------:R-:W-:Y:S02]  /*0a40*/  ISETP.LT.OR P3, PT, R3.reuse, 0x1, P1 ;  /* 0x000000010300780c */ /* 0x040fe40000f61670 */
[----:B------:R-:W-:Y:S01]  /*0a50*/  ULDC.64 UR4, c[0x0][0x278] ;  /* 0x00009e0000047ab9 */ /* 0x000fe20000000a00 */
[----:B------:R1:W-:Y:S01]  /*0a60*/  LDGSTS.E.BYPASS.LTC128B.128 [R10+0xf080], [R14.64], !P5 ;  /* 0x0f0800000e0a7fae */ /* 0x0003e2000e901d56 */
[----:B------:R-:W-:Y:S01]  /*0a70*/  ISETP.LT.OR P5, PT, R3, 0x21, P2 ;  /* 0x000000210300780c */ /* 0x000fe200017a1670 */
[----:B------:R-:W-:Y:S01]  /*0a80*/  UIADD3.X UR7, URZ, UR8, URZ, UP0, !UPT ;  /* 0x000000083f077290 */ /* 0x000fe200087fe43f */
[----:B--2---:R-:W-:Y:S01]  /*0a90*/  IADD3 R12, P4, R16, UR6, RZ ;  /* 0x00000006100c7c10 */ /* 0x004fe2000ff9e0ff */
[----:B------:R2:W-:Y:S01]  /*0aa0*/  LDGSTS.E.BYPASS.LTC128B.128 [R10+0x80], [R16.64], !P6 ;  /* 0x00080000100a7fae */ /* 0x0005e2000f101d56 */
[----:B------:R-:W-:-:S02]  /*0ab0*/  UIMAD UR11, UR15, UR4, URZ ;  /* 0x000000040f0b72a4 */ /* 0x000fc4000f8e023f */
[----:B------:R-:W-:Y:S01]  /*0ac0*/  IADD3.X R13, R17, UR8, RZ, P4, !PT ;  /* 0x00000008110d7c10 */ /* 0x000fe2000a7fe4ff */
[----:B------:R-:W-:Y:S01]  /*0ad0*/  UIMAD.WIDE.U32 UR18, UR17, UR4, URZ ;  /* 0x00000004111272a5 */ /* 0x000fe2000f8e003f */
[C---:B------:R-:W-:Y:S01]  /*0ae0*/  ISETP.LT.OR P4, PT, R3.reuse, 0x41, P2 ;  /* 0x000000410300780c */ /* 0x040fe20001781670 */
[----:B------:R2:W-:Y:S01]  /*0af0*/  LDGSTS.E.BYPASS.LTC128B.128 [R10+0x4080], [R16.64+0x80], !P3 ;  /* 0x04080080100a7fae */ /* 0x0005e2000d901d56 */
[----:B------:R-:W-:Y:S01]  /*0b00*/  ISETP.LT.OR P2, PT, R3, 0x61, P2 ;  /* 0x000000610300780c */ /* 0x000fe20001741670 */
[----:B------:R-:W-:Y:S02]  /*0b10*/  UIMAD UR11, UR17, UR5, UR11 ;  /* 0x00000005110b72a4 */ /* 0x000fe4000f8e020b */
[----:B------:R5:W-:Y:S01]  /*0b20*/  LDGSTS.E.BYPASS.LTC128B.128 [R10+0x1080], [R12.64], !P5 ;  /* 0x010800000c0a7fae */ /* 0x000be2000e901d56 */
[----:B------:R-:W-:Y:S01]  /*0b30*/  ISETP.GE.AND P5, PT, R11, c[0x0][0x16c], PT ;  /* 0x00005b000b007a0c */ /* 0x000fe20003fa6270 */
[----:B------:R-:W-:Y:S02]  /*0b40*/  ULDC.64 UR4, c[0x0][0x270] ;  /* 0x00009c0000047ab9 */ /* 0x000fe40000000a00 */
[----:B------:R-:W-:-:S02]  /*0b50*/  UIMAD UR4, UR24, UR4, URZ ;  /* 0x00000004180472a4 */ /* 0x000fc4000f8e023f */
[----:B------:R-:W-:Y:S02]  /*0b60*/  UIADD3 UR11, UR19, UR11, URZ ;  /* 0x0000000b130b7290 */ /* 0x000fe4000fffe03f */
[----:B------:R-:W-:Y:S01]  /*0b70*/  UIMAD UR5, UR9, UR5, UR4 ;  /* 0x00000005090572a4 */ /* 0x000fe2000f8e0204 */
[----:B-1----:R-:W-:-:S04]  /*0b80*/  IADD3 R14, P6, P3, R0, 0x80, R16 ;  /* 0x00000080000e7810 */ /* 0x002fc80007bde010 */
[----:B------:R-:W-:Y:S02]  /*0b90*/  IADD3.X R15, RZ, UR8, R17, P6, P3 ;  /* 0x00000008ff0f7c10 */ /* 0x000fe4000b7e6411 */
[C---:B------:R-:W-:Y:S02]  /*0ba0*/  ISETP.LT.OR P3, PT, R3.reuse, 0x41, P1 ;  /* 0x000000410300780c */ /* 0x040fe40000f61670 */
[----:B------:R-:W-:Y:S01]  /*0bb0*/  ISETP.GE.AND P6, PT, R18, c[0x0][0x16c], PT ;  /* 0x00005b0012007a0c */ /* 0x000fe20003fc6270 */
[----:B------:R1:W-:Y:S01]  /*0bc0*/  LDGSTS.E.BYPASS.LTC128B.128 [R10+0x5080], [R14.64], !P0 ;  /* 0x050800000e0a7fae */ /* 0x0003e2000c101d56 */
[----:B------:R-:W-:Y:S02]  /*0bd0*/  ISETP.LT.OR P1, PT, R3, 0x61, P1 ;  /* 0x000000610300780c */ /* 0x000fe40000f21670 */
[----:B------:R-:W-:Y:S02]  /*0be0*/  SEL R0, RZ, 0x1, P6 ;  /* 0x00000001ff007807 */ /* 0x000fe40003000000 */
[----:B------:R-:W-:-:S02]  /*0bf0*/  SEL R3, RZ, 0x2, P5 ;  /* 0x00000002ff037807 */ /* 0x000fc40002800000 */
[----:B------:R-:W-:-:S03]  /*0c00*/  P2R R5, PR, RZ, 0x40 ;  /* 0x00000040ff057803 */ /* 0x000fc60000000000 */
[----:B------:R-:W-:Y:S02]  /*0c10*/  IMAD.IADD R0, R3, 0x1, R0 ;  /* 0x0000000103007824 */ /* 0x000fe400078e0200 */
[----:B------:R-:W-:Y:S01]  /*0c20*/  IMAD.U32 R3, RZ, RZ, UR5 ;  /* 0x00000005ff037e24 */ /* 0x000fe2000f8e00ff */
[----:B------:R-:W-:Y:S01]  /*0c30*/  ULDC.64 UR4, c[0x0][0x208] ;  /* 0x0000820000047ab9 */ /* 0x000fe20000000a00 */
[----:B-1----:R-:W-:-:S04]  /*0c40*/  IADD3 R14, P0, R12, UR6, RZ ;  /* 0x000000060c0e7c10 */ /* 0x002fc8000ff1e0ff */
[----:B------:R-:W-:Y:S02]  /*0c50*/  IADD3.X R15, R13, UR8, RZ, P0, !PT ;  /* 0x000000080d0f7c10 */ /* 0x000fe400087fe4ff */
[----:B-----5:R-:W-:-:S03]  /*0c60*/  IADD3 R12, P0, R12, UR10, RZ ;  /* 0x0000000a0c0c7c10 */ /* 0x020fc6000ff1e0ff */
[----:B------:R1:W-:Y:S01]  /*0c70*/  LDGSTS.E.BYPASS.LTC128B.128 [R10+0x2080], [R14.64], !P4 ;  /* 0x020800000e0a7fae */ /* 0x0003e2000e101d56 */
[----:B------:R-:W-:Y:S02]  /*0c80*/  IADD3.X R13, R13, UR7, RZ, P0, !PT ;  /* 0x000000070d0d7c10 */ /* 0x000fe400087fe4ff */
[----:B------:R-:W-:-:S03]  /*0c90*/  LOP3.LUT P4, RZ, R0, 0x1, RZ, 0xc0, !PT ;  /* 0x0000000100ff7812 */ /* 0x000fc6000788c0ff */
[----:B------:R5:W-:Y:S01]  /*0ca0*/  LDGSTS.E.BYPASS.LTC128B.128 [R10+0x6080], [R12.64], !P3 ;  /* 0x060800000c0a7fae */ /* 0x000be2000d901d56 */
[----:B--2---:R-:W-:-:S04]  /*0cb0*/  IADD3 R16, P3, R14, UR6, RZ ;  /* 0x000000060e107c10 */ /* 0x004fc8000ff7e0ff */
[----:B------:R-:W-:Y:S01]  /*0cc0*/  IADD3.X R17, R15, UR8, RZ, P3, !PT ;  /* 0x000000080f117c10 */ /* 0x000fe20009ffe4ff */
[----:B------:R-:W-:Y:S01]  /*0cd0*/  UMOV UR8, 0x5 ;  /* 0x0000000500087882 */ /* 0x000fe20000000000 */
[----:B------:R-:W-:Y:S01]  /*0ce0*/  LOP3.LUT P3, RZ, R0, 0x2, RZ, 0xc0, !PT ;  /* 0x0000000200ff7812 */ /* 0x000fe2000786c0ff */
[----:B------:R-:W-:Y:S01]  /*0cf0*/  IMAD.U32 R0, RZ, RZ, UR9 ;  /* 0x00000009ff007e24 */ /* 0x000fe2000f8e00ff */
[----:B------:R-:W-:Y:S01]  /*0d00*/  USHF.L.U64.HI UR8, UR4, UR8, UR5 ;  /* 0x0000000804087299 */ /* 0x000fe20008010205 */
[----:B------:R2:W-:Y:S01]  /*0d10*/  LDGSTS.E.BYPASS.LTC128B.128 [R10+0x3080], [R16.64], !P2 ;  /* 0x03080000100a7fae */ /* 0x0005e2000d101d56 */
[----:B-----5:R-:W-:Y:S01]  /*0d20*/  IADD3 R12, P0, R14, UR10, RZ ;  /* 0x0000000a0e0c7c10 */ /* 0x020fe2000ff1e0ff */
[----:B------:R-:W-:-:S03]  /*0d30*/  USHF.L.U32 UR10, UR4, 0x5, URZ ;  /* 0x00000005040a7899 */ /* 0x000fc6000800063f */
[----:B------:R-:W-:Y:S01]  /*0d40*/  IADD3.X R13, R15, UR7, RZ, P0, !PT ;  /* 0x000000070f0d7c10 */ /* 0x000fe200087fe4ff */
[----:B-1----:R-:W-:Y:S01]  /*0d50*/  IMAD.WIDE.U32 R14, R0, c[0x0][0x270], R246 ;  /* 0x00009c00000e7a25 */ /* 0x002fe200078e00f6 */
[----:B------:R-:W-:Y:S01]  /*0d60*/  IADD3 R0, -R240, c[0x0][0x168], RZ ;  /* 0x00005a00f0007a10 */ /* 0x000fe20007ffe1ff */
[----:B------:R-:W-:Y:S02]  /*0d70*/  ULDC.64 UR4, c[0x0][0x288] ;  /* 0x0000a20000047ab9 */ /* 0x000fe40000000a00 */
[----:B------:R1:W-:Y:S01]  /*0d80*/  LDGSTS.E.BYPASS.LTC128B.128 [R10+0x7080], [R12.64], !P1 ;  /* 0x070800000c0a7fae */ /* 0x0003e2000c901d56 */
[C---:B------:R-:W-:Y:S01]  /*0d90*/  ISETP.LT.OR P2, PT, R0.reuse, 0x1, !P4 ;  /* 0x000000010000780c */ /* 0x040fe20006741670 */
[----:B------:R-:W-:Y:S01]  /*0da0*/  ULDC.64 UR6, c[0x0][0x290] ;  /* 0x0000a40000067ab9 */ /* 0x000fe20000000a00 */
[----:B------:R-:W-:Y:S01]  /*0db0*/  ISETP.LT.OR P4, PT, R0, 0x21, !P4 ;  /* 0x000000210000780c */ /* 0x000fe20006781670 */
[----:B------:R-:W0:Y:S01]  /*0dc0*/  LDGDEPBAR ;  /* 0x00000000000079af */ /* 0x000e220000000000 */
[----:B------:R-:W-:Y:S01]  /*0dd0*/  IADD3 R6, P1, R14, UR18, RZ ;  /* 0x000000120e067c10 */ /* 0x000fe2000ff3e0ff */
[----:B------:R-:W-:-:S02]  /*0de0*/  UIMAD UR4, UR24, UR4, URZ ;  /* 0x00000004180472a4 */ /* 0x000fc4000f8e023f */
[----:B------:R-:W-:Y:S01]  /*0df0*/  UIMAD UR12, UR15, UR6, URZ ;  /* 0x000000060f0c72a4 */ /* 0x000fe2000f8e023f */
[----:B------:R-:W-:Y:S01]  /*0e00*/  IADD3.X R3, R15, UR11, R3, P1, !PT ;  /* 0x0000000b0f037c10 */ /* 0x000fe20008ffe403 */
[----:B------:R-:W-:Y:S01]  /*0e10*/  UIMAD UR4, UR9, UR5, UR4 ;  /* 0x00000005090472a4 */ /* 0x000fe2000f8e0204 */
[C---:B------:R-:W-:Y:S01]  /*0e20*/  LEA R14, P1, R6.reuse, c[0x0][0x258], 0x2 ;  /* 0x00009600060e7a11 */ /* 0x040fe200078210ff */
[----:B------:R-:W-:Y:S02]  /*0e30*/  UIMAD.WIDE.U32 UR18, UR17, UR6, URZ ;  /* 0x00000006111272a5 */ /* 0x000fe4000f8e003f */
[----:B------:R5:W-:Y:S01]  /*0e40*/  LDGSTS.E.BYPASS.LTC128B.128 [R10+0x10080], [R238.64], !P2 ;  /* 0x10080000ee0a7fae */ /* 0x000be2000d101d56 */
[----:B------:R-:W-:Y:S01]  /*0e50*/  LEA.HI.X R15, R6, c[0x0][0x25c], R3, 0x2, P1 ;  /* 0x00009700060f7a11 */ /* 0x000fe200008f1403 */
[----:B------:R-:W-:Y:S01]  /*0e60*/  IMAD.U32 R3, RZ, RZ, UR14 ;  /* 0x0000000eff037e24 */ /* 0x000fe2000f8e00ff */
[----:B------:R-:W-:Y:S02]  /*0e70*/  UIMAD UR12, UR17, UR7, UR12 ;  /* 0x00000007110c72a4 */ /* 0x000fe4000f8e020c */
[----:B------:R-:W-:-:S02]  /*0e80*/  USHF.L.U32 UR5, UR10, 0x1, URZ ;  /* 0x000000010a057899 */ /* 0x000fc4000800063f */
[----:B------:R-:W-:Y:S02]  /*0e90*/  UIADD3 UR12, UR19, UR12, URZ ;  /* 0x0000000c130c7290 */ /* 0x000fe4000fffe03f */
[----:B------:R-:W-:Y:S02]  /*0ea0*/  USHF.L.U64.HI UR8, UR10, 0x1, UR8 ;  /* 0x000000010a087899 */ /* 0x000fe40008010208 */
[----:B------:R-:W-:Y:S01]  /*0eb0*/  ULDC UR7, c[0x0][0x168] ;  /* 0x00005a0000077ab9 */ /* 0x000fe20000000800 */
[----:B-1----:R-:W-:Y:S01]  /*0ec0*/  IADD3 R12, P0, R238, UR14, RZ ;  /* 0x0000000eee0c7c10 */ /* 0x002fe2000ff1e0ff */
[----:B------:R-:W-:-:S03]  /*0ed0*/  UISETP.GE.AND UP0, UPT, UR7, 0x41, UPT ;  /* 0x000000410700788c */ /* 0x000fc6000bf06270 */
[----:B------:R-:W-:Y:S02]  /*0ee0*/  IADD3.X R13, R239, UR13, RZ, P0, !PT ;  /* 0x0000000def0d7c10 */ /* 0x000fe400087fe4ff */
[----:B------:R-:W-:-:S13]  /*0ef0*/  ISETP.LT.OR P0, PT, R0, 0x1, !P3 ;  /* 0x000000010000780c */ /* 0x000fda0005f01670 */
[----:B------:R5:W-:Y:S01]  /*0f00*/  LDGSTS.E.BYPASS.LTC128B.128 [R10+0x12080], [R238.64+0x80], !P0 ;  /* 0x12080080ee0a7fae */ /* 0x000be2000c101d56 */
[----:B------:R-:W-:Y:S02]  /*0f10*/  ISETP.LT.OR P0, PT, R0, 0x21, !P3 ;  /* 0x000000210000780c */ /* 0x000fe40005f01670 */
[----:B------:R-:W-:Y:S01]  /*0f20*/  ISETP.GE.AND P3, PT, R18, c[0x0][0x1fc], PT ;  /* 0x00007f0012007a0c */ /* 0x000fe20003f66270 */
[----:B------:R1:W-:Y:S01]  /*0f30*/  LDGSTS.E.BYPASS.LTC128B.128 [R10+0x11080], [R12.64], !P4 ;  /* 0x110800000c0a7fae */ /* 0x0003e2000e101d56 */
[----:B------:R-:W-:-:S04]  /*0f40*/  ISETP.GE.AND P4, PT, R11, c[0x0][0x1fc], PT ;  /* 0x00007f000b007a0c */ /* 0x000fc80003f86270 */
[----:B------:R-:W-:Y:S02]  /*0f50*/  SEL R6, RZ, 0x2, P4 ;  /* 0x00000002ff067807 */ /* 0x000fe40002000000 */
[----:B-1----:R-:W-:Y:S02]  /*0f60*/  IADD3 R12, P2, P1, R3, 0x80, R238 ;  /* 0x00000080030c7810 */ /* 0x002fe4000795e0ee */
[----:B------:R-:W-:Y:S02]  /*0f70*/  SEL R3, RZ, 0x1, P3 ;  /* 0x00000001ff037807 */ /* 0x000fe40001800000 */
[----:B------:R-:W-:Y:S02]  /*0f80*/  IADD3.X R13, RZ, UR13, R239, P2, P1 ;  /* 0x0000000dff0d7c10 */ /* 0x000fe400097e24ef */
[----:B------:R-:W-:Y:S01]  /*0f90*/  ISETP.GT.AND P2, PT, R234, 0xf, PT ;  /* 0x0000000fea00780c */ /* 0x000fe20003f44270 */
[----:B------:R-:W-:Y:S02]  /*0fa0*/  IMAD.IADD R3, R6, 0x1, R3 ;  /* 0x0000000106037824 */ /* 0x000fe400078e0203 */
[----:B------:R1:W-:Y:S01]  /*0fb0*/  LDGSTS.E.BYPASS.LTC128B.128 [R10+0x13080], [R12.64], !P0 ;  /* 0x130800000c0a7fae */ /* 0x0003e2000c101d56 */
[----:B------:R-:W-:-:S02]  /*0fc0*/  IMAD.U32 R6, RZ, RZ, UR9 ;  /* 0x00000009ff067e24 */ /* 0x000fc4000f8e00ff */
[----:B------:R-:W-:Y:S02]  /*0fd0*/  LOP3.LUT P1, RZ, R3, 0x1, RZ, 0xc0, !PT ;  /* 0x0000000103ff7812 */ /* 0x000fe4000782c0ff */
[----:B--2---:R-:W-:Y:S01]  /*0fe0*/  IMAD.WIDE.U32 R16, R6, c[0x0][0x288], R246 ;  /* 0x0000a20006107a25 */ /* 0x004fe200078e00f6 */
[----:B------:R-:W-:Y:S02]  /*0ff0*/  LEA.HI R6, R2, R234, RZ, 0x5 ;  /* 0x000000ea02067211 */ /* 0x000fe400078f28ff */
[C---:B------:R-:W-:Y:S02]  /*1000*/  ISETP.LT.OR P0, PT, R0.reuse, 0x1, !P1 ;  /* 0x000000010000780c */ /* 0x040fe40004f01670 */
[----:B------:R-:W-:Y:S02]  /*1010*/  ISETP.LT.OR P1, PT, R0, 0x21, !P1 ;  /* 0x000000210000780c */ /* 0x000fe40004f21670 */
[----:B---3--:R-:W-:Y:S01]  /*1020*/  SHF.R.S32.HI R20, RZ, 0x5, R6 ;  /* 0x00000005ff147819 */ /* 0x008fe20000011406 */
[----:B-1----:R-:W-:-:S02]  /*1030*/  @!P2 IMAD.SHL.U32 R12, R234, 0x10, RZ ;  /* 0x00000010ea0ca824 */ /* 0x002fc400078e00ff */
[----:B------:R-:W-:-:S03]  /*1040*/  IMAD.U32 R13, RZ, RZ, UR4 ;  /* 0x00000004ff0d7e24 */ /* 0x000fc6000f8e00ff */
[----:B------:R1:W-:Y:S04]  /*1050*/  @!P2 LDGSTS.E.BYPASS.LTC128B.128 [R12+0x20080], [R14.64] ;  /* 0x200800000e0cafae */ /* 0x0003e8000b901d56 */
[----:B------:R-:W0:Y:S04]  /*1060*/  LDGDEPBAR ;  /* 0x00000000000079af */ /* 0x000e280000000000 */
[----:B------:R5:W-:Y:S01]  /*1070*/  LDGSTS.E.BYPASS.LTC128B.128 [R10+0x18080], [R236.64], !P0 ;  /* 0x18080000ec0a7fae */ /* 0x000be2000c101d56 */
[----:B------:R-:W-:-:S04]  /*1080*/  IADD3 R16, P0, R16, UR18, RZ ;  /* 0x0000001210107c10 */ /* 0x000fc8000ff1e0ff */
[----:B------:R-:W-:Y:S02]  /*1090*/  IADD3.X R13, R17, UR12, R13, P0, !PT ;  /* 0x0000000c110d7c10 */ /* 0x000fe400087fe40d */
[----:B-1----:R-:W-:-:S04]  /*10a0*/  IADD3 R14, P0, R236, UR5, RZ ;  /* 0x00000005ec0e7c10 */ /* 0x002fc8000ff1e0ff */
[----:B------:R-:W-:Y:S02]  /*10b0*/  IADD3.X R15, R237, UR8, RZ, P0, !PT ;  /* 0x00000008ed0f7c10 */ /* 0x000fe400087fe4ff */
[----:B------:R-:W-:Y:S02]  /*10c0*/  LOP3.LUT P0, RZ, R3, 0x2, RZ, 0xc0, !PT ;  /* 0x0000000203ff7812 */ /* 0x000fe4000780c0ff */
[----:B------:R-:W-:Y:S02]  /*10d0*/  LEA.HI R3, R6, R20, RZ, 0x1 ;  /* 0x0000001406037211 */ /* 0x000fe400078f08ff */
[C---:B------:R-:W-:Y:S02]  /*10e0*/  ISETP.LT.OR P6, PT, R0.reuse, 0x1, !P0 ;  /* 0x000000010000780c */ /* 0x040fe400047c1670 */
[----:B------:R-:W-:Y:S02]  /*10f0*/  ISETP.LT.OR P0, PT, R0, 0x21, !P0 ;  /* 0x000000210000780c */ /* 0x000fe40004701670 */
[----:B------:R-:W-:-:S05]  /*1100*/  LOP3.LUT R3, R3, 0xfffffffe, RZ, 0xc0, !PT ;  /* 0xfffffffe03037812 */ /* 0x000fca00078ec0ff */
[----:B------:R-:W-:-:S04]  /*1110*/  IMAD.IADD R3, R20, 0x1, -R3 ;  /* 0x0000000114037824 */ /* 0x000fc800078e0a03 */
[----:B------:R5:W-:Y:S01]  /*1120*/  LDGSTS.E.BYPASS.LTC128B.128 [R10+0x1a080], [R236.64+0x80], !P6 ;  /* 0x1a080080ec0a7fae */ /* 0x000be2000f101d56 */
[----:B------:R-:W-:Y:S02]  /*1130*/  ISETP.NE.AND P6, PT, R5, RZ, PT ;  /* 0x000000ff0500720c */ /* 0x000fe40003fc5270 */
[CC--:B------:R-:W-:Y:S01]  /*1140*/  LEA.HI R5, R2.reuse, R234.reuse, RZ, 0x4 ;  /* 0x000000ea02057211 */ /* 0x0c0fe200078f20ff */
[----:B------:R5:W-:Y:S01]  /*1150*/  LDGSTS.E.BYPASS.LTC128B.128 [R10+0x19080], [R14.64], !P1 ;  /* 0x190800000e0a7fae */ /* 0x000be2000c901d56 */
[----:B------:R-:W-:Y:S02]  /*1160*/  LEA.HI R2, R2, R234, RZ, 0x2 ;  /* 0x000000ea02027211 */ /* 0x000fe400078f10ff */
[----:B------:R-:W-:Y:S01]  /*1170*/  LOP3.LUT R17, R5, 0xfffffff0, RZ, 0xc0, !PT ;  /* 0xfffffff005117812 */ /* 0x000fe200078ec0ff */
[----:B------:R5:W-:Y:S01]  /*1180*/  LDGSTS.E.BYPASS.LTC128B.128 [R10+0x1b080], [R14.64+0x80], !P0 ;  /* 0x1b0800800e0a7fae */ /* 0x000be2000c101d56 */
[--C-:B------:R-:W-:Y:S02]  /*1190*/  SHF.R.S32.HI R21, RZ, 0x2, R2.reuse ;  /* 0x00000002ff157819 */ /* 0x100fe40000011402 */
[----:B------:R-:W-:Y:S01]  /*11a0*/  SHF.R.S32.HI R12, RZ, 0x1f, R2 ;  /* 0x0000001fff0c7819 */ /* 0x000fe20000011402 */
[----:B------:R-:W-:Y:S01]  /*11b0*/  IMAD.IADD R17, R234, 0x1, -R17 ;  /* 0x00000001ea117824 */ /* 0x000fe200078e0a11 */
[----:B----4-:R-:W-:-:S02]  /*11c0*/  SHF.R.S32.HI R22, RZ, 0x4, R5 ;  /* 0x00000004ff167819 */ /* 0x010fc40000011405 */
[----:B------:R-:W-:Y:S02]  /*11d0*/  LEA.HI R12, R12, R21, RZ, 0x3 ;  /* 0x000000150c0c7211 */ /* 0x000fe400078f18ff */
[----:B------:R-:W-:Y:S02]  /*11e0*/  SHF.R.S32.HI R0, RZ, 0x1f, R17 ;  /* 0x0000001fff007819 */ /* 0x000fe40000011411 */
[----:B------:R-:W-:Y:S02]  /*11f0*/  LEA.HI R5, R5, R22, RZ, 0x1 ;  /* 0x0000001605057211 */ /* 0x000fe400078f08ff */
[----:B------:R-:W-:Y:S02]  /*1200*/  LEA.HI R0, R0, R17, RZ, 0x3 ;  /* 0x0000001100007211 */ /* 0x000fe400078f18ff */
[----:B------:R-:W-:Y:S02]  /*1210*/  LOP3.LUT R12, R12, 0xfffffff8, RZ, 0xc0, !PT ;  /* 0xfffffff80c0c7812 */ /* 0x000fe400078ec0ff */
[----:B------:R-:W-:-:S02]  /*1220*/  LOP3.LUT R232, R0, 0xfffffff8, RZ, 0xc0, !PT ;  /* 0xfffffff800e87812 */ /* 0x000fc400078ec0ff */
[----:B------:R-:W-:Y:S01]  /*1230*/  LOP3.LUT R5, R5, 0xfffffffe, RZ, 0xc0, !PT ;  /* 0xfffffffe05057812 */ /* 0x000fe200078ec0ff */
[----:B------:R-:W-:Y:S01]  /*1240*/  IMAD.IADD R12, R21, 0x1, -R12 ;  /* 0x00000001150c7824 */ /* 0x000fe200078e0a0c */
[----:B------:R-:W-:Y:S01]  /*1250*/  LEA R20, P1, R16, c[0x0][0x280], 0x2 ;  /* 0x0000a00010147a11 */ /* 0x000fe200078210ff */
[----:B------:R-:W-:Y:S01]  /*1260*/  IMAD.IADD R232, R17, 0x1, -R232 ;  /* 0x0000000111e87824 */ /* 0x000fe200078e0ae8 */
[----:B------:R-:W-:Y:S01]  /*1270*/  PLOP3.LUT P0, PT, PT, PT, UP0, 0x80, 0x0 ;  /* 0x000000000000781c */ /* 0x000fe20003f0f008 */
[----:B------:R-:W-:Y:S01]  /*1280*/  IMAD.IADD R5, R22, 0x1, -R5 ;  /* 0x0000000116057824 */ /* 0x000fe200078e0a05 */
[----:B------:R-:W-:Y:S01]  /*1290*/  LEA.HI.X R21, R16, c[0x0][0x284], R13, 0x2, P1 ;  /* 0x0000a10010157a11 */ /* 0x000fe200008f140d */
[----:B------:R-:W-:Y:S01]  /*12a0*/  IMAD.SHL.U32 R23, R12, 0x40, RZ ;  /* 0x000000400c177824 */ /* 0x000fe200078e00ff */
[----:B------:R-:W-:Y:S01]  /*12b0*/  LOP3.LUT R2, R2, 0x7ffffffc, RZ, 0xc0, !PT ;  /* 0x7ffffffc02027812 */ /* 0x000fe200078ec0ff */
[----:B------:R-:W-:Y:S01]  /*12c0*/  IMAD.SHL.U32 R22, R8, 0x8, RZ ;  /* 0x0000000808167824 */ /* 0x000fe200078e00ff */
[----:B------:R-:W-:Y:S01]  /*12d0*/  SHF.R.S32.HI R0, RZ, 0x3, R0 ;  /* 0x00000003ff007819 */ /* 0x000fe20000011400 */
[----:B------:R-:W-:Y:S01]  /*12e0*/  IMAD.SHL.U32 R17, R232, 0x40, RZ ;  /* 0x00000040e8117824 */ /* 0x000fe200078e00ff */
[----:B------:R-:W-:Y:S01]  /*12f0*/  LOP3.LUT R23, R23, 0x1c0, RZ, 0xc0, !PT ;  /* 0x000001c017177812 */ /* 0x000fe200078ec0ff */
[----:B------:R-:W-:Y:S01]  /*1300*/  @!P2 IMAD.SHL.U32 R13, R234, 0x10, RZ ;  /* 0x00000010ea0da824 */ /* 0x000fe200078e00ff */
[----:B------:R-:W-:Y:S01]  /*1310*/  LOP3.LUT R22, R22, 0x18, RZ, 0xc0, !PT ;  /* 0x0000001816167812 */ /* 0x000fe200078ec0ff */
[----:B------:R-:W-:Y:S01]  /*1320*/  IMAD.SHL.U32 R226, R5, 0x8, RZ ;  /* 0x0000000805e27824 */ /* 0x000fe200078e00ff */
[----:B------:R-:W-:Y:S01]  /*1330*/  LOP3.LUT R17, R17, 0x1c0, RZ, 0xc0, !PT ;  /* 0x000001c011117812 */ /* 0x000fe200078ec0ff */
[----:B------:R-:W-:Y:S01]  /*1340*/  IMAD.SHL.U32 R225, R5, 0x20, RZ ;  /* 0x0000002005e17824 */ /* 0x000fe200078e00ff */
[----:B------:R1:W-:Y:S01]  /*1350*/  @!P2 LDGSTS.E.BYPASS.LTC128B.128 [R13+0x20280], [R20.64] ;  /* 0x20280000140dafae */ /* 0x0003e2000b901d56 */
[----:B------:R-:W-:Y:S01]  /*1360*/  SHF.R.U32.HI R231, RZ, 0x3, R23 ;  /* 0x00000003ffe77819 */ /* 0x000fe20000011617 */
[----:B------:R-:W-:Y:S01]  /*1370*/  IMAD.SHL.U32 R0, R0, 0x200, RZ ;  /* 0x0000020000007824 */ /* 0x000fe200078e00ff */
[----:B------:R-:W-:Y:S01]  /*1380*/  LOP3.LUT R226, R17, 0x8, R226, 0xf8, !PT ;  /* 0x0000000811e27812 */ /* 0x000fe200078ef8e2 */
[----:B------:R-:W0:Y:S01]  /*1390*/  LDGDEPBAR ;  /* 0x00000000000079af */ /* 0x000e220000000000 */
[----:B------:R-:W-:-:S02]  /*13a0*/  LOP3.LUT R225, R22, 0x20, R225, 0xf8, !PT ;  /* 0x0000002016e17812 */ /* 0x000fc400078ef8e1 */
[--C-:B------:R-:W-:Y:S01]  /*13b0*/  SHF.R.U32.HI R16, RZ, 0x3, R17.reuse ;  /* 0x00000003ff107819 */ /* 0x100fe20000011611 */
[----:B------:R-:W0:Y:S01]  /*13c0*/  LDGDEPBAR ;  /* 0x00000000000079af */ /* 0x000e220000000000 */
[----:B------:R-:W-:Y:S02]  /*13d0*/  LOP3.LUT R231, R231, R23, R22, 0x1e, !PT ;  /* 0x00000017e7e77212 */ /* 0x000fe400078e1e16 */
[----:B------:R-:W-:Y:S02]  /*13e0*/  LOP3.LUT R226, R226, R16, RZ, 0x3c, !PT ;  /* 0x00000010e2e27212 */ /* 0x000fe400078e3cff */
[----:B------:R-:W-:Y:S02]  /*13f0*/  LOP3.LUT R225, R16, R225, R17, 0x1e, !PT ;  /* 0x000000e110e17212 */ /* 0x000fe400078e1e11 */
[----:B------:R-:W-:Y:S02]  /*1400*/  LOP3.LUT R12, R12, 0x4, RZ, 0xc0, !PT ;  /* 0x000000040c0c7812 */ /* 0x000fe400078ec0ff */
[----:B------:R-:W-:Y:S01]  /*1410*/  LOP3.LUT R225, R225, R0, RZ, 0xfc, !PT ;  /* 0x00000000e1e17212 */ /* 0x000fe200078efcff */
[----:B-1----:R-:W-:-:S02]  /*1420*/  IMAD.IADD R13, R234, 0x1, -R2 ;  /* 0x00000001ea0d7824 */ /* 0x002fc400078e0a02 */
[----:B------:R-:W-:-:S04]  /*1430*/  IMAD.SHL.U32 R2, R3, 0x400, RZ ;  /* 0x0000040003027824 */ /* 0x000fc800078e00ff */
[--C-:B------:R-:W-:Y:S01]  /*1440*/  IMAD R13, R13, 0x2, R2.reuse ;  /* 0x000000020d0d7824 */ /* 0x100fe200078e0202 */
[----:B------:R-:W-:-:S03]  /*1450*/  IADD3 R226, R226, R0, R2 ;  /* 0x00000000e2e27210 */ /* 0x000fc60007ffe002 */
[----:B------:R-:W-:Y:S01]  /*1460*/  IMAD.IADD R231, R13, 0x1, R231 ;  /* 0x000000010de77824 */ /* 0x000fe200078e02e7 */
[----:B------:R-:W-:Y:S05]  /*1470*/  @!P0 BRA `(.L_x_1018) ;  /* 0x0000017000008947 */ /* 0x000fea0003800000 */
[----:B-----5:R-:W-:Y:S01]  /*1480*/  IADD3 R14, P0, R14, UR5, RZ ;  /* 0x000000050e0e7c10 */ /* 0x020fe2000ff1e0ff */
[----:B------:R-:W-:Y:S01]  /*1490*/  BSSY B0, `(.L_x_1018) ;  /* 0x0000015000007945 */ /* 0x000fe20003800000 */
[----:B------:R-:W-:Y:S02]  /*14a0*/  IADD3 R0, -R240, -0x40, RZ ;  /* 0xffffffc0f0007810 */ /* 0x000fe40007ffe1ff */
[----:B------:R-:W-:Y:S02]  /*14b0*/  IADD3.X R15, R15, UR8, RZ, P0, !PT ;  /* 0x000000080f0f7c10 */ /* 0x000fe400087fe4ff */
[----:B------:R-:W-:Y:S02]  /*14c0*/  P2R R2, PR, RZ, 0x8 ;  /* 0x00000008ff027803 */ /* 0x000fe40000000000 */
[----:B------:R-:W-:Y:S02]  /*14d0*/  IADD3 R16, P0, R14, UR5, RZ ;  /* 0x000000050e107c10 */ /* 0x000fe4000ff1e0ff */
[----:B------:R-:W-:-:S02]  /*14e0*/  ISETP.GE.AND P3, PT, R18, c[0x0][0x1fc], PT ;  /* 0x00007f0012007a0c */ /* 0x000fc40003f66270 */
[----:B------:R-:W-:Y:S02]  /*14f0*/  IADD3 R0, R0, c[0x0][0x168], RZ ;  /* 0x00005a0000007a10 */ /* 0x000fe40007ffe0ff */
[----:B------:R-:W-:Y:S02]  /*1500*/  IADD3.X R17, R15, UR8, RZ, P0, !PT ;  /* 0x000000080f117c10 */ /* 0x000fe400087fe4ff */
[----:B------:R-:W-:Y:S02]  /*1510*/  ISETP.LT.OR P0, PT, R0, 0x1, P3 ;  /* 0x000000010000780c */ /* 0x000fe40001f01670 */
[----:B------:R-:W-:-:S11]  /*1520*/  ISETP.GE.AND P1, PT, R11, c[0x0][0x1fc], PT ;  /* 0x00007f000b007a0c */ /* 0x000fd60003f26270 */
[----:B------:R1:W-:Y:S01]  /*1530*/  LDGSTS.E.BYPASS.LTC128B.128 [R10+0x1c080], [R14.64], !P0 ;  /* 0x1c0800000e0a7fae */ /* 0x0003e2000c101d56 */
[C---:B------:R-:W-:Y:S02]  /*1540*/  ISETP.LT.OR P0, PT, R0.reuse, 0x1, P1 ;  /* 0x000000010000780c */ /* 0x040fe40000f01670 */
[----:B------:R-:W-:-:S11]  /*1550*/  ISETP.LT.OR P1, PT, R0, 0x21, P1 ;  /* 0x000000210000780c */ /* 0x000fd60000f21670 */
[----:B------:R1:W-:Y:S01]  /*1560*/  LDGSTS.E.BYPASS.LTC128B.128 [R10+0x1e080], [R14.64+0x80], !P0 ;  /* 0x1e0800800e0a7fae */ /* 0x0003e2000c101d56 */
[----:B------:R-:W-:Y:S02]  /*1570*/  ISETP.LT.OR P0, PT, R0, 0x21, P3 ;  /* 0x000000210000780c */ /* 0x000fe40001f01670 */
[----:B------:R-:W-:-:S11]  /*1580*/  ISETP.NE.AND P3, PT, R2, RZ, PT ;  /* 0x000000ff0200720c */ /* 0x000fd60003f65270 */
[----:B------:R1:W-:Y:S04]  /*1590*/  LDGSTS.E.BYPASS.LTC128B.128 [R10+0x1d080], [R16.64], !P0 ;  /* 0x1d080000100a7fae */ /* 0x0003e8000c101d56 */
[----:B------:R1:W-:Y:S01]  /*15a0*/  LDGSTS.E.BYPASS.LTC128B.128 [R10+0x1f080], [R16.64+0x80], !P1 ;  /* 0x1f080080100a7fae */ /* 0x0003e2000c901d56 */
[----:B------:R-:W-:Y:S05]  /*15b0*/  @P2 BRA `(.L_x_1019) ;  /* 0x0000002000002947 */ /* 0x000fea0003800000 */
[----:B------:R-:W-:-:S05]  /*15c0*/  SHF.L.U32 R0, R234, 0x4, RZ ;  /* 0x00000004ea007819 */ /* 0x000fca00000006ff */
[----:B------:R2:W-:Y:S02]  /*15d0*/  LDGSTS.E.BYPASS.LTC128B.128 [R0+0x20380], [R20.64+0x100] ;  /* 0x2038010014007fae */ /* 0x0005e4000b901d56 */
.L_x_1019:
[----:B------:R-:W-:Y:S05]  /*15e0*/  BSYNC B0 ;  /* 0x0000000000007941 */ /* 0x000fea0003800000 */
.L_x_1018:
[----:B-----5:R-:W-:Y:S01]  /*15f0*/  ISETP.LT.AND P0, PT, RZ, c[0x0][0x168], PT ;  /* 0x00005a00ff007a0c */ /* 0x020fe20003f01270 */
[----:B------:R-:W0:-:S12]  /*1600*/  LDGDEPBAR ;  /* 0x00000000000079af */ /* 0x000e180000000000 */
[----:B------:R-:W-:Y:S05]  /*1610*/  @P0 BRA `(.L_x_1020) ;  /* 0x0000041000000947 */ /* 0x000fea0003800000 */
        /* <DEDUP_REMOVED lines=64> */
[----:B------:R-:W-:Y:S05]  /*1a20*/  BRA `(.L_x_1021) ;  /* 0x0000424000007947 */ /* 0x000fea0003800000 */
.L_x_1020:
[----:B------:R-:W-:Y:S01]  /*1a30*/  ISETP.NE.AND P0, PT, R12, RZ, PT ;  /* 0x000000ff0c00720c */ /* 0x000fe20003f05270 */
[----:B------:R-:W-:Y:S01]  /*1a40*/  IMAD.SHL.U32 R242, R231, 0x2, RZ ;  /* 0x00000002e7f27824 */ /* 0x000fe200078e00ff */
[----:B------:R-:W-:Y:S01]  /*1a50*/  LOP3.LUT R2, R6, 0xffffffe0, RZ, 0xc0, !PT ;  /* 0xffffffe006027812 */ /* 0x000fe200078ec0ff */
[C---:B------:R-:W-:Y:S01]  /*1a60*/  IMAD.SHL.U32 R11, R9.reuse, 0x40, RZ ;  /* 0x00000040090b7824 */ /* 0x040fe200078e00ff */
[----:B------:R-:W-:Y:S01]  /*1a70*/  LOP3.LUT P1, RZ, R9, 0x2, RZ, 0xc0, !PT ;  /* 0x0000000209ff7812 */ /* 0x000fe2000782c0ff */
[----:B-1----:R-:W-:Y:S01]  /*1a80*/  IMAD.SHL.U32 R10, R240, 0x8, RZ ;  /* 0x00000008f00a7824 */ /* 0x002fe200078e00ff */
[----:B--2---:R-:W-:Y:S01]  /*1a90*/  IADD3 R0, R242, 0x20480, RZ ;  /* 0x00020480f2007810 */ /* 0x004fe20007ffe0ff */
[----:B------:R-:W-:Y:S01]  /*1aa0*/  IMAD.SHL.U32 R233, R3, 0x10, RZ ;  /* 0x0000001003e97824 */ /* 0x000fe200078e00ff */
[----:B------:R-:W-:Y:S01]  /*1ab0*/  LOP3.LUT R11, R11, 0x1c0, RZ, 0xc0, !PT ;  /* 0x000001c00b0b7812 */ /* 0x000fe200078ec0ff */
[----:B------:R-:W-:Y:S01]  /*1ac0*/  IMAD.IADD R2, R234, 0x1, -R2 ;  /* 0x00000001ea027824 */ /* 0x000fe200078e0a02 */
[----:B------:R-:W-:Y:S01]  /*1ad0*/  IADD3 R242, R242, 0x204c0, RZ ;  /* 0x000204c0f2f27810 */ /* 0x000fe20007ffe0ff */
[----:B------:R-:W-:Y:S01]  /*1ae0*/  IMAD R7, R5, 0x800, R7 ;  /* 0x0000080005077824 */ /* 0x000fe200078e0207 */
[----:B------:R-:W-:Y:S01]  /*1af0*/  LOP3.LUT R10, R10, 0x8, RZ, 0xc0, !PT ;  /* 0x000000080a0a7812 */ /* 0x000fe200078ec0ff */
[----:B------:R-:W1:Y:S01]  /*1b00*/  S2UR UR9, SR_CTAID.Y ;  /* 0x00000000000979c3 */ /* 0x000e620000002600 */
[----:B------:R-:W-:Y:S01]  /*1b10*/  @P0 IADD3 R242, R0, -0x40, RZ ;  /* 0xffffffc000f20810 */ /* 0x000fe20007ffe0ff */
[----:B------:R-:W-:Y:S01]  /*1b20*/  IMAD.MOV.U32 R216, RZ, RZ, 0x20 ;  /* 0x00000020ffd87424 */ /* 0x000fe200078e00ff */
[----:B------:R-:W-:Y:S01]  /*1b30*/  LOP3.LUT P0, RZ, R9, 0x4, RZ, 0xc0, !PT ;  /* 0x0000000409ff7812 */ /* 0x000fe2000780c0ff */
[----:B------:R-:W-:Y:S01]  /*1b40*/  IMAD.MOV.U32 R221, RZ, RZ, 0x20 ;  /* 0x00000020ffdd7424 */ /* 0x000fe200078e00ff */
[----:B------:R-:W-:Y:S01]  /*1b50*/  SHF.R.U32.HI R9, RZ, 0x3, R11 ;  /* 0x00000003ff097819 */ /* 0x000fe2000001160b */
[----:B------:R-:W-:Y:S01]  /*1b60*/  IMAD.MOV.U32 R222, RZ, RZ, 0x10 ;  /* 0x00000010ffde7424 */ /* 0x000fe200078e00ff */
[----:B------:R-:W-:Y:S01]  /*1b70*/  LOP3.LUT R6, R11, 0x10, R233, 0xf8, !PT ;  /* 0x000000100b067812 */ /* 0x000fe200078ef8e9 */
[----:B------:R-:W-:Y:S01]  /*1b80*/  UIADD3 UR7, UR7, 0x3f, URZ ;  /* 0x0000003f07077890 */ /* 0x000fe2000fffe03f */
[----:B------:R-:W-:Y:S01]  /*1b90*/  SHF.R.S32.HI R3, RZ, 0x1f, R2 ;  /* 0x0000001fff037819 */ /* 0x000fe20000011402 */
[----:B------:R-:W-:Y:S01]  /*1ba0*/  IMAD.MOV.U32 R217, RZ, RZ, 0x40 ;  /* 0x00000040ffd97424 */ /* 0x000fe200078e00ff */
[C---:B------:R-:W-:Y:S01]  /*1bb0*/  LOP3.LUT R11, R9.reuse, R10, R11, 0x1e, !PT ;  /* 0x0000000a090b7212 */ /* 0x040fe200078e1e0b */
[----:B------:R-:W-:Y:S01]  /*1bc0*/  USHF.R.S32.HI UR6, URZ, 0x1f, UR7 ;  /* 0x0000001f3f067899 */ /* 0x000fe20008011407 */
[----:B------:R-:W-:Y:S01]  /*1bd0*/  LOP3.LUT R9, R9, R6, R10, 0x1e, !PT ;  /* 0x0000000609097212 */ /* 0x000fe200078e1e0a */
[----:B------:R-:W-:Y:S01]  /*1be0*/  CS2R R194, SRZ ;  /* 0x0000000000c27805 */ /* 0x000fe2000001ff00 */
[----:B------:R-:W-:Y:S01]  /*1bf0*/  LEA.HI R6, R3, R2, RZ, 0x2 ;  /* 0x0000000203067211 */ /* 0x000fe200078f10ff */
[----:B------:R-:W-:Y:S01]  /*1c00*/  IMAD.IADD R3, R7, 0x1, R11 ;  /* 0x0000000107037824 */ /* 0x000fe200078e020b */
[----:B------:R-:W-:Y:S01]  /*1c10*/  SHF.R.S32.HI R0, RZ, 0x1f, R8 ;  /* 0x0000001fff007819 */ /* 0x000fe20000011408 */
[----:B------:R-:W-:Y:S01]  /*1c20*/  ULEA.HI UR6, UR6, UR7, URZ, 0x6 ;  /* 0x0000000706067291 */ /* 0x000fe2000f8f303f */
[----:B------:R-:W-:Y:S01]  /*1c30*/  LOP3.LUT R7, R6, 0xfffffffc, RZ, 0xc0, !PT ;  /* 0xfffffffc06077812 */ /* 0x000fe200078ec0ff */
[C---:B------:R-:W-:Y:S01]  /*1c40*/  IMAD.SHL.U32 R224, R3.reuse, 0x2, RZ ;  /* 0x0000000203e07824 */ /* 0x040fe200078e00ff */
[----:B------:R-:W-:Y:S01]  /*1c50*/  LEA.HI R0, R0, R8, RZ, 0x2 ;  /* 0x0000000800007211 */ /* 0x000fe200078f10ff */
[----:B------:R-:W-:Y:S01]  /*1c60*/  CS2R R192, SRZ ;  /* 0x0000000000c07805 */ /* 0x000fe2000001ff00 */
[----:B------:R-:W-:Y:S01]  /*1c70*/  SEL R216, R216, 0xffffffe0, !P1 ;  /* 0xffffffe0d8d87807 */ /* 0x000fe20004800000 */
[----:B------:R-:W-:Y:S01]  /*1c80*/  IMAD.IADD R7, R2, 0x1, -R7 ;  /* 0x0000000102077824 */ /* 0x000fe200078e0a07 */
[----:B------:R-:W-:Y:S01]  /*1c90*/  LOP3.LUT R0, R0, 0xfffffffc, RZ, 0xc0, !PT ;  /* 0xfffffffc00007812 */ /* 0x000fe200078ec0ff */
[----:B------:R-:W-:Y:S01]  /*1ca0*/  IMAD.MOV.U32 R2, RZ, RZ, 0x40 ;  /* 0x00000040ff027424 */ /* 0x000fe200078e00ff */
[----:B------:R-:W-:Y:S01]  /*1cb0*/  LOP3.LUT P1, RZ, R232, 0x2, RZ, 0xc0, !PT ;  /* 0x00000002e8ff7812 */ /* 0x000fe2000782c0ff */
[----:B------:R-:W-:Y:S01]  /*1cc0*/  IMAD R216, R3, 0x2, R216 ;  /* 0x0000000203d87824 */ /* 0x000fe200078e02d8 */
[----:B------:R-:W-:Y:S01]  /*1cd0*/  LEA.HI.SX32 R233, R6, R233, 0x1e ;  /* 0x000000e906e97211 */ /* 0x000fe200078ff2ff */
[----:B------:R-:W-:Y:S01]  /*1ce0*/  IMAD.IADD R8, R8, 0x1, -R0 ;  /* 0x0000000108087824 */ /* 0x000fe200078e0a00 */
[----:B------:R-:W-:Y:S01]  /*1cf0*/  SEL R2, R2, 0xffffffc0, !P0 ;  /* 0xffffffc002027807 */ /* 0x000fe20004000000 */
[----:B------:R-:W-:Y:S01]  /*1d00*/  IMAD R0, R5, 0x200, R9 ;  /* 0x0000020005007824 */ /* 0x000fe200078e0209 */
[----:B------:R-:W-:Y:S01]  /*1d10*/  LOP3.LUT P0, RZ, R232, 0x4, RZ, 0xc0, !PT ;  /* 0x00000004e8ff7812 */ /* 0x000fe2000780c0ff */
[----:B------:R-:W-:Y:S01]  /*1d20*/  IMAD R8, R8, -0x8, R4 ;  /* 0xfffffff808087824 */ /* 0x000fe200078e0204 */
[----:B------:R-:W-:Y:S01]  /*1d30*/  SEL R222, R222, 0xfffffff0, !P1 ;  /* 0xfffffff0dede7807 */ /* 0x000fe20004800000 */
[C---:B------:R-:W-:Y:S01]  /*1d40*/  IMAD.SHL.U32 R223, R0.reuse, 0x2, RZ ;  /* 0x0000000200df7824 */ /* 0x040fe200078e00ff */
[----:B------:R-:W-:Y:S01]  /*1d50*/  SEL R221, R221, 0xffffffe0, !P0 ;  /* 0xffffffe0dddd7807 */ /* 0x000fe20004000000 */
[--C-:B------:R-:W-:Y:S01]  /*1d60*/  IMAD R3, R3, 0x2, R2.reuse ;  /* 0x0000000203037824 */ /* 0x100fe200078e0202 */
[----:B------:R-:W-:Y:S01]  /*1d70*/  CS2R R190, SRZ ;  /* 0x0000000000be7805 */ /* 0x000fe2000001ff00 */
[----:B------:R-:W-:Y:S01]  /*1d80*/  IMAD R0, R0, 0x2, R2 ;  /* 0x0000000200007824 */ /* 0x000fe200078e0202 */
[----:B------:R-:W-:Y:S01]  /*1d90*/  CS2R R188, SRZ ;  /* 0x0000000000bc7805 */ /* 0x000fe2000001ff00 */
[----:B------:R-:W-:Y:S01]  /*1da0*/  IMAD.IADD R220, R226, 0x1, R221 ;  /* 0x00000001e2dc7824 */ /* 0x000fe200078e02dd */
[----:B------:R-:W-:Y:S01]  /*1db0*/  CS2R R186, SRZ ;  /* 0x0000000000ba7805 */ /* 0x000fe2000001ff00 */
[----:B------:R-:W-:Y:S01]  /*1dc0*/  IMAD R243, R7, -0x2, R8 ;  /* 0xfffffffe07f37824 */ /* 0x000fe200078e0208 */
        /* <DEDUP_REMOVED lines=60> */
[----:B------:R-:W-:Y:S01]  /*2190*/  SHF.R.S32.HI R235, RZ, 0x1f, R234 ;  /* 0x0000001fffeb7819 */ /* 0x000fe200000114ea */
[----:B------:R-:W-:Y:S01]  /*21a0*/  IMAD.IADD R218, R226, 0x1, R222 ;  /* 0x00000001e2da7824 */ /* 0x000fe200078e02de */
[----:B------:R-:W-:Y:S01]  /*21b0*/  SEL R217, R217, 0xffffffc0, !P0 ;  /* 0xffffffc0d9d97807 */ /* 0x000fe20004000000 */
[----:B------:R-:W-:Y:S01]  /*21c0*/  IMAD.IADD R219, R222, 0x1, R220 ;  /* 0x00000001dedb7824 */ /* 0x000fe200078e02dc */
[----:B------:R-:W-:-:S02]  /*21d0*/  ULDC UR8, c[0x0][0x278] ;  /* 0x00009e0000087ab9 */ /* 0x000fc40000000800 */
[----:B------:R-:W-:Y:S02]  /*21e0*/  ULDC UR5, c[0x0][0x290] ;  /* 0x0000a40000057ab9 */ /* 0x000fe40000000800 */
[----:B------:R-:W-:Y:S02]  /*21f0*/  UMOV UR4, URZ ;  /* 0x0000003f00047c82 */ /* 0x000fe40008000000 */
[----:B------:R-:W-:Y:S02]  /*2200*/  UMOV UR20, 0x1 ;  /* 0x0000000100147882 */ /* 0x000fe40000000000 */
[----:B------:R-:W-:Y:S02]  /*2210*/  UMOV UR21, URZ ;  /* 0x0000003f00157c82 */ /* 0x000fe40008000000 */
[----:B------:R-:W-:Y:S02]  /*2220*/  UMOV UR19, URZ ;  /* 0x0000003f00137c82 */ /* 0x000fe40008000000 */
[----:B------:R-:W-:-:S02]  /*2230*/  UIMAD UR8, UR17, UR8, URZ ;  /* 0x00000008110872a4 */ /* 0x000fc4000f8e023f */
[----:B------:R-:W-:Y:S02]  /*2240*/  UIMAD UR5, UR17, UR5, URZ ;  /* 0x00000005110572a4 */ /* 0x000fe4000f8e023f */
[----:B------:R-:W-:Y:S02]  /*2250*/  USHF.R.S32.HI UR16, URZ, 0x6, UR6 ;  /* 0x000000063f107899 */ /* 0x000fe40008011406 */
[----:B-1----:R-:W-:Y:S02]  /*2260*/  ULDC UR10, c[0x0][0x168] ;  /* 0x00005a00000a7ab9 */ /* 0x002fe40000000800 */
.L_x_1024:
[----:B------:R-:W-:Y:S04]  /*2270*/  DEPBAR.LE SB0, 0x1 ;  /* 0x000080400000791a */ /* 0x000fe80000000000 */
[----:B------:R-:W-:Y:S01]  /*2280*/  BAR.SYNC.DEFER_BLOCKING 0x0 ;  /* 0x0000000000007b1d */ /* 0x000fe20000010000 */
[----:B------:R-:W-:Y:S01]  /*2290*/  IMAD.U32 R4, RZ, RZ, UR4 ;  /* 0x00000004ff047e24 */ /* 0x000fe2000f8e00ff */
[----:B------:R-:W-:Y:S01]  /*22a0*/  MOV R65, UR4 ;  /* 0x0000000400417c02 */ /* 0x000fe20008000f00 */
[----:B------:R-:W-:Y:S01]  /*22b0*/  IMAD.U32 R64, RZ, RZ, UR4 ;  /* 0x00000004ff407e24 */ /* 0x000fe2000f8e00ff */
[----:B------:R-:W-:Y:S01]  /*22c0*/  MOV R209, UR4 ;  /* 0x0000000400d17c02 */ /* 0x000fe20008000f00 */
[----:B------:R-:W-:Y:S01]  /*22d0*/  IMAD R4, R4, 0x2000, R226 ;  /* 0x0000200004047824 */ /* 0x000fe200078e02e2 */
[----:B------:R-:W-:Y:S01]  /*22e0*/  UIADD3 UR18, UR21, 0x1, URZ ;  /* 0x0000000115127890 */ /* 0x000fe2000fffe03f */
[----:B------:R-:W-:Y:S01]  /*22f0*/  IMAD R65, R65, 0x2000, R219 ;  /* 0x0000200041417824 */ /* 0x000fe200078e02db */
[----:B------:R-:W-:Y:S02]  /*2300*/  LEA R64, R64, R222, 0xd ;  /* 0x000000de40407211 */ /* 0x000fe400078e68ff */
[----:B------:R-:W-:Y:S01]  /*2310*/  SHF.L.U32 R230, R4, 0x1, RZ ;  /* 0x0000000104e67819 */ /* 0x000fe200000006ff */
[----:B------:R-:W-:Y:S01]  /*2320*/  UISETP.GE.AND UP0, UPT, UR18, UR16, UPT ;  /* 0x000000101200728c */ /* 0x000fe2000bf06270 */
[C-C-:B------:R-:W-:Y:S01]  /*2330*/  IADD3 R227, R226.reuse, R64, R221.reuse ;  /* 0x00000040e2e37210 */ /* 0x140fe20007ffe0dd */
[----:B------:R-:W-:Y:S01]  /*2340*/  IMAD.IADD R229, R226, 0x1, R64 ;  /* 0x00000001e2e57824 */ /* 0x000fe200078e0240 */
[----:B------:R-:W-:Y:S02]  /*2350*/  SHF.L.U32 R208, R65, 0x1, RZ ;  /* 0x0000000141d07819 */ /* 0x000fe400000006ff */
[----:B------:R-:W-:Y:S01]  /*2360*/  LEA R209, R209, R220, 0xd ;  /* 0x000000dcd1d17211 */ /* 0x000fe200078e68ff */
[----:B------:R-:W-:Y:S01]  /*2370*/  IMAD.SHL.U32 R227, R227, 0x2, RZ ;  /* 0x00000002e3e37824 */ /* 0x000fe200078e00ff */
[----:B------:R-:W-:Y:S02]  /*2380*/  SHF.L.U32 R229, R229, 0x1, RZ ;  /* 0x00000001e5e57819 */ /* 0x000fe400000006ff */
[----:B------:R-:W-:Y:S02]  /*2390*/  SHF.L.U32 R209, R209, 0x1, RZ ;  /* 0x00000001d1d17819 */ /* 0x000fe400000006ff */
[----:B------:R-:W-:Y:S01]  /*23a0*/  PLOP3.LUT P0, PT, PT, PT, UP0, 0x80, 0x0 ;  /* 0x000000000000781c */ /* 0x000fe20003f0f008 */
[----:B------:R-:W-:Y:S05]  /*23b0*/  LDSM.16.M88.4 R16, [R224+0x80] ;  /* 0x00008000e010783b */ /* 0x000fea0000000200 */
[----:B------:R-:W1:Y:S05]  /*23c0*/  LDSM.16.M88.4 R32, [R230+0x10080] ;  /* 0x01008000e620783b */ /* 0x000e6a0000000200 */
[----:B------:R-:W2:Y:S05]  /*23d0*/  LDSM.16.M88.4 R28, [R230+0x11080] ;  /* 0x01108000e61c783b */ /* 0x000eaa0000000200 */
[----:B------:R-:W3:Y:S05]  /*23e0*/  LDSM.16.M88.4 R36, [R224+0x2080] ;  /* 0x00208000e024783b */ /* 0x000eea0000000200 */
[----:B------:R-:W-:Y:S05]  /*23f0*/  LDSM.16.M88.4 R44, [R216+0x80] ;  /* 0x00008000d82c783b */ /* 0x000fea0000000200 */
[----:B------:R-:W4:Y:S05]  /*2400*/  LDSM.16.M88.4 R40, [R229+0x10080] ;  /* 0x01008000e528783b */ /* 0x000f2a0000000200 */
[----:B------:R-:W5:Y:S05]  /*2410*/  LDSM.16.M88.4 R48, [R229+0x11080] ;  /* 0x01108000e530783b */ /* 0x000f6a0000000200 */
[----:B------:R-:W3:Y:S05]  /*2420*/  LDSM.16.M88.4 R52, [R216+0x2080] ;  /* 0x00208000d834783b */ /* 0x000eea0000000200 */
[----:B------:R-:W-:Y:S01]  /*2430*/  LDSM.16.M88.4 R56, [R3+0x80] ;  /* 0x000080000338783b */ /* 0x000fe20000000200 */
[-C--:B-1----:R-:W-:Y:S04]  /*2440*/  HMMA.16816.F32.BF16 R4, R32, R16.reuse, RZ ;  /* 0x000000102004723c */ /* 0x082fe800000418ff */
[----:B------:R-:W-:Y:S05]  /*2450*/  LDSM.16.M88.4 R60, [R209+0x11080] ;  /* 0x01108000d13c783b */ /* 0x000fea0000000200 */
[----:B------:R-:W-:Y:S01]  /*2460*/  LDSM.16.M88.4 R64, [R3+0x2080] ;  /* 0x002080000340783b */ /* 0x000fe20000000200 */
[C---:B--2---:R-:W-:Y:S04]  /*2470*/  HMMA.16816.F32.BF16 R8, R28.reuse, R16, RZ ;  /* 0x000000101c08723c */ /* 0x044fe800000418ff */
[----:B------:R-:W-:Y:S04]  /*2480*/  LDSM.16.M88.4 R200, [R2+0x80] ;  /* 0x0000800002c8783b */ /* 0x000fe80000000200 */
[-C--:B------:R-:W-:Y:S01]  /*2490*/  HMMA.16816.F32.BF16 R12, R28, R18.reuse, RZ ;  /* 0x000000121c0c723c */ /* 0x080fe200000418ff */
[----:B------:R-:W-:Y:S05]  /*24a0*/  LDSM.16.M88.4 R196, [R227+0x10080] ;  /* 0x01008000e3c4783b */ /* 0x000fea0000000200 */
[----:B------:R-:W-:Y:S02]  /*24b0*/  LDSM.16.M88.4 R204, [R208+0x11080] ;  /* 0x01108000d0cc783b */ /* 0x000fe40000000200 */
[C---:B------:R-:W-:Y:S08]  /*24c0*/  HMMA.16816.F32.BF16 R16, R32.reuse, R18, RZ ;  /* 0x000000122010723c */ /* 0x040ff000000418ff */
[-C--:B---3--:R-:W-:Y:S08]  /*24d0*/  HMMA.16816.F32.BF16 R20, R32, R36.reuse, RZ ;  /* 0x000000242014723c */ /* 0x088ff000000418ff */
[C---:B------:R-:W-:Y:S07]  /*24e0*/  HMMA.16816.F32.BF16 R24, R28.reuse, R36, RZ ;  /* 0x000000241c18723c */ /* 0x040fee00000418ff */
[----:B------:R-:W-:Y:S01]  /*24f0*/  IMAD.U32 R36, RZ, RZ, UR4 ;  /* 0x00000004ff247e24 */ /* 0x000fe2000f8e00ff */
[-C--:B------:R-:W-:Y:S04]  /*2500*/  HMMA.16816.F32.BF16 R28, R28, R38.reuse, RZ ;  /* 0x000000261c1c723c */ /* 0x080fe800000418ff */
[----:B------:R-:W-:Y:S04]  /*2510*/  IMAD R36, R36, 0x2000, R221 ;  /* 0x0000200024247824 */ /* 0x000fe800078e02dd */
[----:B------:R-:W-:Y:S04]  /*2520*/  HMMA.16816.F32.BF16 R32, R32, R38, RZ ;  /* 0x000000262020723c */ /* 0x000fe800000418ff */
[----:B------:R-:W-:Y:S04]  /*2530*/  IMAD.IADD R36, R226, 0x1, R36 ;  /* 0x00000001e2247824 */ /* 0x000fe800078e0224 */
[-C--:B----4-:R-:W-:Y:S05]  /*2540*/  HMMA.16816.F32.BF16 R4, R40, R44.reuse, R4 ;  /* 0x0000002c2804723c */ /* 0x090fea0000041804 */
[----:B------:R-:W-:Y:S03]  /*2550*/  IMAD.SHL.U32 R228, R36, 0x2, RZ ;  /* 0x0000000224e47824 */ /* 0x000fe600078e00ff */
[C---:B-----5:R-:W-:Y:S02]  /*2560*/  HMMA.16816.F32.BF16 R8, R48.reuse, R44, R8 ;  /* 0x0000002c3008723c */ /* 0x060fe40000041808 */
[----:B------:R-:W1:Y:S06]  /*2570*/  LDSM.16.M88.4 R36, [R228+0x10080] ;  /* 0x01008000e424783b */ /* 0x000e6c0000000200 */
[-C--:B------:R-:W-:Y:S08]  /*2580*/  HMMA.16816.F32.BF16 R12, R48, R46.reuse, R12 ;  /* 0x0000002e300c723c */ /* 0x080ff0000004180c */
[C---:B------:R-:W-:Y:S01]  /*2590*/  HMMA.16816.F32.BF16 R16, R40.reuse, R46, R16 ;  /* 0x0000002e2810723c */ /* 0x040fe20000041810 */
[----:B------:R-:W-:Y:S07]  /*25a0*/  LDSM.16.M88.4 R44, [R224+0x4080] ;  /* 0x00408000e02c783b */ /* 0x000fee0000000200 */
[-C--:B------:R-:W-:Y:S08]  /*25b0*/  HMMA.16816.F32.BF16 R20, R40, R52.reuse, R20 ;  /* 0x000000342814723c */ /* 0x080ff00000041814 */
[C---:B------:R-:W-:Y:S08]  /*25c0*/  HMMA.16816.F32.BF16 R24, R48.reuse, R52, R24 ;  /* 0x000000343018723c */ /* 0x040ff00000041818 */
[-C--:B------:R-:W-:Y:S01]  /*25d0*/  HMMA.16816.F32.BF16 R28, R48, R54.reuse, R28 ;  /* 0x00000036301c723c */ /* 0x080fe2000004181c */
[----:B------:R-:W-:Y:S07]  /*25e0*/  LDSM.16.M88.4 R48, [R230+0x13080] ;  /* 0x01308000e630783b */ /* 0x000fee0000000200 */
[----:B------:R-:W-:Y:S01]  /*25f0*/  HMMA.16816.F32.BF16 R32, R40, R54, R32 ;  /* 0x000000362820723c */ /* 0x000fe20000041820 */
[----:B------:R-:W2:Y:S05]  /*2600*/  LDSM.16.M88.4 R40, [R2+0x2080] ;  /* 0x002080000228783b */ /* 0x000eaa0000000200 */
[----:B------:R-:W-:Y:S02]  /*2610*/  LDSM.16.M88.4 R52, [R224+0x6080] ;  /* 0x00608000e034783b */ /* 0x000fe40000000200 */
[-C--:B-1----:R-:W-:Y:S08]  /*2620*/  HMMA.16816.F32.BF16 R4, R36, R56.reuse, R4 ;  /* 0x000000382404723c */ /* 0x082ff00000041804 */
[C---:B------:R-:W-:Y:S08]  /*2630*/  HMMA.16816.F32.BF16 R8, R60.reuse, R56, R8 ;  /* 0x000000383c08723c */ /* 0x040ff00000041808 */
[-C--:B------:R-:W-:Y:S08]  /*2640*/  HMMA.16816.F32.BF16 R12, R60, R58.reuse, R12 ;  /* 0x0000003a3c0c723c */ /* 0x080ff0000004180c */
[C---:B------:R-:W-:Y:S08]  /*2650*/  HMMA.16816.F32.BF16 R16, R36.reuse, R58, R16 ;  /* 0x0000003a2410723c */ /* 0x040ff00000041810 */
[-C--:B------:R-:W-:Y:S08]  /*2660*/  HMMA.16816.F32.BF16 R20, R36, R64.reuse, R20 ;  /* 0x000000402414723c */ /* 0x080ff00000041814 */
[C---:B------:R-:W-:Y:S07]  /*2670*/  HMMA.16816.F32.BF16 R24, R60.reuse, R64, R24 ;  /* 0x000000403c18723c */ /* 0x040fee0000041818 */
[----:B------:R-:W-:Y:S01]  /*2680*/  MOV R64, UR4 ;  /* 0x0000000400407c02 */ /* 0x000fe20008000f00 */
[-C--:B------:R-:W-:Y:S01]  /*2690*/  HMMA.16816.F32.BF16 R28, R60, R66.reuse, R28 ;  /* 0x000000423c1c723c */ /* 0x080fe2000004181c */
[----:B------:R-:W-:Y:S03]  /*26a0*/  LDSM.16.M88.4 R60, [R216+0x4080] ;  /* 0x00408000d83c783b */ /* 0x000fe60000000200 */
[----:B------:R-:W-:Y:S04]  /*26b0*/  IMAD R64, R64, 0x2000, R218 ;  /* 0x0000200040407824 */ /* 0x000fe800078e02da */
[----:B------:R-:W-:Y:S01]  /*26c0*/  HMMA.16816.F32.BF16 R32, R36, R66, R32 ;  /* 0x000000422420723c */ /* 0x000fe20000041820 */
[----:B------:R-:W1:Y:S03]  /*26d0*/  LDSM.16.M88.4 R36, [R230+0x12080] ;  /* 0x01208000e624783b */ /* 0x000e660000000200 */
[----:B------:R-:W-:Y:S04]  /*26e0*/  SHF.L.U32 R64, R64, 0x1, RZ ;  /* 0x0000000140407819 */ /* 0x000fe800000006ff */
[-C--:B------:R-:W-:Y:S01]  /*26f0*/  HMMA.16816.F32.BF16 R4, R196, R200.reuse, R4 ;  /* 0x000000c8c404723c */ /* 0x080fe20000041804 */
[----:B------:R-:W3:Y:S05]  /*2700*/  LDSM.16.M88.4 R56, [R64+0x12080] ;  /* 0x012080004038783b */ /* 0x000eea0000000200 */
[----:B------:R-:W4:Y:S02]  /*2710*/  LDSM.16.M88.4 R64, [R64+0x13080] ;  /* 0x013080004040783b */ /* 0x000f240000000200 */
[C---:B------:R-:W-:Y:S08]  /*2720*/  HMMA.16816.F32.BF16 R8, R204.reuse, R200, R8 ;  /* 0x000000c8cc08723c */ /* 0x040ff00000041808 */
[-C--:B------:R-:W-:Y:S08]  /*2730*/  HMMA.16816.F32.BF16 R12, R204, R202.reuse, R12 ;  /* 0x000000cacc0c723c */ /* 0x080ff0000004180c */
[C---:B------:R-:W-:Y:S01]  /*2740*/  HMMA.16816.F32.BF16 R16, R196.reuse, R202, R16 ;  /* 0x000000cac410723c */ /* 0x040fe20000041810 */
[----:B------:R-:W5:Y:S07]  /*2750*/  LDSM.16.M88.4 R200, [R216+0x6080] ;  /* 0x00608000d8c8783b */ /* 0x000f6e0000000200 */
[-C--:B--2---:R-:W-:Y:S08]  /*2760*/  HMMA.16816.F32.BF16 R20, R196, R40.reuse, R20 ;  /* 0x00000028c414723c */ /* 0x084ff00000041814 */
[C---:B------:R-:W-:Y:S08]  /*2770*/  HMMA.16816.F32.BF16 R24, R204.reuse, R40, R24 ;  /* 0x00000028cc18723c */ /* 0x040ff00000041818 */
[-C--:B------:R-:W-:Y:S01]  /*2780*/  HMMA.16816.F32.BF16 R28, R204, R42.reuse, R28 ;  /* 0x0000002acc1c723c */ /* 0x080fe2000004181c */
[----:B------:R-:W-:Y:S07]  /*2790*/  LDSM.16.M88.4 R204, [R3+0x6080] ;  /* 0x0060800003cc783b */ /* 0x000fee0000000200 */
[----:B------:R-:W-:Y:S01]  /*27a0*/  HMMA.16816.F32.BF16 R32, R196, R42, R32 ;  /* 0x0000002ac420723c */ /* 0x000fe20000041820 */
[----:B------:R-:W-:Y:S05]  /*27b0*/  LDSM.16.M88.4 R40, [R209+0x12080] ;  /* 0x01208000d128783b */ /* 0x000fea0000000200 */
[----:B------:R-:W-:Y:S02]  /*27c0*/  LDSM.16.M88.4 R196, [R209+0x13080] ;  /* 0x01308000d1c4783b */ /* 0x000fe40000000200 */
        /* <DEDUP_REMOVED lines=10> */
[----:B------:R-:W-:Y:S05]  /*2870*/  LDSM.16.M88.4 R36, [R208+0x12080] ;  /* 0x01208000d024783b */ /* 0x000fea0000000200 */
[----:B------:R-:W-:Y:S02]  /*2880*/  LDSM.16.M88.4 R52, [R2+0x6080] ;  /* 0x006080000234783b */ /* 0x000fe40000000200 */
[-C--:B---3--:R-:W-:Y:S08]  /*2890*/  HMMA.16816.F32.BF16 R4, R56, R60.reuse, R4 ;  /* 0x0000003c3804723c */ /* 0x088ff00000041804 */
[C---:B----4-:R-:W-:Y:S08]  /*28a0*/  HMMA.16816.F32.BF16 R8, R64.reuse, R60, R8 ;  /* 0x0000003c4008723c */ /* 0x050ff00000041808 */
[-C--:B------:R-:W-:Y:S08]  /*28b0*/  HMMA.16816.F32.BF16 R12, R64, R62.reuse, R12 ;  /* 0x0000003e400c723c */ /* 0x080ff0000004180c */
[C---:B------:R-:W-:Y:S08]  /*28c0*/  HMMA.16816.F32.BF16 R16, R56.reuse, R62, R16 ;  /* 0x0000003e3810723c */ /* 0x040ff00000041810 */
[-C--:B-----5:R-:W-:Y:S08]  /*28d0*/  HMMA.16816.F32.BF16 R20, R56, R200.reuse, R20 ;  /* 0x000000c83814723c */ /* 0x0a0ff00000041814 */
[C---:B------:R-:W-:Y:S08]  /*28e0*/  HMMA.16816.F32.BF16 R24, R64.reuse, R200, R24 ;  /* 0x000000c84018723c */ /* 0x040ff00000041818 */
[-C--:B------:R-:W-:Y:S08]  /*28f0*/  HMMA.16816.F32.BF16 R28, R64, R202.reuse, R28 ;  /* 0x000000ca401c723c */ /* 0x080ff0000004181c */
[----:B------:R-:W-:Y:S07]  /*2900*/  HMMA.16816.F32.BF16 R32, R56, R202, R32 ;  /* 0x000000ca3820723c */ /* 0x000fee0000041820 */
[----:B------:R-:W-:Y:S01]  /*2910*/  IMAD.U32 R56, RZ, RZ, UR4 ;  /* 0x00000004ff387e24 */ /* 0x000fe2000f8e00ff */
[-C--:B-1----:R-:W-:Y:S05]  /*2920*/  HMMA.16816.F32.BF16 R4, R40, R44.reuse, R4 ;  /* 0x0000002c2804723c */ /* 0x082fea0000041804 */
[----:B------:R-:W-:Y:S03]  /*2930*/  LEA R56, R56, R233, 0x6 ;  /* 0x000000e938387211 */ /* 0x000fe600078e30ff */
[C---:B------:R-:W-:Y:S04]  /*2940*/  HMMA.16816.F32.BF16 R8, R196.reuse, R44, R8 ;  /* 0x0000002cc408723c */ /* 0x040fe80000041808 */
[----:B------:R-:W-:Y:S04]  /*2950*/  IMAD.SHL.U32 R248, R56, 0x4, RZ ;  /* 0x0000000438f87824 */ /* 0x000fe800078e00ff */
[-C--:B------:R-:W-:Y:S01]  /*2960*/  HMMA.16816.F32.BF16 R12, R196, R46.reuse, R12 ;  /* 0x0000002ec40c723c */ /* 0x080fe2000004180c */
[----:B------:R-:W-:Y:S05]  /*2970*/  LDS R252, [R248+0x20080] ;  /* 0x02008000f8fc7984 */ /* 0x000fea0000000800 */
[----:B------:R-:W-:Y:S02]  /*2980*/  LDS R251, [R248+0x200a0] ;  /* 0x0200a000f8fb7984 */ /* 0x000fe40000000800 */
[C---:B------:R-:W-:Y:S03]  /*2990*/  HMMA.16816.F32.BF16 R16, R40.reuse, R46, R16 ;  /* 0x0000002e2810723c */ /* 0x040fe60000041810 */
[----:B------:R-:W1:Y:S05]  /*29a0*/  LDSM.16.M88.4 R44, [R2+0x4080] ;  /* 0x00408000022c783b */ /* 0x000e6a0000000200 */
[-C--:B------:R-:W-:Y:S01]  /*29b0*/  HMMA.16816.F32.BF16 R20, R40, R204.reuse, R20 ;  /* 0x000000cc2814723c */ /* 0x080fe20000041814 */
[----:B------:R2:W3:Y:S05]  /*29c0*/  LDS R250, [R248+0x20100] ;  /* 0x02010000f8fa7984 */ /* 0x0004ea0000000800 */
[----:B------:R2:W4:Y:S02]  /*29d0*/  LDS R249, [R248+0x20120] ;  /* 0x02012000f8f97984 */ /* 0x0005240000000800 */
[C---:B------:R-:W-:Y:S01]  /*29e0*/  HMMA.16816.F32.BF16 R24, R196.reuse, R204, R24 ;  /* 0x000000ccc418723c */ /* 0x040fe20000041818 */
[----:B------:R-:W-:Y:S04]  /*29f0*/  DEPBAR.LE SB0, 0x1 ;  /* 0x000080400000791a */ /* 0x000fe80000000000 */
[----:B------:R-:W-:Y:S03]  /*2a00*/  BAR.SYNC.DEFER_BLOCKING 0x0 ;  /* 0x0000000000007b1d */ /* 0x000fe60000010000 */
[-C--:B------:R-:W-:Y:S08]  /*2a10*/  HMMA.16816.F32.BF16 R28, R196, R206.reuse, R28 ;  /* 0x000000cec41c723c */ /* 0x080ff0000004181c */
[----:B------:R-:W-:Y:S08]  /*2a20*/  HMMA.16816.F32.BF16 R32, R40, R206, R32 ;  /* 0x000000ce2820723c */ /* 0x000ff00000041820 */
[-C--:B-1----:R-:W-:Y:S01]  /*2a30*/  HMMA.16816.F32.BF16 R4, R36, R44.reuse, R4 ;  /* 0x0000002c2404723c */ /* 0x082fe20000041804 */
[----:B------:R2:W1:Y:S05]  /*2a40*/  LDSM.16.M88.4 R64, [R230+0x18080] ;  /* 0x01808000e640783b */ /* 0x00046a0000000200 */
[----:B------:R2:W5:Y:S02]  /*2a50*/  LDSM.16.M88.4 R60, [R230+0x19080] ;  /* 0x01908000e63c783b */ /* 0x0005640000000200 */
[C---:B------:R-:W-:Y:S03]  /*2a60*/  HMMA.16816.F32.BF16 R8, R48.reuse, R44, R8 ;  /* 0x0000002c3008723c */ /* 0x040fe60000041808 */
[----:B------:R2:W1:Y:S05]  /*2a70*/  LDSM.16.M88.4 R56, [R224+0x8080] ;  /* 0x00808000e038783b */ /* 0x00046a0000000200 */
[-C--:B------:R-:W-:Y:S01]  /*2a80*/  HMMA.16816.F32.BF16 R12, R48, R46.reuse, R12 ;  /* 0x0000002e300c723c */ /* 0x080fe2000004180c */
[----:B------:R2:W1:Y:S05]  /*2a90*/  LDSM.16.M88.4 R196, [R224+0xa080] ;  /* 0x00a08000e0c4783b */ /* 0x00046a0000000200 */
[----:B------:R2:W1:Y:S02]  /*2aa0*/  LDSM.16.M88.4 R200, [R229+0x18080] ;  /* 0x01808000e5c8783b */ /* 0x0004640000000200 */
[C---:B------:R-:W-:Y:S03]  /*2ab0*/  HMMA.16816.F32.BF16 R16, R36.reuse, R46, R16 ;  /* 0x0000002e2410723c */ /* 0x040fe60000041810 */
[----:B------:R2:W1:Y:S05]  /*2ac0*/  LDSM.16.M88.4 R208, [R229+0x19080] ;  /* 0x01908000e5d0783b */ /* 0x00046a0000000200 */
[-C--:B------:R-:W-:Y:S01]  /*2ad0*/  HMMA.16816.F32.BF16 R20, R36, R52.reuse, R20 ;  /* 0x000000342414723c */ /* 0x080fe20000041814 */
[----:B------:R2:W1:Y:S05]  /*2ae0*/  LDSM.16.M88.4 R204, [R216+0x8080] ;  /* 0x00808000d8cc783b */ /* 0x00046a0000000200 */
[----:B------:R2:W1:Y:S02]  /*2af0*/  LDSM.16.M88.4 R212, [R216+0xa080] ;  /* 0x00a08000d8d4783b */ /* 0x0004640000000200 */
[C---:B------:R-:W-:Y:S08]  /*2b00*/  HMMA.16816.F32.BF16 R24, R48.reuse, R52, R24 ;  /* 0x000000343018723c */ /* 0x040ff00000041818 */
[-C--:B------:R-:W-:Y:S08]  /*2b10*/  HMMA.16816.F32.BF16 R28, R48, R54.reuse, R28 ;  /* 0x00000036301c723c */ /* 0x080ff0000004181c */
[----:B------:R-:W-:Y:S01]  /*2b20*/  HMMA.16816.F32.BF16 R32, R36, R54, R32 ;  /* 0x000000362420723c */ /* 0x000fe20000041820 */
[----:B------:R-:W-:-:S07]  /*2b30*/  @P0 BRA `(.L_x_1022) ;  /* 0x000002f000000947 */ /* 0x000fce0003800000 */
[----:B---345:R-:W3:Y:S01]  /*2b40*/  @!P2 S2R R36, SR_CTAID.Y ;  /* 0x000000000024a919 */ /* 0x038ee20000002600 */
        /* <DEDUP_REMOVED lines=11> */
[----:B---3--:R-:W-:Y:S01]  /*2c00*/  @!P2 SHF.R.S32.HI R39, RZ, 0x1f, R36 ;  /* 0x0000001fff27a819 */ /* 0x008fe20000011424 */
[----:B------:R-:W-:Y:S03]  /*2c10*/  @!P2 IMAD.WIDE.U32 R40, R36, c[0x0][0x270], R246 ;  /* 0x00009c002428aa25 */ /* 0x000fe600078e00f6 */
[----:B------:R-:W-:Y:S01]  /*2c20*/  LEA.HI.X R43, R38, R239, R37, 0x7, P1 ;  /* 0x000000ef262b7211 */ /* 0x000fe200008f3c25 */
[----:B------:R-:W-:Y:S01]  /*2c30*/  @!P2 IMAD R39, R39, c[0x0][0x270], RZ ;  /* 0x00009c002727aa24 */ /* 0x000fe200078e02ff */
[----:B------:R-:W-:Y:S01]  /*2c40*/  @!P2 IADD3 R40, P0, R40, UR8, RZ ;  /* 0x000000082828ac10 */ /* 0x000fe2000ff1e0ff */
[----:B------:R-:W-:Y:S02]  /*2c50*/  IMAD.U32 R38, RZ, RZ, UR20 ;  /* 0x00000014ff267e24 */ /* 0x000fe4000f8e00ff */
[----:B------:R-:W-:Y:S02]  /*2c60*/  @!P2 IMAD R39, R36, c[0x0][0x274], R39 ;  /* 0x00009d002427aa24 */ /* 0x000fe400078e0227 */
[----:B------:R-:W-:Y:S02]  /*2c70*/  IMAD.U32 R36, RZ, RZ, UR14 ;  /* 0x0000000eff247e24 */ /* 0x000fe4000f8e00ff */
[----:B------:R-:W-:Y:S01]  /*2c80*/  IMAD R38, R38, 0x4000, R245 ;  /* 0x0000400026267824 */ /* 0x000fe200078e02f5 */
[----:B------:R-:W-:Y:S01]  /*2c90*/  @!P2 IADD3.X R39, R41, UR11, R39, P0, !PT ;  /* 0x0000000b2927ac10 */ /* 0x000fe200087fe427 */
[----:B------:R-:W-:Y:S01]  /*2ca0*/  IMAD.U32 R37, RZ, RZ, UR21 ;  /* 0x00000015ff257e24 */ /* 0x000fe2000f8e00ff */
[----:B------:R-:W-:Y:S02]  /*2cb0*/  IADD3 R46, P1, P0, R36, 0x80, R42 ;  /* 0x00000080242e7810 */ /* 0x000fe4000783e02a */
[----:B------:R-:W-:Y:S02]  /*2cc0*/  IADD3 R36, -R240, UR6, RZ ;  /* 0x00000006f0247c10 */ /* 0x000fe4000fffe1ff */
[----:B------:R-:W-:Y:S02]  /*2cd0*/  IADD3.X R47, RZ, UR13, R43, P1, P0 ;  /* 0x0000000dff2f7c10 */ /* 0x000fe40008fe042b */
[----:B------:R-:W-:Y:S02]  /*2ce0*/  ISETP.LT.OR P1, PT, R36, 0x1, P6 ;  /* 0x000000012400780c */ /* 0x000fe40003721670 */
[C---:B------:R-:W-:Y:S02]  /*2cf0*/  @!P2 LEA R44, P0, R40.reuse, c[0x0][0x258], 0x2 ;  /* 0x00009600282caa11 */ /* 0x040fe400078010ff */
[----:B------:R-:W-:Y:S02]  /*2d00*/  @!P2 LEA R37, R37, 0x40, 0x6 ;  /* 0x000000402525a811 */ /* 0x000fe400078e30ff */
[----:B------:R-:W-:Y:S02]  /*2d10*/  @!P2 LEA.HI.X R45, R40, c[0x0][0x25c], R39, 0x2, P0 ;  /* 0x00009700282daa11 */ /* 0x000fe400000f1427 */
[----:B------:R-:W-:Y:S03]  /*2d20*/  ISETP.LT.OR P0, PT, R36, 0x1, P5 ;  /* 0x000000012400780c */ /* 0x000fe60002f01670 */
[----:B------:R-:W-:Y:S02]  /*2d30*/  @!P2 IMAD.WIDE R44, R37, 0x4, R44 ;  /* 0x00000004252ca825 */ /* 0x000fe400078e022c */
[----:B------:R-:W-:Y:S01]  /*2d40*/  @!PT LDS RZ, [RZ] ;  /* 0x00000000fffff984 */ /* 0x000fe20000000800 */
[----:B------:R-:W-:Y:S01]  /*2d50*/  @!PT LDS RZ, [RZ] ;  /* 0x00000000fffff984 */ /* 0x000fe20000000800 */
[----:B------:R-:W-:Y:S01]  /*2d60*/  @!PT LDS RZ, [RZ] ;  /* 0x00000000fffff984 */ /* 0x000fe20000000800 */
[----:B------:R3:W-:Y:S01]  /*2d70*/  LDGSTS.E.BYPASS.LTC128B.128 [R38], [R42.64], !P1 ;  /* 0x000000002a267fae */ /* 0x0007e2000c901d56 */
[----:B------:R-:W-:Y:S04]  /*2d80*/  IADD3 R40, P1, R42, UR14, RZ ;  /* 0x0000000e2a287c10 */ /* 0x000fe8000ff3e0ff */
[----:B------:R-:W-:Y:S02]  /*2d90*/  IADD3.X R41, R43, UR13, RZ, P1, !PT ;  /* 0x0000000d2b297c10 */ /* 0x000fe40008ffe4ff */
[C---:B------:R-:W-:Y:S01]  /*2da0*/  ISETP.LT.OR P1, PT, R36.reuse, 0x21, P5 ;  /* 0x000000212400780c */ /* 0x040fe20002f21670 */
[----:B------:R3:W-:Y:S01]  /*2db0*/  LDGSTS.E.BYPASS.LTC128B.128 [R38+0x2000], [R42.64+0x80], !P0 ;  /* 0x020000802a267fae */ /* 0x0007e2000c101d56 */
[----:B------:R-:W-:Y:S01]  /*2dc0*/  ISETP.LT.OR P0, PT, R36, 0x21, P6 ;  /* 0x000000212400780c */ /* 0x000fe20003701670 */
[----:B------:R-:W-:Y:S04]  /*2dd0*/  IMAD.U32 R36, RZ, RZ, UR20 ;  /* 0x00000014ff247e24 */ /* 0x000fe8000f8e00ff */
[----:B------:R-:W-:Y:S04]  /*2de0*/  @!P2 IMAD R36, R36, 0x40, R246 ;  /* 0x000000402424a824 */ /* 0x000fe800078e02f6 */
[----:B------:R-:W-:Y:S04]  /*2df0*/  @!P2 IMAD.SHL.U32 R36, R36, 0x4, RZ ;  /* 0x000000042424a824 */ /* 0x000fe800078e00ff */
[----:B------:R3:W-:Y:S05]  /*2e00*/  LDGSTS.E.BYPASS.LTC128B.128 [R38+0x1000], [R40.64], !P0 ;  /* 0x0100000028267fae */ /* 0x0007ea000c101d56 */
[----:B------:R3:W-:Y:S05]  /*2e10*/  LDGSTS.E.BYPASS.LTC128B.128 [R38+0x3000], [R46.64], !P1 ;  /* 0x030000002e267fae */ /* 0x0007ea000c901d56 */
[----:B------:R3:W-:Y:S02]  /*2e20*/  @!P2 LDGSTS.E.BYPASS.LTC128B.128 [R36+0x20080], [R44.64] ;  /* 0x200800002c24afae */ /* 0x0007e4000b901d56 */
.L_x_1022:
[-C--:B-1-345:R-:W-:Y:S01]  /*2e30*/  HMMA.16816.F32.BF16 R36, R64, R56.reuse, RZ ;  /* 0x000000384024723c */ /* 0x0bafe200000418ff */
[----:B------:R-:W0:Y:S01]  /*2e40*/  LDGDEPBAR ;  /* 0x00000000000079af */ /* 0x000e220000000000 */
[----:B------:R-:W-:Y:S01]  /*2e50*/  UIADD3 UR24, UR21, 0x2, URZ ;  /* 0x0000000215187890 */ /* 0x000fe2000fffe03f */
[C---:B------:R-:W-:Y:S02]  /*2e60*/  ISETP.GT.AND P1, PT, R243.reuse, 0x1, PT ;  /* 0x00000001f300780c */ /* 0x040fe40003f24270 */
[----:B------:R-:W-:Y:S01]  /*2e70*/  ISETP.GT.AND P0, PT, R243, RZ, PT ;  /* 0x000000fff300720c */ /* 0x000fe20003f04270 */
[----:B------:R-:W-:Y:S01]  /*2e80*/  UISETP.GE.AND UP0, UPT, UR24, UR16, UPT ;  /* 0x000000101800728c */ /* 0x000fe2000bf06270 */
[----:B------:R-:W-:Y:S01]  /*2e90*/  FSEL R5, R5, -INF , P1 ;  /* 0xff80000005057808 */ /* 0x000fe20000800000 */
[C---:B------:R-:W-:Y:S04]  /*2ea0*/  HMMA.16816.F32.BF16 R40, R60.reuse, R56, RZ ;  /* 0x000000383c28723c */ /* 0x040fe800000418ff */
[----:B------:R-:W-:Y:S02]  /*2eb0*/  FSEL R7, R7, -INF , P1 ;  /* 0xff80000007077808 */ /* 0x000fe40000800000 */
[----:B------:R-:W-:Y:S02]  /*2ec0*/  FSEL R6, R6, -INF , P0 ;  /* 0xff80000006067808 */ /* 0x000fe40000000000 */
[-C--:B------:R-:W-:Y:S01]  /*2ed0*/  HMMA.16816.F32.BF16 R44, R60, R58.reuse, RZ ;  /* 0x0000003a3c2c723c */ /* 0x080fe200000418ff */
[----:B------:R-:W-:Y:S05]  /*2ee0*/  FSEL R4, R4, -INF , P0 ;  /* 0xff80000004047808 */ /* 0x000fea0000000000 */
[--C-:B------:R-:W-:Y:S02]  /*2ef0*/  FFMA.FTZ R4, R4, c[0x0][0x29c], -R252.reuse ;  /* 0x0000a70004047a23 */ /* 0x100fe400000108fc */
[C---:B------:R-:W-:Y:S08]  /*2f00*/  HMMA.16816.F32.BF16 R48, R64.reuse, R58, RZ ;  /* 0x0000003a4030723c */ /* 0x040ff000000418ff */
[-C--:B------:R-:W-:Y:S08]  /*2f10*/  HMMA.16816.F32.BF16 R52, R64, R196.reuse, RZ ;  /* 0x000000c44034723c */ /* 0x080ff000000418ff */
[C---:B------:R-:W-:Y:S08]  /*2f20*/  HMMA.16816.F32.BF16 R56, R60.reuse, R196, RZ ;  /* 0x000000c43c38723c */ /* 0x040ff000000418ff */
[-C--:B------:R-:W-:Y:S08]  /*2f30*/  HMMA.16816.F32.BF16 R60, R60, R198.reuse, RZ ;  /* 0x000000c63c3c723c */ /* 0x080ff000000418ff */
[----:B------:R-:W-:Y:S01]  /*2f40*/  HMMA.16816.F32.BF16 R64, R64, R198, RZ ;  /* 0x000000c64040723c */ /* 0x000fe200000418ff */
[----:B------:R-:W-:Y:S07]  /*2f50*/  LDSM.16.M88.4 R196, [R228+0x18080] ;  /* 0x01808000e4c4783b */ /* 0x000fee0000000200 */
[-C--:B------:R-:W-:Y:S08]  /*2f60*/  HMMA.16816.F32.BF16 R36, R200, R204.reuse, R36 ;  /* 0x000000ccc824723c */ /* 0x080ff00000041824 */
        /* <DEDUP_REMOVED lines=9> */
[----:B------:R-:W3:Y:S07]  /*3000*/  LDSM.16.M88.4 R200, [R228+0x19080] ;  /* 0x01908000e4c8783b */ /* 0x000eee0000000200 */
[-C--:B-1----:R-:W-:Y:S01]  /*3010*/  HMMA.16816.F32.BF16 R36, R196, R204.reuse, R36 ;  /* 0x000000ccc424723c */ /* 0x082fe20000041824 */
[----:B------:R-:W-:Y:S07]  /*3020*/  LDSM.16.M88.4 R212, [R230+0x1b080] ;  /* 0x01b08000e6d4783b */ /* 0x000fee0000000200 */
[C---:B---3--:R-:W-:Y:S08]  /*3030*/  HMMA.16816.F32.BF16 R40, R200.reuse, R204, R40 ;  /* 0x000000ccc828723c */ /* 0x048ff00000041828 */
[-C--:B------:R-:W-:Y:S08]  /*3040*/  HMMA.16816.F32.BF16 R44, R200, R206.reuse, R44 ;  /* 0x000000cec82c723c */ /* 0x080ff0000004182c */
[C---:B------:R-:W-:Y:S01]  /*3050*/  HMMA.16816.F32.BF16 R48, R196.reuse, R206, R48 ;  /* 0x000000cec430723c */ /* 0x040fe20000041830 */
[----:B------:R-:W-:Y:S07]  /*3060*/  LDSM.16.M88.4 R204, [R2+0x8080] ;  /* 0x0080800002cc783b */ /* 0x000fee0000000200 */
[-C--:B------:R-:W-:Y:S08]  /*3070*/  HMMA.16816.F32.BF16 R52, R196, R208.reuse, R52 ;  /* 0x000000d0c434723c */ /* 0x080ff00000041834 */
[C---:B------:R-:W-:Y:S08]  /*3080*/  HMMA.16816.F32.BF16 R56, R200.reuse, R208, R56 ;  /* 0x000000d0c838723c */ /* 0x040ff00000041838 */
[-C--:B------:R-:W-:Y:S01]  /*3090*/  HMMA.16816.F32.BF16 R60, R200, R210.reuse, R60 ;  /* 0x000000d2c83c723c */ /* 0x080fe2000004183c */
[----:B------:R-:W1:Y:S07]  /*30a0*/  LDSM.16.M88.4 R200, [R227+0x18080] ;  /* 0x01808000e3c8783b */ /* 0x000e6e0000000200 */
[----:B------:R-:W-:Y:S01]  /*30b0*/  HMMA.16816.F32.BF16 R64, R196, R210, R64 ;  /* 0x000000d2c440723c */ /* 0x000fe20000041840 */
[----:B------:R-:W3:Y:S08]  /*30c0*/  LDSM.16.M88.4 R196, [R227+0x19080] ;  /* 0x01908000e3c4783b */ /* 0x000ef00000000200 */
[----:B------:R-:W4:Y:S01]  /*30d0*/  LDSM.16.M88.4 R208, [R2+0xa080] ;  /* 0x00a0800002d0783b */ /* 0x000f220000000200 */
[-C--:B-1----:R-:W-:Y:S08]  /*30e0*/  HMMA.16816.F32.BF16 R36, R200, R204.reuse, R36 ;  /* 0x000000ccc824723c */ /* 0x082ff00000041824 */
[C---:B---3--:R-:W-:Y:S08]  /*30f0*/  HMMA.16816.F32.BF16 R40, R196.reuse, R204, R40 ;  /* 0x000000ccc428723c */ /* 0x048ff00000041828 */
[-C--:B------:R-:W-:Y:S08]  /*3100*/  HMMA.16816.F32.BF16 R44, R196, R206.reuse, R44 ;  /* 0x000000cec42c723c */ /* 0x080ff0000004182c */
[C---:B------:R-:W-:Y:S01]  /*3110*/  HMMA.16816.F32.BF16 R48, R200.reuse, R206, R48 ;  /* 0x000000cec830723c */ /* 0x040fe20000041830 */
[----:B------:R-:W-:Y:S07]  /*3120*/  LDSM.16.M88.4 R204, [R224+0xc080] ;  /* 0x00c08000e0cc783b */ /* 0x000fee0000000200 */
[-C--:B----4-:R-:W-:Y:S08]  /*3130*/  HMMA.16816.F32.BF16 R52, R200, R208.reuse, R52 ;  /* 0x000000d0c834723c */ /* 0x090ff00000041834 */
[C---:B------:R-:W-:Y:S08]  /*3140*/  HMMA.16816.F32.BF16 R56, R196.reuse, R208, R56 ;  /* 0x000000d0c438723c */ /* 0x040ff00000041838 */
[-C--:B------:R-:W-:Y:S01]  /*3150*/  HMMA.16816.F32.BF16 R60, R196, R210.reuse, R60 ;  /* 0x000000d2c43c723c */ /* 0x080fe2000004183c */
[----:B------:R-:W1:Y:S07]  /*3160*/  LDSM.16.M88.4 R196, [R230+0x1a080] ;  /* 0x01a08000e6c4783b */ /* 0x000e6e0000000200 */
[----:B------:R-:W-:Y:S01]  /*3170*/  HMMA.16816.F32.BF16 R64, R200, R210, R64 ;  /* 0x000000d2c840723c */ /* 0x000fe20000041840 */
[----:B------:R-:W3:Y:S08]  /*3180*/  LDSM.16.M88.4 R200, [R224+0xe080] ;  /* 0x00e08000e0c8783b */ /* 0x000ef00000000200 */
[----:B------:R-:W-:Y:S01]  /*3190*/  LDSM.16.M88.4 R208, [R216+0xc080] ;  /* 0x00c08000d8d0783b */ /* 0x000fe20000000200 */
[-C--:B-1----:R-:W-:Y:S08]  /*31a0*/  HMMA.16816.F32.BF16 R36, R196, R204.reuse, R36 ;  /* 0x000000ccc424723c */ /* 0x082ff00000041824 */
[C---:B------:R-:W-:Y:S08]  /*31b0*/  HMMA.16816.F32.BF16 R40, R212.reuse, R204, R40 ;  /* 0x000000ccd428723c */ /* 0x040ff00000041828 */
[-C--:B------:R-:W-:Y:S08]  /*31c0*/  HMMA.16816.F32.BF16 R44, R212, R206.reuse, R44 ;  /* 0x000000ced42c723c */ /* 0x080ff0000004182c */
[C---:B------:R-:W-:Y:S01]  /*31d0*/  HMMA.16816.F32.BF16 R48, R196.reuse, R206, R48 ;  /* 0x000000cec430723c */ /* 0x040fe20000041830 */
[----:B------:R-:W1:Y:S07]  /*31e0*/  LDSM.16.M88.4 R204, [R229+0x1a080] ;  /* 0x01a08000e5cc783b */ /* 0x000e6e0000000200 */
[-C--:B---3--:R-:W-:Y:S08]  /*31f0*/  HMMA.16816.F32.BF16 R52, R196, R200.reuse, R52 ;  /* 0x000000c8c434723c */ /* 0x088ff00000041834 */
[C---:B------:R-:W-:Y:S07]  /*3200*/  HMMA.16816.F32.BF16 R56, R212.reuse, R200, R56 ;  /* 0x000000c8d438723c */ /* 0x040fee0000041838 */
[----:B------:R-:W-:Y:S01]  /*3210*/  FSEL R201, R11, -INF , P1 ;  /* 0xff8000000bc97808 */ /* 0x000fe20000800000 */
[-C--:B------:R-:W-:Y:S01]  /*3220*/  HMMA.16816.F32.BF16 R60, R212, R202.reuse, R60 ;  /* 0x000000cad43c723c */ /* 0x080fe2000004183c */
[----:B------:R3:W4:Y:S03]  /*3230*/  LDSM.16.M88.4 R212, [R229+0x1b080] ;  /* 0x01b08000e5d4783b */ /* 0x0007260000000200 */
[----:B------:R-:W-:Y:S02]  /*3240*/  FFMA.FTZ R200, R5, c[0x0][0x29c], -R252 ;  /* 0x0000a70005c87a23 */ /* 0x000fe400000108fc */
[--C-:B------:R-:W-:Y:S02]  /*3250*/  FFMA.FTZ R201, R201, c[0x0][0x29c], -R249.reuse ;  /* 0x0000a700c9c97a23 */ /* 0x100fe400000108f9 */
[----:B------:R-:W-:Y:S01]  /*3260*/  HMMA.16816.F32.BF16 R64, R196, R202, R64 ;  /* 0x000000cac440723c */ /* 0x000fe20000041840 */
[----:B------:R-:W5:Y:S01]  /*3270*/  LDSM.16.M88.4 R196, [R216+0xe080] ;  /* 0x00e08000d8c4783b */ /* 0x000f620000000200 */
[----:B------:R2:W-:Y:S05]  /*3280*/  MUFU.EX2 R202, R4 ;  /* 0x0000000400ca7308 */ /* 0x0005ea0000000800 */
[----:B------:R-:W-:Y:S01]  /*3290*/  FSEL R203, R10, -INF , P0 ;  /* 0xff8000000acb7808 */ /* 0x000fe20000000000 */
[-C--:B-1----:R-:W-:Y:S04]  /*32a0*/  HMMA.16816.F32.BF16 R36, R204, R208.reuse, R36 ;  /* 0x000000d0cc24723c */ /* 0x082fe80000041824 */
[----:B------:R-:W-:Y:S01]  /*32b0*/  MUFU.EX2 R201, R201 ;  /* 0x000000c900c97308 */ /* 0x000fe20000000800 */
[--C-:B------:R-:W-:Y:S01]  /*32c0*/  FFMA.FTZ R203, R203, c[0x0][0x29c], -R249.reuse ;  /* 0x0000a700cbcb7a23 */ /* 0x100fe200000108f9 */
[----:B--23--:R-:W-:Y:S02]  /*32d0*/  FSEL R229, R9, -INF , P1 ;  /* 0xff80000009e57808 */ /* 0x00cfe40000800000 */
[----:B------:R-:W-:Y:S04]  /*32e0*/  ISETP.GT.AND P1, PT, R243, 0x20, PT ;  /* 0x00000020f300780c */ /* 0x000fe80003f24270 */
[----:B------:R-:W-:Y:S02]  /*32f0*/  FFMA.FTZ R229, R229, c[0x0][0x29c], -R250 ;  /* 0x0000a700e5e57a23 */ /* 0x000fe400000108fa */
[----:B------:R-:W-:Y:S01]  /*3300*/  MUFU.EX2 R203, R203 ;  /* 0x000000cb00cb7308 */ /* 0x000fe20000000800 */
[----:B------:R-:W-:Y:S02]  /*3310*/  FSEL R230, R12, -INF , P1 ;  /* 0xff8000000ce67808 */ /* 0x000fe40000800000 */
[----:B------:R-:W-:Y:S02]  /*3320*/  FSEL R16, R16, -INF , P1 ;  /* 0xff80000010107808 */ /* 0x000fe40000800000 */
[----:B------:R-:W-:Y:S02]  /*3330*/  FSEL R4, R18, -INF , P1 ;  /* 0xff80000012047808 */ /* 0x000fe40000800000 */
[----:B------:R-:W-:Y:S01]  /*3340*/  MOV R18, R6 ;  /* 0x0000000600127202 */ /* 0x000fe20000000f00 */
[--C-:B------:R-:W-:Y:S01]  /*3350*/  FFMA.FTZ R16, R16, c[0x0][0x29c], -R252.reuse ;  /* 0x0000a70010107a23 */ /* 0x100fe200000108fc */
[----:B------:R-:W-:Y:S01]  /*3360*/  MOV R12, R4 ;  /* 0x00000004000c7202 */ /* 0x000fe20000000f00 */
[----:B------:R-:W1:Y:S01]  /*3370*/  MUFU.EX2 R200, R200 ;  /* 0x000000c800c87308 */ /* 0x000e620000000800 */
[C---:B----4-:R-:W-:Y:S07]  /*3380*/  HMMA.16816.F32.BF16 R40, R212.reuse, R208, R40 ;  /* 0x000000d0d428723c */ /* 0x050fee0000041828 */
[----:B------:R-:W-:Y:S01]  /*3390*/  FSEL R209, R14, -INF , P1 ;  /* 0xff8000000ed17808 */ /* 0x000fe20000800000 */
[-C--:B------:R-:W-:Y:S01]  /*33a0*/  HMMA.16816.F32.BF16 R44, R212, R210.reuse, R44 ;  /* 0x000000d2d42c723c */ /* 0x080fe2000004182c */
[----:B------:R2:W3:Y:S02]  /*33b0*/  MUFU.EX2 R208, R16 ;  /* 0x0000001000d07308 */ /* 0x0004e40000000800 */
[----:B------:R-:W-:Y:S01]  /*33c0*/  ISETP.GT.AND P1, PT, R243, 0x40, PT ;  /* 0x00000040f300780c */ /* 0x000fe20003f24270 */
[----:B------:R-:W-:Y:S03]  /*33d0*/  FFMA.FTZ R209, R209, c[0x0][0x29c], -R249 ;  /* 0x0000a700d1d17a23 */ /* 0x000fe600000108f9 */
[----:B------:R-:W-:Y:S01]  /*33e0*/  FSEL R20, R20, -INF , P1 ;  /* 0xff80000014147808 */ /* 0x000fe20000800000 */
[C---:B------:R-:W-:Y:S03]  /*33f0*/  HMMA.16816.F32.BF16 R48, R204.reuse, R210, R48 ;  /* 0x000000d2cc30723c */ /* 0x040fe60000041830 */
[----:B------:R-:W-:Y:S01]  /*3400*/  MUFU.EX2 R209, R209 ;  /* 0x000000d100d17308 */ /* 0x000fe20000000800 */
[----:B------:R-:W-:Y:S02]  /*3410*/  FSEL R22, R22, -INF , P1 ;  /* 0xff80000016167808 */ /* 0x000fe40000800000 */
[----:B------:R-:W-:Y:S01]  /*3420*/  FSEL R26, R26, -INF , P1 ;  /* 0xff8000001a1a7808 */ /* 0x000fe20000800000 */
[--C-:B------:R-:W-:Y:S01]  /*3430*/  FFMA.FTZ R210, R20, c[0x0][0x29c], -R252.reuse ;  /* 0x0000a70014d27a23 */ /* 0x100fe200000108fc */
[-C--:B-----5:R-:W-:Y:S04]  /*3440*/  HMMA.16816.F32.BF16 R52, R204, R196.reuse, R52 ;  /* 0x000000c4cc34723c */ /* 0x0a0fe80000041834 */
[----:B------:R-:W-:Y:S01]  /*3450*/  FSEL R211, R8, -INF , P0 ;  /* 0xff80000008d37808 */ /* 0x000fe20000000000 */
[----:B------:R-:W-:Y:S01]  /*3460*/  FFMA.FTZ R22, R22, c[0x0][0x29c], -R251 ;  /* 0x0000a70016167a23 */ /* 0x000fe200000108fb */
[----:B------:R-:W-:Y:S01]  /*3470*/  LDSM.16.M88.4 R8, [R3+0xc080] ;  /* 0x00c080000308783b */ /* 0x000fe20000000200 */
[----:B------:R-:W-:Y:S01]  /*3480*/  ISETP.GT.AND P0, PT, R243, 0x21, PT ;  /* 0x00000021f300780c */ /* 0x000fe20003f04270 */
[C---:B------:R-:W-:Y:S01]  /*3490*/  HMMA.16816.F32.BF16 R56, R212.reuse, R196, R56 ;  /* 0x000000c4d438723c */ /* 0x040fe20000041838 */
[----:B------:R-:W-:Y:S03]  /*34a0*/  MUFU.EX2 R210, R210 ;  /* 0x000000d200d27308 */ /* 0x000fe60000000800 */
[----:B------:R-:W-:Y:S01]  /*34b0*/  FSEL R19, R19, -INF , P0 ;  /* 0xff80000013137808 */ /* 0x000fe20000000000 */
[--C-:B------:R-:W-:Y:S01]  /*34c0*/  FFMA.FTZ R26, R26, c[0x0][0x29c], -R249.reuse ;  /* 0x0000a7001a1a7a23 */ /* 0x100fe200000108f9 */
[----:B------:R-:W-:Y:S02]  /*34d0*/  FSEL R13, R13, -INF , P0 ;  /* 0xff8000000d0d7808 */ /* 0x000fe40000000000 */
[-C--:B------:R-:W-:Y:S03]  /*34e0*/  HMMA.16816.F32.BF16 R60, R212, R198.reuse, R60 ;  /* 0x000000c6d43c723c */ /* 0x080fe6000004183c */
[----:B------:R-:W-:Y:S01]  /*34f0*/  MUFU.EX2 R26, R26 ;  /* 0x0000001a001a7308 */ /* 0x000fe20000000800 */
[----:B------:R-:W-:Y:S02]  /*3500*/  FSEL R197, R15, -INF , P0 ;  /* 0xff8000000fc57808 */ /* 0x000fe40000000000 */
[----:B------:R-:W-:Y:S02]  /*3510*/  FSEL R17, R17, -INF , P0 ;  /* 0xff80000011117808 */ /* 0x000fe40000000000 */
[----:B------:R-:W-:Y:S04]  /*3520*/  HMMA.16816.F32.BF16 R64, R204, R198, R64 ;  /* 0x000000c6cc40723c */ /* 0x000fe80000041840 */
[----:B------:R-:W-:Y:S01]  /*3530*/  ISETP.GT.AND P0, PT, R243, 0x41, PT ;  /* 0x00000041f300780c */ /* 0x000fe20003f04270 */
[--C-:B------:R-:W-:Y:S01]  /*3540*/  FFMA.FTZ R17, R17, c[0x0][0x29c], -R252.reuse ;  /* 0x0000a70011117a23 */ /* 0x100fe200000108fc */
[----:B--2---:R-:W-:Y:S01]  /*3550*/  MOV R16, R7 ;  /* 0x0000000700107202 */ /* 0x004fe20000000f00 */
[----:B------:R-:W-:Y:S01]  /*3560*/  MUFU.EX2 R204, R22 ;  /* 0x0000001600cc7308 */ /* 0x000fe20000000800 */
[----:B------:R-:W-:Y:S01]  /*3570*/  FSEL R21, R21, -INF , P0 ;  /* 0xff80000015157808 */ /* 0x000fe20000000000 */
[----:B------:R-:W2:Y:S03]  /*3580*/  LDSM.16.M88.4 R4, [R228+0x1a080] ;  /* 0x01a08000e404783b */ /* 0x000ea60000000200 */
[----:B------:R-:W-:Y:S01]  /*3590*/  FSEL R213, R24, -INF , P1 ;  /* 0xff80000018d57808 */ /* 0x000fe20000800000 */
[----:B------:R-:W-:Y:S01]  /*35a0*/  FFMA.FTZ R21, R21, c[0x0][0x29c], -R252 ;  /* 0x0000a70015157a23 */ /* 0x000fe200000108fc */
[----:B------:R-:W-:Y:S01]  /*35b0*/  MOV R215, R13 ;  /* 0x0000000d00d77202 */ /* 0x000fe20000000f00 */
[----:B------:R-:W-:Y:S01]  /*35c0*/  FFMA.FTZ R197, R197, c[0x0][0x29c], -R249 ;  /* 0x0000a700c5c57a23 */ /* 0x000fe200000108f9 */
[----:B------:R-:W-:Y:S01]  /*35d0*/  MOV R214, R12 ;  /* 0x0000000c00d67202 */ /* 0x000fe20000000f00 */
[----:B------:R4:W-:Y:S01]  /*35e0*/  MUFU.EX2 R24, R21 ;  /* 0x0000001500187308 */ /* 0x0009e20000000800 */
[----:B------:R5:W1:Y:S01]  /*35f0*/  LDSM.16.M88.4 R12, [R228+0x1b080] ;  /* 0x01b08000e40c783b */ /* 0x000a620000000200 */
[----:B------:R-:W-:Y:S01]  /*3600*/  MOV R20, R19 ;  /* 0x0000001300147202 */ /* 0x000fe20000000f00 */
[--C-:B------:R-:W-:Y:S01]  /*3610*/  FFMA.FTZ R213, R213, c[0x0][0x29c], -R250.reuse ;  /* 0x0000a700d5d57a23 */ /* 0x100fe200000108fa */
[----:B------:R-:W-:Y:S01]  /*3620*/  FSEL R23, R23, -INF , P0 ;  /* 0xff80000017177808 */ /* 0x000fe20000000000 */
[--C-:B------:R-:W-:Y:S01]  /*3630*/  FFMA.FTZ R198, R214, c[0x0][0x29c], -R251.reuse ;  /* 0x0000a700d6c67a23 */ /* 0x100fe200000108fb */
[----:B------:R-:W-:Y:S01]  /*3640*/  ISETP.GT.AND P1, PT, R243, 0x60, PT ;  /* 0x00000060f300780c */ /* 0x000fe20003f24270 */
[--C-:B------:R-:W-:Y:S01]  /*3650*/  FFMA.FTZ R199, R20, c[0x0][0x29c], -R251.reuse ;  /* 0x0000a70014c77a23 */ /* 0x100fe200000108fb */
[----:B------:R-:W-:Y:S01]  /*3660*/  FSEL R212, R25, -INF , P0 ;  /* 0xff80000019d47808 */ /* 0x000fe20000000000 */
[----:B------:R-:W-:Y:S01]  /*3670*/  FFMA.FTZ R23, R23, c[0x0][0x29c], -R251 ;  /* 0x0000a70017177a23 */ /* 0x000fe200000108fb */
[----:B------:R3:W1:Y:S01]  /*3680*/  MUFU.EX2 R196, R17 ;  /* 0x0000001100c47308 */ /* 0x0006620000000800 */
[----:B------:R-:W-:Y:S02]  /*3690*/  FSEL R32, R32, -INF , P1 ;  /* 0xff80000020207808 */ /* 0x000fe40000800000 */
[----:B------:R-:W-:Y:S01]  /*36a0*/  FFMA.FTZ R212, R212, c[0x0][0x29c], -R250 ;  /* 0x0000a700d4d47a23 */ /* 0x000fe200000108fa */
[----:B------:R-:W-:Y:S02]  /*36b0*/  FSEL R27, R27, -INF , P0 ;  /* 0xff8000001b1b7808 */ /* 0x000fe40000000000 */
[--C-:B------:R-:W-:Y:S01]  /*36c0*/  FFMA.FTZ R25, R32, c[0x0][0x29c], -R252.reuse ;  /* 0x0000a70020197a23 */ /* 0x100fe200000108fc */
[----:B------:R-:W-:Y:S02]  /*36d0*/  ISETP.GT.AND P0, PT, R243, 0x61, PT ;  /* 0x00000061f300780c */ /* 0x000fe40003f04270 */
[----:B------:R-:W-:Y:S01]  /*36e0*/  FFMA.FTZ R27, R27, c[0x0][0x29c], -R249 ;  /* 0x0000a7001b1b7a23 */ /* 0x000fe200000108f9 */
[----:B------:R-:W-:Y:S01]  /*36f0*/  MUFU.EX2 R199, R199 ;  /* 0x000000c700c77308 */ /* 0x000fe20000000800 */
[----:B------:R-:W-:Y:S02]  /*3700*/  FSEL R29, R29, -INF , P0 ;  /* 0xff8000001d1d7808 */ /* 0x000fe40000000000 */
[----:B------:R-:W-:Y:S02]  /*3710*/  FSEL R31, R31, -INF , P0 ;  /* 0xff8000001f1f7808 */ /* 0x000fe40000000000 */
[----:B-----5:R-:W-:Y:S02]  /*3720*/  MOV R228, R18 ;  /* 0x0000001200e47202 */ /* 0x020fe40000000f00 */
[----:B----4-:R-:W-:Y:S02]  /*3730*/  MOV R21, R16 ;  /* 0x0000001000157202 */ /* 0x010fe40000000f00 */
[----:B------:R-:W-:Y:S01]  /*3740*/  FSEL R33, R33, -INF , P0 ;  /* 0xff80000021217808 */ /* 0x000fe20000000000 */
[----:B------:R-:W4:Y:S01]  /*3750*/  MUFU.EX2 R197, R197 ;  /* 0x000000c500c57308 */ /* 0x000f220000000800 */
[----:B------:R-:W-:Y:S01]  /*3760*/  FSEL R35, R35, -INF , P0 ;  /* 0xff80000023237808 */ /* 0x000fe20000000000 */
[-C--:B--2---:R-:W-:Y:S01]  /*3770*/  HMMA.16816.F32.BF16 R36, R4, R8.reuse, R36 ;  /* 0x000000080424723c */ /* 0x084fe20000041824 */
[----:B------:R-:W-:Y:S01]  /*3780*/  PLOP3.LUT P0, PT, PT, PT, UP0, 0x80, 0x0 ;  /* 0x000000000000781c */ /* 0x000fe20003f0f008 */
[----:B---3--:R-:W2:Y:S03]  /*3790*/  LDSM.16.M88.4 R16, [R3+0xe080] ;  /* 0x00e080000310783b */ /* 0x008ea60000000200 */
[--C-:B------:R-:W-:Y:S01]  /*37a0*/  FFMA.FTZ R32, R21, c[0x0][0x29c], -R251.reuse ;  /* 0x0000a70015207a23 */ /* 0x100fe200000108fb */
[----:B------:R-:W-:Y:S01]  /*37b0*/  FSEL R30, R30, -INF , P1 ;  /* 0xff8000001e1e7808 */ /* 0x000fe20000800000 */
[----:B------:R-:W-:Y:S01]  /*37c0*/  FFMA.FTZ R252, R33, c[0x0][0x29c], -R252 ;  /* 0x0000a70021fc7a23 */ /* 0x000fe200000108fc */
[----:B------:R-:W-:Y:S01]  /*37d0*/  MUFU.EX2 R27, R27 ;  /* 0x0000001b001b7308 */ /* 0x000fe20000000800 */
[C---:B-1----:R-:W-:Y:S04]  /*37e0*/  HMMA.16816.F32.BF16 R40, R12.reuse, R8, R40 ;  /* 0x000000080c28723c */ /* 0x042fe80000041828 */
[----:B------:R-:W-:Y:S02]  /*37f0*/  FFMA.FTZ R33, R228, c[0x0][0x29c], -R251 ;  /* 0x0000a700e4217a23 */ /* 0x000fe400000108fb */
[--C-:B------:R-:W-:Y:S02]  /*3800*/  FFMA.FTZ R30, R30, c[0x0][0x29c], -R249.reuse ;  /* 0x0000a7001e1e7a23 */ /* 0x100fe400000108f9 */
[-C--:B------:R-:W-:Y:S01]  /*3810*/  HMMA.16816.F32.BF16 R44, R12, R10.reuse, R44 ;  /* 0x0000000a0c2c723c */ /* 0x080fe2000004182c */
[----:B------:R-:W1:Y:S03]  /*3820*/  MUFU.EX2 R32, R32 ;  /* 0x0000002000207308 */ /* 0x000e660000000800 */
[----:B------:R-:W-:Y:S04]  /*3830*/  FFMA.FTZ R249, R31, c[0x0][0x29c], -R249 ;  /* 0x0000a7001ff97a23 */ /* 0x000fe800000108f9 */
[C---:B------:R-:W-:Y:S01]  /*3840*/  HMMA.16816.F32.BF16 R48, R4.reuse, R10, R48 ;  /* 0x0000000a0430723c */ /* 0x040fe20000041830 */
[----:B------:R-:W-:Y:S02]  /*3850*/  LDSM.16.M88.4 R8, [R227+0x1a080] ;  /* 0x01a08000e308783b */ /* 0x000fe40000000200 */
[----:B------:R-:W3:Y:S10]  /*3860*/  MUFU.EX2 R33, R33 ;  /* 0x0000002100217308 */ /* 0x000ef40000000800 */
[----:B------:R-:W-:Y:S01]  /*3870*/  MUFU.EX2 R30, R30 ;  /* 0x0000001e001e7308 */ /* 0x000fe20000000800 */
[-C--:B--2---:R-:W-:Y:S09]  /*3880*/  HMMA.16816.F32.BF16 R52, R4, R16.reuse, R52 ;  /* 0x000000100434723c */ /* 0x084ff20000041834 */
[----:B------:R-:W2:Y:S01]  /*3890*/  MUFU.EX2 R198, R198 ;  /* 0x000000c600c67308 */ /* 0x000ea20000000800 */
[C---:B------:R-:W-:Y:S07]  /*38a0*/  HMMA.16816.F32.BF16 R56, R12.reuse, R16, R56 ;  /* 0x000000100c38723c */ /* 0x040fee0000041838 */
[----:B------:R-:W-:Y:S01]  /*38b0*/  FSEL R17, R34, -INF , P1 ;  /* 0xff80000022117808 */ /* 0x000fe20000800000 */
[-C--:B------:R-:W-:Y:S01]  /*38c0*/  HMMA.16816.F32.BF16 R60, R12, R18.reuse, R60 ;  /* 0x000000120c3c723c */ /* 0x080fe2000004183c */
[----:B------:R5:W-:Y:S01]  /*38d0*/  MUFU.EX2 R16, R23 ;  /* 0x0000001700107308 */ /* 0x000be20000000800 */
[----:B------:R-:W-:Y:S02]  /*38e0*/  LDSM.16.M88.4 R12, [R227+0x1b080] ;  /* 0x01b08000e30c783b */ /* 0x000fe40000000200 */
[--C-:B------:R-:W-:Y:S02]  /*38f0*/  FFMA.FTZ R34, R230, c[0x0][0x29c], -R250.reuse ;  /* 0x0000a700e6227a23 */ /* 0x100fe400000108fa */
[--C-:B------:R-:W-:Y:S02]  /*3900*/  FFMA.FTZ R17, R17, c[0x0][0x29c], -R251.reuse ;  /* 0x0000a70011117a23 */ /* 0x100fe400000108fb */
[----:B------:R-:W-:Y:S02]  /*3910*/  HMMA.16816.F32.BF16 R64, R4, R18, R64 ;  /* 0x000000120440723c */ /* 0x000fe40000041840 */
[----:B------:R-:W-:Y:S01]  /*3920*/  LDSM.16.M88.4 R4, [R2+0xe080] ;  /* 0x00e080000204783b */ /* 0x000fe20000000200 */
[----:B------:R-:W1:Y:S01]  /*3930*/  MUFU.EX2 R18, R229 ;  /* 0x000000e500127308 */ /* 0x000e620000000800 */
[----:B------:R-:W-:Y:S02]  /*3940*/  FFMA.FTZ R251, R35, c[0x0][0x29c], -R251 ;  /* 0x0000a70023fb7a23 */ /* 0x000fe400000108fb */
[--C-:B------:R-:W-:Y:S02]  /*3950*/  FFMA.FTZ R35, R215, c[0x0][0x29c], -R250.reuse ;  /* 0x0000a700d7237a23 */ /* 0x100fe400000108fa */
[--C-:B------:R-:W-:Y:S01]  /*3960*/  FFMA.FTZ R19, R211, c[0x0][0x29c], -R250.reuse ;  /* 0x0000a700d3137a23 */ /* 0x100fe200000108fa */
[----:B------:R-:W-:Y:S04]  /*3970*/  SHF.L.U32 R211, R222, 0x1, RZ ;  /* 0x00000001ded37819 */ /* 0x000fe800000006ff */
[----:B------:R-:W-:Y:S01]  /*3980*/  MUFU.EX2 R35, R35 ;  /* 0x0000002300237308 */ /* 0x000fe20000000800 */
[----:B-----5:R-:W5:Y:S09]  /*3990*/  LDSM.16.M88.4 R20, [R2+0xc080] ;  /* 0x00c080000214783b */ /* 0x020f720000000200 */
[----:B------:R-:W1:Y:S10]  /*39a0*/  MUFU.EX2 R19, R19 ;  /* 0x0000001300137308 */ /* 0x000e740000000800 */
[----:B------:R-:W1:Y:S10]  /*39b0*/  MUFU.EX2 R34, R34 ;  /* 0x0000002200227308 */ /* 0x000e740000000800 */
[----:B------:R-:W1:Y:S10]  /*39c0*/  MUFU.EX2 R25, R25 ;  /* 0x0000001900197308 */ /* 0x000e740000000800 */
[----:B------:R-:W1:Y:S01]  /*39d0*/  MUFU.EX2 R252, R252 ;  /* 0x000000fc00fc7308 */ /* 0x000e620000000800 */
[-C--:B-----5:R-:W-:Y:S09]  /*39e0*/  HMMA.16816.F32.BF16 R36, R8, R20.reuse, R36 ;  /* 0x000000140824723c */ /* 0x0a0ff20000041824 */
[----:B------:R-:W5:Y:S01]  /*39f0*/  MUFU.EX2 R17, R17 ;  /* 0x0000001100117308 */ /* 0x000f620000000800 */
[C---:B------:R-:W-:Y:S01]  /*3a00*/  HMMA.16816.F32.BF16 R40, R12.reuse, R20, R40 ;  /* 0x000000140c28723c */ /* 0x040fe20000041828 */
[----:B------:R-:W1:Y:S07]  /*3a10*/  LDS R20, [R248+0x20280] ;  /* 0x02028000f8147984 */ /* 0x000e6e0000000800 */
[-C--:B------:R-:W-:Y:S01]  /*3a20*/  HMMA.16816.F32.BF16 R44, R12, R22.reuse, R44 ;  /* 0x000000160c2c723c */ /* 0x080fe2000004182c */
[----:B------:R-:W1:Y:S07]  /*3a30*/  MUFU.EX2 R251, R251 ;  /* 0x000000fb00fb7308 */ /* 0x000e6e0000000800 */
[C---:B------:R-:W-:Y:S03]  /*3a40*/  HMMA.16816.F32.BF16 R48, R8.reuse, R22, R48 ;  /* 0x000000160830723c */ /* 0x040fe60000041830 */
[----:B------:R-:W-:Y:S04]  /*3a50*/  MUFU.EX2 R22, R212 ;  /* 0x000000d400167308 */ /* 0x000fe80000000800 */
[----:B------:R-:W-:Y:S01]  /*3a60*/  FSEL R23, R28, -INF , P1 ;  /* 0xff8000001c177808 */ /* 0x000fe20000800000 */
[-C--:B------:R-:W-:Y:S04]  /*3a70*/  HMMA.16816.F32.BF16 R52, R8, R4.reuse, R52 ;  /* 0x000000040834723c */ /* 0x080fe80000041834 */
[--C-:B------:R-:W-:Y:S01]  /*3a80*/  FFMA.FTZ R23, R23, c[0x0][0x29c], -R250.reuse ;  /* 0x0000a70017177a23 */ /* 0x100fe200000108fa */
[----:B------:R2:W2:Y:S01]  /*3a90*/  MUFU.EX2 R21, R213 ;  /* 0x000000d500157308 */ /* 0x0004a20000000800 */
[----:B------:R-:W-:Y:S02]  /*3aa0*/  FFMA.FTZ R250, R29, c[0x0][0x29c], -R250 ;  /* 0x0000a7001dfa7a23 */ /* 0x000fe400000108fa */
[C---:B------:R-:W-:Y:S01]  /*3ab0*/  HMMA.16816.F32.BF16 R56, R12.reuse, R4, R56 ;  /* 0x000000040c38723c */ /* 0x040fe20000041838 */
[----:B------:R-:W3:Y:S06]  /*3ac0*/  LDS R5, [R248+0x202a0] ;  /* 0x0202a000f8057984 */ /* 0x000eec0000000800 */
[----:B------:R-:W2:Y:S01]  /*3ad0*/  MUFU.EX2 R4, R23 ;  /* 0x0000001700047308 */ /* 0x000ea20000000800 */
[-C--:B------:R-:W-:Y:S04]  /*3ae0*/  HMMA.16816.F32.BF16 R60, R12, R6.reuse, R60 ;  /* 0x000000060c3c723c */ /* 0x080fe8000004183c */
[--C-:B-1----:R-:W-:Y:S02]  /*3af0*/  FADD.FTZ R37, R37, -R20.reuse ;  /* 0x8000001425257221 */ /* 0x102fe40000010000 */
[--C-:B------:R-:W-:Y:S02]  /*3b00*/  FADD.FTZ R48, R48, -R20.reuse ;  /* 0x8000001430307221 */ /* 0x100fe40000010000 */
[----:B------:R-:W-:Y:S01]  /*3b10*/  HMMA.16816.F32.BF16 R64, R8, R6, R64 ;  /* 0x000000060840723c */ /* 0x000fe20000041840 */
[----:B------:R-:W1:Y:S01]  /*3b20*/  LDS R6, [R248+0x20300] ;  /* 0x02030000f8067984 */ /* 0x000e620000000800 */
[----:B------:R-:W1:Y:S02]  /*3b30*/  MUFU.EX2 R250, R250 ;  /* 0x000000fa00fa7308 */ /* 0x000e640000000800 */
[C---:B------:R-:W-:Y:S01]  /*3b40*/  FMUL.FTZ R37, R200.reuse, R37 ;  /* 0x00000025c8257220 */ /* 0x040fe20000410000 */
[----:B------:R-:W-:Y:S01]  /*3b50*/  F2FP.BF16.PACK_AB R200, R200, R202 ;  /* 0x000000cac8c8723e */ /* 0x000fe200000010ff */
[----:B------:R-:W1:Y:S01]  /*3b60*/  LDS R248, [R248+0x20320] ;  /* 0x02032000f8f87984 */ /* 0x000e620000000800 */
[----:B------:R-:W-:Y:S01]  /*3b70*/  FMUL.FTZ R48, R208, R48 ;  /* 0x00000030d0307220 */ /* 0x000fe20000410000 */
[----:B------:R-:W-:Y:S01]  /*3b80*/  F2FP.BF16.PACK_AB R208, R196, R208 ;  /* 0x000000d0c4d0723e */ /* 0x000fe200000010ff */
[--C-:B------:R-:W-:Y:S03]  /*3b90*/  FADD.FTZ R52, R52, -R20.reuse ;  /* 0x8000001434347221 */ /* 0x100fe60000010000 */
[----:B----4-:R-:W-:Y:S01]  /*3ba0*/  F2FP.BF16.PACK_AB R7, R197, R209 ;  /* 0x000000d1c507723e */ /* 0x010fe200000010ff */
[----:B------:R-:W-:Y:S01]  /*3bb0*/  FMUL.FTZ R52, R210, R52 ;  /* 0x00000034d2347220 */ /* 0x000fe20000410000 */
[----:B------:R-:W-:Y:S01]  /*3bc0*/  F2FP.BF16.PACK_AB R210, R24, R210 ;  /* 0x000000d218d2723e */ /* 0x000fe200000010ff */
[----:B------:R-:W4:Y:S01]  /*3bd0*/  MUFU.EX2 R249, R249 ;  /* 0x000000f900f97308 */ /* 0x000f220000000800 */
[--C-:B------:R-:W-:Y:S01]  /*3be0*/  FADD.FTZ R36, R36, -R20.reuse ;  /* 0x8000001424247221 */ /* 0x100fe20000010000 */
[----:B--2---:R-:W-:Y:S01]  /*3bf0*/  SHF.L.U32 R213, R226, 0x1, RZ ;  /* 0x00000001e2d57819 */ /* 0x004fe200000006ff */
[--C-:B------:R-:W-:Y:S02]  /*3c00*/  FADD.FTZ R49, R49, -R20.reuse ;  /* 0x8000001431317221 */ /* 0x100fe40000010000 */
[----:B------:R-:W-:Y:S01]  /*3c10*/  FMUL.FTZ R36, R202, R36 ;  /* 0x00000024ca247220 */ /* 0x000fe20000410000 */
[----:B------:R-:W-:Y:S01]  /*3c20*/  IADD3 R213, R213, R211, RZ ;  /* 0x000000d3d5d57210 */ /* 0x000fe20007ffe0ff */
[----:B------:R-:W-:Y:S02]  /*3c30*/  FMUL.FTZ R49, R196, R49 ;  /* 0x00000031c4317220 */ /* 0x000fe40000410000 */
[----:B------:R-:W-:Y:S01]  /*3c40*/  FADD.FTZ R64, R64, -R20 ;  /* 0x8000001440407221 */ /* 0x000fe20000010000 */
[----:B------:R-:W-:Y:S01]  /*3c50*/  F2FP.BF16.PACK_AB R36, R37, R36 ;  /* 0x000000242524723e */ /* 0x000fe200000010ff */
[--C-:B---3--:R-:W-:Y:S01]  /*3c60*/  FADD.FTZ R39, R39, -R5.reuse ;  /* 0x8000000527277221 */ /* 0x108fe20000010000 */
[----:B------:R-:W-:Y:S01]  /*3c70*/  F2FP.BF16.PACK_AB R48, R49, R48 ;  /* 0x000000303130723e */ /* 0x000fe200000010ff */
[--C-:B------:R-:W-:Y:S02]  /*3c80*/  FADD.FTZ R38, R38, -R5.reuse ;  /* 0x8000000526267221 */ /* 0x100fe40000010000 */
[C---:B------:R-:W-:Y:S01]  /*3c90*/  FMUL.FTZ R39, R32.reuse, R39 ;  /* 0x0000002720277220 */ /* 0x040fe20000410000 */
[----:B------:R-:W-:Y:S01]  /*3ca0*/  F2FP.BF16.PACK_AB R32, R32, R33 ;  /* 0x000000212020723e */ /* 0x000fe200000010ff */
[--C-:B------:R-:W-:Y:S02]  /*3cb0*/  FADD.FTZ R50, R50, -R5.reuse ;  /* 0x8000000532327221 */ /* 0x100fe40000010000 */
[--C-:B------:R-:W-:Y:S02]  /*3cc0*/  FADD.FTZ R51, R51, -R5.reuse ;  /* 0x8000000533337221 */ /* 0x100fe40000010000 */
[--C-:B------:R-:W-:Y:S02]  /*3cd0*/  FADD.FTZ R54, R54, -R5.reuse ;  /* 0x8000000536367221 */ /* 0x100fe40000010000 */
[--C-:B------:R-:W-:Y:S02]  /*3ce0*/  FADD.FTZ R55, R55, -R5.reuse ;  /* 0x8000000537377221 */ /* 0x100fe40000010000 */
[--C-:B------:R-:W-:Y:S02]  /*3cf0*/  FADD.FTZ R66, R66, -R5.reuse ;  /* 0x8000000542427221 */ /* 0x100fe40000010000 */
[----:B------:R-:W-:Y:S01]  /*3d00*/  FADD.FTZ R67, R67, -R5 ;  /* 0x8000000543437221 */ /* 0x000fe20000010000 */
[----:B------:R-:W-:Y:S01]  /*3d10*/  SHF.L.U32 R5, R231, 0x1, RZ ;  /* 0x00000001e7057819 */ /* 0x000fe200000006ff */
[----:B------:R-:W-:Y:S01]  /*3d20*/  FMUL.FTZ R50, R198, R50 ;  /* 0x00000032c6327220 */ /* 0x000fe20000410000 */
[----:B------:R-:W-:Y:S01]  /*3d30*/  F2FP.BF16.PACK_AB R198, R199, R198 ;  /* 0x000000c6c7c6723e */ /* 0x000fe200000010ff */
[--C-:B-1----:R-:W-:Y:S02]  /*3d40*/  FADD.FTZ R41, R41, -R6.reuse ;  /* 0x8000000629297221 */ /* 0x102fe40000010000 */
[----:B------:R-:W-:Y:S01]  /*3d50*/  STS [R5+0x20480], R200 ;  /* 0x020480c805007388 */ /* 0x000fe20000000800 */
[--C-:B------:R-:W-:Y:S02]  /*3d60*/  FADD.FTZ R40, R40, -R6.reuse ;  /* 0x8000000628287221 */ /* 0x100fe40000010000 */
[--C-:B------:R-:W-:Y:S01]  /*3d70*/  FADD.FTZ R44, R44, -R6.reuse ;  /* 0x800000062c2c7221 */ /* 0x100fe20000010000 */
[----:B------:R-:W-:Y:S01]  /*3d80*/  STS [R5+0x20880], R32 ;  /* 0x0208802005007388 */ /* 0x000fe20000000800 */
[--C-:B------:R-:W-:Y:S02]  /*3d90*/  FADD.FTZ R45, R45, -R6.reuse ;  /* 0x800000062d2d7221 */ /* 0x100fe40000010000 */
[--C-:B------:R-:W-:Y:S01]  /*3da0*/  FADD.FTZ R56, R56, -R6.reuse ;  /* 0x8000000638387221 */ /* 0x100fe20000010000 */
[----:B------:R-:W-:Y:S01]  /*3db0*/  STS [R242], R208 ;  /* 0x000000d0f2007388 */ /* 0x000fe20000000800 */
[--C-:B------:R-:W-:Y:S02]  /*3dc0*/  FADD.FTZ R57, R57, -R6.reuse ;  /* 0x8000000639397221 */ /* 0x100fe40000010000 */
[--C-:B------:R-:W-:Y:S01]  /*3dd0*/  FADD.FTZ R60, R60, -R6.reuse ;  /* 0x800000063c3c7221 */ /* 0x100fe20000010000 */
[----:B------:R-:W-:Y:S01]  /*3de0*/  STS [R242+0x400], R198 ;  /* 0x000400c6f2007388 */ /* 0x000fe20000000800 */
[----:B------:R-:W-:Y:S01]  /*3df0*/  FADD.FTZ R61, R61, -R6 ;  /* 0x800000063d3d7221 */ /* 0x000fe20000010000 */
[----:B------:R-:W-:Y:S01]  /*3e00*/  F2FP.BF16.PACK_AB R6, R201, R203 ;  /* 0x000000cbc906723e */ /* 0x000fe200000010ff */
[C---:B------:R-:W-:Y:S01]  /*3e10*/  FMUL.FTZ R41, R18.reuse, R41 ;  /* 0x0000002912297220 */ /* 0x040fe20000410000 */
[----:B------:R-:W-:Y:S01]  /*3e20*/  F2FP.BF16.PACK_AB R18, R18, R19 ;  /* 0x000000131212723e */ /* 0x000fe200000010ff */
[----:B------:R-:W-:Y:S01]  /*3e30*/  FMUL.FTZ R44, R34, R44 ;  /* 0x0000002c222c7220 */ /* 0x000fe20000410000 */
[----:B------:R-:W-:Y:S01]  /*3e40*/  F2FP.BF16.PACK_AB R34, R35, R34 ;  /* 0x000000222322723e */ /* 0x000fe200000010ff */
[----:B------:R1:W-:Y:S01]  /*3e50*/  STS [R5+0x21880], R6 ;  /* 0x0218800605007388 */ /* 0x0003e20000000800 */
[----:B------:R-:W-:Y:S01]  /*3e60*/  FMUL.FTZ R54, R204, R54 ;  /* 0x00000036cc367220 */ /* 0x000fe20000410000 */
[----:B------:R-:W-:Y:S01]  /*3e70*/  F2FP.BF16.PACK_AB R204, R16, R204 ;  /* 0x000000cc10cc723e */ /* 0x000fe200000010ff */
[----:B------:R-:W-:Y:S01]  /*3e80*/  FMUL.FTZ R64, R25, R64 ;  /* 0x0000004019407220 */ /* 0x000fe20000410000 */
[----:B------:R-:W-:Y:S01]  /*3e90*/  STS [R5+0x21480], R18 ;  /* 0x0214801205007388 */ /* 0x000fe20000000800 */
[----:B------:R-:W-:Y:S01]  /*3ea0*/  F2FP.BF16.PACK_AB R25, R252, R25 ;  /* 0x00000019fc19723e */ /* 0x000fe200000010ff */
[----:B-----5:R-:W-:Y:S01]  /*3eb0*/  FMUL.FTZ R66, R17, R66 ;  /* 0x0000004211427220 */ /* 0x020fe20000410000 */
[----:B------:R-:W-:Y:S01]  /*3ec0*/  F2FP.BF16.PACK_AB R17, R251, R17 ;  /* 0x00000011fb11723e */ /* 0x000fe200000010ff */
[----:B------:R-:W-:Y:S01]  /*3ed0*/  STS [R242+0x1000], R34 ;  /* 0x00100022f2007388 */ /* 0x000fe20000000800 */
[----:B------:R-:W-:Y:S01]  /*3ee0*/  FMUL.FTZ R56, R21, R56 ;  /* 0x0000003815387220 */ /* 0x000fe20000410000 */
[----:B------:R-:W-:Y:S01]  /*3ef0*/  F2FP.BF16.PACK_AB R21, R22, R21 ;  /* 0x000000151615723e */ /* 0x000fe200000010ff */
[----:B------:R-:W-:Y:S01]  /*3f00*/  FMUL.FTZ R60, R4, R60 ;  /* 0x0000003c043c7220 */ /* 0x000fe20000410000 */
[----:B------:R-:W-:Y:S01]  /*3f10*/  STS [R242+0x1400], R7 ;  /* 0x00140007f2007388 */ /* 0x000fe20000000800 */
[----:B------:R-:W-:Y:S01]  /*3f20*/  F2FP.BF16.PACK_AB R4, R250, R4 ;  /* 0x00000004fa04723e */ /* 0x000fe200000010ff */
[----:B------:R-:W-:Y:S02]  /*3f30*/  FMUL.FTZ R38, R33, R38 ;  /* 0x0000002621267220 */ /* 0x000fe40000410000 */
[----:B------:R2:W-:Y:S01]  /*3f40*/  STS [R5+0x22480], R210 ;  /* 0x022480d205007388 */ /* 0x0005e20000000800 */
[----:B------:R-:W-:Y:S02]  /*3f50*/  FMUL.FTZ R51, R199, R51 ;  /* 0x00000033c7337220 */ /* 0x000fe40000410000 */
[--C-:B------:R-:W-:Y:S01]  /*3f60*/  FADD.FTZ R43, R43, -R248.reuse ;  /* 0x800000f82b2b7221 */ /* 0x100fe20000010000 */
[----:B------:R-:W-:Y:S01]  /*3f70*/  STS [R5+0x22880], R204 ;  /* 0x022880cc05007388 */ /* 0x000fe20000000800 */
[--C-:B------:R-:W-:Y:S01]  /*3f80*/  FADD.FTZ R42, R42, -R248.reuse ;  /* 0x800000f82a2a7221 */ /* 0x100fe20000010000 */
[----:B------:R-:W-:Y:S01]  /*3f90*/  F2FP.BF16.PACK_AB R38, R39, R38 ;  /* 0x000000262726723e */ /* 0x000fe200000010ff */
[----:B------:R-:W-:Y:S01]  /*3fa0*/  FMUL.FTZ R40, R19, R40 ;  /* 0x0000002813287220 */ /* 0x000fe20000410000 */
[----:B------:R-:W-:Y:S01]  /*3fb0*/  STS [R242+0x2000], R25 ;  /* 0x00200019f2007388 */ /* 0x000fe20000000800 */
[----:B-1----:R-:W-:Y:S01]  /*3fc0*/  F2FP.BF16.PACK_AB R6, R27, R26 ;  /* 0x0000001a1b06723e */ /* 0x002fe200000010ff */
[----:B------:R-:W-:Y:S01]  /*3fd0*/  FMUL.FTZ R43, R201, R43 ;  /* 0x0000002bc92b7220 */ /* 0x000fe20000410000 */
[----:B------:R-:W-:Y:S01]  /*3fe0*/  F2FP.BF16.PACK_AB R50, R51, R50 ;  /* 0x000000323332723e */ /* 0x000fe200000010ff */
[----:B------:R-:W-:Y:S01]  /*3ff0*/  STS [R242+0x2400], R17 ;  /* 0x00240011f2007388 */ /* 0x000fe20000000800 */
[----:B------:R-:W-:Y:S01]  /*4000*/  FMUL.FTZ R42, R203, R42 ;  /* 0x0000002acb2a7220 */ /* 0x000fe20000410000 */
[----:B------:R-:W-:Y:S01]  /*4010*/  F2FP.BF16.PACK_AB R40, R41, R40 ;  /* 0x000000282928723e */ /* 0x000fe200000010ff */
[--C-:B------:R-:W-:Y:S01]  /*4020*/  FADD.FTZ R47, R47, -R248.reuse ;  /* 0x800000f82f2f7221 */ /* 0x100fe20000010000 */
[----:B------:R4:W-:Y:S01]  /*4030*/  STS [R5+0x23880], R6 ;  /* 0x0238800605007388 */ /* 0x0009e20000000800 */
[----:B------:R-:W-:Y:S01]  /*4040*/  FADD.FTZ R46, R46, -R248 ;  /* 0x800000f82e2e7221 */ /* 0x000fe20000010000 */
[----:B------:R-:W-:Y:S01]  /*4050*/  F2FP.BF16.PACK_AB R42, R43, R42 ;  /* 0x0000002a2b2a723e */ /* 0x000fe200000010ff */
[--C-:B------:R-:W-:Y:S01]  /*4060*/  FADD.FTZ R53, R53, -R20.reuse ;  /* 0x8000001435357221 */ /* 0x100fe20000010000 */
[----:B------:R-:W-:Y:S01]  /*4070*/  STS [R5+0x23480], R21 ;  /* 0x0234801505007388 */ /* 0x000fe20000000800 */
[----:B------:R-:W-:Y:S02]  /*4080*/  FMUL.FTZ R45, R35, R45 ;  /* 0x0000002d232d7220 */ /* 0x000fe40000410000 */
[----:B------:R-:W-:Y:S01]  /*4090*/  FMUL.FTZ R47, R197, R47 ;  /* 0x0000002fc52f7220 */ /* 0x000fe20000410000 */
[----:B------:R1:W-:Y:S01]  /*40a0*/  STS [R242+0x3000], R4 ;  /* 0x00300004f2007388 */ /* 0x0003e20000000800 */
[----:B------:R-:W-:Y:S01]  /*40b0*/  FMUL.FTZ R46, R209, R46 ;  /* 0x0000002ed12e7220 */ /* 0x000fe20000410000 */
[----:B------:R-:W-:Y:S01]  /*40c0*/  F2FP.BF16.PACK_AB R44, R45, R44 ;  /* 0x0000002c2d2c723e */ /* 0x000fe200000010ff */
[----:B------:R-:W-:Y:S01]  /*40d0*/  FMUL.FTZ R53, R24, R53 ;  /* 0x0000003518357220 */ /* 0x000fe20000410000 */
[----:B--2---:R-:W-:Y:S01]  /*40e0*/  SHF.L.U32 R210, R226, 0x1, RZ ;  /* 0x00000001e2d27819 */ /* 0x004fe200000006ff */
[----:B------:R-:W-:Y:S01]  /*40f0*/  FADD.FTZ R65, R65, -R20 ;  /* 0x8000001441417221 */ /* 0x000fe20000010000 */
[----:B------:R-:W-:Y:S01]  /*4100*/  F2FP.BF16.PACK_AB R46, R47, R46 ;  /* 0x0000002e2f2e723e */ /* 0x000fe200000010ff */
[----:B------:R-:W-:Y:S01]  /*4110*/  FMUL.FTZ R55, R16, R55 ;  /* 0x0000003710377220 */ /* 0x000fe20000410000 */
[----:B------:R-:W-:Y:S01]  /*4120*/  F2FP.BF16.PACK_AB R52, R53, R52 ;  /* 0x000000343534723e */ /* 0x000fe200000010ff */
[----:B------:R-:W-:Y:S01]  /*4130*/  FMUL.FTZ R65, R252, R65 ;  /* 0x00000041fc417220 */ /* 0x000fe20000410000 */
[----:B------:R-:W-:Y:S01]  /*4140*/  SHF.L.U32 R209, R225, 0x1, RZ ;  /* 0x00000001e1d17819 */ /* 0x000fe200000006ff */
[----:B------:R-:W-:Y:S01]  /*4150*/  FMUL.FTZ R67, R251, R67 ;  /* 0x00000043fb437220 */ /* 0x000fe20000410000 */
[----:B------:R-:W-:Y:S01]  /*4160*/  F2FP.BF16.PACK_AB R54, R55, R54 ;  /* 0x000000363736723e */ /* 0x000fe200000010ff */
[--C-:B------:R-:W-:Y:S01]  /*4170*/  FADD.FTZ R58, R58, -R248.reuse ;  /* 0x800000f83a3a7221 */ /* 0x100fe20000010000 */
[----:B------:R-:W-:Y:S01]  /*4180*/  F2FP.BF16.PACK_AB R64, R65, R64 ;  /* 0x000000404140723e */ /* 0x000fe200000010ff */
[--C-:B------:R-:W-:Y:S01]  /*4190*/  FADD.FTZ R59, R59, -R248.reuse ;  /* 0x800000f83b3b7221 */ /* 0x100fe20000010000 */
[----:B------:R-:W-:Y:S01]  /*41a0*/  F2FP.BF16.PACK_AB R66, R67, R66 ;  /* 0x000000424342723e */ /* 0x000fe200000010ff */
[----:B------:R-:W-:Y:S01]  /*41b0*/  FMUL.FTZ R57, R22, R57 ;  /* 0x0000003916397220 */ /* 0x000fe20000410000 */
[----:B----4-:R-:W-:Y:S01]  /*41c0*/  F2FP.BF16.PACK_AB R6, R249, R30 ;  /* 0x0000001ef906723e */ /* 0x010fe200000010ff */
[----:B------:R-:W-:Y:S02]  /*41d0*/  FMUL.FTZ R58, R26, R58 ;  /* 0x0000003a1a3a7220 */ /* 0x000fe40000410000 */
[----:B------:R-:W-:Y:S01]  /*41e0*/  FMUL.FTZ R59, R27, R59 ;  /* 0x0000003b1b3b7220 */ /* 0x000fe20000410000 */
[----:B------:R-:W-:Y:S01]  /*41f0*/  F2FP.BF16.PACK_AB R56, R57, R56 ;  /* 0x000000383938723e */ /* 0x000fe200000010ff */
[----:B------:R-:W-:Y:S01]  /*4200*/  STS [R242+0x3400], R6 ;  /* 0x00340006f2007388 */ /* 0x000fe20000000800 */
[--C-:B------:R-:W-:Y:S01]  /*4210*/  FADD.FTZ R62, R62, -R248.reuse ;  /* 0x800000f83e3e7221 */ /* 0x100fe20000010000 */
[----:B-1----:R-:W-:Y:S01]  /*4220*/  MOV R4, UR4 ;  /* 0x0000000400047c02 */ /* 0x002fe20008000f00 */
[----:B------:R-:W-:Y:S01]  /*4230*/  FADD.FTZ R63, R63, -R248 ;  /* 0x800000f83f3f7221 */ /* 0x000fe20000010000 */
[----:B------:R-:W-:Y:S01]  /*4240*/  BAR.SYNC.DEFER_BLOCKING 0x0 ;  /* 0x0000000000007b1d */ /* 0x000fe20000010000 */
[----:B------:R-:W-:Y:S01]  /*4250*/  FMUL.FTZ R61, R250, R61 ;  /* 0x0000003dfa3d7220 */ /* 0x000fe20000410000 */
[----:B------:R-:W-:Y:S01]  /*4260*/  F2FP.BF16.PACK_AB R58, R59, R58 ;  /* 0x0000003a3b3a723e */ /* 0x000fe200000010ff */
[----:B------:R-:W-:Y:S01]  /*4270*/  FMUL.FTZ R62, R30, R62 ;  /* 0x0000003e1e3e7220 */ /* 0x000fe20000410000 */
[----:B------:R-:W-:Y:S01]  /*4280*/  LEA R4, R4, R225, 0xd ;  /* 0x000000e104047211 */ /* 0x000fe200078e68ff */
[----:B------:R-:W-:Y:S01]  /*4290*/  FMUL.FTZ R63, R249, R63 ;  /* 0x0000003ff93f7220 */ /* 0x000fe20000410000 */
[----:B------:R-:W-:Y:S02]  /*42a0*/  F2FP.BF16.PACK_AB R60, R61, R60 ;  /* 0x0000003c3d3c723e */ /* 0x000fe400000010ff */
[----:B------:R-:W-:Y:S02]  /*42b0*/  SHF.L.U32 R208, R4, 0x1, RZ ;  /* 0x0000000104d07819 */ /* 0x000fe400000006ff */
        /* <DEDUP_REMOVED lines=22> */
[----:B------:R-:W5:Y:S01]  /*4420*/  LDSM.16.MT88.4 R24, [R208+0x1a080] ;  /* 0x01a08000d018783b */ /* 0x000f620000004200 */
[-C--:B-1----:R-:W-:Y:S07]  /*4430*/  HMMA.16816.F32.BF16 R68, R4, R8.reuse, R68 ;  /* 0x000000080444723c */ /* 0x082fee0000041844 */
[----:B------:R-:W-:Y:S01]  /*4440*/  LDSM.16.MT88.4 R28, [R223+0x20c80] ;  /* 0x020c8000df1c783b */ /* 0x000fe20000004200 */
[-C--:B--2---:R-:W-:Y:S07]  /*4450*/  HMMA.16816.F32.BF16 R72, R12, R8.reuse, R72 ;  /* 0x000000080c48723c */ /* 0x084fee0000041848 */
[----:B------:R-:W1:Y:S01]  /*4460*/  LDSM.16.MT88.4 R32, [R208+0x18880] ;  /* 0x01888000d020783b */ /* 0x000e620000004200 */
[-C--:B---3--:R-:W-:Y:S07]  /*4470*/  HMMA.16816.F32.BF16 R76, R16, R8.reuse, R76 ;  /* 0x00000008104c723c */ /* 0x088fee000004184c */
[----:B------:R-:W2:Y:S01]  /*4480*/  LDSM.16.MT88.4 R36, [R0+0x20c80] ;  /* 0x020c80000024783b */ /* 0x000ea20000004200 */
[C---:B----4-:R-:W-:Y:S07]  /*4490*/  HMMA.16816.F32.BF16 R80, R20.reuse, R8, R80 ;  /* 0x000000081450723c */ /* 0x050fee0000041850 */
[----:B------:R-:W3:Y:S01]  /*44a0*/  LDSM.16.MT88.4 R40, [R223+0x22c80] ;  /* 0x022c8000df28783b */ /* 0x000ee20000004200 */
[-C--:B------:R-:W-:Y:S07]  /*44b0*/  HMMA.16816.F32.BF16 R84, R20, R10.reuse, R84 ;  /* 0x0000000a1454723c */ /* 0x080fee0000041854 */
[----:B------:R-:W4:Y:S01]  /*44c0*/  LDSM.16.MT88.4 R44, [R0+0x22c80] ;  /* 0x022c8000002c783b */ /* 0x000f220000004200 */
[-C--:B------:R-:W-:Y:S07]  /*44d0*/  HMMA.16816.F32.BF16 R88, R16, R10.reuse, R88 ;  /* 0x0000000a1058723c */ /* 0x080fee0000041858 */
[----:B------:R-:W1:Y:S01]  /*44e0*/  LDSM.16.MT88.4 R48, [R208+0x1a880] ;  /* 0x01a88000d030783b */ /* 0x000e620000004200 */
[-C--:B------:R-:W-:Y:S07]  /*44f0*/  HMMA.16816.F32.BF16 R92, R12, R10.reuse, R92 ;  /* 0x0000000a0c5c723c */ /* 0x080fee000004185c */
[----:B------:R-:W-:Y:S01]  /*4500*/  LDSM.16.MT88.4 R52, [R208+0x19880] ;  /* 0x01988000d034783b */ /* 0x000fe20000004200 */
[C---:B------:R-:W-:Y:S07]  /*4510*/  HMMA.16816.F32.BF16 R96, R4.reuse, R10, R96 ;  /* 0x0000000a0460723c */ /* 0x040fee0000041860 */
[----:B------:R-:W-:Y:S01]  /*4520*/  LDSM.16.MT88.4 R8, [R208+0x19080] ;  /* 0x01908000d008783b */ /* 0x000fe20000004200 */
[-C--:B-----5:R-:W-:Y:S07]  /*4530*/  HMMA.16816.F32.BF16 R100, R4, R24.reuse, R100 ;  /* 0x000000180464723c */ /* 0x0a0fee0000041864 */
[----:B------:R-:W-:Y:S01]  /*4540*/  LDSM.16.MT88.4 R56, [R0+0x21c80] ;  /* 0x021c80000038783b */ /* 0x000fe20000004200 */
[-C--:B------:R-:W-:Y:S07]  /*4550*/  HMMA.16816.F32.BF16 R104, R12, R24.reuse, R104 ;  /* 0x000000180c68723c */ /* 0x080fee0000041868 */
        /* <DEDUP_REMOVED lines=8> */
[-C--:B------:R-:W-:Y:S01]  /*45e0*/  HMMA.16816.F32.BF16 R124, R12, R26.reuse, R124 ;  /* 0x0000001a0c7c723c */ /* 0x080fe2000004187c */
[----:B------:R-:W-:Y:S07]  /*45f0*/  LDSM.16.MT88.4 R12, [R0+0x21480] ;  /* 0x02148000000c783b */ /* 0x000fee0000004200 */
[----:B------:R-:W-:Y:S01]  /*4600*/  HMMA.16816.F32.BF16 R128, R4, R26, R128 ;  /* 0x0000001a0480723c */ /* 0x000fe20000041880 */
[----:B------:R-:W5:Y:S07]  /*4610*/  LDSM.16.MT88.4 R4, [R223+0x21480] ;  /* 0x02148000df04783b */ /* 0x000f6e0000004200 */
[-C--:B-1----:R-:W-:Y:S01]  /*4620*/  HMMA.16816.F32.BF16 R68, R28, R32.reuse, R68 ;  /* 0x000000201c44723c */ /* 0x082fe20000041844 */
[----:B------:R-:W1:Y:S07]  /*4630*/  LDSM.16.MT88.4 R24, [R208+0x1b080] ;  /* 0x01b08000d018783b */ /* 0x000e6e0000004200 */
[-C--:B--2---:R-:W-:Y:S08]  /*4640*/  HMMA.16816.F32.BF16 R72, R36, R32.reuse, R72 ;  /* 0x000000202448723c */ /* 0x084ff00000041848 */
[-C--:B---3--:R-:W-:Y:S08]  /*4650*/  HMMA.16816.F32.BF16 R76, R40, R32.reuse, R76 ;  /* 0x00000020284c723c */ /* 0x088ff0000004184c */
[C---:B----4-:R-:W-:Y:S08]  /*4660*/  HMMA.16816.F32.BF16 R80, R44.reuse, R32, R80 ;  /* 0x000000202c50723c */ /* 0x050ff00000041850 */
[-C--:B------:R-:W-:Y:S08]  /*4670*/  HMMA.16816.F32.BF16 R84, R44, R34.reuse, R84 ;  /* 0x000000222c54723c */ /* 0x080ff00000041854 */
[-C--:B------:R-:W-:Y:S08]  /*4680*/  HMMA.16816.F32.BF16 R88, R40, R34.reuse, R88 ;  /* 0x000000222858723c */ /* 0x080ff00000041858 */
[-C--:B------:R-:W-:Y:S08]  /*4690*/  HMMA.16816.F32.BF16 R92, R36, R34.reuse, R92 ;  /* 0x00000022245c723c */ /* 0x080ff0000004185c */
[C---:B------:R-:W-:Y:S01]  /*46a0*/  HMMA.16816.F32.BF16 R96, R28.reuse, R34, R96 ;  /* 0x000000221c60723c */ /* 0x040fe20000041860 */
[----:B------:R-:W2:Y:S07]  /*46b0*/  LDSM.16.MT88.4 R32, [R223+0x21c80] ;  /* 0x021c8000df20783b */ /* 0x000eae0000004200 */
[-C--:B------:R-:W-:Y:S08]  /*46c0*/  HMMA.16816.F32.BF16 R100, R28, R48.reuse, R100 ;  /* 0x000000301c64723c */ /* 0x080ff00000041864 */
[-C--:B------:R-:W-:Y:S08]  /*46d0*/  HMMA.16816.F32.BF16 R104, R36, R48.reuse, R104 ;  /* 0x000000302468723c */ /* 0x080ff00000041868 */
[-C--:B------:R-:W-:Y:S08]  /*46e0*/  HMMA.16816.F32.BF16 R108, R40, R48.reuse, R108 ;  /* 0x00000030286c723c */ /* 0x080ff0000004186c */
[C---:B------:R-:W-:Y:S08]  /*46f0*/  HMMA.16816.F32.BF16 R112, R44.reuse, R48, R112 ;  /* 0x000000302c70723c */ /* 0x040ff00000041870 */
[-C--:B------:R-:W-:Y:S08]  /*4700*/  HMMA.16816.F32.BF16 R116, R44, R50.reuse, R116 ;  /* 0x000000322c74723c */ /* 0x080ff00000041874 */
[-C--:B------:R-:W-:Y:S08]  /*4710*/  HMMA.16816.F32.BF16 R120, R40, R50.reuse, R120 ;  /* 0x000000322878723c */ /* 0x080ff00000041878 */
[-C--:B------:R-:W-:Y:S08]  /*4720*/  HMMA.16816.F32.BF16 R124, R36, R50.reuse, R124 ;  /* 0x00000032247c723c */ /* 0x080ff0000004187c */
[----:B------:R-:W-:Y:S08]  /*4730*/  HMMA.16816.F32.BF16 R128, R28, R50, R128 ;  /* 0x000000321c80723c */ /* 0x000ff00000041880 */
[-C--:B-----5:R-:W-:Y:S08]  /*4740*/  HMMA.16816.F32.BF16 R68, R4, R8.reuse, R68 ;  /* 0x000000080444723c */ /* 0x0a0ff00000041844 */
[-C--:B------:R-:W-:Y:S08]  /*4750*/  HMMA.16816.F32.BF16 R72, R12, R8.reuse, R72 ;  /* 0x000000080c48723c */ /* 0x080ff00000041848 */
[-C--:B------:R-:W-:Y:S08]  /*4760*/  HMMA.16816.F32.BF16 R76, R16, R8.reuse, R76 ;  /* 0x00000008104c723c */ /* 0x080ff0000004184c */
[C---:B------:R-:W-:Y:S08]  /*4770*/  HMMA.16816.F32.BF16 R80, R20.reuse, R8, R80 ;  /* 0x000000081450723c */ /* 0x040ff00000041850 */
[-C--:B------:R-:W-:Y:S08]  /*4780*/  HMMA.16816.F32.BF16 R84, R20, R10.reuse, R84 ;  /* 0x0000000a1454723c */ /* 0x080ff00000041854 */
[-C--:B------:R-:W-:Y:S08]  /*4790*/  HMMA.16816.F32.BF16 R88, R16, R10.reuse, R88 ;  /* 0x0000000a1058723c */ /* 0x080ff00000041858 */
[-C--:B------:R-:W-:Y:S08]  /*47a0*/  HMMA.16816.F32.BF16 R92, R12, R10.reuse, R92 ;  /* 0x0000000a0c5c723c */ /* 0x080ff0000004185c */
[C---:B------:R-:W-:Y:S01]  /*47b0*/  HMMA.16816.F32.BF16 R96, R4.reuse, R10, R96 ;  /* 0x0000000a0460723c */ /* 0x040fe20000041860 */
[----:B------:R-:W3:Y:S07]  /*47c0*/  LDSM.16.MT88.4 R8, [R208+0x1b880] ;  /* 0x01b88000d008783b */ /* 0x000eee0000004200 */
[-C--:B-1----:R-:W-:Y:S01]  /*47d0*/  HMMA.16816.F32.BF16 R100, R4, R24.reuse, R100 ;  /* 0x000000180464723c */ /* 0x082fe20000041864 */
[----:B------:R-:W-:Y:S07]  /*47e0*/  BAR.SYNC.DEFER_BLOCKING 0x0 ;  /* 0x0000000000007b1d */ /* 0x000fee0000010000 */
[-C--:B------:R-:W-:Y:S08]  /*47f0*/  HMMA.16816.F32.BF16 R104, R12, R24.reuse, R104 ;  /* 0x000000180c68723c */ /* 0x080ff00000041868 */
[-C--:B------:R-:W-:Y:S08]  /*4800*/  HMMA.16816.F32.BF16 R108, R16, R24.reuse, R108 ;  /* 0x00000018106c723c */ /* 0x080ff0000004186c */
[C---:B------:R-:W-:Y:S08]  /*4810*/  HMMA.16816.F32.BF16 R112, R20.reuse, R24, R112 ;  /* 0x000000181470723c */ /* 0x040ff00000041870 */
[-C--:B------:R-:W-:Y:S08]  /*4820*/  HMMA.16816.F32.BF16 R116, R20, R26.reuse, R116 ;  /* 0x0000001a1474723c */ /* 0x080ff00000041874 */
[-C--:B------:R-:W-:Y:S08]  /*4830*/  HMMA.16816.F32.BF16 R120, R16, R26.reuse, R120 ;  /* 0x0000001a1078723c */ /* 0x080ff00000041878 */
[-C--:B------:R-:W-:Y:S08]  /*4840*/  HMMA.16816.F32.BF16 R124, R12, R26.reuse, R124 ;  /* 0x0000001a0c7c723c */ /* 0x080ff0000004187c */
[----:B------:R-:W-:Y:S01]  /*4850*/  HMMA.16816.F32.BF16 R128, R4, R26, R128 ;  /* 0x0000001a0480723c */ /* 0x000fe20000041880 */
[----:B------:R1:W4:Y:S07]  /*4860*/  LDSM.16.M88.4 R36, [R210+0x24480] ;  /* 0x02448000d224783b */ /* 0x00032e0000000200 */
[-C--:B--2---:R-:W-:Y:S01]  /*4870*/  HMMA.16816.F32.BF16 R68, R32, R52.reuse, R68 ;  /* 0x000000342044723c */ /* 0x084fe20000041844 */
[----:B------:R1:W2:Y:S07]  /*4880*/  LDSM.16.M88.4 R28, [R210+0x25480] ;  /* 0x02548000d21c783b */ /* 0x0002ae0000000200 */
[-C--:B------:R-:W-:Y:S01]  /*4890*/  HMMA.16816.F32.BF16 R72, R56, R52.reuse, R72 ;  /* 0x000000343848723c */ /* 0x080fe20000041848 */
[----:B------:R1:W5:Y:S07]  /*48a0*/  LDSM.16.MT88.4 R16, [R209+0x80] ;  /* 0x00008000d110783b */ /* 0x00036e0000004200 */
[-C--:B------:R-:W-:Y:S01]  /*48b0*/  HMMA.16816.F32.BF16 R76, R60, R52.reuse, R76 ;  /* 0x000000343c4c723c */ /* 0x080fe2000004184c */
[----:B------:R1:W1:Y:S07]  /*48c0*/  LDSM.16.MT88.4 R40, [R209+0x4080] ;  /* 0x00408000d128783b */ /* 0x00026e0000004200 */
[C---:B------:R-:W-:Y:S01]  /*48d0*/  HMMA.16816.F32.BF16 R80, R64.reuse, R52, R80 ;  /* 0x000000344050723c */ /* 0x040fe20000041850 */
[----:B------:R1:W1:Y:S07]  /*48e0*/  LDSM.16.M88.4 R44, [R213+0x24480] ;  /* 0x02448000d52c783b */ /* 0x00026e0000000200 */
[-C--:B------:R-:W-:Y:S01]  /*48f0*/  HMMA.16816.F32.BF16 R84, R64, R54.reuse, R84 ;  /* 0x000000364054723c */ /* 0x080fe20000041854 */
[----:B------:R1:W1:Y:S07]  /*4900*/  LDSM.16.M88.4 R196, [R213+0x25480] ;  /* 0x02548000d5c4783b */ /* 0x00026e0000000200 */
[-C--:B------:R-:W-:Y:S01]  /*4910*/  HMMA.16816.F32.BF16 R88, R60, R54.reuse, R88 ;  /* 0x000000363c58723c */ /* 0x080fe20000041858 */
[----:B------:R1:W1:Y:S07]  /*4920*/  LDSM.16.MT88.4 R48, [R209+0x880] ;  /* 0x00088000d130783b */ /* 0x00026e0000004200 */
[-C--:B------:R-:W-:Y:S01]  /*4930*/  HMMA.16816.F32.BF16 R92, R56, R54.reuse, R92 ;  /* 0x00000036385c723c */ /* 0x080fe2000004185c */
[----:B------:R1:W1:Y:S07]  /*4940*/  LDSM.16.MT88.4 R200, [R209+0x4880] ;  /* 0x00488000d1c8783b */ /* 0x00026e0000004200 */
[C---:B------:R-:W-:Y:S08]  /*4950*/  HMMA.16816.F32.BF16 R96, R32.reuse, R54, R96 ;  /* 0x000000362060723c */ /* 0x040ff00000041860 */
[-C--:B---3--:R-:W-:Y:S08]  /*4960*/  HMMA.16816.F32.BF16 R100, R32, R8.reuse, R100 ;  /* 0x000000082064723c */ /* 0x088ff00000041864 */
[-C--:B------:R-:W-:Y:S08]  /*4970*/  HMMA.16816.F32.BF16 R104, R56, R8.reuse, R104 ;  /* 0x000000083868723c */ /* 0x080ff00000041868 */
[-C--:B------:R-:W-:Y:S08]  /*4980*/  HMMA.16816.F32.BF16 R108, R60, R8.reuse, R108 ;  /* 0x000000083c6c723c */ /* 0x080ff0000004186c */
[C---:B------:R-:W-:Y:S08]  /*4990*/  HMMA.16816.F32.BF16 R112, R64.reuse, R8, R112 ;  /* 0x000000084070723c */ /* 0x040ff00000041870 */
[-C--:B------:R-:W-:Y:S08]  /*49a0*/  HMMA.16816.F32.BF16 R116, R64, R10.reuse, R116 ;  /* 0x0000000a4074723c */ /* 0x080ff00000041874 */
[-C--:B------:R-:W-:Y:S08]  /*49b0*/  HMMA.16816.F32.BF16 R120, R60, R10.reuse, R120 ;  /* 0x0000000a3c78723c */ /* 0x080ff00000041878 */
[-C--:B------:R-:W-:Y:S08]  /*49c0*/  HMMA.16816.F32.BF16 R124, R56, R10.reuse, R124 ;  /* 0x0000000a387c723c */ /* 0x080ff0000004187c */
[----:B------:R-:W-:Y:S01]  /*49d0*/  HMMA.16816.F32.BF16 R128, R32, R10, R128 ;  /* 0x0000000a2080723c */ /* 0x000fe20000041880 */
[----:B------:R-:W-:-:S07]  /*49e0*/  @P0 BRA `(.L_x_1023) ;  /* 0x0000034000000947 */ /* 0x000fce0003800000 */
[----:B-12-45:R-:W1:Y:S01]  /*49f0*/  S2R R4, SR_CTAID.Y ;  /* 0x0000000000047919 */ /* 0x036e620000002600 */
[----:B------:R-:W-:Y:S02]  /*4a00*/  USHF.R.S32.HI UR25, URZ, 0x1f, UR24 ;  /* 0x0000001f3f197899 */ /* 0x000fe40008011418 */
        /* <DEDUP_REMOVED lines=13> */
[----:B------:R-:W-:Y:S02]  /*4ae0*/  IMAD.MOV.U32 R8, RZ, RZ, 0x6 ;  /* 0x00000006ff087424 */ /* 0x000fe400078e00ff */
[----:B------:R-:W-:Y:S02]  /*4af0*/  IMAD R6, R4, c[0x0][0x28c], R6 ;  /* 0x0000a30004067a24 */ /* 0x000fe400078e0206 */
[----:B------:R-:W-:Y:S03]  /*4b00*/  IMAD.U32 R4, RZ, RZ, UR25 ;  /* 0x00000019ff047e24 */ /* 0x000fe6000f8e00ff */
[----:B------:R-:W-:Y:S01]  /*4b10*/  IADD3.X R6, R9, UR12, R6, P0, !PT ;  /* 0x0000000c09067c10 */ /* 0x000fe200087fe406 */
[----:B------:R-:W-:Y:S01]  /*4b20*/  IMAD.MOV.U32 R9, RZ, RZ, c[0x0][0x208] ;  /* 0x00008200ff097624 */ /* 0x000fe200078e00ff */
[----:B------:R-:W-:Y:S02]  /*4b30*/  LEA R10, P0, R7, c[0x0][0x280], 0x2 ;  /* 0x0000a000070a7a11 */ /* 0x000fe400078010ff */
[----:B------:R-:W-:Y:S01]  /*4b40*/  LEA.HI.X R13, R5, R237, R4, 0x7, P1 ;  /* 0x000000ed050d7211 */ /* 0x000fe200008f3c04 */
[----:B------:R-:W-:Y:S01]  /*4b50*/  IMAD.U32 R5, RZ, RZ, UR24 ;  /* 0x00000018ff057e24 */ /* 0x000fe2000f8e00ff */
[C---:B------:R-:W-:Y:S01]  /*4b60*/  SHF.L.U64.HI R8, R9.reuse, R8, c[0x0][0x20c] ;  /* 0x0000830009087619 */ /* 0x040fe20000010208 */
[----:B------:R-:W-:Y:S01]  /*4b70*/  IMAD.SHL.U32 R9, R9, 0x40, RZ ;  /* 0x0000004009097824 */ /* 0x000fe200078e00ff */
[----:B------:R-:W-:Y:S01]  /*4b80*/  LEA.HI.X R11, R7, c[0x0][0x284], R6, 0x2, P0 ;  /* 0x0000a100070b7a11 */ /* 0x000fe200000f1406 */
[----:B------:R-:W-:Y:S02]  /*4b90*/  IMAD.U32 R6, RZ, RZ, UR24 ;  /* 0x00000018ff067e24 */ /* 0x000fe4000f8e00ff */
[----:B------:R-:W-:Y:S01]  /*4ba0*/  IMAD.U32 R4, RZ, RZ, UR24 ;  /* 0x00000018ff047e24 */ /* 0x000fe2000f8e00ff */
[----:B------:R-:W-:Y:S02]  /*4bb0*/  IADD3 R14, P1, P0, R9, 0x80, R12 ;  /* 0x00000080090e7810 */ /* 0x000fe4000783e00c */
[----:B------:R-:W-:Y:S02]  /*4bc0*/  IADD3 R6, -R240, c[0x0][0x168], -R6 ;  /* 0x00005a00f0067a10 */ /* 0x000fe40007ffe906 */
[--C-:B------:R-:W-:Y:S02]  /*4bd0*/  IADD3.X R15, R8, RZ, R13.reuse, P1, P0 ;  /* 0x000000ff080f7210 */ /* 0x100fe40000fe040d */
[----:B------:R-:W-:Y:S01]  /*4be0*/  LEA R10, P0, R5, R10, 0x2 ;  /* 0x0000000a050a7211 */ /* 0x000fe200078010ff */
[----:B------:R-:W-:Y:S01]  /*4bf0*/  IMAD.U32 R5, RZ, RZ, UR19 ;  /* 0x00000013ff057e24 */ /* 0x000fe2000f8e00ff */
[----:B------:R-:W-:Y:S02]  /*4c00*/  IADD3 R20, P1, R9, R12, RZ ;  /* 0x0000000c09147210 */ /* 0x000fe40007f3e0ff */
[----:B------:R-:W-:Y:S01]  /*4c10*/  LEA.HI.X.SX32 R11, R4, R11, 0x2, P0 ;  /* 0x0000000b040b7211 */ /* 0x000fe200000f16ff */
[----:B------:R-:W-:Y:S01]  /*4c20*/  IMAD.U32 R4, RZ, RZ, UR19 ;  /* 0x00000013ff047e24 */ /* 0x000fe2000f8e00ff */
[----:B------:R-:W-:Y:S01]  /*4c30*/  ISETP.LT.OR P0, PT, R6, 0x1, P3 ;  /* 0x000000010600780c */ /* 0x000fe20001f01670 */
[----:B------:R-:W-:Y:S01]  /*4c40*/  IMAD.X R21, R8, 0x1, R13, P1 ;  /* 0x0000000108157824 */ /* 0x000fe200008e060d */
[----:B------:R-:W-:Y:S01]  /*4c50*/  ISETP.LT.OR P1, PT, R6, 0x1, P4 ;  /* 0x000000010600780c */ /* 0x000fe20002721670 */
[----:B------:R-:W-:Y:S02]  /*4c60*/  IMAD R4, R4, 0x4000, R244 ;  /* 0x0000400004047824 */ /* 0x000fe400078e02f4 */
[----:B------:R-:W-:Y:S04]  /*4c70*/  @!P2 IMAD R5, R5, 0x40, R246 ;  /* 0x000000400505a824 */ /* 0x000fe800078e02f6 */
[----:B------:R-:W-:Y:S04]  /*4c80*/  @!P2 IMAD.SHL.U32 R5, R5, 0x4, RZ ;  /* 0x000000040505a824 */ /* 0x000fe800078e00ff */
[----:B------:R-:W-:Y:S01]  /*4c90*/  @!PT LDS RZ, [RZ] ;  /* 0x00000000fffff984 */ /* 0x000fe20000000800 */
[----:B------:R-:W-:Y:S01]  /*4ca0*/  @!PT LDS RZ, [RZ] ;  /* 0x00000000fffff984 */ /* 0x000fe20000000800 */
[----:B------:R-:W-:Y:S01]  /*4cb0*/  @!PT LDS RZ, [RZ] ;  /* 0x00000000fffff984 */ /* 0x000fe20000000800 */
[----:B------:R1:W-:Y:S01]  /*4cc0*/  LDGSTS.E.BYPASS.LTC128B.128 [R4], [R12.64], !P0 ;  /* 0x000000000c047fae */ /* 0x0003e2000c101d56 */
[C---:B------:R-:W-:Y:S05]  /*4cd0*/  ISETP.LT.OR P0, PT, R6.reuse, 0x21, P3 ;  /* 0x000000210600780c */ /* 0x040fea0001f01670 */
[----:B------:R1:W-:Y:S01]  /*4ce0*/  LDGSTS.E.BYPASS.LTC128B.128 [R4+0x2000], [R12.64+0x80], !P1 ;  /* 0x020000800c047fae */ /* 0x0003e2000c901d56 */
[----:B------:R-:W-:Y:S07]  /*4cf0*/  ISETP.LT.OR P1, PT, R6, 0x21, P4 ;  /* 0x000000210600780c */ /* 0x000fee0002721670 */
[----:B------:R1:W-:Y:S06]  /*4d00*/  LDGSTS.E.BYPASS.LTC128B.128 [R4+0x1000], [R20.64], !P0 ;  /* 0x0100000014047fae */ /* 0x0003ec000c101d56 */
[----:B------:R1:W-:Y:S06]  /*4d10*/  LDGSTS.E.BYPASS.LTC128B.128 [R4+0x3000], [R14.64], !P1 ;  /* 0x030000000e047fae */ /* 0x0003ec000c901d56 */
[----:B------:R1:W-:Y:S02]  /*4d20*/  @!P2 LDGSTS.E.BYPASS.LTC128B.128 [R5+0x20280], [R10.64] ;  /* 0x202800000a05afae */ /* 0x0003e4000b901d56 */
.L_x_1023:
[-C--:B-12-45:R-:W-:Y:S01]  /*4d30*/  HMMA.16816.F32.BF16 R4, R36, R16.reuse, RZ ;  /* 0x000000102404723c */ /* 0x0b6fe200000418ff */
[----:B------:R-:W-:Y:S01]  /*4d40*/  LDSM.16.MT88.4 R56, [R209+0x1080] ;  /* 0x00108000d138783b */ /* 0x000fe20000004200 */
[----:B------:R-:W-:Y:S02]  /*4d50*/  ULDC.64 UR6, c[0x0][0x238] ;  /* 0x00008e0000067ab9 */ /* 0x000fe40000000a00 */
[--C-:B------:R-:W-:Y:S01]  /*4d60*/  IMAD.IADD R212, R210, 0x1, R217.reuse ;  /* 0x00000001d2d47824 */ /* 0x100fe200078e02d9 */
[-C--:B------:R-:W-:Y:S01]  /*4d70*/  IADD3 R204, R211, R210.reuse, R217 ;  /* 0x000000d2d3cc7210 */ /* 0x080fe20007ffe0d9 */
[----:B------:R-:W-:Y:S01]  /*4d80*/  LDSM.16.MT88.4 R64, [R209+0x1880] ;  /* 0x00188000d140783b */ /* 0x000fe20000004200 */
[----:B------:R-:W-:Y:S01]  /*4d90*/  USHF.R.S32.HI UR24, URZ, 0x1f, UR9 ;  /* 0x0000001f3f187899 */ /* 0x000fe20008011409 */
[C---:B------:R-:W-:Y:S01]  /*4da0*/  HMMA.16816.F32.BF16 R8, R28.reuse, R16, RZ ;  /* 0x000000101c08723c */ /* 0x040fe200000418ff */
[----:B------:R-:W-:Y:S02]  /*4db0*/  USHF.L.U32 UR21, UR21, 0xd, URZ ;  /* 0x0000000d15157899 */ /* 0x000fe4000800063f */
[----:B------:R-:W1:Y:S01]  /*4dc0*/  LDSM.16.M88.4 R52, [R212+0x24480] ;  /* 0x02448000d434783b */ /* 0x000e620000000200 */
[----:B------:R-:W-:Y:S02]  /*4dd0*/  UIMAD UR25, UR24, UR6, URZ ;  /* 0x00000006181972a4 */ /* 0x000fe4000f8e023f */
[----:B------:R-:W-:Y:S02]  /*4de0*/  UISETP.GE.AND UP0, UPT, UR18, UR16, UPT ;  /* 0x000000101200728c */ /* 0x000fe4000bf06270 */
[-C--:B------:R-:W-:Y:S01]  /*4df0*/  HMMA.16816.F32.BF16 R12, R28, R18.reuse, RZ ;  /* 0x000000121c0c723c */ /* 0x080fe200000418ff */
[----:B------:R-:W2:Y:S01]  /*4e00*/  LDSM.16.M88.4 R60, [R212+0x25480] ;  /* 0x02548000d43c783b */ /* 0x000ea20000000200 */
[----:B------:R-:W-:Y:S02]  /*4e10*/  UIMAD UR25, UR9, UR7, UR25 ;  /* 0x00000007091972a4 */ /* 0x000fe4000f8e0219 */
[----:B------:R-:W-:Y:S02]  /*4e20*/  UISETP.GE.AND UP3, UPT, UR4, 0x1, UPT ;  /* 0x000000010400788c */ /* 0x000fe4000bf66270 */
[----:B------:R-:W-:Y:S01]  /*4e30*/  ULDC.64 UR6, c[0x0][0x240] ;  /* 0x0000900000067ab9 */ /* 0x000fe20000000a00 */
[----:B------:R-:W0:Y:S01]  /*4e40*/  LDGDEPBAR ;  /* 0x00000000000079af */ /* 0x000e220000000000 */
[C---:B------:R-:W-:Y:S01]  /*4e50*/  HMMA.16816.F32.BF16 R16, R36.reuse, R18, RZ ;  /* 0x000000122410723c */ /* 0x040fe200000418ff */
[----:B------:R-:W-:Y:S02]  /*4e60*/  UIMAD UR6, UR15, UR6, URZ ;  /* 0x000000060f0672a4 */ /* 0x000fe4000f8e023f */
[----:B------:R-:W-:Y:S02]  /*4e70*/  UISETP.GE.AND UP2, UPT, UR20, 0x1, UPT ;  /* 0x000000011400788c */ /* 0x000fe4000bf46270 */
[----:B------:R-:W-:Y:S02]  /*4e80*/  UIMAD UR6, UR17, UR7, UR6 ;  /* 0x00000007110672a4 */ /* 0x000fe4000f8e0206 */
[----:B------:R-:W-:Y:S01]  /*4e90*/  UIADD3 UR7, UR20, 0x1, URZ ;  /* 0x0000000114077890 */ /* 0x000fe2000fffe03f */
[-C--:B------:R-:W-:Y:S01]  /*4ea0*/  HMMA.16816.F32.BF16 R20, R36, R40.reuse, RZ ;  /* 0x000000282414723c */ /* 0x080fe200000418ff */
[----:B------:R-:W-:Y:S02]  /*4eb0*/  UISETP.GE.AND UP1, UPT, UR19, 0x1, UPT ;  /* 0x000000011300788c */ /* 0x000fe4000bf26270 */
[----:B------:R-:W-:Y:S05]  /*4ec0*/  USEL UR20, UR7, URZ, !UP2 ;  /* 0x0000003f07147287 */ /* 0x000fea000d000000 */
[C---:B------:R-:W-:Y:S08]  /*4ed0*/  HMMA.16816.F32.BF16 R24, R28.reuse, R40, RZ ;  /* 0x000000281c18723c */ /* 0x040ff000000418ff */
[-C--:B------:R-:W-:Y:S08]  /*4ee0*/  HMMA.16816.F32.BF16 R28, R28, R42.reuse, RZ ;  /* 0x0000002a1c1c723c */ /* 0x080ff000000418ff */
[----:B------:R-:W-:Y:S01]  /*4ef0*/  HMMA.16816.F32.BF16 R32, R36, R42, RZ ;  /* 0x0000002a2420723c */ /* 0x000fe200000418ff */
[----:B------:R-:W3:Y:S05]  /*4f00*/  LDSM.16.MT88.4 R36, [R209+0x5080] ;  /* 0x00508000d124783b */ /* 0x000eea0000004200 */
[----:B------:R-:W4:Y:S02]  /*4f10*/  LDSM.16.M88.4 R40, [R204+0x24480] ;  /* 0x02448000cc28783b */ /* 0x000f240000000200 */
[-C--:B------:R-:W-:Y:S03]  /*4f20*/  HMMA.16816.F32.BF16 R4, R44, R48.reuse, R4 ;  /* 0x000000302c04723c */ /* 0x080fe60000041804 */
[----:B------:R-:W5:Y:S05]  /*4f30*/  LDSM.16.M88.4 R204, [R204+0x25480] ;  /* 0x02548000cccc783b */ /* 0x000f6a0000000200 */
        /* <DEDUP_REMOVED lines=9> */
[----:B------:R-:W4:Y:S05]  /*4fd0*/  LDSM.16.MT88.4 R44, [R209+0x5880] ;  /* 0x00588000d12c783b */ /* 0x000f2a0000004200 */
[----:B------:R-:W4:Y:S02]  /*4fe0*/  LDSM.16.M88.4 R200, [R210+0x27480] ;  /* 0x02748000d2c8783b */ /* 0x000f240000000200 */
[-C--:B-1----:R-:W-:Y:S08]  /*4ff0*/  HMMA.16816.F32.BF16 R4, R52, R56.reuse, R4 ;  /* 0x000000383404723c */ /* 0x082ff00000041804 */
[C---:B--2---:R-:W-:Y:S08]  /*5000*/  HMMA.16816.F32.BF16 R8, R60.reuse, R56, R8 ;  /* 0x000000383c08723c */ /* 0x044ff00000041808 */
[-C--:B------:R-:W-:Y:S08]  /*5010*/  HMMA.16816.F32.BF16 R12, R60, R58.reuse, R12 ;  /* 0x0000003a3c0c723c */ /* 0x080ff0000004180c */
[C---:B------:R-:W-:Y:S01]  /*5020*/  HMMA.16816.F32.BF16 R16, R52.reuse, R58, R16 ;  /* 0x0000003a3410723c */ /* 0x040fe20000041810 */
[----:B------:R-:W-:Y:S07]  /*5030*/  LDSM.16.MT88.4 R56, [R209+0x2880] ;  /* 0x00288000d138783b */ /* 0x000fee0000004200 */
[-C--:B---3--:R-:W-:Y:S08]  /*5040*/  HMMA.16816.F32.BF16 R20, R52, R36.reuse, R20 ;  /* 0x000000243414723c */ /* 0x088ff00000041814 */
[C---:B------:R-:W-:Y:S08]  /*5050*/  HMMA.16816.F32.BF16 R24, R60.reuse, R36, R24 ;  /* 0x000000243c18723c */ /* 0x040ff00000041818 */
[-C--:B------:R-:W-:Y:S01]  /*5060*/  HMMA.16816.F32.BF16 R28, R60, R38.reuse, R28 ;  /* 0x000000263c1c723c */ /* 0x080fe2000004181c */
[----:B------:R-:W-:Y:S07]  /*5070*/  LDSM.16.M88.4 R60, [R213+0x27480] ;  /* 0x02748000d53c783b */ /* 0x000fee0000000200 */
[----:B------:R-:W-:Y:S01]  /*5080*/  HMMA.16816.F32.BF16 R32, R52, R38, R32 ;  /* 0x000000263420723c */ /* 0x000fe20000041820 */
[----:B------:R-:W1:Y:S05]  /*5090*/  LDSM.16.MT88.4 R36, [R209+0x6080] ;  /* 0x00608000d124783b */ /* 0x000e6a0000004200 */
[----:B------:R-:W2:Y:S02]  /*50a0*/  LDSM.16.M88.4 R52, [R213+0x26480] ;  /* 0x02648000d534783b */ /* 0x000ea40000000200 */
[-C--:B----4-:R-:W-:Y:S08]  /*50b0*/  HMMA.16816.F32.BF16 R4, R40, R64.reuse, R4 ;  /* 0x000000402804723c */ /* 0x090ff00000041804 */
[C---:B-----5:R-:W-:Y:S08]  /*50c0*/  HMMA.16816.F32.BF16 R8, R204.reuse, R64, R8 ;  /* 0x00000040cc08723c */ /* 0x060ff00000041808 */
[-C--:B------:R-:W-:Y:S08]  /*50d0*/  HMMA.16816.F32.BF16 R12, R204, R66.reuse, R12 ;  /* 0x00000042cc0c723c */ /* 0x080ff0000004180c */
[C---:B------:R-:W-:Y:S01]  /*50e0*/  HMMA.16816.F32.BF16 R16, R40.reuse, R66, R16 ;  /* 0x000000422810723c */ /* 0x040fe20000041810 */
[----:B------:R-:W-:Y:S07]  /*50f0*/  LDSM.16.MT88.4 R64, [R209+0x3880] ;  /* 0x00388000d140783b */ /* 0x000fee0000004200 */
[-C--:B------:R-:W-:Y:S08]  /*5100*/  HMMA.16816.F32.BF16 R20, R40, R44.reuse, R20 ;  /* 0x0000002c2814723c */ /* 0x080ff00000041814 */
[C---:B------:R-:W-:Y:S08]  /*5110*/  HMMA.16816.F32.BF16 R24, R204.reuse, R44, R24 ;  /* 0x0000002ccc18723c */ /* 0x040ff00000041818 */
[-C--:B------:R-:W-:Y:S08]  /*5120*/  HMMA.16816.F32.BF16 R28, R204, R46.reuse, R28 ;  /* 0x0000002ecc1c723c */ /* 0x080ff0000004181c */
[----:B------:R-:W-:Y:S01]  /*5130*/  HMMA.16816.F32.BF16 R32, R40, R46, R32 ;  /* 0x0000002e2820723c */ /* 0x000fe20000041820 */
[----:B------:R-:W3:Y:S05]  /*5140*/  LDSM.16.MT88.4 R40, [R209+0x6880] ;  /* 0x00688000d128783b */ /* 0x000eea0000004200 */
[----:B------:R-:W-:Y:S02]  /*5150*/  LDSM.16.MT88.4 R44, [R209+0x3080] ;  /* 0x00308000d12c783b */ /* 0x000fe40000004200 */
[-C--:B------:R-:W-:Y:S08]  /*5160*/  HMMA.16816.F32.BF16 R4, R48, R196.reuse, R4 ;  /* 0x000000c43004723c */ /* 0x080ff00000041804 */
[C---:B------:R-:W-:Y:S08]  /*5170*/  HMMA.16816.F32.BF16 R8, R200.reuse, R196, R8 ;  /* 0x000000c4c808723c */ /* 0x040ff00000041808 */
[-C--:B------:R-:W-:Y:S08]  /*5180*/  HMMA.16816.F32.BF16 R12, R200, R198.reuse, R12 ;  /* 0x000000c6c80c723c */ /* 0x080ff0000004180c */
[C---:B------:R-:W-:Y:S08]  /*5190*/  HMMA.16816.F32.BF16 R16, R48.reuse, R198, R16 ;  /* 0x000000c63010723c */ /* 0x040ff00000041810 */
[-C--:B-1----:R-:W-:Y:S08]  /*51a0*/  HMMA.16816.F32.BF16 R20, R48, R36.reuse, R20 ;  /* 0x000000243014723c */ /* 0x082ff00000041814 */
[C---:B------:R-:W-:Y:S08]  /*51b0*/  HMMA.16816.F32.BF16 R24, R200.reuse, R36, R24 ;  /* 0x00000024c818723c */ /* 0x040ff00000041818 */
[-C--:B------:R-:W-:Y:S08]  /*51c0*/  HMMA.16816.F32.BF16 R28, R200, R38.reuse, R28 ;  /* 0x00000026c81c723c */ /* 0x080ff0000004181c */
[----:B------:R-:W-:Y:S01]  /*51d0*/  HMMA.16816.F32.BF16 R32, R48, R38, R32 ;  /* 0x000000263020723c */ /* 0x000fe20000041820 */
[----:B------:R-:W1:Y:S05]  /*51e0*/  LDSM.16.M88.4 R36, [R212+0x26480] ;  /* 0x02648000d424783b */ /* 0x000e6a0000000200 */
[----:B------:R-:W4:Y:S02]  /*51f0*/  LDSM.16.M88.4 R48, [R212+0x27480] ;  /* 0x02748000d430783b */ /* 0x000f240000000200 */
[-C--:B--2---:R-:W-:Y:S08]  /*5200*/  HMMA.16816.F32.BF16 R4, R52, R56.reuse, R4 ;  /* 0x000000383404723c */ /* 0x084ff00000041804 */
[C---:B------:R-:W-:Y:S08]  /*5210*/  HMMA.16816.F32.BF16 R8, R60.reuse, R56, R8 ;  /* 0x000000383c08723c */ /* 0x040ff00000041808 */
[-C--:B------:R-:W-:Y:S08]  /*5220*/  HMMA.16816.F32.BF16 R12, R60, R58.reuse, R12 ;  /* 0x0000003a3c0c723c */ /* 0x080ff0000004180c */
[C---:B------:R-:W-:Y:S01]  /*5230*/  HMMA.16816.F32.BF16 R16, R52.reuse, R58, R16 ;  /* 0x0000003a3410723c */ /* 0x040fe20000041810 */
[----:B------:R-:W2:Y:S07]  /*5240*/  LDSM.16.MT88.4 R56, [R209+0x7080] ;  /* 0x00708000d138783b */ /* 0x000eae0000004200 */
[-C--:B---3--:R-:W-:Y:S08]  /*5250*/  HMMA.16816.F32.BF16 R20, R52, R40.reuse, R20 ;  /* 0x000000283414723c */ /* 0x088ff00000041814 */
[C---:B------:R-:W-:Y:S07]  /*5260*/  HMMA.16816.F32.BF16 R24, R60.reuse, R40, R24 ;  /* 0x000000283c18723c */ /* 0x040fee0000041818 */
[----:B------:R-:W-:Y:S01]  /*5270*/  IADD3 R40, R217, R210, R211 ;  /* 0x000000d2d9287210 */ /* 0x000fe20007ffe0d3 */
[-C--:B------:R-:W-:Y:S04]  /*5280*/  HMMA.16816.F32.BF16 R28, R60, R42.reuse, R28 ;  /* 0x0000002a3c1c723c */ /* 0x080fe8000004181c */
[----:B------:R-:W3:Y:S04]  /*5290*/  LDSM.16.M88.4 R60, [R40+0x26480] ;  /* 0x02648000283c783b */ /* 0x000ee80000000200 */
[----:B------:R-:W-:Y:S01]  /*52a0*/  HMMA.16816.F32.BF16 R32, R52, R42, R32 ;  /* 0x0000002a3420723c */ /* 0x000fe20000041820 */
[----:B------:R-:W5:Y:S05]  /*52b0*/  LDSM.16.M88.4 R40, [R40+0x27480] ;  /* 0x027480002828783b */ /* 0x000f6a0000000200 */
[----:B------:R-:W-:Y:S02]  /*52c0*/  LDSM.16.MT88.4 R52, [R0+0x27c80] ;  /* 0x027c80000034783b */ /* 0x000fe40000004200 */
[-C--:B-1----:R-:W-:Y:S08]  /*52d0*/  HMMA.16816.F32.BF16 R4, R36, R44.reuse, R4 ;  /* 0x0000002c2404723c */ /* 0x082ff00000041804 */
[C---:B----4-:R-:W-:Y:S08]  /*52e0*/  HMMA.16816.F32.BF16 R8, R48.reuse, R44, R8 ;  /* 0x0000002c3008723c */ /* 0x050ff00000041808 */
[-C--:B------:R-:W-:Y:S08]  /*52f0*/  HMMA.16816.F32.BF16 R12, R48, R46.reuse, R12 ;  /* 0x0000002e300c723c */ /* 0x080ff0000004180c */
[C---:B------:R-:W-:Y:S01]  /*5300*/  HMMA.16816.F32.BF16 R16, R36.reuse, R46, R16 ;  /* 0x0000002e2410723c */ /* 0x040fe20000041810 */
[----:B------:R-:W1:Y:S07]  /*5310*/  LDSM.16.MT88.4 R44, [R209+0x7880] ;  /* 0x00788000d12c783b */ /* 0x000e6e0000004200 */
[-C--:B--2---:R-:W-:Y:S08]  /*5320*/  HMMA.16816.F32.BF16 R20, R36, R56.reuse, R20 ;  /* 0x000000382414723c */ /* 0x084ff00000041814 */
[C---:B------:R-:W-:Y:S08]  /*5330*/  HMMA.16816.F32.BF16 R24, R48.reuse, R56, R24 ;  /* 0x000000383018723c */ /* 0x040ff00000041818 */
[-C--:B------:R-:W-:Y:S08]  /*5340*/  HMMA.16816.F32.BF16 R28, R48, R58.reuse, R28 ;  /* 0x0000003a301c723c */ /* 0x080ff0000004181c */
[----:B------:R-:W-:Y:S07]  /*5350*/  HMMA.16816.F32.BF16 R32, R36, R58, R32 ;  /* 0x0000003a2420723c */ /* 0x000fee0000041820 */
[----:B------:R-:W-:Y:S01]  /*5360*/  IMAD.U32 R36, RZ, RZ, UR9 ;  /* 0x00000009ff247e24 */ /* 0x000fe2000f8e00ff */
[-C--:B---3--:R-:W-:Y:S05]  /*5370*/  HMMA.16816.F32.BF16 R4, R60, R64.reuse, R4 ;  /* 0x000000403c04723c */ /* 0x088fea0000041804 */
[----:B------:R-:W-:Y:S03]  /*5380*/  IMAD.WIDE.U32 R38, R36, c[0x0][0x238], R234 ;  /* 0x00008e0024267a25 */ /* 0x000fe600078e00ea */
[C---:B-----5:R-:W-:Y:S01]  /*5390*/  HMMA.16816.F32.BF16 R8, R40.reuse, R64, R8 ;  /* 0x000000402808723c */ /* 0x060fe20000041808 */
[----:B------:R-:W-:Y:S03]  /*53a0*/  IMAD.U32 R36, RZ, RZ, UR17 ;  /* 0x00000011ff247e24 */ /* 0x000fe6000f8e00ff */
[----:B------:R-:W-:Y:S01]  /*53b0*/  IADD3 R39, R39, UR25, RZ ;  /* 0x0000001927277c10 */ /* 0x000fe2000fffe0ff */
[----:B------:R-:W-:Y:S03]  /*53c0*/  USHF.R.S32.HI UR25, URZ, 0x1f, UR21 ;  /* 0x0000001f3f197899 */ /* 0x000fe60008011415 */
[-C--:B------:R-:W-:Y:S04]  /*53d0*/  HMMA.16816.F32.BF16 R12, R40, R66.reuse, R12 ;  /* 0x00000042280c723c */ /* 0x080fe8000004180c */
[----:B------:R-:W-:Y:S04]  /*53e0*/  IMAD.WIDE.U32 R38, R36, c[0x0][0x240], R38 ;  /* 0x0000900024267a25 */ /* 0x000fe800078e0026 */
[C---:B------:R-:W-:Y:S01]  /*53f0*/  HMMA.16816.F32.BF16 R16, R60.reuse, R66, R16 ;  /* 0x000000423c10723c */ /* 0x040fe20000041810 */
[----:B------:R-:W-:Y:S03]  /*5400*/  IMAD.U32 R37, RZ, RZ, UR25 ;  /* 0x00000019ff257e24 */ /* 0x000fe6000f8e00ff */
[----:B------:R-:W-:Y:S01]  /*5410*/  IADD3 R36, P0, R38, UR21, RZ ;  /* 0x0000001526247c10 */ /* 0x000fe2000ff1e0ff */
[----:B------:R-:W-:Y:S03]  /*5420*/  UIADD3 UR21, UR4, 0x1, URZ ;  /* 0x0000000104157890 */ /* 0x000fe6000fffe03f */
[-C--:B-1----:R-:W-:Y:S01]  /*5430*/  HMMA.16816.F32.BF16 R20, R60, R44.reuse, R20 ;  /* 0x0000002c3c14723c */ /* 0x082fe20000041814 */
[----:B------:R-:W-:Y:S03]  /*5440*/  USEL UR4, UR21, URZ, !UP3 ;  /* 0x0000003f15047287 */ /* 0x000fe6000d800000 */
[----:B------:R-:W-:Y:S01]  /*5450*/  IADD3.X R37, R37, UR6, R39, P0, !PT ;  /* 0x0000000625257c10 */ /* 0x000fe200087fe427 */
[----:B------:R-:W-:Y:S01]  /*5460*/  UIADD3 UR6, UR19, 0x1, URZ ;  /* 0x0000000113067890 */ /* 0x000fe2000fffe03f */
[C---:B------:R-:W-:Y:S01]  /*5470*/  LEA R48, P0, R36.reuse, c[0x0][0x220], 0x2 ;  /* 0x0000880024307a11 */ /* 0x040fe200078010ff */
[----:B------:R-:W-:Y:S01]  /*5480*/  UMOV UR21, UR18 ;  /* 0x0000001200157c82 */ /* 0x000fe20008000000 */
[C---:B------:R-:W-:Y:S01]  /*5490*/  HMMA.16816.F32.BF16 R24, R40.reuse, R44, R24 ;  /* 0x0000002c2818723c */ /* 0x040fe20000041818 */
[----:B------:R-:W-:Y:S03]  /*54a0*/  USEL UR19, UR6, URZ, !UP1 ;  /* 0x0000003f06137287 */ /* 0x000fe6000c800000 */
[----:B------:R-:W-:Y:S02]  /*54b0*/  LEA.HI.X R49, R36, c[0x0][0x224], R37, 0x2, P0 ;  /* 0x0000890024317a11 */ /* 0x000fe400000f1425 */
[----:B------:R-:W-:Y:S01]  /*54c0*/  LDSM.16.MT88.4 R36, [R208+0x10880] ;  /* 0x01088000d024783b */ /* 0x000fe20000004200 */
[----:B------:R-:W-:Y:S01]  /*54d0*/  PLOP3.LUT P0, PT, PT, PT, UP0, 0x80, 0x0 ;  /* 0x000000000000781c */ /* 0x000fe20003f0f008 */
[-C--:B------:R-:W-:Y:S03]  /*54e0*/  HMMA.16816.F32.BF16 R28, R40, R46.reuse, R28 ;  /* 0x0000002e281c723c */ /* 0x080fe6000004181c */
[----:B------:R-:W-:Y:S05]  /*54f0*/  RED.E.ADD.F32.FTZ.RN.STRONG.GPU [R48.64], R4 ;  /* 0x000000043000798e */ /* 0x000fea000c10e796 */
[----:B------:R-:W-:Y:S01]  /*5500*/  HMMA.16816.F32.BF16 R32, R60, R46, R32 ;  /* 0x0000002e3c20723c */ /* 0x000fe20000041820 */
        /* <DEDUP_REMOVED lines=17> */
[----:B------:R-:W2:Y:S05]  /*5620*/  LDSM.16.MT88.4 R12, [R0+0x24480] ;  /* 0x02448000000c783b */ /* 0x000eaa0000004200 */
[----:B------:R-:W-:Y:S05]  /*5630*/  RED.E.ADD.F32.FTZ.RN.STRONG.GPU [R48.64+0x4000], R20 ;  /* 0x004000143000798e */ /* 0x000fea000c10e796 */
[----:B------:R-:W-:Y:S05]  /*5640*/  RED.E.ADD.F32.FTZ.RN.STRONG.GPU [R48.64+0x4400], R21 ;  /* 0x004400153000798e */ /* 0x000fea000c10e796 */
[----:B------:R-:W3:Y:S05]  /*5650*/  LDSM.16.MT88.4 R16, [R223+0x26480] ;  /* 0x02648000df10783b */ /* 0x000eea0000004200 */
[----:B------:R-:W-:Y:S05]  /*5660*/  RED.E.ADD.F32.FTZ.RN.STRONG.GPU [R48.64+0x4800], R22 ;  /* 0x004800163000798e */ /* 0x000fea000c10e796 */
[----:B------:R-:W-:Y:S01]  /*5670*/  RED.E.ADD.F32.FTZ.RN.STRONG.GPU [R48.64+0x4c00], R23 ;  /* 0x004c00173000798e */ /* 0x000fe2000c10e796 */
[-C--:B-1----:R-:W-:Y:S04]  /*5680*/  HMMA.16816.F32.BF16 R132, R4, R8.reuse, R132 ;  /* 0x000000080484723c */ /* 0x082fe80000041884 */
[----:B------:R-:W1:Y:S05]  /*5690*/  LDSM.16.MT88.4 R20, [R0+0x26480] ;  /* 0x026480000014783b */ /* 0x000e6a0000004200 */
[----:B------:R-:W-:Y:S01]  /*56a0*/  LDSM.16.MT88.4 R40, [R0+0x24c80] ;  /* 0x024c80000028783b */ /* 0x000fe20000004200 */
[-C--:B--2---:R-:W-:Y:S04]  /*56b0*/  HMMA.16816.F32.BF16 R136, R12, R8.reuse, R136 ;  /* 0x000000080c88723c */ /* 0x084fe80000041888 */
[----:B------:R-:W-:Y:S05]  /*56c0*/  RED.E.ADD.F32.FTZ.RN.STRONG.GPU [R48.64+0x5000], R24 ;  /* 0x005000183000798e */ /* 0x000fea000c10e796 */
[----:B------:R-:W-:Y:S05]  /*56d0*/  RED.E.ADD.F32.FTZ.RN.STRONG.GPU [R48.64+0x5400], R25 ;  /* 0x005400193000798e */ /* 0x000fea000c10e796 */
[----:B------:R-:W-:Y:S01]  /*56e0*/  LDSM.16.MT88.4 R44, [R0+0x26c80] ;  /* 0x026c8000002c783b */ /* 0x000fe20000004200 */
[-C--:B---3--:R-:W-:Y:S04]  /*56f0*/  HMMA.16816.F32.BF16 R140, R16, R8.reuse, R140 ;  /* 0x00000008108c723c */ /* 0x088fe8000004188c */
[----:B------:R-:W-:Y:S05]  /*5700*/  RED.E.ADD.F32.FTZ.RN.STRONG.GPU [R48.64+0x5800], R26 ;  /* 0x0058001a3000798e */ /* 0x000fea000c10e796 */
[----:B------:R-:W-:Y:S05]  /*5710*/  RED.E.ADD.F32.FTZ.RN.STRONG.GPU [R48.64+0x5c00], R27 ;  /* 0x005c001b3000798e */ /* 0x000fea000c10e796 */
[----:B------:R-:W2:Y:S01]  /*5720*/  LDSM.16.MT88.4 R24, [R208+0x12080] ;  /* 0x01208000d018783b */ /* 0x000ea20000004200 */
[C---:B-1----:R-:W-:Y:S04]  /*5730*/  HMMA.16816.F32.BF16 R144, R20.reuse, R8, R144 ;  /* 0x000000081490723c */ /* 0x042fe80000041890 */
[----:B------:R-:W-:Y:S05]  /*5740*/  RED.E.ADD.F32.FTZ.RN.STRONG.GPU [R48.64+0x6000], R32 ;  /* 0x006000203000798e */ /* 0x000fea000c10e796 */
[----:B------:R-:W-:Y:S01]  /*5750*/  RED.E.ADD.F32.FTZ.RN.STRONG.GPU [R48.64+0x6400], R33 ;  /* 0x006400213000798e */ /* 0x000fe2000c10e796 */
[-C--:B------:R-:W-:Y:S04]  /*5760*/  HMMA.16816.F32.BF16 R148, R20, R10.reuse, R148 ;  /* 0x0000000a1494723c */ /* 0x080fe80000041894 */
[----:B------:R-:W-:Y:S04]  /*5770*/  RED.E.ADD.F32.FTZ.RN.STRONG.GPU [R48.64+0x6800], R34 ;  /* 0x006800223000798e */ /* 0x000fe8000c10e796 */
[-C--:B------:R-:W-:Y:S01]  /*5780*/  HMMA.16816.F32.BF16 R152, R16, R10.reuse, R152 ;  /* 0x0000000a1098723c */ /* 0x080fe20000041898 */
[----:B------:R-:W-:Y:S05]  /*5790*/  RED.E.ADD.F32.FTZ.RN.STRONG.GPU [R48.64+0x6c00], R35 ;  /* 0x006c00233000798e */ /* 0x000fea000c10e796 */
[----:B------:R-:W1:Y:S02]  /*57a0*/  LDSM.16.MT88.4 R32, [R223+0x24c80] ;  /* 0x024c8000df20783b */ /* 0x000e640000004200 */
[-C--:B------:R-:W-:Y:S03]  /*57b0*/  HMMA.16816.F32.BF16 R156, R12, R10.reuse, R156 ;  /* 0x0000000a0c9c723c */ /* 0x080fe6000004189c */
[----:B------:R-:W-:Y:S05]  /*57c0*/  RED.E.ADD.F32.FTZ.RN.STRONG.GPU [R48.64+0x7000], R28 ;  /* 0x0070001c3000798e */ /* 0x000fea000c10e796 */
[C---:B------:R-:W-:Y:S01]  /*57d0*/  HMMA.16816.F32.BF16 R160, R4.reuse, R10, R160 ;  /* 0x0000000a04a0723c */ /* 0x040fe200000418a0 */
[----:B------:R-:W-:Y:S05]  /*57e0*/  LDSM.16.MT88.4 R8, [R208+0x12880] ;  /* 0x01288000d008783b */ /* 0x000fea0000004200 */
[----:B------:R-:W-:Y:S02]  /*57f0*/  RED.E.ADD.F32.FTZ.RN.STRONG.GPU [R48.64+0x7400], R29 ;  /* 0x0074001d3000798e */ /* 0x000fe4000c10e796 */
[-C--:B--2---:R-:W-:Y:S03]  /*5800*/  HMMA.16816.F32.BF16 R164, R4, R24.reuse, R164 ;  /* 0x0000001804a4723c */ /* 0x084fe600000418a4 */
[----:B------:R-:W-:Y:S05]  /*5810*/  RED.E.ADD.F32.FTZ.RN.STRONG.GPU [R48.64+0x7800], R30 ;  /* 0x0078001e3000798e */ /* 0x000fea000c10e796 */
[-C--:B------:R-:W-:Y:S01]  /*5820*/  HMMA.16816.F32.BF16 R168, R12, R24.reuse, R168 ;  /* 0x000000180ca8723c */ /* 0x080fe200000418a8 */
[----:B------:R-:W-:Y:S05]  /*5830*/  RED.E.ADD.F32.FTZ.RN.STRONG.GPU [R48.64+0x7c00], R31 ;  /* 0x007c001f3000798e */ /* 0x000fea000c10e796 */
[----:B------:R-:W2:Y:S02]  /*5840*/  LDSM.16.MT88.4 R28, [R223+0x26c80] ;  /* 0x026c8000df1c783b */ /* 0x000ea40000004200 */
[-C--:B------:R-:W-:Y:S03]  /*5850*/  HMMA.16816.F32.BF16 R172, R16, R24.reuse, R172 ;  /* 0x0000001810ac723c */ /* 0x080fe600000418ac */
[----:B------:R-:W-:Y:S05]  /*5860*/  LDSM.16.MT88.4 R48, [R223+0x27c80] ;  /* 0x027c8000df30783b */ /* 0x000fea0000004200 */
        /* <DEDUP_REMOVED lines=8> */
[----:B------:R-:W3:Y:S05]  /*58f0*/  LDSM.16.MT88.4 R4, [R223+0x25480] ;  /* 0x02548000df04783b */ /* 0x000eea0000004200 */
[----:B------:R-:W4:Y:S02]  /*5900*/  LDSM.16.MT88.4 R24, [R0+0x27480] ;  /* 0x027480000018783b */ /* 0x000f240000004200 */
[-C--:B-1----:R-:W-:Y:S08]  /*5910*/  HMMA.16816.F32.BF16 R132, R32, R36.reuse, R132 ;  /* 0x000000242084723c */ /* 0x082ff00000041884 */
[-C--:B------:R-:W-:Y:S08]  /*5920*/  HMMA.16816.F32.BF16 R136, R40, R36.reuse, R136 ;  /* 0x000000242888723c */ /* 0x080ff00000041888 */
[-C--:B--2---:R-:W-:Y:S08]  /*5930*/  HMMA.16816.F32.BF16 R140, R28, R36.reuse, R140 ;  /* 0x000000241c8c723c */ /* 0x084ff0000004188c */
[C---:B------:R-:W-:Y:S08]  /*5940*/  HMMA.16816.F32.BF16 R144, R44.reuse, R36, R144 ;  /* 0x000000242c90723c */ /* 0x040ff00000041890 */
[-C--:B------:R-:W-:Y:S08]  /*5950*/  HMMA.16816.F32.BF16 R148, R44, R38.reuse, R148 ;  /* 0x000000262c94723c */ /* 0x080ff00000041894 */
[-C--:B------:R-:W-:Y:S08]  /*5960*/  HMMA.16816.F32.BF16 R152, R28, R38.reuse, R152 ;  /* 0x000000261c98723c */ /* 0x080ff00000041898 */
[-C--:B------:R-:W-:Y:S08]  /*5970*/  HMMA.16816.F32.BF16 R156, R40, R38.reuse, R156 ;  /* 0x00000026289c723c */ /* 0x080ff0000004189c */
[C---:B------:R-:W-:Y:S01]  /*5980*/  HMMA.16816.F32.BF16 R160, R32.reuse, R38, R160 ;  /* 0x0000002620a0723c */ /* 0x040fe200000418a0 */
[----:B------:R-:W1:Y:S07]  /*5990*/  LDSM.16.MT88.4 R36, [R208+0x13080] ;  /* 0x01308000d024783b */ /* 0x000e6e0000004200 */
[-C--:B------:R-:W-:Y:S08]  /*59a0*/  HMMA.16816.F32.BF16 R164, R32, R8.reuse, R164 ;  /* 0x0000000820a4723c */ /* 0x080ff000000418a4 */
[-C--:B------:R-:W-:Y:S08]  /*59b0*/  HMMA.16816.F32.BF16 R168, R40, R8.reuse, R168 ;  /* 0x0000000828a8723c */ /* 0x080ff000000418a8 */
[-C--:B------:R-:W-:Y:S08]  /*59c0*/  HMMA.16816.F32.BF16 R172, R28, R8.reuse, R172 ;  /* 0x000000081cac723c */ /* 0x080ff000000418ac */
[C---:B------:R-:W-:Y:S08]  /*59d0*/  HMMA.16816.F32.BF16 R176, R44.reuse, R8, R176 ;  /* 0x000000082cb0723c */ /* 0x040ff000000418b0 */
[-C--:B------:R-:W-:Y:S01]  /*59e0*/  HMMA.16816.F32.BF16 R180, R44, R10.reuse, R180 ;  /* 0x0000000a2cb4723c */ /* 0x080fe200000418b4 */
[----:B------:R-:W-:Y:S07]  /*59f0*/  LDSM.16.MT88.4 R44, [R0+0x25c80] ;  /* 0x025c8000002c783b */ /* 0x000fee0000004200 */
[-C--:B------:R-:W-:Y:S01]  /*5a00*/  HMMA.16816.F32.BF16 R184, R28, R10.reuse, R184 ;  /* 0x0000000a1cb8723c */ /* 0x080fe200000418b8 */
[----:B------:R-:W-:Y:S07]  /*5a10*/  LDSM.16.MT88.4 R28, [R223+0x25c80] ;  /* 0x025c8000df1c783b */ /* 0x000fee0000004200 */
[-C--:B------:R-:W-:Y:S01]  /*5a20*/  HMMA.16816.F32.BF16 R188, R40, R10.reuse, R188 ;  /* 0x0000000a28bc723c */ /* 0x080fe200000418bc */
[----:B------:R-:W2:Y:S07]  /*5a30*/  LDSM.16.MT88.4 R40, [R208+0x11880] ;  /* 0x01188000d028783b */ /* 0x000eae0000004200 */
[----:B------:R-:W-:Y:S01]  /*5a40*/  HMMA.16816.F32.BF16 R192, R32, R10, R192 ;  /* 0x0000000a20c0723c */ /* 0x000fe200000418c0 */
[----:B------:R-:W5:Y:S07]  /*5a50*/  LDSM.16.MT88.4 R8, [R208+0x13880] ;  /* 0x01388000d008783b */ /* 0x000f6e0000004200 */
[-C--:B---3--:R-:W-:Y:S08]  /*5a60*/  HMMA.16816.F32.BF16 R132, R4, R12.reuse, R132 ;  /* 0x0000000c0484723c */ /* 0x088ff00000041884 */
[-C--:B------:R-:W-:Y:S08]  /*5a70*/  HMMA.16816.F32.BF16 R136, R16, R12.reuse, R136 ;  /* 0x0000000c1088723c */ /* 0x080ff00000041888 */
[-C--:B------:R-:W-:Y:S08]  /*5a80*/  HMMA.16816.F32.BF16 R140, R20, R12.reuse, R140 ;  /* 0x0000000c148c723c */ /* 0x080ff0000004188c */
[C---:B----4-:R-:W-:Y:S08]  /*5a90*/  HMMA.16816.F32.BF16 R144, R24.reuse, R12, R144 ;  /* 0x0000000c1890723c */ /* 0x050ff00000041890 */
[-C--:B------:R-:W-:Y:S08]  /*5aa0*/  HMMA.16816.F32.BF16 R148, R24, R14.reuse, R148 ;  /* 0x0000000e1894723c */ /* 0x080ff00000041894 */
[-C--:B------:R-:W-:Y:S08]  /*5ab0*/  HMMA.16816.F32.BF16 R152, R20, R14.reuse, R152 ;  /* 0x0000000e1498723c */ /* 0x080ff00000041898 */
[-C--:B------:R-:W-:Y:S08]  /*5ac0*/  HMMA.16816.F32.BF16 R156, R16, R14.reuse, R156 ;  /* 0x0000000e109c723c */ /* 0x080ff0000004189c */
[C---:B------:R-:W-:Y:S08]  /*5ad0*/  HMMA.16816.F32.BF16 R160, R4.reuse, R14, R160 ;  /* 0x0000000e04a0723c */ /* 0x040ff000000418a0 */
[-C--:B-1----:R-:W-:Y:S08]  /*5ae0*/  HMMA.16816.F32.BF16 R164, R4, R36.reuse, R164 ;  /* 0x0000002404a4723c */ /* 0x082ff000000418a4 */
[-C--:B------:R-:W-:Y:S08]  /*5af0*/  HMMA.16816.F32.BF16 R168, R16, R36.reuse, R168 ;  /* 0x0000002410a8723c */ /* 0x080ff000000418a8 */
[-C--:B------:R-:W-:Y:S08]  /*5b00*/  HMMA.16816.F32.BF16 R172, R20, R36.reuse, R172 ;  /* 0x0000002414ac723c */ /* 0x080ff000000418ac */
[C---:B------:R-:W-:Y:S08]  /*5b10*/  HMMA.16816.F32.BF16 R176, R24.reuse, R36, R176 ;  /* 0x0000002418b0723c */ /* 0x040ff000000418b0 */
[-C--:B------:R-:W-:Y:S08]  /*5b20*/  HMMA.16816.F32.BF16 R180, R24, R38.reuse, R180 ;  /* 0x0000002618b4723c */ /* 0x080ff000000418b4 */
[-C--:B------:R-:W-:Y:S08]  /*5b30*/  HMMA.16816.F32.BF16 R184, R20, R38.reuse, R184 ;  /* 0x0000002614b8723c */ /* 0x080ff000000418b8 */
[-C--:B------:R-:W-:Y:S08]  /*5b40*/  HMMA.16816.F32.BF16 R188, R16, R38.reuse, R188 ;  /* 0x0000002610bc723c */ /* 0x080ff000000418bc */
[----:B------:R-:W-:Y:S08]  /*5b50*/  HMMA.16816.F32.BF16 R192, R4, R38, R192 ;  /* 0x0000002604c0723c */ /* 0x000ff000000418c0 */
[-C--:B--2---:R-:W-:Y:S08]  /*5b60*/  HMMA.16816.F32.BF16 R132, R28, R40.reuse, R132 ;  /* 0x000000281c84723c */ /* 0x084ff00000041884 */
[-C--:B------:R-:W-:Y:S08]  /*5b70*/  HMMA.16816.F32.BF16 R136, R44, R40.reuse, R136 ;  /* 0x000000282c88723c */ /* 0x080ff00000041888 */
[-C--:B------:R-:W-:Y:S08]  /*5b80*/  HMMA.16816.F32.BF16 R140, R48, R40.reuse, R140 ;  /* 0x00000028308c723c */ /* 0x080ff0000004188c */
[C---:B------:R-:W-:Y:S08]  /*5b90*/  HMMA.16816.F32.BF16 R144, R52.reuse, R40, R144 ;  /* 0x000000283490723c */ /* 0x040ff00000041890 */
[-C--:B------:R-:W-:Y:S08]  /*5ba0*/  HMMA.16816.F32.BF16 R148, R52, R42.reuse, R148 ;  /* 0x0000002a3494723c */ /* 0x080ff00000041894 */
[-C--:B------:R-:W-:Y:S08]  /*5bb0*/  HMMA.16816.F32.BF16 R152, R48, R42.reuse, R152 ;  /* 0x0000002a3098723c */ /* 0x080ff00000041898 */
[-C--:B------:R-:W-:Y:S08]  /*5bc0*/  HMMA.16816.F32.BF16 R156, R44, R42.reuse, R156 ;  /* 0x0000002a2c9c723c */ /* 0x080ff0000004189c */
[C---:B------:R-:W-:Y:S08]  /*5bd0*/  HMMA.16816.F32.BF16 R160, R28.reuse, R42, R160 ;  /* 0x0000002a1ca0723c */ /* 0x040ff000000418a0 */
[-C--:B-----5:R-:W-:Y:S08]  /*5be0*/  HMMA.16816.F32.BF16 R164, R28, R8.reuse, R164 ;  /* 0x000000081ca4723c */ /* 0x0a0ff000000418a4 */
[-C--:B------:R-:W-:Y:S08]  /*5bf0*/  HMMA.16816.F32.BF16 R168, R44, R8.reuse, R168 ;  /* 0x000000082ca8723c */ /* 0x080ff000000418a8 */
[-C--:B------:R-:W-:Y:S08]  /*5c00*/  HMMA.16816.F32.BF16 R172, R48, R8.reuse, R172 ;  /* 0x0000000830ac723c */ /* 0x080ff000000418ac */
[C---:B------:R-:W-:Y:S08]  /*5c10*/  HMMA.16816.F32.BF16 R176, R52.reuse, R8, R176 ;  /* 0x0000000834b0723c */ /* 0x040ff000000418b0 */
[-C--:B------:R-:W-:Y:S08]  /*5c20*/  HMMA.16816.F32.BF16 R180, R52, R10.reuse, R180 ;  /* 0x0000000a34b4723c */ /* 0x080ff000000418b4 */
[-C--:B------:R-:W-:Y:S08]  /*5c30*/  HMMA.16816.F32.BF16 R184, R48, R10.reuse, R184 ;  /* 0x0000000a30b8723c */ /* 0x080ff000000418b8 */
[-C--:B------:R-:W-:Y:S08]  /*5c40*/  HMMA.16816.F32.BF16 R188, R44, R10.reuse, R188 ;  /* 0x0000000a2cbc723c */ /* 0x080ff000000418bc */
[----:B------:R-:W-:Y:S01]  /*5c50*/  HMMA.16816.F32.BF16 R192, R28, R10, R192 ;  /* 0x0000000a1cc0723c */ /* 0x000fe200000418c0 */
[----:B------:R-:W-:-:S07]  /*5c60*/  @!P0 BRA `(.L_x_1024) ;  /* 0xffffc60000008947 */ /* 0x000fce000383ffff */
.L_x_1021:
[----:B--2---:R-:W2:Y:S01]  /*5c70*/  S2R R0, SR_TID.X ;  /* 0x0000000000007919 */ /* 0x004ea20000002100 */
[----:B------:R-:W-:Y:S01]  /*5c80*/  IMAD.SHL.U32 R232, R232, 0x8, RZ ;  /* 0x00000008e8e87824 */ /* 0x000fe200078e00ff */
[----:B------:R-:W-:Y:S01]  /*5c90*/  F2FP.BF16.PACK_AB R68, R69, R68 ;  /* 0x000000444544723e */ /* 0x000fe200000010ff */
[----:B------:R-:W-:Y:S01]  /*5ca0*/  IMAD.SHL.U32 R231, R231, 0x2, RZ ;  /* 0x00000002e7e77824 */ /* 0x000fe200078e00ff */
[----:B------:R-:W-:Y:S01]  /*5cb0*/  BAR.SYNC.DEFER_BLOCKING 0x1, 0x100 ;  /* 0x0044000000007b1d */ /* 0x000fe20000010000 */
[----:B------:R-:W-:Y:S01]  /*5cc0*/  F2FP.BF16.PACK_AB R70, R71, R70 ;  /* 0x000000464746723e */ /* 0x000fe200000010ff */
[----:B------:R-:W-:Y:S01]  /*5cd0*/  FMUL.FTZ R132, R132, c[0x0][0x298] ;  /* 0x0000a60084847a20 */ /* 0x000fe20000410000 */
[----:B------:R-:W-:Y:S01]  /*5ce0*/  F2FP.BF16.PACK_AB R96, R97, R96 ;  /* 0x000000606160723e */ /* 0x000fe200000010ff */
[----:B------:R-:W-:Y:S01]  /*5cf0*/  FMUL.FTZ R133, R133, c[0x0][0x298] ;  /* 0x0000a60085857a20 */ /* 0x000fe20000410000 */
[----:B------:R-:W-:Y:S01]  /*5d00*/  IADD3 R7, R231, 0x440, RZ ;  /* 0x00000440e7077810 */ /* 0x000fe20007ffe0ff */
        /* <DEDUP_REMOVED lines=15> */
[----:B--2---:R-:W-:Y:S01]  /*5e00*/  SHF.R.S32.HI R2, RZ, 0x1f, R0 ;  /* 0x0000001fff027819 */ /* 0x004fe20000011400 */
[----:B------:R-:W-:Y:S01]  /*5e10*/  FMUL.FTZ R138, R138, c[0x0][0x298] ;  /* 0x0000a6008a8a7a20 */ /* 0x000fe20000410000 */
[----:B------:R-:W-:Y:S01]  /*5e20*/  IADD3 R8, R231, 0x2040, RZ ;  /* 0x00002040e7087810 */ /* 0x000fe20007ffe0ff */
[----:B------:R2:W-:Y:S01]  /*5e30*/  STS [R231+0x8080], R68 ;  /* 0x00808044e7007388 */ /* 0x0005e20000000800 */
[C---:B------:R-:W-:Y:S01]  /*5e40*/  LEA.HI R3, R2.reuse, R234, RZ, 0x2 ;  /* 0x000000ea02037211 */ /* 0x040fe200078f10ff */
[----:B------:R-:W-:Y:S01]  /*5e50*/  FMUL.FTZ R139, R139, c[0x0][0x298] ;  /* 0x0000a6008b8b7a20 */ /* 0x000fe20000410000 */
[----:B------:R-:W-:Y:S01]  /*5e60*/  LEA.HI R2, R2, R0, RZ, 0x4 ;  /* 0x0000000002027211 */ /* 0x000fe200078f20ff */
[----:B------:R-:W-:Y:S01]  /*5e70*/  STS [R231+0x8480], R70 ;  /* 0x00848046e7007388 */ /* 0x000fe20000000800 */
[--C-:B------:R-:W-:Y:S01]  /*5e80*/  SHF.R.S32.HI R4, RZ, 0x2, R3.reuse ;  /* 0x00000002ff047819 */ /* 0x100fe20000011403 */
[----:B------:R-:W-:Y:S01]  /*5e90*/  FMUL.FTZ R156, R156, c[0x0][0x298] ;  /* 0x0000a6009c9c7a20 */ /* 0x000fe20000410000 */
[----:B------:R-:W-:Y:S01]  /*5ea0*/  SHF.R.S32.HI R3, RZ, 0x1f, R3 ;  /* 0x0000001fff037819 */ /* 0x000fe20000011403 */
[----:B------:R-:W-:Y:S01]  /*5eb0*/  FMUL.FTZ R157, R157, c[0x0][0x298] ;  /* 0x0000a6009d9d7a20 */ /* 0x000fe20000410000 */
[----:B------:R-:W-:Y:S01]  /*5ec0*/  LOP3.LUT R5, R2, 0xfffffff0, RZ, 0xc0, !PT ;  /* 0xfffffff002057812 */ /* 0x000fe200078ec0ff */
[----:B------:R-:W-:Y:S01]  /*5ed0*/  FMUL.FTZ R158, R158, c[0x0][0x298] ;  /* 0x0000a6009e9e7a20 */ /* 0x000fe20000410000 */
[----:B------:R-:W-:Y:S01]  /*5ee0*/  LEA.HI R3, R3, R4, RZ, 0x3 ;  /* 0x0000000403037211 */ /* 0x000fe200078f18ff */
[----:B------:R-:W-:Y:S01]  /*5ef0*/  FMUL.FTZ R159, R159, c[0x0][0x298] ;  /* 0x0000a6009f9f7a20 */ /* 0x000fe20000410000 */
[----:B------:R-:W-:Y:S01]  /*5f00*/  SHF.R.S32.HI R6, RZ, 0x4, R2 ;  /* 0x00000004ff067819 */ /* 0x000fe20000011402 */
[----:B------:R-:W-:Y:S01]  /*5f10*/  IMAD.IADD R0, R0, 0x1, -R5 ;  /* 0x0000000100007824 */ /* 0x000fe200078e0a05 */
[----:B------:R-:W-:Y:S01]  /*5f20*/  LOP3.LUT R3, R3, 0xfffffff8, RZ, 0xc0, !PT ;  /* 0xfffffff803037812 */ /* 0x000fe200078ec0ff */
[----:B------:R-:W-:Y:S01]  /*5f30*/  FMUL.FTZ R140, R140, c[0x0][0x298] ;  /* 0x0000a6008c8c7a20 */ /* 0x000fe20000410000 */
[----:B------:R-:W-:Y:S01]  /*5f40*/  F2FP.BF16.PACK_AB R88, R89, R88 ;  /* 0x000000585958723e */ /* 0x000fe200000010ff */
[----:B------:R-:W-:Y:S01]  /*5f50*/  FMUL.FTZ R141, R141, c[0x0][0x298] ;  /* 0x0000a6008d8d7a20 */ /* 0x000fe20000410000 */
[----:B------:R-:W-:Y:S01]  /*5f60*/  IADD3 R11, R231, 0x2440, RZ ;  /* 0x00002440e70b7810 */ /* 0x000fe20007ffe0ff */
[----:B------:R-:W-:Y:S01]  /*5f70*/  IMAD.IADD R3, R4, 0x1, -R3 ;  /* 0x0000000104037824 */ /* 0x000fe200078e0a03 */
[----:B------:R-:W-:Y:S01]  /*5f80*/  SHF.R.S32.HI R4, RZ, 0x1f, R234 ;  /* 0x0000001fff047819 */ /* 0x000fe200000114ea */
[----:B------:R-:W-:Y:S01]  /*5f90*/  FMUL.FTZ R142, R142, c[0x0][0x298] ;  /* 0x0000a6008e8e7a20 */ /* 0x000fe20000410000 */
[----:B------:R-:W-:Y:S01]  /*5fa0*/  F2FP.BF16.PACK_AB R90, R91, R90 ;  /* 0x0000005a5b5a723e */ /* 0x000fe200000010ff */
[----:B------:R-:W-:Y:S01]  /*5fb0*/  FMUL.FTZ R143, R143, c[0x0][0x298] ;  /* 0x0000a6008f8f7a20 */ /* 0x000fe20000410000 */
[----:B------:R-:W-:Y:S01]  /*5fc0*/  LOP3.LUT R3, R3, 0x4, RZ, 0xc0, !PT ;  /* 0x0000000403037812 */ /* 0x000fe200078ec0ff */
[----:B------:R-:W-:Y:S01]  /*5fd0*/  FMUL.FTZ R152, R152, c[0x0][0x298] ;  /* 0x0000a60098987a20 */ /* 0x000fe20000410000 */
[-C--:B------:R-:W-:Y:S01]  /*5fe0*/  LEA.HI R5, R4, R234.reuse, RZ, 0x7 ;  /* 0x000000ea04057211 */ /* 0x080fe200078f38ff */
[----:B------:R-:W-:Y:S01]  /*5ff0*/  FMUL.FTZ R153, R153, c[0x0][0x298] ;  /* 0x0000a60099997a20 */ /* 0x000fe20000410000 */
[----:B------:R-:W-:Y:S01]  /*6000*/  ISETP.NE.AND P0, PT, R3, RZ, PT ;  /* 0x000000ff0300720c */ /* 0x000fe20003f05270 */
[----:B------:R-:W-:Y:S01]  /*6010*/  IMAD.SHL.U32 R3, R6, 0x40, RZ ;  /* 0x0000004006037824 */ /* 0x000fe200078e00ff */
[----:B------:R-:W-:Y:S01]  /*6020*/  LEA.HI R2, R4, R234, RZ, 0x4 ;  /* 0x000000ea04027211 */ /* 0x000fe200078f20ff */
[----:B------:R-:W-:Y:S01]  /*6030*/  IMAD.SHL.U32 R5, R5, 0x4, RZ ;  /* 0x0000000405057824 */ /* 0x000fe200078e00ff */
[----:B------:R-:W-:Y:S01]  /*6040*/  SHF.R.S32.HI R4, RZ, 0x1f, R0 ;  /* 0x0000001fff047819 */ /* 0x000fe20000011400 */
[----:B------:R-:W-:Y:S01]  /*6050*/  FMUL.FTZ R154, R154, c[0x0][0x298] ;  /* 0x0000a6009a9a7a20 */ /* 0x000fe20000410000 */
[----:B------:R-:W-:Y:S01]  /*6060*/  LOP3.LUT R3, R3, 0x1c0, RZ, 0xc0, !PT ;  /* 0x000001c003037812 */ /* 0x000fe200078ec0ff */
[----:B------:R-:W-:Y:S01]  /*6070*/  FMUL.FTZ R155, R155, c[0x0][0x298] ;  /* 0x0000a6009b9b7a20 */ /* 0x000fe20000410000 */
[----:B------:R-:W-:Y:S01]  /*6080*/  LEA.HI R4, R4, R0, RZ, 0x3 ;  /* 0x0000000004047211 */ /* 0x000fe200078f18ff */
[----:B------:R-:W-:Y:S01]  /*6090*/  FMUL.FTZ R144, R144, c[0x0][0x298] ;  /* 0x0000a60090907a20 */ /* 0x000fe20000410000 */
[----:B------:R-:W-:Y:S01]  /*60a0*/  LOP3.LUT R232, R3, 0x38, R232, 0xf8, !PT ;  /* 0x0000003803e87812 */ /* 0x000fe200078ef8e8 */
[----:B------:R-:W-:Y:S01]  /*60b0*/  FMUL.FTZ R145, R145, c[0x0][0x298] ;  /* 0x0000a60091917a20 */ /* 0x000fe20000410000 */
[----:B------:R-:W-:Y:S01]  /*60c0*/  SHF.R.U32.HI R3, RZ, 0x3, R3 ;  /* 0x00000003ff037819 */ /* 0x000fe20000011603 */
[----:B------:R-:W-:Y:S01]  /*60d0*/  FMUL.FTZ R146, R146, c[0x0][0x298] ;  /* 0x0000a60092927a20 */ /* 0x000fe20000410000 */
[----:B------:R-:W-:Y:S01]  /*60e0*/  LOP3.LUT R5, R5, 0x7ffffe00, RZ, 0xc0, !PT ;  /* 0x7ffffe0005057812 */ /* 0x000fe200078ec0ff */
[----:B------:R-:W-:Y:S01]  /*60f0*/  FMUL.FTZ R147, R147, c[0x0][0x298] ;  /* 0x0000a60093937a20 */ /* 0x000fe20000410000 */
[----:B------:R-:W-:Y:S01]  /*6100*/  SHF.R.S32.HI R4, RZ, 0x3, R4 ;  /* 0x00000003ff047819 */ /* 0x000fe20000011404 */
[----:B------:R-:W-:Y:S01]  /*6110*/  FMUL.FTZ R148, R148, c[0x0][0x298] ;  /* 0x0000a60094947a20 */ /* 0x000fe20000410000 */
[----:B------:R-:W-:Y:S01]  /*6120*/  LOP3.LUT R3, R232, R3, RZ, 0x3c, !PT ;  /* 0x00000003e8037212 */ /* 0x000fe200078e3cff */
[----:B------:R-:W-:Y:S01]  /*6130*/  FMUL.FTZ R149, R149, c[0x0][0x298] ;  /* 0x0000a60095957a20 */ /* 0x000fe20000410000 */
[C---:B------:R-:W-:Y:S01]  /*6140*/  IADD3 R0, R231.reuse, 0x40, RZ ;  /* 0x00000040e7007810 */ /* 0x040fe20007ffe0ff */
[----:B------:R-:W-:Y:S01]  /*6150*/  IMAD R4, R4, 0x2000, R5 ;  /* 0x0000200004047824 */ /* 0x000fe200078e0205 */
[C---:B------:R-:W-:Y:S01]  /*6160*/  @P0 IADD3 R0, R231.reuse, -0x40, RZ ;  /* 0xffffffc0e7000810 */ /* 0x040fe20007ffe0ff */
[----:B------:R-:W-:Y:S01]  /*6170*/  FMUL.FTZ R150, R150, c[0x0][0x298] ;  /* 0x0000a60096967a20 */ /* 0x000fe20000410000 */
[C---:B------:R-:W-:Y:S01]  /*6180*/  @P0 IADD3 R7, R231.reuse, 0x3c0, RZ ;  /* 0x000003c0e7070810 */ /* 0x040fe20007ffe0ff */
[----:B------:R-:W-:Y:S01]  /*6190*/  IMAD.IADD R3, R4, 0x1, R3 ;  /* 0x0000000104037824 */ /* 0x000fe200078e0203 */
[C---:B------:R-:W-:Y:S01]  /*61a0*/  IADD3 R5, R231.reuse, 0x1040, RZ ;  /* 0x00001040e7057810 */ /* 0x040fe20007ffe0ff */
[----:B------:R-:W-:Y:S01]  /*61b0*/  STS [R0+0x8080], R96 ;  /* 0x0080806000007388 */ /* 0x000fe20000000800 */
[----:B------:R-:W-:Y:S01]  /*61c0*/  IADD3 R4, R231, 0x1440, RZ ;  /* 0x00001440e7047810 */ /* 0x000fe20007ffe0ff */
[----:B------:R-:W-:Y:S01]  /*61d0*/  FMUL.FTZ R151, R151, c[0x0][0x298] ;  /* 0x0000a60097977a20 */ /* 0x000fe20000410000 */
[C---:B------:R-:W-:Y:S01]  /*61e0*/  @P0 IADD3 R5, R231.reuse, 0xfc0, RZ ;  /* 0x00000fc0e7050810 */ /* 0x040fe20007ffe0ff */
[----:B------:R-:W-:Y:S01]  /*61f0*/  STS [R7+0x8080], R98 ;  /* 0x0080806207007388 */ /* 0x000fe20000000800 */
[C---:B------:R-:W-:Y:S01]  /*6200*/  @P0 IADD3 R4, R231.reuse, 0x13c0, RZ ;  /* 0x000013c0e7040810 */ /* 0x040fe20007ffe0ff */
[----:B------:R-:W-:Y:S01]  /*6210*/  FMUL.FTZ R164, R164, c[0x0][0x298] ;  /* 0x0000a600a4a47a20 */ /* 0x000fe20000410000 */
[C---:B------:R-:W-:Y:S01]  /*6220*/  @P0 IADD3 R8, R231.reuse, 0x1fc0, RZ ;  /* 0x00001fc0e7080810 */ /* 0x040fe20007ffe0ff */
[----:B------:R3:W-:Y:S01]  /*6230*/  STS [R231+0x9080], R72 ;  /* 0x00908048e7007388 */ /* 0x0007e20000000800 */
[----:B------:R-:W-:Y:S01]  /*6240*/  @P0 IADD3 R11, R231, 0x23c0, RZ ;  /* 0x000023c0e70b0810 */ /* 0x000fe20007ffe0ff */
[----:B------:R-:W-:Y:S01]  /*6250*/  FMUL.FTZ R165, R165, c[0x0][0x298] ;  /* 0x0000a600a5a57a20 */ /* 0x000fe20000410000 */
[----:B------:R-:W-:Y:S01]  /*6260*/  F2FP.BF16.PACK_AB R80, R81, R80 ;  /* 0x000000505150723e */ /* 0x000fe200000010ff */
[----:B------:R4:W-:Y:S01]  /*6270*/  STS [R231+0x9480], R74 ;  /* 0x0094804ae7007388 */ /* 0x0009e20000000800 */
[----:B------:R-:W-:Y:S01]  /*6280*/  F2FP.BF16.PACK_AB R82, R83, R82 ;  /* 0x000000525352723e */ /* 0x000fe200000010ff */
[----:B------:R-:W-:Y:S01]  /*6290*/  FMUL.FTZ R166, R166, c[0x0][0x298] ;  /* 0x0000a600a6a67a20 */ /* 0x000fe20000410000 */
[----:B-1----:R-:W-:Y:S01]  /*62a0*/  IADD3 R10, R231, 0x3040, RZ ;  /* 0x00003040e70a7810 */ /* 0x002fe20007ffe0ff */
[----:B------:R-:W-:Y:S01]  /*62b0*/  STS [R5+0x8080], R92 ;  /* 0x0080805c05007388 */ /* 0x000fe20000000800 */
[----:B------:R-:W-:Y:S01]  /*62c0*/  F2FP.BF16.PACK_AB R84, R85, R84 ;  /* 0x000000545554723e */ /* 0x000fe200000010ff */
[----:B------:R-:W-:Y:S01]  /*62d0*/  FMUL.FTZ R167, R167, c[0x0][0x298] ;  /* 0x0000a600a7a77a20 */ /* 0x000fe20000410000 */
[C---:B------:R-:W-:Y:S01]  /*62e0*/  IADD3 R9, R231.reuse, 0x3440, RZ ;  /* 0x00003440e7097810 */ /* 0x040fe20007ffe0ff */
[----:B------:R-:W-:Y:S01]  /*62f0*/  STS [R4+0x8080], R94 ;  /* 0x0080805e04007388 */ /* 0x000fe20000000800 */
[----:B------:R-:W-:Y:S01]  /*6300*/  @P0 IADD3 R10, R231, 0x2fc0, RZ ;  /* 0x00002fc0e70a0810 */ /* 0x000fe20007ffe0ff */
[----:B------:R-:W-:Y:S01]  /*6310*/  FMUL.FTZ R192, R192, c[0x0][0x298] ;  /* 0x0000a600c0c07a20 */ /* 0x000fe20000410000 */
[----:B------:R-:W-:Y:S01]  /*6320*/  F2FP.BF16.PACK_AB R86, R87, R86 ;  /* 0x000000565756723e */ /* 0x000fe200000010ff */
[----:B------:R-:W-:Y:S01]  /*6330*/  STS [R231+0xa080], R76 ;  /* 0x00a0804ce7007388 */ /* 0x000fe20000000800 */
[----:B------:R-:W-:Y:S01]  /*6340*/  @P0 IADD3 R9, R231, 0x33c0, RZ ;  /* 0x000033c0e7090810 */ /* 0x000fe20007ffe0ff */
[----:B------:R-:W-:Y:S01]  /*6350*/  FMUL.FTZ R193, R193, c[0x0][0x298] ;  /* 0x0000a600c1c17a20 */ /* 0x000fe20000410000 */
[----:B------:R-:W-:Y:S01]  /*6360*/  F2FP.BF16.PACK_AB R100, R101, R100 ;  /* 0x000000646564723e */ /* 0x000fe200000010ff */
[----:B------:R-:W-:Y:S01]  /*6370*/  STS [R231+0xa480], R78 ;  /* 0x00a4804ee7007388 */ /* 0x000fe20000000800 */
[----:B------:R-:W-:Y:S01]  /*6380*/  F2FP.BF16.PACK_AB R102, R103, R102 ;  /* 0x000000666766723e */ /* 0x000fe200000010ff */
        /* <DEDUP_REMOVED lines=63> */
[----:B------:R-:W-:Y:S01]  /*6780*/  FMUL.FTZ R186, R186, c[0x0][0x298] ;  /* 0x0000a600baba7a20 */ /* 0x000fe20000410000 */
[----:B------:R-:W-:Y:S01]  /*6790*/  F2FP.BF16.PACK_AB R166, R167, R166 ;  /* 0x000000a6a7a6723e */ /* 0x000fe200000010ff */
[----:B------:R-:W-:Y:S01]  /*67a0*/  FMUL.FTZ R187, R187, c[0x0][0x298] ;  /* 0x0000a600bbbb7a20 */ /* 0x000fe20000410000 */
        /* <DEDUP_REMOVED lines=17> */
[----:B------:R-:W-:Y:S01]  /*68c0*/  F2FP.BF16.PACK_AB R188, R189, R188 ;  /* 0x000000bcbdbc723e */ /* 0x000fe200000010ff */
[----:B--2---:R-:W-:Y:S01]  /*68d0*/  IMAD.SHL.U32 R68, R3, 0x2, RZ ;  /* 0x0000000203447824 */ /* 0x004fe200078e00ff */
[----:B------:R-:W-:Y:S01]  /*68e0*/  F2FP.BF16.PACK_AB R190, R191, R190 ;  /* 0x000000bebfbe723e */ /* 0x000fe200000010ff */
[----:B------:R-:W-:Y:S01]  /*68f0*/  STS [R0+0xf480], R118 ;  /* 0x00f4807600007388 */ /* 0x000fe20000000800 */
[----:B------:R-:W-:Y:S01]  /*6900*/  F2FP.BF16.PACK_AB R172, R173, R172 ;  /* 0x000000acadac723e */ /* 0x000fe200000010ff */
[----:B------:R-:W-:Y:S01]  /*6910*/  IMAD.MOV.U32 R3, RZ, RZ, -0x80 ;  /* 0xffffff80ff037424 */ /* 0x000fe200078e00ff */
[----:B------:R-:W-:Y:S01]  /*6920*/  F2FP.BF16.PACK_AB R174, R175, R174 ;  /* 0x000000aeafae723e */ /* 0x000fe200000010ff */
[----:B------:R-:W-:Y:S01]  /*6930*/  STS [R231+0x80], R132 ;  /* 0x00008084e7007388 */ /* 0x000fe20000000800 */
[----:B------:R-:W-:Y:S01]  /*6940*/  F2FP.BF16.PACK_AB R184, R185, R184 ;  /* 0x000000b8b9b8723e */ /* 0x000fe200000010ff */
[----:B------:R-:W-:Y:S01]  /*6950*/  ULDC.64 UR4, c[0x0][0x338] ;  /* 0x0000ce0000047ab9 */ /* 0x000fe20000000a00 */
[----:B------:R-:W-:Y:S01]  /*6960*/  F2FP.BF16.PACK_AB R186, R187, R186 ;  /* 0x000000babbba723e */ /* 0x000fe200000010ff */
[----:B------:R-:W-:Y:S01]  /*6970*/  STS [R231+0x480], R134 ;  /* 0x00048086e7007388 */ /* 0x000fe20000000800 */
[----:B------:R-:W-:Y:S01]  /*6980*/  F2FP.BF16.PACK_AB R176, R177, R176 ;  /* 0x000000b0b1b0723e */ /* 0x000fe200000010ff */
[----:B------:R-:W-:Y:S01]  /*6990*/  UIMAD UR4, UR24, UR4, URZ ;  /* 0x00000004180472a4 */ /* 0x000fe2000f8e023f */
[----:B------:R-:W-:Y:S01]  /*69a0*/  F2FP.BF16.PACK_AB R178, R179, R178 ;  /* 0x000000b2b3b2723e */ /* 0x000fe200000010ff */
[----:B------:R-:W-:Y:S01]  /*69b0*/  STS [R0+0x80], R160 ;  /* 0x000080a000007388 */ /* 0x000fe20000000800 */
[----:B------:R-:W-:Y:S01]  /*69c0*/  F2FP.BF16.PACK_AB R180, R181, R180 ;  /* 0x000000b4b5b4723e */ /* 0x000fe200000010ff */
[----:B------:R-:W-:Y:S01]  /*69d0*/  UIMAD UR6, UR9, UR5, UR4 ;  /* 0x00000005090672a4 */ /* 0x000fe2000f8e0204 */
[----:B------:R-:W-:Y:S01]  /*69e0*/  F2FP.BF16.PACK_AB R182, R183, R182 ;  /* 0x000000b6b7b6723e */ /* 0x000fe200000010ff */
[----:B------:R1:W-:Y:S01]  /*69f0*/  STS [R7+0x80], R162 ;  /* 0x000080a207007388 */ /* 0x0003e20000000800 */
[----:B------:R-:W-:Y:S01]  /*6a00*/  LOP3.LUT R2, R2, 0xfffffff0, RZ, 0xc0, !PT ;  /* 0xfffffff002027812 */ /* 0x000fe200078ec0ff */
[----:B------:R-:W-:Y:S01]  /*6a10*/  ULDC.64 UR4, c[0x0][0x340] ;  /* 0x0000d00000047ab9 */ /* 0x000fe20000000a00 */
[----:B------:R-:W-:Y:S01]  /*6a20*/  BSSY B0, `(.L_x_1025) ;  /* 0x000004a000007945 */ /* 0x000fe20003800000 */
[----:B------:R-:W-:Y:S01]  /*6a30*/  STS [R231+0x1080], R136 ;  /* 0x00108088e7007388 */ /* 0x000fe20000000800 */
[----:B------:R-:W-:Y:S01]  /*6a40*/  UIMAD UR4, UR15, UR4, URZ ;  /* 0x000000040f0472a4 */ /* 0x000fe2000f8e023f */
[----:B------:R-:W-:-:S02]  /*6a50*/  IMAD.IADD R2, R234, 0x1, -R2 ;  /* 0x00000001ea027824 */ /* 0x000fc400078e0a02 */
[----:B------:R-:W-:Y:S01]  /*6a60*/  STS [R231+0x1480], R138 ;  /* 0x0014808ae7007388 */ /* 0x000fe20000000800 */
[----:B------:R-:W-:Y:S01]  /*6a70*/  UIMAD UR4, UR17, UR5, UR4 ;  /* 0x00000005110472a4 */ /* 0x000fe2000f8e0204 */
[----:B---3--:R-:W-:Y:S02]  /*6a80*/  IMAD.SHL.U32 R72, R2, 0x8, RZ ;  /* 0x0000000802487824 */ /* 0x008fe400078e00ff */
[----:B------:R-:W-:Y:S01]  /*6a90*/  STS [R5+0x80], R156 ;  /* 0x0000809c05007388 */ /* 0x000fe20000000800 */
[----:B------:R-:W-:Y:S02]  /*6aa0*/  IMAD.U32 R2, RZ, RZ, UR9 ;  /* 0x00000009ff027e24 */ /* 0x000fe4000f8e00ff */
[--C-:B------:R-:W-:Y:S01]  /*6ab0*/  SHF.R.S32.HI R73, RZ, 0x1f, R72.reuse ;  /* 0x0000001fff497819 */ /* 0x100fe20000011448 */
[----:B------:R2:W-:Y:S04]  /*6ac0*/  STS [R4+0x80], R158 ;  /* 0x0000809e04007388 */ /* 0x0005e80000000800 */
[----:B------:R-:W-:Y:S01]  /*6ad0*/  STS [R231+0x2080], R140 ;  /* 0x0020808ce7007388 */ /* 0x000fe20000000800 */
[----:B----4-:R-:W-:-:S03]  /*6ae0*/  IMAD.WIDE.U32 R74, R2, c[0x0][0x338], R72 ;  /* 0x0000ce00024a7a25 */ /* 0x010fc600078e0048 */
[----:B------:R-:W-:Y:S01]  /*6af0*/  STS [R231+0x2480], R142 ;  /* 0x0024808ee7007388 */ /* 0x000fe20000000800 */
[----:B-1----:R-:W-:Y:S02]  /*6b00*/  SHF.R.S32.HI R7, RZ, 0x1f, R6 ;  /* 0x0000001fff077819 */ /* 0x002fe40000011406 */
[----:B------:R-:W-:Y:S01]  /*6b10*/  IADD3 R75, R75, UR6, RZ ;  /* 0x000000064b4b7c10 */ /* 0x000fe2000fffe0ff */
[----:B------:R-:W-:Y:S04]  /*6b20*/  STS [R8+0x80], R152 ;  /* 0x0000809808007388 */ /* 0x000fe80000000800 */
[----:B------:R-:W-:Y:S04]  /*6b30*/  STS [R11+0x80], R154 ;  /* 0x0000809a0b007388 */ /* 0x000fe80000000800 */
[----:B------:R-:W-:Y:S04]  /*6b40*/  STS [R231+0x3080], R144 ;  /* 0x00308090e7007388 */ /* 0x000fe80000000800 */
[----:B------:R-:W-:Y:S01]  /*6b50*/  STS [R231+0x3480], R146 ;  /* 0x00348092e7007388 */ /* 0x000fe20000000800 */
[----:B--2---:R-:W-:-:S03]  /*6b60*/  IMAD.U32 R4, RZ, RZ, UR17 ;  /* 0x00000011ff047e24 */ /* 0x004fc6000f8e00ff */
[----:B------:R-:W-:Y:S01]  /*6b70*/  STS [R10+0x80], R148 ;  /* 0x000080940a007388 */ /* 0x000fe20000000800 */
[----:B------:R-:W-:-:S03]  /*6b80*/  IMAD.WIDE.U32 R74, R4, c[0x0][0x340], R74 ;  /* 0x0000d000044a7a25 */ /* 0x000fc600078e004a */
[----:B------:R-:W-:Y:S02]  /*6b90*/  STS [R9+0x80], R150 ;  /* 0x0000809609007388 */ /* 0x000fe40000000800 */
[----:B------:R-:W-:Y:S02]  /*6ba0*/  IADD3 R77, R75, UR4, RZ ;  /* 0x000000044b4d7c10 */ /* 0x000fe4000fffe0ff */
        /* <DEDUP_REMOVED lines=16> */
[----:B------:R-:W-:Y:S06]  /*6cb0*/  BAR.SYNC.DEFER_BLOCKING 0x1, 0x100 ;  /* 0x0044000000007b1d */ /* 0x000fec0000010000 */
[----:B-1----:R-:W1:Y:S04]  /*6cc0*/  S2R R0, SR_CTAID.X ;  /* 0x0000000000007919 */ /* 0x002e680000002500 */
[----:B------:R2:W3:Y:S04]  /*6cd0*/  LDS.128 R64, [R68+0x8880] ;  /* 0x0088800044407984 */ /* 0x0004e80000000c00 */
[----:B------:R2:W4:Y:S04]  /*6ce0*/  LDS.128 R60, [R68+0x9080] ;  /* 0x00908000443c7984 */ /* 0x0005280000000c00 */
[----:B------:R2:W5:Y:S04]  /*6cf0*/  LDS.128 R56, [R68+0x9880] ;  /* 0x0098800044387984 */ /* 0x0005680000000c00 */
[----:B------:R2:W2:Y:S04]  /*6d00*/  LDS.128 R52, [R68+0xa080] ;  /* 0x00a0800044347984 */ /* 0x0004a80000000c00 */
[----:B------:R2:W2:Y:S04]  /*6d10*/  LDS.128 R48, [R68+0xa880] ;  /* 0x00a8800044307984 */ /* 0x0004a80000000c00 */
[----:B------:R2:W2:Y:S01]  /*6d20*/  LDS.128 R44, [R68+0xb080] ;  /* 0x00b08000442c7984 */ /* 0x0004a20000000c00 */
[----:B-1----:R-:W-:-:S02]  /*6d30*/  IMAD R3, R0, R3, c[0x0][0x2f0] ;  /* 0x0000bc0000037624 */ /* 0x002fc400078e0203 */
[----:B------:R-:W-:Y:S01]  /*6d40*/  IMAD.WIDE R78, R0, 0x80, R6 ;  /* 0x00000080004e7825 */ /* 0x000fe200078e0206 */
[----:B------:R1:W1:Y:S02]  /*6d50*/  LDS.128 R40, [R68+0xb880] ;  /* 0x00b8800044287984 */ /* 0x0002640000000c00 */
[----:B------:R-:W-:Y:S02]  /*6d60*/  IMNMX R2, R3, 0x80, PT ;  /* 0x0000008003027817 */ /* 0x000fe40003800200 */
[----:B------:R1:W1:Y:S02]  /*6d70*/  LDS.128 R36, [R68+0x80] ;  /* 0x0000800044247984 */ /* 0x0002640000000c00 */
[----:B------:R-:W-:Y:S02]  /*6d80*/  ISETP.GE.AND P1, PT, R6, R2, PT ;  /* 0x000000020600720c */ /* 0x000fe40003f26270 */
[----:B------:R1:W1:Y:S02]  /*6d90*/  LDS.128 R32, [R68+0x880] ;  /* 0x0008800044207984 */ /* 0x0002640000000c00 */
[----:B------:R-:W-:-:S02]  /*6da0*/  ISETP.GE.OR P0, PT, R72, c[0x0][0x324], P1 ;  /* 0x0000c90048007a0c */ /* 0x000fc40000f06670 */
[----:B------:R1:W1:Y:S01]  /*6db0*/  LDS.128 R28, [R68+0x1080] ;  /* 0x00108000441c7984 */ /* 0x0002620000000c00 */
[----:B------:R-:W-:-:S03]  /*6dc0*/  P2R R3, PR, RZ, 0x2 ;  /* 0x00000002ff037803 */ /* 0x000fc60000000000 */
[----:B------:R1:W1:Y:S04]  /*6dd0*/  LDS.128 R24, [R68+0x1880] ;  /* 0x0018800044187984 */ /* 0x0002680000000c00 */
[----:B------:R1:W1:Y:S04]  /*6de0*/  LDS.128 R20, [R68+0x2080] ;  /* 0x0020800044147984 */ /* 0x0002680000000c00 */
[----:B------:R1:W1:Y:S04]  /*6df0*/  LDS.128 R16, [R68+0x2880] ;  /* 0x0028800044107984 */ /* 0x0002680000000c00 */
[----:B------:R1:W1:Y:S04]  /*6e00*/  LDS.128 R12, [R68+0x3080] ;  /* 0x00308000440c7984 */ /* 0x0002680000000c00 */
[----:B------:R1:W1:Y:S01]  /*6e10*/  LDS.128 R8, [R68+0x3880] ;  /* 0x0038800044087984 */ /* 0x0002620000000c00 */
[----:B------:R-:W-:Y:S05]  /*6e20*/  @P0 BRA `(.L_x_1026) ;  /* 0x0000009000000947 */ /* 0x000fea0003800000 */
[----:B-12345:R-:W1:Y:S01]  /*6e30*/  LDS.128 R68, [R68+0x8080] ;  /* 0x0080800044447984 */ /* 0x03ee620000000c00 */
[----:B------:R-:W-:Y:S01]  /*6e40*/  MOV R76, R74 ;  /* 0x0000004a004c7202 */ /* 0x000fe20000000f00 */
[----:B------:R-:W-:-:S04]  /*6e50*/  IMAD R0, R79, c[0x0][0x330], RZ ;  /* 0x0000cc004f007a24 */ /* 0x000fc800078e02ff */
[----:B------:R-:W-:-:S04]  /*6e60*/  IMAD.WIDE.U32 R4, R78, c[0x0][0x330], R76 ;  /* 0x0000cc004e047a25 */ /* 0x000fc800078e004c */
[----:B------:R-:W-:Y:S01]  /*6e70*/  IMAD R0, R78, c[0x0][0x334], R0 ;  /* 0x0000cd004e007a24 */ /* 0x000fe200078e0200 */
[----:B------:R-:W-:-:S04]  /*6e80*/  LEA R80, P0, R4, c[0x0][0x318], 0x1 ;  /* 0x0000c60004507a11 */ /* 0x000fc800078008ff */
[----:B------:R-:W-:-:S04]  /*6e90*/  IADD3 R0, R5, R0, RZ ;  /* 0x0000000005007210 */ /* 0x000fc80007ffe0ff */
[----:B------:R-:W-:-:S05]  /*6ea0*/  LEA.HI.X R81, R4, c[0x0][0x31c], R0, 0x1, P0 ;  /* 0x0000c70004517a11 */ /* 0x000fca00000f0c00 */
[----:B-1----:R1:W-:Y:S02]  /*6eb0*/  STG.E.128 [R80.64], R68 ;  /* 0x0000004450007986 */ /* 0x0023e4000c101d16 */
.L_x_1026:
[----:B---345:R-:W-:Y:S05]  /*6ec0*/  BSYNC B0 ;  /* 0x0000000000007941 */ /* 0x038fea0003800000 */
.L_x_1025:
[----:B------:R-:W-:Y:S01]  /*6ed0*/  IADD3 R0, R6, 0x10, RZ ;  /* 0x0000001006007810 */ /* 0x000fe20007ffe0ff */
[----:B------:R-:W-:Y:S03]  /*6ee0*/  BSSY B0, `(.L_x_1027) ;  /* 0x0000010000007945 */ /* 0x000fe60003800000 */
[----:B------:R-:W-:-:S04]  /*6ef0*/  ISETP.GE.AND P0, PT, R0, R2, PT ;  /* 0x000000020000720c */ /* 0x000fc80003f06270 */
[----:B------:R-:W-:Y:S02]  /*6f00*/  P2R R5, PR, RZ, 0x1 ;  /* 0x00000001ff057803 */ /* 0x000fe40000000000 */
[----:B------:R-:W-:-:S13]  /*6f10*/  ISETP.GE.OR P0, PT, R72, c[0x0][0x324], P0 ;  /* 0x0000c90048007a0c */ /* 0x000fda0000706670 */
[----:B------:R-:W-:Y:S05]  /*6f20*/  @P0 BRA `(.L_x_1028) ;  /* 0x000000b000000947 */ /* 0x000fea0003800000 */
[----:B------:R-:W-:Y:S01]  /*6f30*/  IADD3 R4, P0, R78, 0x10, RZ ;  /* 0x000000104e047810 */ /* 0x000fe20007f1e0ff */
[----:B-12---:R-:W-:Y:S01]  /*6f40*/  IMAD.MOV.U32 R68, RZ, RZ, R74 ;  /* 0x000000ffff447224 */ /* 0x006fe200078e004a */
        /* <DEDUP_REMOVED lines=8> */
[----:B------:R1:W-:Y:S02]  /*6fd0*/  STG.E.128 [R70.64], R64 ;  /* 0x0000004046007986 */ /* 0x0003e4000c101d16 */
.L_x_1028:
[----:B------:R-:W-:Y:S05]  /*6fe0*/  BSYNC B0 ;  /* 0x0000000000007941 */ /* 0x000fea0003800000 */
.L_x_1027:
        /* <DEDUP_REMOVED lines=16> */
.L_x_1030:
[----:B------:R-:W-:Y:S05]  /*70f0*/  BSYNC B0 ;  /* 0x0000000000007941 */ /* 0x000fea0003800000 */
.L_x_1029:
        /* <DEDUP_REMOVED lines=16> */
.L_x_1032:
[----:B------:R-:W-:Y:S05]  /*7200*/  BSYNC B0 ;  /* 0x0000000000007941 */ /* 0x000fea0003800000 */
.L_x_1031:
        /* <DEDUP_REMOVED lines=15> */
[----:B--2---:R1:W-:Y:S02]  /*7300*/  STG.E.128 [R58.64], R52 ;  /* 0x000000343a007986 */ /* 0x0043e4000c101d16 */
.L_x_1034:
[----:B------:R-:W-:Y:S05]  /*7310*/  BSYNC B0 ;  /* 0x0000000000007941 */ /* 0x000fea0003800000 */
.L_x_1033:
[----:B------:R-:W-:Y:S01]  /*7320*/  IADD3 R0, R6, 0x50, RZ ;  /* 0x0000005006007810 */ /* 0x000fe20007ffe0ff */
[----:B------:R-:W-:Y:S03]  /*7330*/  BSSY B0, `(.L_x_1035) ;  /* 0x000000f000007945 */ /* 0x000fe60003800000 */
[----:B------:R-:W-:-:S04]  /*7340*/  ISETP.GE.AND P3, PT, R0, R2, PT ;  /* 0x000000020000720c */ /* 0x000fc80003f66270 */
        /* <DEDUP_REMOVED lines=13> */
.L_x_1036:
[----:B------:R-:W-:Y:S05]  /*7420*/  BSYNC B0 ;  /* 0x0000000000007941 */ /* 0x000fea0003800000 */
.L_x_1035:
        /* <DEDUP_REMOVED lines=16> */
.L_x_1038:
[----:B------:R-:W-:Y:S05]  /*7530*/  BSYNC B0 ;  /* 0x0000000000007941 */ /* 0x000fea0003800000 */
.L_x_1037:
        /* <DEDUP_REMOVED lines=11> */
[----:B-12---:R-:W-:-:S03]  /*75f0*/  LEA R44, P0, R6, c[0x0][0x318], 0x1 ;  /* 0x0000c600062c7a11 */ /* 0x006fc600078008ff */
[----:B------:R-:W-:-:S05]  /*7600*/  IMAD R0, R2, c[0x0][0x334], R0 ;  /* 0x0000cd0002007a24 */ /* 0x000fca00078e0200 */
[----:B------:R-:W-:-:S04]  /*7610*/  IADD3 R0, R7, R0, RZ ;  /* 0x0000000007007210 */ /* 0x000fc80007ffe0ff */
[----:B------:R-:W-:-:S05]  /*7620*/  LEA.HI.X R45, R6, c[0x0][0x31c], R0, 0x1, P0 ;  /* 0x0000c700062d7a11 */ /* 0x000fca00000f0c00 */
[----:B------:R1:W-:Y:S02]  /*7630*/  STG.E.128 [R44.64], R40 ;  /* 0x000000282c007986 */ /* 0x0003e4000c101d16 */
.L_x_1040:
[----:B------:R-:W-:Y:S05]  /*7640*/  BSYNC B0 ;  /* 0x0000000000007941 */ /* 0x000fea0003800000 */
.L_x_1039:
[----:B------:R-:W-:Y:S01]  /*7650*/  ULDC.64 UR4, c[0x0][0x308] ;  /* 0x0000c20000047ab9 */ /* 0x000fe20000000a00 */
[----:B------:R-:W-:Y:S01]  /*7660*/  IMAD.U32 R0, RZ, RZ, UR9 ;  /* 0x00000009ff007e24 */ /* 0x000fe2000f8e00ff */
[----:B------:R-:W-:Y:S01]  /*7670*/  UIMAD UR4, UR24, UR4, URZ ;  /* 0x00000004180472a4 */ /* 0x000fe2000f8e023f */
[----:B------:R-:W-:Y:S01]  /*7680*/  ISETP.NE.AND P0, PT, R3, RZ, PT ;  /* 0x000000ff0300720c */ /* 0x000fe20003f05270 */
[----:B------:R-:W-:Y:S01]  /*7690*/  BSSY B0, `(.L_x_1041) ;  /* 0x0000014000007945 */ /* 0x000fe20003800000 */
[----:B-1----:R-:W-:Y:S01]  /*76a0*/  IMAD.WIDE.U32 R40, R0, c[0x0][0x308], R72 ;  /* 0x0000c20000287a25 */ /* 0x002fe200078e0048 */
[----:B------:R-:W-:Y:S01]  /*76b0*/  UIMAD UR9, UR9, UR5, UR4 ;  /* 0x00000005090972a4 */ /* 0x000fe2000f8e0204 */
[----:B------:R-:W-:Y:S02]  /*76c0*/  ISETP.GE.OR P0, PT, R72, c[0x0][0x2f4], P0 ;  /* 0x0000bd0048007a0c */ /* 0x000fe40000706670 */
[----:B------:R-:W-:Y:S01]  /*76d0*/  ULDC.64 UR4, c[0x0][0x310] ;  /* 0x0000c40000047ab9 */ /* 0x000fe20000000a00 */
[----:B------:R-:W-:Y:S01]  /*76e0*/  IMAD.U32 R0, RZ, RZ, UR17 ;  /* 0x00000011ff007e24 */ /* 0x000fe2000f8e00ff */
[----:B------:R-:W-:Y:S01]  /*76f0*/  UIMAD UR4, UR15, UR4, URZ ;  /* 0x000000040f0472a4 */ /* 0x000fe2000f8e023f */
[----:B------:R-:W-:-:S03]  /*7700*/  IADD3 R41, R41, UR9, RZ ;  /* 0x0000000929297c10 */ /* 0x000fc6000fffe0ff */
[----:B------:R-:W-:Y:S02]  /*7710*/  UIMAD UR4, UR17, UR5, UR4 ;  /* 0x00000005110472a4 */ /* 0x000fe4000f8e0204 */
        /* <DEDUP_REMOVED lines=11> */
.L_x_1042:
[----:B------:R-:W-:Y:S05]  /*77d0*/  BSYNC B0 ;  /* 0x0000000000007941 */ /* 0x000fea0003800000 */
.L_x_1041:
[----:B------:R-:W-:Y:S01]  /*77e0*/  ISETP.NE.AND P0, PT, R5, RZ, PT ;  /* 0x000000ff0500720c */ /* 0x000fe20003f05270 */
[----:B------:R-:W-:Y:S03]  /*77f0*/  BSSY B0, `(.L_x_1043) ;  /* 0x000000e000007945 */ /* 0x000fe60003800000 */
        /* <DEDUP_REMOVED lines=13> */
.L_x_1044:
[----:B------:R-:W-:Y:S05]  /*78d0*/  BSYNC B0 ;  /* 0x0000000000007941 */ /* 0x000fea0003800000 */
.L_x_1043:
[----:B------:R-:W-:Y:S01]  /*78e0*/  ISETP.GE.OR P6, PT, R72, c[0x0][0x2f4], P6 ;  /* 0x0000bd0048007a0c */ /* 0x000fe200037c6670 */
[----:B------:R-:W-:-:S12]  /*78f0*/  BSSY B0, `(.L_x_1045) ;  /* 0x000000d000007945 */ /* 0x000fd80003800000 */
[----:B------:R-:W-:Y:S05]  /*7900*/  @P6 BRA `(.L_x_1046) ;  /* 0x000000b000006947 */ /* 0x000fea0003800000 */
[----:B---3--:R-:W-:Y:S01]  /*7910*/  IADD3 R2, P0, R78, 0x20, RZ ;  /* 0x000000204e027810 */ /* 0x008fe20007f1e0ff */
        /* <DEDUP_REMOVED lines=10> */
.L_x_1046:
[----:B------:R-:W-:Y:S05]  /*79c0*/  BSYNC B0 ;  /* 0x0000000000007941 */ /* 0x000fea0003800000 */
.L_x_1045:
        /* <DEDUP_REMOVED lines=14> */
.L_x_1048:
[----:B------:R-:W-:Y:S05]  /*7ab0*/  BSYNC B0 ;  /* 0x0000000000007941 */ /* 0x000fea0003800000 */
.L_x_1047:
        /* <DEDUP_REMOVED lines=14> */
.L_x_1050:
[----:B------:R-:W-:Y:S05]  /*7ba0*/  BSYNC B0 ;  /* 0x0000000000007941 */ /* 0x000fea0003800000 */
.L_x_1049:
        /* <DEDUP_REMOVED lines=14> */
.L_x_1052:
[----:B------:R-:W-:Y:S05]  /*7c90*/  BSYNC B0 ;  /* 0x0000000000007941 */ /* 0x000fea0003800000 */
.L_x_1051:
        /* <DEDUP_REMOVED lines=14> */
.L_x_1054:
[----:B------:R-:W-:Y:S05]  /*7d80*/  BSYNC B0 ;  /* 0x0000000000007941 */ /* 0x000fea0003800000 */
.L_x_1053:
[----:B------:R-:W-:-:S13]  /*7d90*/  ISETP.GE.OR P1, PT, R72, c[0x0][0x2f4], P1 ;  /* 0x0000bd0048007a0c */ /* 0x000fda0000f26670 */
[----:B------:R-:W-:Y:S05]  /*7da0*/  @P1 EXIT ;  /* 0x000000000000194d */ /* 0x000fea0003800000 */
[----:B------:R-:W-:Y:S01]  /*7db0*/  IADD3 R0, P0, R78, 0x70, RZ ;  /* 0x000000704e007810 */ /* 0x000fe20007f1e0ff */
[----:B---3--:R-:W-:Y:S01]  /*7dc0*/  IMAD.MOV.U32 R2, RZ, RZ, R40 ;  /* 0x000000ffff027224 */ /* 0x008fe200078e0028 */
        /* <DEDUP_REMOVED lines=8> */
[----:B------:R-:W-:Y:S01]  /*7e50*/  STG.E.128 [R4.64], R8 ;  /* 0x0000000804007986 */ /* 0x000fe2000c101d16 */
[----:B------:R-:W-:Y:S05]  /*7e60*/  EXIT ;  /* 0x000000000000794d */ /* 0x000fea0003800000 */
.L_x_1055:
        /* <DEDUP_REMOVED lines=9> */
.L_x_2316:


//--------------------- .text._ZN7cutlass13device_kernelIN5flash19enable_sm80_to_sm89INS1_16FlashAttnBwdSm80INS1_25CollectiveMainloopBwdSm80ILi2ELi2EN4cute5tupleIJNS5_1CILi64EEENS7_ILi128EEES9_EEENS_10bfloat16_tEfNS_4arch4Sm80ELb0ELb0ELb0ELb0ELb1ELb0ELb0ELb0ELi2ELi2ELi2ELi2ELb0EEENS1_21CollectiveEpilogueBwdISA_SB_SD_Li256ELb0ELb0ELi4EEENS1_19SingleTileSchedulerILb0ELb0ELb0ELi128EEEEEEEEEvNT_6ParamsE --------------------------
	.section	.text._ZN7cutlass13device_kernelIN5flash19enable_sm80_to_sm89INS1_16FlashAttnBwdSm80INS1_25CollectiveMainloopBwdSm80ILi2ELi2EN4cute5tupleIJNS5_1CILi64EEENS7_ILi128EEES9_EEENS_10bfloat16_tEfNS_4arch4Sm80ELb0ELb0ELb0ELb0ELb1ELb0ELb0ELb0ELi2ELi2ELi2ELi2ELb0EEENS1_21CollectiveEpilogueBwdISA_SB_SD_Li256ELb0ELb0ELi4EEENS1_19SingleTileSchedulerILb0ELb0ELb0ELi128EEEEEEEEEvNT_6ParamsE,"ax",@progbits
	.sectioninfo	@"SHI_REGISTERS=255"
	.align	128
.text._ZN7cutlass13device_kernelIN5flash19enable_sm80_to_sm89INS1_16FlashAttnBwdSm80INS1_25CollectiveMainloopBwdSm80ILi2ELi2EN4cute5tupleIJNS5_1CILi64EEENS7_ILi128EEES9_EEENS_10bfloat16_tEfNS_4arch4Sm80ELb0ELb0ELb0ELb0ELb1ELb0ELb0ELb0ELi2ELi2ELi2ELi2ELb0EEENS1_21CollectiveEpilogueBwdISA_SB_SD_Li256ELb0ELb0ELi4EEENS1_19SingleTileSchedulerILb0ELb0ELb0ELi128EEEEEEEEEvNT_6ParamsE:
        .type           _ZN7cutlass13device_kernelIN5flash19enable_sm80_to_sm89INS1_16FlashAttnBwdSm80INS1_25CollectiveMainloopBwdSm80ILi2ELi2EN4cute5tupleIJNS5_1CILi64EEENS7_ILi128EEES9_EEENS_10bfloat16_tEfNS_4arch4Sm80ELb0ELb0ELb0ELb0ELb1ELb0ELb0ELb0ELi2ELi2ELi2ELi2ELb0EEENS1_21CollectiveEpilogueBwdISA_SB_SD_Li256ELb0ELb0ELi4EEENS1_19SingleTileSchedulerILb0ELb0ELb0ELi128EEEEEEEEEvNT_6ParamsE,@function
        .size           _ZN7cutlass13device_kernelIN5flash19enable_sm80_to_sm89INS1_16FlashAttnBwdSm80INS1_25CollectiveMainloopBwdSm80ILi2ELi2EN4cute5tupleIJNS5_1CILi64EEENS7_ILi128EEES9_EEENS_10bfloat16_tEfNS_4arch4Sm80ELb0ELb0ELb0ELb0ELb1ELb0ELb0ELb0ELi2ELi2ELi2ELi2ELb0EEENS1_21CollectiveEpilogueBwdISA_SB_SD_Li256ELb0ELb0ELi4EEENS1_19SingleTileSchedulerILb0ELb0ELb0ELi128EEEEEEEEEvNT_6ParamsE,(.L_x_2317 - _ZN7cutlass13device_kernelIN5flash19enable_sm80_to_sm89INS1_16FlashAttnBwdSm80INS1_25CollectiveMainloopBwdSm80ILi2ELi2EN4cute5tupleIJNS5_1CILi64EEENS7_ILi128EEES9_EEENS_10bfloat16_tEfNS_4arch4Sm80ELb0ELb0ELb0ELb0ELb1ELb0ELb0ELb0ELi2ELi2ELi2ELi2ELb0EEENS1_21CollectiveEpilogueBwdISA_SB_SD_Li256ELb0ELb0ELi4EEENS1_19SingleTileSchedulerILb0ELb0ELb0ELi128EEEEEEEEEvNT_6ParamsE)
        .other          _ZN7cutlass13device_kernelIN5flash19enable_sm80_to_sm89INS1_16FlashAttnBwdSm80INS1_25CollectiveMainloopBwdSm80ILi2ELi2EN4cute5tupleIJNS5_1CILi64EEENS7_ILi128EEES9_EEENS_10bfloat16_tEfNS_4arch4Sm80ELb0ELb0ELb0ELb0ELb1ELb0ELb0ELb0ELi2ELi2ELi2ELi2ELb0EEENS1_21CollectiveEpilogueBwdISA_SB_SD_Li256ELb0ELb0ELi4EEENS1_19SingleTileSchedulerILb0ELb0ELb0ELi128EEEEEEEEEvNT_6ParamsE,@"STO_CUDA_ENTRY STV_DEFAULT"
_ZN7cutlass13device_kernelIN5flash19enable_sm80_to_sm89INS1_16FlashAttnBwdSm80INS1_25CollectiveMainloopBwdSm80ILi2ELi2EN4cute5tupleIJNS5_1CILi64EEENS7_ILi128EEES9_EEENS_10bfloat16_tEfNS_4arch4Sm80ELb0ELb0ELb0ELb0ELb1ELb0ELb0ELb0ELi2ELi2ELi2ELi2ELb0EEENS1_21CollectiveEpilogueBwdISA_SB_SD_Li256ELb0ELb0ELi4EEENS1_19SingleTileSchedulerILb0ELb0ELb0ELi128EEEEEEEEEvNT_6ParamsE:
        /* <DEDUP_REMOVED lines=350> */
.L_x_1057:
[----:B------:R-:W-:Y:S05]  /*15e0*/  BSYNC B0 ;  /* 0x0000000000007941 */ /* 0x000fea0003800000 */
.L_x_1056:
        /* <DEDUP_REMOVED lines=68> */
.L_x_1058:
        /* <DEDUP_REMOVED lines=132> */
.L_x_1062:
        /* <DEDUP_REMOVED lines=188> */
.L_x_1060:
        /* <DEDUP_REMOVED lines=496> */
.L_x_1061:
        /* <DEDUP_REMOVED lines=244> */
.L_x_1059:
        /* <DEDUP_REMOVED lines=293> */
.L_x_1064:
[----:B---345:R-:W-:Y:S05]  /*6ec0*/  BSYNC B0 ;  /* 0x0000000000007941 */ /* 0x038fea0003800000 */
.L_x_1063:
        /* <DEDUP_REMOVED lines=17> */
.L_x_1066:
[----:B------:R-:W-:Y:S05]  /*6fe0*/  BSYNC B0 ;  /* 0x0000000000007941 */ /* 0x000fea0003800000 */
.L_x_1065:
        /* <DEDUP_REMOVED lines=16> */
.L_x_1068:
[----:B------:R-:W-:Y:S05]  /*70f0*/  BSYNC B0 ;  /* 0x0000000000007941 */ /* 0x000fea0003800000 */
.L_x_1067:
        /* <DEDUP_REMOVED lines=16> */
.L_x_1070:
[----:B------:R-:W-:Y:S05]  /*7200*/  BSYNC B0 ;  /* 0x0000000000007941 */ /* 0x000fea0003800000 */
.L_x_1069:
        /* <DEDUP_REMOVED lines=16> */
.L_x_1072:
[----:B------:R-:W-:Y:S05]  /*7310*/  BSYNC B0 ;  /* 0x0000000000007941 */ /* 0x000fea0003800000 */
.L_x_1071:
        /* <DEDUP_REMOVED lines=16> */
.L_x_1074:
[----:B------:R-:W-:Y:S05]  /*7420*/  BSYNC B0 ;  /* 0x0000000000007941 */ /* 0x000fea0003800000 */
.L_x_1073:
        /* <DEDUP_REMOVED lines=16> */
.L_x_1076:
[----:B------:R-:W-:Y:S05]  /*7530*/  BSYNC B0 ;  /* 0x0000000000007941 */ /* 0x000fea0003800000 */
.L_x_1075:
        /* <DEDUP_REMOVED lines=16> */
.L_x_1078:
[----:B------:R-:W-:Y:S05]  /*7640*/  BSYNC B0 ;  /* 0x0000000000007941 */ /* 0x000fea0003800000 */
.L_x_1077:
        /* <DEDUP_REMOVED lines=24> */
.L_x_1080:
[----:B------:R-:W-:Y:S05]  /*77d0*/  BSYNC B0 ;  /* 0x0000000000007941 */ /* 0x000fea0003800000 */
.L_x_1079:
        /* <DEDUP_REMOVED lines=15> */
.L_x_1082:
[----:B------:R-:W-:Y:S05]  /*78d0*/  BSYNC B0 ;  /* 0x0000000000007941 */ /* 0x000fea0003800000 */
.L_x_1081:
        /* <DEDUP_REMOVED lines=14> */
.L_x_1084:
[----:B------:R-:W-:Y:S05]  /*79c0*/  BSYNC B0 ;  /* 0x0000000000007941 */ /* 0x000fea0003800000 */
.L_x_1083:
        /* <DEDUP_REMOVED lines=14> */
.L_x_1086:
[----:B------:R-:W-:Y:S05]  /*7ab0*/  BSYNC B0 ;  /* 0x0000000000007941 */ /* 0x000fea0003800000 */
.L_x_1085:
        /* <DEDUP_REMOVED lines=14> */
.L_x_1088:
[----:B------:R-:W-:Y:S05]  /*7ba0*/  BSYNC B0 ;  /* 0x0000000000007941 */ /* 0x000fea0003800000 */
.L_x_1087:
        /* <DEDUP_REMOVED lines=14> */
.L_x_1090:
[----:B------:R-:W-:Y:S05]  /*7c90*/  BSYNC B0 ;  /* 0x0000000000007941 */ /* 0x000fea0003800000 */
.L_x_1089:
        /* <DEDUP_REMOVED lines=14> */
.L_x_1092:
[----:B------:R-:W-:Y:S05]  /*7d80*/  BSYNC B0 ;  /* 0x0000000000007941 */ /* 0x000fea0003800000 */
.L_x_1091:
        /* <DEDUP_REMOVED lines=14> */
.L_x_1093:
        /* <DEDUP_REMOVED lines=9> */
.L_x_2317:


//--------------------- .text._ZN7cutlass13device_kernelIN5flash19enable_sm80_to_sm89INS1_16FlashAttnBwdSm80INS1_25CollectiveMainloopBwdSm80ILi2ELi2EN4cute5tupleIJNS5_1CILi64EEENS7_ILi128EEES9_EEENS_10bfloat16_tEfNS_4arch4Sm80ELb0ELb0ELb0ELb0ELb0ELb0ELb0ELb0ELi2ELi2ELi2ELi2ELb0EEENS1_24CollectiveEpilogueBwdGQAISA_fSD_Li256ELb0ELb0EEENS1_19SingleTileSchedulerILb0ELb0ELb0ELi128EEEEEEEEEvNT_6ParamsE --------------------------
	.section	.text._ZN7cutlass13device_kernelIN5flash19enable_sm80_to_sm89INS1_16FlashAttnBwdSm80INS1_25CollectiveMainloopBwdSm80ILi2ELi2EN4cute5tupleIJNS5_1CILi64EEENS7_ILi128EEES9_EEENS_10bfloat16_tEfNS_4arch4Sm80ELb0ELb0ELb0ELb0ELb0ELb0ELb0ELb0ELi2ELi2ELi2ELi2ELb0EEENS1_24CollectiveEpilogueBwdGQAISA_fSD_Li256ELb0ELb0EEENS1_19SingleTileSchedulerILb0ELb0ELb0ELi128EEEEEEEEEvNT_6ParamsE,"ax",@progbits
	.sectioninfo	@"SHI_REGISTERS=255"
	.align	128
.text._ZN7cutlass13device_kernelIN5flash19enable_sm80_to_sm89INS1_16FlashAttnBwdSm80INS1_25CollectiveMainloopBwdSm80ILi2ELi2EN4cute5tupleIJNS5_1CILi64EEENS7_ILi128EEES9_EEENS_10bfloat16_tEfNS_4arch4Sm80ELb0ELb0ELb0ELb0ELb0ELb0ELb0ELb0ELi2ELi2ELi2ELi2ELb0EEENS1_24CollectiveEpilogueBwdGQAISA_fSD_Li256ELb0ELb0EEENS1_19SingleTileSchedulerILb0ELb0ELb0ELi128EEEEEEEEEvNT_6ParamsE:
        .type           _ZN7cutlass13device_kernelIN5flash19enable_sm80_to_sm89INS1_16FlashAttnBwdSm80INS1_25CollectiveMainloopBwdSm80ILi2ELi2EN4cute5tupleIJNS5_1CILi64EEENS7_ILi128EEES9_EEENS_10bfloat16_tEfNS_4arch4Sm80ELb0ELb0ELb0ELb0ELb0ELb0ELb0ELb0ELi2ELi2ELi2ELi2ELb0EEENS1_24CollectiveEpilogueBwdGQAISA_fSD_Li256ELb0ELb0EEENS1_19SingleTileSchedulerILb0ELb0ELb0ELi128EEEEEEEEEvNT_6ParamsE,@function
        .size           _ZN7cutlass13device_kernelIN5flash19enable_sm80_to_sm89INS1_16FlashAttnBwdSm80INS1_25CollectiveMainloopBwdSm80ILi2ELi2EN4cute5tupleIJNS5_1CILi64EEENS7_ILi128EEES9_EEENS_10bfloat16_tEfNS_4arch4Sm80ELb0ELb0ELb0ELb0ELb0ELb0ELb0ELb0ELi2ELi2ELi2ELi2ELb0EEENS1_24CollectiveEpilogueBwdGQAISA_fSD_Li256ELb0ELb0EEENS1_19SingleTileSchedulerILb0ELb0ELb0ELi128EEEEEEEEEvNT_6ParamsE,(.L_x_2318 - _ZN7cutlass13device_kernelIN5flash19enable_sm80_to_sm89INS1_16FlashAttnBwdSm80INS1_25CollectiveMainloopBwdSm80ILi2ELi2EN4cute5tupleIJNS5_1CILi64EEENS7_ILi128EEES9_EEENS_10bfloat16_tEfNS_4arch4Sm80ELb0ELb0ELb0ELb0ELb0ELb0ELb0ELb0ELi2ELi2ELi2ELi2ELb0EEENS1_24CollectiveEpilogueBwdGQAISA_fSD_Li256ELb0ELb0EEENS1_19SingleTileSchedulerILb0ELb0ELb0ELi128EEEEEEEEEvNT_6ParamsE)
        .other          _ZN7cutlass13device_kernelIN5flash19enable_sm80_to_sm89INS1_16FlashAttnBwdSm80INS1_25CollectiveMainloopBwdSm80ILi2ELi2EN4cute5tupleIJNS5_1CILi64EEENS7_ILi128EEES9_EEENS_10bfloat16_tEfNS_4arch4Sm80ELb0ELb0ELb0ELb0ELb0ELb0ELb0ELb0ELi2ELi2ELi2ELi2ELb0EEENS1_24CollectiveEpilogueBwdGQAISA_fSD_Li256ELb0ELb0EEENS1_19SingleTileSchedulerILb0ELb0ELb0ELi128EEEEEEEEEvNT_6ParamsE,@"STO_CUDA_ENTRY STV_DEFAULT"
_ZN7cutlass13device_kernelIN5flash19enable_sm80_to_sm89INS1_16FlashAttnBwdSm80INS1_25CollectiveMainloopBwdSm80ILi2ELi2EN4cute5tupleIJNS5_1CILi64EEENS7_ILi128EEES9_EEENS_10bfloat16_tEfNS_4arch4Sm80ELb0ELb0ELb0ELb0ELb0ELb0ELb0ELb0ELi2ELi2ELi2ELi2ELb0EEENS1_24CollectiveEpilogueBwdGQAISA_fSD_Li256ELb0ELb0EEENS1_19SingleTileSchedulerILb0ELb0ELb0ELi128EEEEEEEEEvNT_6ParamsE:
        /* <DEDUP_REMOVED lines=9> */
[----:B------:R-:W-:Y:S01]  /*0090*/  UISETP.NE.AND UP0, UPT, UR4, 0x1, UPT ;  /* 0x000000010400788c */ /* 0x000fe2000bf05270 */
[----:B------:R-:W3:Y:S01]  /*00a0*/  S2R R12, SR_CTAID.X ;  /* 0x00000000000c7919 */ /* 0x000ee20000002500 */
[----:B------:R-:W-:Y:S01]  /*00b0*/  USHF.R.S32.HI UR17, URZ, 0x1f, UR18 ;  /* 0x0000001f3f117899 */ /* 0x000fe20008011412 */
[----:B------:R-:W-:Y:S01]  /*00c0*/  IMAD.MOV.U32 R24, RZ, RZ, -0x80 ;  /* 0xffffff80ff187424 */ /* 0x000fe200078e00ff */
[----:B------:R-:W-:Y:S01]  /*00d0*/  ULDC UR4, c[0x0][0x250] ;  /* 0x0000940000047ab9 */ /* 0x000fe20000000800 */
[----:B------:R-:W-:Y:S01]  /*00e0*/  IMAD.U32 R16, RZ, RZ, UR18 ;  /* 0x00000012ff107e24 */ /* 0x000fe2000f8e00ff */
[----:B------:R-:W-:-:S02]  /*00f0*/  UMOV UR11, 0x6 ;  /* 0x00000006000b7882 */ /* 0x000fc40000000000 */
[----:B------:R-:W-:Y:S02]  /*0100*/  ULDC.64 UR20, c[0x0][0x118] ;  /* 0x0000460000147ab9 */ /* 0x000fe40000000a00 */
[----:B------:R-:W-:Y:S02]  /*0110*/  ULDC.64 UR14, c[0x0][0x178] ;  /* 0x00005e00000e7ab9 */ /* 0x000fe40000000a00 */
[----:B------:R-:W-:Y:S02]  /*0120*/  USHF.L.U64.HI UR15, UR14, UR11, UR15 ;  /* 0x0000000b0e0f7299 */ /* 0x000fe4000801020f */
[----:B------:R-:W-:Y:S01]  /*0130*/  USHF.L.U32 UR16, UR14, 0x6, URZ ;  /* 0x000000060e107899 */ /* 0x000fe2000800063f */
[--C-:B-1----:R-:W-:Y:S01]  /*0140*/  IMAD.MOV.U32 R26, RZ, RZ, R2.reuse ;  /* 0x000000ffff1a7224 */ /* 0x102fe200078e0002 */
[----:B--2---:R-:W-:Y:S01]  /*0150*/  UIMAD.WIDE.U32 UR8, UR10, UR5, URZ ;  /* 0x000000050a0872a5 */ /* 0x004fe2000f8e003f */
[----:B------:R-:W-:Y:S01]  /*0160*/  IMAD.MOV.U32 R26, RZ, RZ, R2 ;  /* 0x000000ffff1a7224 */ /* 0x000fe200078e0002 */
[----:B------:R-:W-:Y:S01]  /*0170*/  UMOV UR6, UR10 ;  /* 0x0000000a00067c82 */ /* 0x000fe20008000000 */
[----:B------:R1:W-:Y:S01]  /*0180*/  STL [R1+0x18], R2 ;  /* 0x0000180201007387 */ /* 0x0003e20000100800 */
[----:B------:R-:W-:Y:S01]  /*0190*/  @UP0 USHF.R.U32.HI UR6, URZ, UR4, UR9 ;  /* 0x000000043f060299 */ /* 0x000fe20008011609 */
[----:B---3--:R-:W-:Y:S01]  /*01a0*/  IMAD R24, R12, R24, c[0x0][0x198] ;  /* 0x000066000c187624 */ /* 0x008fe200078e0218 */
[----:B------:R-:W-:Y:S01]  /*01b0*/  SHF.R.S32.HI R18, RZ, 0x1f, R26 ;  /* 0x0000001fff127819 */ /* 0x000fe2000001141a */
[----:B------:R-:W-:Y:S01]  /*01c0*/  ULDC.64 UR4, c[0x0][0x1e0] ;  /* 0x0000780000047ab9 */ /* 0x000fe20000000a00 */
[----:B------:R-:W-:Y:S01]  /*01d0*/  IMAD.SHL.U32 R250, R26, 0x4, RZ ;  /* 0x000000041afa7824 */ /* 0x000fe200078e00ff */
[----:B------:R-:W-:Y:S01]  /*01e0*/  USHF.R.S32.HI UR7, URZ, 0x1f, UR6 ;  /* 0x0000001f3f077899 */ /* 0x000fe20008011406 */
[----:B------:R-:W-:Y:S01]  /*01f0*/  LEA.HI R0, R18, R26, RZ, 0x3 ;  /* 0x0000001a12007211 */ /* 0x000fe200078f18ff */
[----:B------:R-:W-:Y:S01]  /*0200*/  IMAD.U32 R10, RZ, RZ, UR6 ;  /* 0x00000006ff0a7e24 */ /* 0x000fe2000f8e00ff */
[----:B------:R-:W-:Y:S01]  /*0210*/  USHF.R.S32.HI UR19, URZ, 0x1f, UR10 ;  /* 0x0000001f3f137899 */ /* 0x000fe2000801140a */
[----:B------:R-:W-:Y:S01]  /*0220*/  SHF.R.S32.HI R251, RZ, 0x1f, R250 ;  /* 0x0000001ffffb7819 */ /* 0x000fe200000114fa */
[----:B------:R-:W-:Y:S01]  /*0230*/  UIMAD UR4, UR7, UR4, URZ ;  /* 0x00000004070472a4 */ /* 0x000fe2000f8e023f */
[----:B------:R-:W-:-:S02]  /*0240*/  SHF.R.S32.HI R28, RZ, 0x3, R0 ;  /* 0x00000003ff1c7819 */ /* 0x000fc40000011400 */
[----:B------:R-:W-:Y:S01]  /*0250*/  LOP3.LUT R3, R0, 0xfffffff8, RZ, 0xc0, !PT ;  /* 0xfffffff800037812 */ /* 0x000fe200078ec0ff */
[----:B------:R-:W-:Y:S01]  /*0260*/  UIMAD UR8, UR6, UR5, UR4 ;  /* 0x00000005060872a4 */ /* 0x000fe2000f8e0204 */
[----:B------:R-:W-:Y:S02]  /*0270*/  LEA.HI R0, R18, R26, RZ, 0x6 ;  /* 0x0000001a12007211 */ /* 0x000fe400078f30ff */
[----:B------:R-:W-:Y:S01]  /*0280*/  SHF.R.S32.HI R29, RZ, 0x1f, R28 ;  /* 0x0000001fff1d7819 */ /* 0x000fe2000001141c */
[----:B------:R-:W-:Y:S01]  /*0290*/  IMAD.IADD R22, R26, 0x1, -R3 ;  /* 0x000000011a167824 */ /* 0x000fe200078e0a03 */
[----:B------:R-:W-:Y:S01]  /*02a0*/  SHF.R.S32.HI R20, RZ, 0x6, R0 ;  /* 0x00000006ff147819 */ /* 0x000fe20000011400 */
[----:B------:R-:W-:Y:S02]  /*02b0*/  ULDC.64 UR4, c[0x0][0x1b0] ;  /* 0x00006c0000047ab9 */ /* 0x000fe40000000a00 */
[----:B------:R-:W-:Y:S01]  /*02c0*/  IMAD.SHL.U32 R14, R22, 0x8, RZ ;  /* 0x00000008160e7824 */ /* 0x000fe200078e00ff */
[----:B------:R-:W-:Y:S01]  /*02d0*/  UIMAD UR4, UR7, UR4, URZ ;  /* 0x00000004070472a4 */ /* 0x000fe2000f8e023f */
[----:B-1----:R-:W-:Y:S01]  /*02e0*/  IMAD.SHL.U32 R2, R28, 0x40, RZ ;  /* 0x000000401c027824 */ /* 0x002fe200078e00ff */
[----:B------:R-:W-:Y:S01]  /*02f0*/  STL.64 [R1], R28 ;  /* 0x0000001c01007387 */ /* 0x000fe20000100a00 */
[----:B------:R-:W-:Y:S01]  /*0300*/  IMAD.SHL.U32 R223, R20, 0x200, RZ ;  /* 0x0000020014df7824 */ /* 0x000fe200078e00ff */
[----:B------:R-:W-:Y:S01]  /*0310*/  SHF.R.S32.HI R15, RZ, 0x1f, R14 ;  /* 0x0000001fff0f7819 */ /* 0x000fe2000001140e */
[----:B------:R-:W-:Y:S01]  /*0320*/  UIMAD UR9, UR6, UR5, UR4 ;  /* 0x00000005060972a4 */ /* 0x000fe2000f8e0204 */
[----:B------:R-:W-:Y:S01]  /*0330*/  LOP3.LUT R0, R2, 0x1c0, RZ, 0xc0, !PT ;  /* 0x000001c002007812 */ /* 0x000fe200078ec0ff */
[----:B------:R-:W-:Y:S01]  /*0340*/  IMAD.WIDE R12, R12, 0x80, R28 ;  /* 0x000000800c0c7825 */ /* 0x000fe200078e021c */
[----:B------:R-:W-:Y:S01]  /*0350*/  ULDC.64 UR4, c[0x0][0x210] ;  /* 0x0000840000047ab9 */ /* 0x000fe20000000a00 */
[----:B------:R-:W-:Y:S01]  /*0360*/  ISETP.GE.AND P4, PT, R14, c[0x0][0x1cc], PT ;  /* 0x000073000e007a0c */ /* 0x000fe20003f86270 */
[----:B------:R-:W-:Y:S01]  /*0370*/  ULDC.64 UR6, c[0x0][0x180] ;  /* 0x0000600000067ab9 */ /* 0x000fe20000000a00 */
[--C-:B------:R-:W-:Y:S01]  /*0380*/  LOP3.LUT R2, R0, 0x38, R14.reuse, 0xf8, !PT ;  /* 0x0000003800027812 */ /* 0x100fe200078ef80e */
[----:B------:R-:W-:Y:S01]  /*0390*/  IMAD.WIDE.U32 R6, R10, c[0x0][0x1e0], R14 ;  /* 0x000078000a067a25 */ /* 0x000fe200078e000e */
[----:B------:R-:W-:Y:S01]  /*03a0*/  SHF.R.U32.HI R0, RZ, 0x3, R0 ;  /* 0x00000003ff007819 */ /* 0x000fe20000011600 */
[----:B------:R-:W-:Y:S01]  /*03b0*/  UIMAD UR4, UR19, UR4, URZ ;  /* 0x00000004130472a4 */ /* 0x000fe2000f8e023f */
[----:B------:R-:W-:Y:S01]  /*03c0*/  IADD3 R19, R14, 0x40, RZ ;  /* 0x000000400e137810 */ /* 0x000fe20007ffe0ff */
[----:B------:R-:W-:Y:S01]  /*03d0*/  IMAD.WIDE.U32 R10, R10, c[0x0][0x1b0], R14 ;  /* 0x00006c000a0a7a25 */ /* 0x000fe200078e000e */
[----:B------:R-:W-:Y:S01]  /*03e0*/  LOP3.LUT R17, R223, R2, R0, 0xf6, !PT ;  /* 0x00000002df117212 */ /* 0x000fe200078ef600 */
[----:B------:R-:W-:Y:S01]  /*03f0*/  UIMAD UR6, UR19, UR6, URZ ;  /* 0x00000006130672a4 */ /* 0x000fe2000f8e023f */
[----:B------:R-:W-:Y:S01]  /*0400*/  ISETP.GE.AND P2, PT, R19, c[0x0][0x1cc], PT ;  /* 0x0000730013007a0c */ /* 0x000fe20003f46270 */
[----:B------:R-:W-:-:S02]  /*0410*/  IMAD R2, R29, c[0x0][0x178], RZ ;  /* 0x00005e001d027a24 */ /* 0x000fc400078e02ff */
[----:B------:R-:W-:Y:S02]  /*0420*/  IMAD R0, R29, c[0x0][0x208], RZ ;  /* 0x000082001d007a24 */ /* 0x000fe400078e02ff */
[C---:B------:R-:W-:Y:S02]  /*0430*/  IMAD R8, R28.reuse, c[0x0][0x17c], R2 ;  /* 0x00005f001c087a24 */ /* 0x040fe400078e0202 */
[----:B------:R-:W-:-:S04]  /*0440*/  IMAD.WIDE.U32 R2, R28, c[0x0][0x178], R14 ;  /* 0x00005e001c027a25 */ /* 0x000fc800078e000e */
[C---:B------:R-:W-:Y:S02]  /*0450*/  IMAD R0, R28.reuse, c[0x0][0x20c], R0 ;  /* 0x000083001c007a24 */ /* 0x040fe400078e0200 */
[----:B------:R-:W-:-:S04]  /*0460*/  IMAD.WIDE.U32 R4, R28, c[0x0][0x208], R14 ;  /* 0x000082001c047a25 */ /* 0x000fc800078e000e */
[----:B------:R-:W-:Y:S01]  /*0470*/  IMAD.IADD R9, R3, 0x1, R8 ;  /* 0x0000000103097824 */ /* 0x000fe200078e0208 */
[----:B------:R-:W-:Y:S01]  /*0480*/  IADD3 R3, R7, UR8, RZ ;  /* 0x0000000807037c10 */ /* 0x000fe2000fffe0ff */
[----:B------:R-:W-:Y:S01]  /*0490*/  IMAD.IADD R5, R5, 0x1, R0 ;  /* 0x0000000105057824 */ /* 0x000fe200078e0200 */
[----:B------:R-:W-:Y:S01]  /*04a0*/  IADD3 R7, R11, UR9, RZ ;  /* 0x000000090b077c10 */ /* 0x000fe2000fffe0ff */
[----:B------:R-:W-:Y:S01]  /*04b0*/  UIMAD UR9, UR10, UR5, UR4 ;  /* 0x000000050a0972a4 */ /* 0x000fe2000f8e0204 */
[----:B------:R-:W-:Y:S01]  /*04c0*/  IMAD.MOV.U32 R8, RZ, RZ, R2 ;  /* 0x000000ffff087224 */ /* 0x000fe200078e0002 */
[----:B------:R-:W-:Y:S01]  /*04d0*/  UIMAD UR8, UR10, UR7, UR6 ;  /* 0x000000070a0872a4 */ /* 0x000fe2000f8e0206 */
[----:B------:R-:W-:Y:S01]  /*04e0*/  IMAD.U32 R11, RZ, RZ, UR10 ;  /* 0x0000000aff0b7e24 */ /* 0x000fe2000f8e00ff */
[----:B------:R-:W-:Y:S01]  /*04f0*/  ULDC.64 UR4, c[0x0][0x1b8] ;  /* 0x00006e0000047ab9 */ /* 0x000fe20000000a00 */
[----:B------:R-:W-:Y:S01]  /*0500*/  IMAD.U32 R0, RZ, RZ, UR10 ;  /* 0x0000000aff007e24 */ /* 0x000fe2000f8e00ff */
[----:B------:R-:W-:Y:S01]  /*0510*/  ULDC.64 UR6, c[0x0][0x1e8] ;  /* 0x00007a0000067ab9 */ /* 0x000fe20000000a00 */
[----:B------:R-:W-:Y:S01]  /*0520*/  IMAD.MOV.U32 R2, RZ, RZ, R6 ;  /* 0x000000ffff027224 */ /* 0x000fe200078e0006 */
[----:B------:R-:W-:Y:S01]  /*0530*/  UIMAD UR4, UR17, UR4, URZ ;  /* 0x00000004110472a4 */ /* 0x000fe2000f8e023f */
[----:B------:R-:W-:Y:S01]  /*0540*/  IMAD.MOV.U32 R6, RZ, RZ, R10 ;  /* 0x000000ffff067224 */ /* 0x000fe200078e000a */
[----:B------:R-:W-:Y:S01]  /*0550*/  UIMAD UR6, UR17, UR6, URZ ;  /* 0x00000006110672a4 */ /* 0x000fe2000f8e023f */
[----:B------:R-:W-:-:S03]  /*0560*/  IMAD.WIDE.U32 R10, R11, c[0x0][0x180], R8 ;  /* 0x000060000b0a7a25 */ /* 0x000fc600078e0008 */
[----:B------:R-:W-:Y:S01]  /*0570*/  UIMAD UR6, UR18, UR7, UR6 ;  /* 0x00000007120672a4 */ /* 0x000fe2000f8e0206 */
[----:B------:R-:W-:Y:S01]  /*0580*/  IMAD.WIDE.U32 R8, R0, c[0x0][0x210], R4 ;  /* 0x0000840000087a25 */ /* 0x000fe200078e0004 */
[----:B------:R-:W-:Y:S01]  /*0590*/  UIMAD UR7, UR18, UR5, UR4 ;  /* 0x00000005120772a4 */ /* 0x000fe2000f8e0204 */
[----:B------:R-:W-:Y:S02]  /*05a0*/  IADD3 R11, R11, UR8, RZ ;  /* 0x000000080b0b7c10 */ /* 0x000fe4000fffe0ff */
[----:B------:R-:W-:Y:S01]  /*05b0*/  IMAD.U32 R4, RZ, RZ, UR18 ;  /* 0x00000012ff047e24 */ /* 0x000fe2000f8e00ff */
[----:B------:R-:W-:Y:S01]  /*05c0*/  ULDC.64 UR4, c[0x0][0x188] ;  /* 0x0000620000047ab9 */ /* 0x000fe20000000a00 */
[----:B------:R-:W-:Y:S01]  /*05d0*/  IMAD.U32 R0, RZ, RZ, UR18 ;  /* 0x00000012ff007e24 */ /* 0x000fe2000f8e00ff */
[----:B------:R-:W-:Y:S01]  /*05e0*/  UIMAD UR4, UR17, UR4, URZ ;  /* 0x00000004110472a4 */ /* 0x000fe2000f8e023f */
[----:B------:R-:W-:-:S04]  /*05f0*/  IMAD.WIDE.U32 R4, R4, c[0x0][0x1e8], R2 ;  /* 0x00007a0004047a25 */ /* 0x000fc800078e0002 */
[----:B------:R-:W-:Y:S01]  /*0600*/  IMAD.WIDE.U32 R2, R0, c[0x0][0x1b8], R6 ;  /* 0x00006e0000027a25 */ /* 0x000fe200078e0006 */
[----:B------:R-:W-:Y:S02]  /*0610*/  IADD3 R7, R9, UR9, RZ ;  /* 0x0000000909077c10 */ /* 0x000fe4000fffe0ff */
[----:B------:R-:W-:Y:S01]  /*0620*/  IADD3 R5, R5, UR6, RZ ;  /* 0x0000000605057c10 */ /* 0x000fe2000fffe0ff */
[----:B------:R-:W-:Y:S01]  /*0630*/  IMAD.MOV.U32 R6, RZ, RZ, R8 ;  /* 0x000000ffff067224 */ /* 0x000fe200078e0008 */
[----:B------:R-:W-:Y:S01]  /*0640*/  IADD3 R3, R3, UR7, RZ ;  /* 0x0000000703037c10 */ /* 0x000fe2000fffe0ff */
[----:B------:R-:W-:Y:S01]  /*0650*/  IMAD.U32 R8, RZ, RZ, UR18 ;  /* 0x00000012ff087e24 */ /* 0x000fe2000f8e00ff */
[----:B------:R-:W-:Y:S01]  /*0660*/  UIMAD UR7, UR18, UR5, UR4 ;  /* 0x00000005120772a4 */ /* 0x000fe2000f8e0204 */
[----:B------:R-:W-:Y:S02]  /*0670*/  IMAD R0, R13, c[0x0][0x1d8], RZ ;  /* 0x000076000d007a24 */ /* 0x000fe400078e02ff */
[----:B------:R-:W-:Y:S01]  /*0680*/  ULDC.64 UR4, c[0x0][0x218] ;  /* 0x0000860000047ab9 */ /* 0x000fe20000000a00 */
[----:B------:R-:W-:Y:S01]  /*0690*/  IMAD.WIDE.U32 R8, R8, c[0x0][0x188], R10 ;  /* 0x0000620008087a25 */ /* 0x000fe200078e000a */
[----:B------:R-:W-:-:S03]  /*06a0*/  UIMAD UR4, UR17, UR4, URZ ;  /* 0x00000004110472a4 */ /* 0x000fc6000f8e023f */
[----:B------:R-:W-:Y:S01]  /*06b0*/  IMAD R10, R12, c[0x0][0x1dc], R0 ;  /* 0x000077000c0a7a24 */ /* 0x000fe200078e0200 */
[----:B------:R-:W-:Y:S01]  /*06c0*/  UIMAD UR6, UR18, UR5, UR4 ;  /* 0x00000005120672a4 */ /* 0x000fe2000f8e0204 */
[----:B------:R-:W-:Y:S01]  /*06d0*/  IMAD.WIDE.U32 R6, R16, c[0x0][0x218], R6 ;  /* 0x0000860010067a25 */ /* 0x000fe200078e0006 */
[----:B------:R-:W-:Y:S01]  /*06e0*/  IADD3 R0, R9, UR7, RZ ;  /* 0x0000000709007c10 */ /* 0x000fe2000fffe0ff */
[----:B------:R-:W-:Y:S01]  /*06f0*/  ULDC.64 UR4, c[0x0][0x1d8] ;  /* 0x0000760000047ab9 */ /* 0x000fe20000000a00 */
[----:B------:R-:W-:Y:S01]  /*0700*/  LEA R32, P0, R8, c[0x0][0x160], 0x1 ;  /* 0x0000580008207a11 */ /* 0x000fe200078008ff */
[----:B------:R-:W-:Y:S01]  /*0710*/  IMAD.IADD R9, R24, 0x1, -R28 ;  /* 0x0000000118097824 */ /* 0x000fe200078e0a1c */
[----:B------:R-:W-:Y:S01]  /*0720*/  USHF.L.U64.HI UR7, UR4, UR11, UR5 ;  /* 0x0000000b04077299 */ /* 0x000fe20008010205 */
[----:B------:R-:W-:Y:S01]  /*0730*/  IMAD R11, R13, c[0x0][0x1a8], RZ ;  /* 0x00006a000d0b7a24 */ /* 0x000fe200078e02ff */
[----:B------:R-:W-:Y:S01]  /*0740*/  LEA.HI.X R33, R8, c[0x0][0x164], R0, 0x1, P0 ;  /* 0x0000590008217a11 */ /* 0x000fe200000f0c00 */
[----:B------:R-:W-:Y:S01]  /*0750*/  IMAD.WIDE.U32 R4, R12, c[0x0][0x1d8], R4 ;  /* 0x000076000c047a25 */ /* 0x000fe200078e0004 */
[----:B------:R-:W-:Y:S01]  /*0760*/  IADD3 R0, R7, UR6, RZ ;  /* 0x0000000607007c10 */ /* 0x000fe2000fffe0ff */
[----:B------:R-:W-:Y:S01]  /*0770*/  USHF.L.U32 UR6, UR4, 0x6, URZ ;  /* 0x0000000604067899 */ /* 0x000fe2000800063f */
[----:B------:R-:W-:Y:S01]  /*0780*/  LEA R30, P0, R6, c[0x0][0x1f0], 0x1 ;  /* 0x00007c00061e7a11 */ /* 0x000fe200078008ff */
[C---:B------:R-:W-:Y:S01]  /*0790*/  IMAD R16, R12.reuse, c[0x0][0x1ac], R11 ;  /* 0x00006b000c107a24 */ /* 0x040fe200078e020b */
[----:B------:R-:W-:Y:S01]  /*07a0*/  ISETP.LT.OR P1, PT, R9, 0x1, P4 ;  /* 0x000000010900780c */ /* 0x000fe20002721670 */
[----:B------:R-:W-:Y:S01]  /*07b0*/  IMAD.WIDE.U32 R12, R12, c[0x0][0x1a8], R2 ;  /* 0x00006a000c0c7a25 */ /* 0x000fe200078e0002 */
[----:B------:R-:W-:Y:S01]  /*07c0*/  LEA.HI.X R31, R6, c[0x0][0x1f4], R0, 0x1, P0 ;  /* 0x00007d00061f7a11 */ /* 0x000fe200000f0c00 */
[----:B------:R-:W-:Y:S01]  /*07d0*/  UIADD3 UR9, UP0, UR6, 0x80, URZ ;  /* 0x0000008006097890 */ /* 0x000fe2000ff1e03f */
[C---:B------:R-:W-:Y:S01]  /*07e0*/  LEA R2, P0, R4.reuse, c[0x0][0x1c0], 0x1 ;  /* 0x0000700004027a11 */ /* 0x040fe200078008ff */
[----:B------:R-:W-:Y:S01]  /*07f0*/  IMAD.IADD R0, R5, 0x1, R10 ;  /* 0x0000000105007824 */ /* 0x000fe200078e020a */
[----:B------:R-:W-:Y:S01]  /*0800*/  ISETP.LT.OR P5, PT, R9, 0x1, P2 ;  /* 0x000000010900780c */ /* 0x000fe200017a1670 */
[----:B------:R-:W-:Y:S01]  /*0810*/  IMAD.SHL.U32 R8, R17, 0x2, RZ ;  /* 0x0000000211087824 */ /* 0x000fe200078e00ff */
[----:B------:R-:W-:Y:S01]  /*0820*/  ISETP.LT.OR P3, PT, R9, 0x21, P4 ;  /* 0x000000210900780c */ /* 0x000fe20002761670 */
[----:B------:R-:W-:Y:S01]  /*0830*/  IMAD.U32 R10, RZ, RZ, UR6 ;  /* 0x00000006ff0a7e24 */ /* 0x000fe2000f8e00ff */
[----:B------:R-:W-:Y:S01]  /*0840*/  LEA.HI.X R3, R4, c[0x0][0x1c4], R0, 0x1, P0 ;  /* 0x0000710004037a11 */ /* 0x000fe200000f0c00 */
[----:B------:R-:W-:Y:S01]  /*0850*/  UIADD3.X UR8, URZ, UR7, URZ, UP0, !UPT ;  /* 0x000000073f087290 */ /* 0x000fe200087fe43f */
[----:B------:R-:W-:Y:S01]  /*0860*/  IADD3 R6, P0, R2, UR6, RZ ;  /* 0x0000000602067c10 */ /* 0x000fe2000ff1e0ff */
[----:B------:R-:W-:Y:S01]  /*0870*/  IMAD.IADD R0, R13, 0x1, R16 ;  /* 0x000000010d007824 */ /* 0x000fe200078e0210 */
[----:B------:R-:W-:Y:S01]  /*0880*/  ISETP.LT.OR P6, PT, R9, 0x21, P2 ;  /* 0x000000210900780c */ /* 0x000fe200017c1670 */
[----:B------:R1:W-:Y:S01]  /*0890*/  LDGSTS.E.BYPASS.LTC128B.128 [R8+0x8080], [R2.64], !P1 ;  /* 0x0808000002087fae */ /* 0x0003e2000c901d54 */
[----:B------:R-:W-:Y:S01]  /*08a0*/  IADD3.X R7, R3, UR7, RZ, P0, !PT ;  /* 0x0000000703077c10 */ /* 0x000fe200087fe4ff */
[----:B------:R-:W-:Y:S01]  /*08b0*/  ULDC.64 UR4, c[0x0][0x1a8] ;  /* 0x00006a0000047ab9 */ /* 0x000fe20000000a00 */
[----:B------:R-:W-:Y:S01]  /*08c0*/  IADD3 R10, P1, P0, R10, 0x80, R2 ;  /* 0x000000800a0a7810 */ /* 0x000fe2000783e002 */
[----:B------:R1:W-:Y:S01]  /*08d0*/  LDGSTS.E.BYPASS.LTC128B.128 [R8+0xc080], [R2.64+0x80], !P5 ;  /* 0x0c08008002087fae */ /* 0x0003e2000e901d54 */
[----:B------:R-:W-:-:S02]  /*08e0*/  ISETP.LT.OR P5, PT, R9, 0x41, P4 ;  /* 0x000000410900780c */ /* 0x000fc400027a1670 */
[----:B------:R-:W-:Y:S01]  /*08f0*/  IADD3.X R11, RZ, UR7, R3, P1, P0 ;  /* 0x00000007ff0b7c10 */ /* 0x000fe20008fe0403 */
[----:B------:R2:W-:Y:S01]  /*0900*/  LDGSTS.E.BYPASS.LTC128B.128 [R8+0x9080], [R6.64], !P3 ;  /* 0x0908000006087fae */ /* 0x0005e2000d901d54 */
[----:B------:R-:W-:Y:S02]  /*0910*/  IADD3 R4, P0, R6, UR6, RZ ;  /* 0x0000000606047c10 */ /* 0x000fe4000ff1e0ff */
[----:B------:R-:W-:Y:S01]  /*0920*/  ISETP.LT.OR P3, PT, R9, 0x41, P2 ;  /* 0x000000410900780c */ /* 0x000fe20001761670 */
[----:B------:R3:W-:Y:S01]  /*0930*/  LDGSTS.E.BYPASS.LTC128B.128 [R8+0xd080], [R10.64], !P6 ;  /* 0x0d0800000a087fae */ /* 0x0007e2000f101d54 */
[----:B------:R-:W-:Y:S02]  /*0940*/  IADD3.X R5, R7, UR7, RZ, P0, !PT ;  /* 0x0000000707057c10 */ /* 0x000fe400087fe4ff */
[----:B------:R-:W-:Y:S01]  /*0950*/  LEA.HI R17, R18, R26, RZ, 0x5 ;  /* 0x0000001a12117211 */ /* 0x000fe200078f28ff */
[----:B------:R-:W-:Y:S01]  /*0960*/  STL.64 [R1+0x8], R32 ;  /* 0x0000082001007387 */ /* 0x000fe20000100a00 */
[----:B------:R-:W-:-:S03]  /*0970*/  IADD3 R252, R8, 0x18080, RZ ;  /* 0x0001808008fc7810 */ /* 0x000fc60007ffe0ff */
[----:B------:R4:W-:Y:S01]  /*0980*/  LDGSTS.E.BYPASS.LTC128B.128 [R8+0xa080], [R4.64], !P5 ;  /* 0x0a08000004087fae */ /* 0x0009e2000e901d54 */
[C---:B------:R-:W-:Y:S02]  /*0990*/  ISETP.LT.OR P5, PT, R9.reuse, 0x61, P4 ;  /* 0x000000610900780c */ /* 0x040fe400027a1670 */
[----:B------:R-:W-:Y:S01]  /*09a0*/  ISETP.LT.OR P4, PT, R9, 0x61, P2 ;  /* 0x000000610900780c */ /* 0x000fe20001781670 */
[----:B------:R-:W-:Y:S01]  /*09b0*/  STL.64 [R1+0x10], R30 ;  /* 0x0000101e01007387 */ /* 0x000fe20000100a00 */
[----:B------:R-:W-:Y:S02]  /*09c0*/  ISETP.GE.AND P2, PT, R19, c[0x0][0x19c], PT ;  /* 0x0000670013007a0c */ /* 0x000fe40003f46270 */
[----:B-1----:R-:W-:Y:S02]  /*09d0*/  LEA R2, P1, R12, c[0x0][0x190], 0x1 ;  /* 0x000064000c027a11 */ /* 0x002fe400078208ff */
[----:B--2---:R-:W-:Y:S02]  /*09e0*/  IADD3 R6, P0, R6, UR9, RZ ;  /* 0x0000000906067c10 */ /* 0x004fe4000ff1e0ff */
[----:B------:R-:W-:-:S02]  /*09f0*/  LEA.HI.X R3, R12, c[0x0][0x194], R0, 0x1, P1 ;  /* 0x000065000c037a11 */ /* 0x000fc400008f0c00 */
[----:B------:R-:W-:-:S05]  /*0a00*/  IADD3.X R7, R7, UR8, RZ, P0, !PT ;  /* 0x0000000807077c10 */ /* 0x000fca00087fe4ff */
[----:B------:R1:W-:Y:S01]  /*0a10*/  LDGSTS.E.BYPASS.LTC128B.128 [R8+0xe080], [R6.64], !P3 ;  /* 0x0e08000006087fae */ /* 0x0003e2000d901d54 */
[----:B------:R-:W-:-:S04]  /*0a20*/  ISETP.GE.AND P3, PT, R14, c[0x0][0x19c], PT ;  /* 0x000067000e007a0c */ /* 0x000fc80003f66270 */
[----:B------:R-:W-:Y:S02]  /*0a30*/  ISETP.LT.OR P6, PT, R9, 0x21, P3 ;  /* 0x000000210900780c */ /* 0x000fe40001fc1670 */
[C---:B-1----:R-:W-:Y:S01]  /*0a40*/  IADD3 R6, P1, R4.reuse, UR6, RZ ;  /* 0x0000000604067c10 */ /* 0x042fe2000ff3e0ff */
[----:B------:R-:W-:Y:S01]  /*0a50*/  USHF.L.U32 UR6, UR4, 0x6, URZ ;  /* 0x0000000604067899 */ /* 0x000fe2000800063f */
[----:B----4-:R-:W-:Y:S02]  /*0a60*/  IADD3 R4, P0, R4, UR9, RZ ;  /* 0x0000000904047c10 */ /* 0x010fe4000ff1e0ff */
[----:B------:R-:W-:Y:S01]  /*0a70*/  IADD3.X R7, R5, UR7, RZ, P1, !PT ;  /* 0x0000000705077c10 */ /* 0x000fe20008ffe4ff */
[----:B------:R-:W-:Y:S01]  /*0a80*/  UIADD3 UR9, UP0, UR6, 0x80, URZ ;  /* 0x0000008006097890 */ /* 0x000fe2000ff1e03f */
[----:B------:R-:W-:Y:S01]  /*0a90*/  ISETP.LT.OR P1, PT, R9, 0x1, P3 ;  /* 0x000000010900780c */ /* 0x000fe20001f21670 */
[----:B------:R-:W-:Y:S01]  /*0aa0*/  IMAD.U32 R0, RZ, RZ, UR6 ;  /* 0x00000006ff007e24 */ /* 0x000fe2000f8e00ff */
[----:B------:R-:W-:Y:S01]  /*0ab0*/  IADD3.X R5, R5, UR8, RZ, P0, !PT ;  /* 0x0000000805057c10 */ /* 0x000fe200087fe4ff */
[----:B------:R1:W-:Y:S01]  /*0ac0*/  LDGSTS.E.BYPASS.LTC128B.128 [R8+0xb080], [R6.64], !P5 ;  /* 0x0b08000006087fae */ /* 0x0003e2000e901d54 */
[C---:B------:R-:W-:Y:S01]  /*0ad0*/  ISETP.LT.OR P0, PT, R9.reuse, 0x1, P2 ;  /* 0x000000010900780c */ /* 0x040fe20001701670 */
[----:B------:R-:W-:Y:S01]  /*0ae0*/  USHF.L.U64.HI UR8, UR4, UR11, UR5 ;  /* 0x0000000b04087299 */ /* 0x000fe20008010205 */
[----:B------:R-:W-:Y:S01]  /*0af0*/  ISETP.LT.OR P5, PT, R9, 0x21, P2 ;  /* 0x000000210900780c */ /* 0x000fe200017a1670 */
[----:B------:R2:W-:Y:S01]  /*0b00*/  LDGSTS.E.BYPASS.LTC128B.128 [R8+0xf080], [R4.64], !P4 ;  /* 0x0f08000004087fae */ /* 0x0005e2000e101d54 */
[----:B------:R-:W-:-:S02]  /*0b10*/  ULDC.64 UR4, c[0x0][0x278] ;  /* 0x00009e0000047ab9 */ /* 0x000fc40000000a00 */
[----:B------:R-:W-:Y:S02]  /*0b20*/  UIADD3.X UR7, URZ, UR8, URZ, UP0, !UPT ;  /* 0x000000083f077290 */ /* 0x000fe400087fe43f */
[----:B------:R-:W-:Y:S01]  /*0b30*/  UIMAD UR11, UR17, UR4, URZ ;  /* 0x00000004110b72a4 */ /* 0x000fe2000f8e023f */
[----:B------:R4:W-:Y:S01]  /*0b40*/  LDGSTS.E.BYPASS.LTC128B.128 [R8+0x80], [R2.64], !P1 ;  /* 0x0008000002087fae */ /* 0x0009e2000c901d54 */
[----:B------:R-:W-:Y:S02]  /*0b50*/  UIMAD.WIDE.U32 UR12, UR18, UR4, URZ ;  /* 0x00000004120c72a5 */ /* 0x000fe4000f8e003f */
[----:B------:R-:W-:Y:S01]  /*0b60*/  UIMAD UR11, UR18, UR5, UR11 ;  /* 0x00000005120b72a4 */ /* 0x000fe2000f8e020b */
[----:B------:R4:W-:Y:S02]  /*0b70*/  LDGSTS.E.BYPASS.LTC128B.128 [R8+0x4080], [R2.64+0x80], !P0 ;  /* 0x0408008002087fae */ /* 0x0009e4000c101d54 */
[----:B------:R-:W-:Y:S02]  /*0b80*/  ULDC.64 UR4, c[0x0][0x270] ;  /* 0x00009c0000047ab9 */ /* 0x000fe40000000a00 */
[----:B------:R-:W-:-:S02]  /*0b90*/  UIMAD UR4, UR19, UR4, URZ ;  /* 0x00000004130472a4 */ /* 0x000fc4000f8e023f */
[----:B------:R-:W-:Y:S02]  /*0ba0*/  UIADD3 UR13, UR13, UR11, URZ ;  /* 0x0000000b0d0d7290 */ /* 0x000fe4000fffe03f */
[----:B------:R-:W-:Y:S01]  /*0bb0*/  UIMAD UR5, UR10, UR5, UR4 ;  /* 0x000000050a0572a4 */ /* 0x000fe2000f8e0204 */
[----:B--2---:R-:W-:-:S04]  /*0bc0*/  IADD3 R4, P4, R2, UR6, RZ ;  /* 0x0000000602047c10 */ /* 0x004fc8000ff9e0ff */
[----:B------:R-:W-:Y:S02]  /*0bd0*/  IADD3.X R5, R3, UR8, RZ, P4, !PT ;  /* 0x0000000803057c10 */ /* 0x000fe4000a7fe4ff */
[----:B------:R-:W-:-:S03]  /*0be0*/  ISETP.LT.OR P4, PT, R9, 0x41, P3 ;  /* 0x000000410900780c */ /* 0x000fc60001f81670 */
[----:B------:R2:W-:Y:S01]  /*0bf0*/  LDGSTS.E.BYPASS.LTC128B.128 [R8+0x1080], [R4.64], !P6 ;  /* 0x0108000004087fae */ /* 0x0005e2000f101d54 */
[----:B----4-:R-:W-:Y:S02]  /*0c00*/  IADD3 R2, P1, P0, R0, 0x80, R2 ;  /* 0x0000008000027810 */ /* 0x010fe4000783e002 */
[----:B------:R-:W-:Y:S02]  /*0c10*/  P2R R0, PR, RZ, 0x10 ;  /* 0x00000010ff007803 */ /* 0x000fe40000000000 */
[----:B------:R-:W-:Y:S02]  /*0c20*/  IADD3.X R3, RZ, UR8, R3, P1, P0 ;  /* 0x00000008ff037c10 */ /* 0x000fe40008fe0403 */
[C---:B------:R-:W-:Y:S02]  /*0c30*/  ISETP.LT.OR P4, PT, R9.reuse, 0x61, P3 ;  /* 0x000000610900780c */ /* 0x040fe40001f81670 */
[----:B------:R-:W-:Y:S01]  /*0c40*/  ISETP.NE.AND P3, PT, R0, RZ, PT ;  /* 0x000000ff0000720c */ /* 0x000fe20003f65270 */
[----:B------:R4:W-:Y:S01]  /*0c50*/  LDGSTS.E.BYPASS.LTC128B.128 [R8+0x5080], [R2.64], !P5 ;  /* 0x0508000002087fae */ /* 0x0009e2000e901d54 */
[----:B------:R-:W-:-:S02]  /*0c60*/  ISETP.LT.OR P1, PT, R9, 0x41, P2 ;  /* 0x000000410900780c */ /* 0x000fc40001721670 */
[----:B------:R-:W-:Y:S02]  /*0c70*/  P2R R0, PR, RZ, 0x10 ;  /* 0x00000010ff007803 */ /* 0x000fe40000000000 */
[----:B------:R-:W-:Y:S02]  /*0c80*/  ISETP.LT.OR P4, PT, R9, 0x61, P2 ;  /* 0x000000610900780c */ /* 0x000fe40001781670 */
[----:B------:R-:W-:Y:S02]  /*0c90*/  ISETP.NE.AND P6, PT, R0, RZ, PT ;  /* 0x000000ff0000720c */ /* 0x000fe40003fc5270 */
[----:B------:R-:W-:Y:S02]  /*0ca0*/  ISETP.GE.AND P5, PT, R14, c[0x0][0x16c], PT ;  /* 0x00005b000e007a0c */ /* 0x000fe40003fa6270 */
[----:B------:R-:W-:Y:S02]  /*0cb0*/  ISETP.GE.AND P2, PT, R19, c[0x0][0x16c], PT ;  /* 0x00005b0013007a0c */ /* 0x000fe40003f46270 */
[----:B------:R-:W-:-:S02]  /*0cc0*/  SEL R0, RZ, 0x1, P5 ;  /* 0x00000001ff007807 */ /* 0x000fc40002800000 */
[----:B-1----:R-:W-:Y:S02]  /*0cd0*/  SEL R6, RZ, 0x2, P2 ;  /* 0x00000002ff067807 */ /* 0x002fe40001000000 */
[----:B------:R-:W-:Y:S02]  /*0ce0*/  P2R R7, PR, RZ, 0x4 ;  /* 0x00000004ff077803 */ /* 0x000fe40000000000 */
[----:B------:R-:W-:Y:S01]  /*0cf0*/  IADD3 R9, -R28, c[0x0][0x168], RZ ;  /* 0x00005a001c097a10 */ /* 0x000fe20007ffe1ff */
[----:B------:R-:W-:Y:S02]  /*0d00*/  IMAD.IADD R0, R6, 0x1, R0 ;  /* 0x0000000106007824 */ /* 0x000fe400078e0200 */
[----:B------:R-:W-:Y:S01]  /*0d10*/  IMAD.U32 R6, RZ, RZ, UR5 ;  /* 0x00000005ff067e24 */ /* 0x000fe2000f8e00ff */
[----:B------:R1:W-:Y:S01]  /*0d20*/  STL [R1+0x24], R7 ;  /* 0x0000240701007387 */ /* 0x0003e20000100800 */
[----:B------:R-:W-:Y:S01]  /*0d30*/  ULDC.64 UR4, c[0x0][0x208] ;  /* 0x0000820000047ab9 */ /* 0x000fe20000000a00 */
[----:B------:R-:W-:-:S02]  /*0d40*/  LOP3.LUT P2, RZ, R0, 0x1, RZ, 0xc0, !PT ;  /* 0x0000000100ff7812 */ /* 0x000fc4000784c0ff */
[----:B----4-:R-:W-:-:S04]  /*0d50*/  IADD3 R2, P0, R4, UR6, RZ ;  /* 0x0000000604027c10 */ /* 0x010fc8000ff1e0ff */
[----:B------:R-:W-:Y:S02]  /*0d60*/  IADD3.X R3, R5, UR8, RZ, P0, !PT ;  /* 0x0000000805037c10 */ /* 0x000fe400087fe4ff */
[----:B--2---:R-:W-:-:S03]  /*0d70*/  IADD3 R4, P0, R4, UR9, RZ ;  /* 0x0000000904047c10 */ /* 0x004fc6000ff1e0ff */
[----:B------:R2:W-:Y:S01]  /*0d80*/  LDGSTS.E.BYPASS.LTC128B.128 [R8+0x2080], [R2.64], !P3 ;  /* 0x0208000002087fae */ /* 0x0005e2000d901d54 */
[----:B------:R-:W-:Y:S02]  /*0d90*/  IADD3.X R5, R5, UR7, RZ, P0, !PT ;  /* 0x0000000705057c10 */ /* 0x000fe400087fe4ff */
[----:B------:R-:W-:-:S03]  /*0da0*/  LOP3.LUT P3, RZ, R0, 0x2, RZ, 0xc0, !PT ;  /* 0x0000000200ff7812 */ /* 0x000fc6000786c0ff */
[----:B------:R4:W-:Y:S02]  /*0db0*/  LDGSTS.E.BYPASS.LTC128B.128 [R8+0x6080], [R4.64], !P1 ;  /* 0x0608000004087fae */ /* 0x0009e4000c901d54 */
[C---:B----4-:R-:W-:Y:S02]  /*0dc0*/  IADD3 R4, P1, R2.reuse, UR6, RZ ;  /* 0x0000000602047c10 */ /* 0x050fe4000ff3e0ff */
[----:B--2---:R-:W-:Y:S01]  /*0dd0*/  IADD3 R2, P0, R2, UR9, RZ ;  /* 0x0000000902027c10 */ /* 0x004fe2000ff1e0ff */
[----:B------:R-:W-:Y:S01]  /*0de0*/  USHF.L.U32 UR9, UR4, 0x5, URZ ;  /* 0x0000000504097899 */ /* 0x000fe2000800063f */
[C---:B------:R-:W-:Y:S01]  /*0df0*/  IADD3.X R5, R3.reuse, UR8, RZ, P1, !PT ;  /* 0x0000000803057c10 */ /* 0x040fe20008ffe4ff */
[----:B------:R-:W-:Y:S01]  /*0e00*/  UMOV UR8, 0x5 ;  /* 0x0000000500087882 */ /* 0x000fe20000000000 */
[----:B------:R-:W-:Y:S01]  /*0e10*/  IADD3.X R3, R3, UR7, RZ, P0, !PT ;  /* 0x0000000703037c10 */ /* 0x000fe200087fe4ff */
[----:B------:R-:W-:Y:S02]  /*0e20*/  USHF.L.U64.HI UR8, UR4, UR8, UR5 ;  /* 0x0000000804087299 */ /* 0x000fe40008010205 */
[----:B------:R2:W-:Y:S01]  /*0e30*/  LDGSTS.E.BYPASS.LTC128B.128 [R8+0x3080], [R4.64], !P6 ;  /* 0x0308000004087fae */ /* 0x0005e2000f101d54 */
[----:B------:R-:W-:Y:S01]  /*0e40*/  ISETP.LT.OR P6, PT, R9, 0x1, !P2 ;  /* 0x000000010900780c */ /* 0x000fe200057c1670 */
[----:B------:R-:W-:-:S02]  /*0e50*/  ULDC.64 UR4, c[0x0][0x288] ;  /* 0x0000a20000047ab9 */ /* 0x000fc40000000a00 */
[----:B------:R4:W-:Y:S01]  /*0e60*/  LDGSTS.E.BYPASS.LTC128B.128 [R8+0x7080], [R2.64], !P4 ;  /* 0x0708000002087fae */ /* 0x0009e2000e101d54 */
[----:B------:R-:W-:Y:S01]  /*0e70*/  ISETP.LT.OR P4, PT, R9, 0x1, !P3 ;  /* 0x000000010900780c */ /* 0x000fe20005f81670 */
[----:B------:R-:W-:Y:S02]  /*0e80*/  ULDC.64 UR6, c[0x0][0x290] ;  /* 0x0000a40000067ab9 */ /* 0x000fe40000000a00 */
[----:B------:R-:W0:Y:S01]  /*0e90*/  LDGDEPBAR ;  /* 0x00000000000079af */ /* 0x000e220000000000 */
[----:B------:R-:W-:Y:S02]  /*0ea0*/  UIMAD UR4, UR19, UR4, URZ ;  /* 0x00000004130472a4 */ /* 0x000fe4000f8e023f */
[----:B------:R-:W-:Y:S02]  /*0eb0*/  UIMAD UR11, UR17, UR6, URZ ;  /* 0x00000006110b72a4 */ /* 0x000fe4000f8e023f */
[----:B------:R-:W-:Y:S01]  /*0ec0*/  UIMAD UR5, UR10, UR5, UR4 ;  /* 0x000000050a0572a4 */ /* 0x000fe2000f8e0204 */
[----:B------:R1:W-:Y:S01]  /*0ed0*/  LDGSTS.E.BYPASS.LTC128B.128 [R8+0x10080], [R32.64], !P6 ;  /* 0x1008000020087fae */ /* 0x0003e2000f101d54 */
[----:B------:R-:W-:Y:S01]  /*0ee0*/  ISETP.GE.AND P6, PT, R19, c[0x0][0x1fc], PT ;  /* 0x00007f0013007a0c */ /* 0x000fe20003fc6270 */
[----:B------:R-:W-:-:S02]  /*0ef0*/  UIMAD.WIDE.U32 UR22, UR18, UR6, URZ ;  /* 0x00000006121672a5 */ /* 0x000fc4000f8e003f */
[----:B------:R1:W-:Y:S01]  /*0f00*/  LDGSTS.E.BYPASS.LTC128B.128 [R8+0x12080], [R32.64+0x80], !P4 ;  /* 0x1208008020087fae */ /* 0x0003e2000e101d54 */
[----:B------:R-:W-:Y:S01]  /*0f10*/  ISETP.GE.AND P4, PT, R14, c[0x0][0x1fc], PT ;  /* 0x00007f000e007a0c */ /* 0x000fe20003f86270 */
[----:B------:R-:W-:Y:S02]  /*0f20*/  UIMAD UR7, UR18, UR7, UR11 ;  /* 0x00000007120772a4 */ /* 0x000fe4000f8e020b */
[----:B------:R-:W-:Y:S02]  /*0f30*/  USHF.L.U32 UR4, UR9, 0x1, URZ ;  /* 0x0000000109047899 */ /* 0x000fe4000800063f */
[----:B------:R-:W-:Y:S02]  /*0f40*/  UIADD3 UR14, UR23, UR7, URZ ;  /* 0x00000007170e7290 */ /* 0x000fe4000fffe03f */
[----:B------:R-:W-:Y:S01]  /*0f50*/  USHF.L.U64.HI UR8, UR9, 0x1, UR8 ;  /* 0x0000000109087899 */ /* 0x000fe20008010208 */
[----:B--2---:R-:W-:-:S04]  /*0f60*/  IMAD.U32 R4, RZ, RZ, UR10 ;  /* 0x0000000aff047e24 */ /* 0x004fc8000f8e00ff */
[----:B------:R-:W-:Y:S01]  /*0f70*/  IMAD.WIDE.U32 R4, R4, c[0x0][0x270], R250 ;  /* 0x00009c0004047a25 */ /* 0x000fe200078e00fa */
[----:B----4-:R-:W-:-:S04]  /*0f80*/  IADD3 R2, P0, R32, UR16, RZ ;  /* 0x0000001020027c10 */ /* 0x010fc8000ff1e0ff */
[----:B------:R-:W-:Y:S01]  /*0f90*/  IADD3 R0, P1, R4, UR12, RZ ;  /* 0x0000000c04007c10 */ /* 0x000fe2000ff3e0ff */
[----:B------:R-:W-:Y:S01]  /*0fa0*/  ULDC UR12, c[0x0][0x168] ;  /* 0x00005a00000c7ab9 */ /* 0x000fe20000000800 */
[----:B------:R-:W-:Y:S01]  /*0fb0*/  IADD3.X R3, R33, UR15, RZ, P0, !PT ;  /* 0x0000000f21037c10 */ /* 0x000fe200087fe4ff */
[----:B------:R-:W-:Y:S01]  /*0fc0*/  UISETP.GE.AND UP0, UPT, UR12, 0x41, UPT ;  /* 0x000000410c00788c */ /* 0x000fe2000bf06270 */
[----:B------:R-:W-:Y:S02]  /*0fd0*/  IADD3.X R4, R5, UR13, R6, P1, !PT ;  /* 0x0000000d05047c10 */ /* 0x000fe40008ffe406 */
[C---:B------:R-:W-:Y:S02]  /*0fe0*/  ISETP.LT.OR P1, PT, R9.reuse, 0x21, !P2 ;  /* 0x000000210900780c */ /* 0x040fe40005721670 */
[----:B------:R-:W-:Y:S02]  /*0ff0*/  LEA R6, P0, R0, c[0x0][0x258], 0x2 ;  /* 0x0000960000067a11 */ /* 0x000fe400078010ff */
[----:B------:R-:W-:-:S02]  /*1000*/  ISETP.LT.OR P2, PT, R9, 0x21, !P3 ;  /* 0x000000210900780c */ /* 0x000fc40005f41670 */
[----:B-1----:R-:W-:Y:S02]  /*1010*/  LEA.HI.X R7, R0, c[0x0][0x25c], R4, 0x2, P0 ;  /* 0x0000970000077a11 */ /* 0x002fe400000f1404 */
[----:B------:R-:W-:Y:S02]  /*1020*/  SEL R0, RZ, 0x1, P4 ;  /* 0x00000001ff007807 */ /* 0x000fe40002000000 */
[----:B------:R-:W-:Y:S02]  /*1030*/  SEL R4, RZ, 0x2, P6 ;  /* 0x00000002ff047807 */ /* 0x000fe40003000000 */
[----:B------:R-:W-:Y:S01]  /*1040*/  ISETP.GT.AND P3, PT, R26, 0xf, PT ;  /* 0x0000000f1a00780c */ /* 0x000fe20003f64270 */
[----:B------:R1:W-:Y:S02]  /*1050*/  LDGSTS.E.BYPASS.LTC128B.128 [R8+0x11080], [R2.64], !P1 ;  /* 0x1108000002087fae */ /* 0x0003e4000c901d54 */
[----:B------:R-:W-:-:S10]  /*1060*/  IMAD.IADD R0, R4, 0x1, R0 ;  /* 0x0000000104007824 */ /* 0x000fd400078e0200 */
[----:B------:R-:W-:Y:S02]  /*1070*/  @!P3 IMAD.SHL.U32 R4, R26, 0x10, RZ ;  /* 0x000000101a04b824 */ /* 0x000fe400078e00ff */
[----:B-1----:R-:W-:-:S05]  /*1080*/  IMAD.U32 R2, RZ, RZ, UR16 ;  /* 0x00000010ff027e24 */ /* 0x002fca000f8e00ff */
[----:B------:R-:W-:-:S04]  /*1090*/  IADD3 R2, P1, P0, R2, 0x80, R32 ;  /* 0x0000008002027810 */ /* 0x000fc8000783e020 */
[----:B------:R-:W-:Y:S02]  /*10a0*/  IADD3.X R3, RZ, UR15, R33, P1, P0 ;  /* 0x0000000fff037c10 */ /* 0x000fe40008fe0421 */
[----:B------:R-:W-:-:S03]  /*10b0*/  LOP3.LUT P1, RZ, R0, 0x1, RZ, 0xc0, !PT ;  /* 0x0000000100ff7812 */ /* 0x000fc6000782c0ff */
[----:B------:R1:W-:Y:S01]  /*10c0*/  LDGSTS.E.BYPASS.LTC128B.128 [R8+0x13080], [R2.64], !P2 ;  /* 0x1308000002087fae */ /* 0x0003e2000d101d54 */
[----:B------:R-:W-:-:S03]  /*10d0*/  ISETP.LT.OR P0, PT, R9, 0x1, !P1 ;  /* 0x000000010900780c */ /* 0x000fc60004f01670 */
[----:B------:R2:W-:Y:S04]  /*10e0*/  @!P3 LDGSTS.E.BYPASS.LTC128B.128 [R4+0x20080], [R6.64] ;  /* 0x200800000604bfae */ /* 0x0005e8000b901d54 */
[----:B------:R-:W0:Y:S06]  /*10f0*/  LDGDEPBAR ;  /* 0x00000000000079af */ /* 0x000e2c0000000000 */
[----:B------:R4:W-:Y:S01]  /*1100*/  LDGSTS.E.BYPASS.LTC128B.128 [R8+0x18080], [R30.64], !P0 ;  /* 0x180800001e087fae */ /* 0x0009e2000c101d54 */
[----:B-1----:R-:W-:-:S04]  /*1110*/  IMAD.U32 R2, RZ, RZ, UR10 ;  /* 0x0000000aff027e24 */ /* 0x002fc8000f8e00ff */
[----:B------:R-:W-:Y:S01]  /*1120*/  IMAD.WIDE.U32 R2, R2, c[0x0][0x288], R250 ;  /* 0x0000a20002027a25 */ /* 0x000fe200078e00fa */
[----:B--2---:R-:W-:-:S03]  /*1130*/  SHF.R.S32.HI R6, RZ, 0x5, R17 ;  /* 0x00000005ff067819 */ /* 0x004fc60000011411 */
[----:B------:R-:W-:Y:S01]  /*1140*/  IMAD.U32 R4, RZ, RZ, UR5 ;  /* 0x00000005ff047e24 */ /* 0x000fe2000f8e00ff */
[----:B------:R-:W-:Y:S02]  /*1150*/  IADD3 R7, P0, R2, UR22, RZ ;  /* 0x0000001602077c10 */ /* 0x000fe4000ff1e0ff */
[----:B------:R-:W-:Y:S02]  /*1160*/  LEA.HI R5, R17, R6, RZ, 0x1 ;  /* 0x0000000611057211 */ /* 0x000fe400078f08ff */
[----:B------:R-:W-:Y:S02]  /*1170*/  IADD3.X R13, R3, UR14, R4, P0, !PT ;  /* 0x0000000e030d7c10 */ /* 0x000fe400087fe404 */
[----:B---3--:R-:W-:Y:S02]  /*1180*/  IADD3 R10, P0, R30, UR4, RZ ;  /* 0x000000041e0a7c10 */ /* 0x008fe4000ff1e0ff */
[----:B------:R-:W-:Y:S02]  /*1190*/  LOP3.LUT R5, R5, 0xfffffffe, RZ, 0xc0, !PT ;  /* 0xfffffffe05057812 */ /* 0x000fe400078ec0ff */
[----:B------:R-:W-:-:S02]  /*11a0*/  IADD3.X R11, R31, UR8, RZ, P0, !PT ;  /* 0x000000081f0b7c10 */ /* 0x000fc400087fe4ff */
[----:B------:R-:W-:Y:S01]  /*11b0*/  LOP3.LUT P0, RZ, R0, 0x2, RZ, 0xc0, !PT ;  /* 0x0000000200ff7812 */ /* 0x000fe2000780c0ff */
[----:B------:R-:W-:Y:S01]  /*11c0*/  IMAD.IADD R21, R6, 0x1, -R5 ;  /* 0x0000000106157824 */ /* 0x000fe200078e0a05 */
[----:B------:R-:W-:Y:S02]  /*11d0*/  LEA.HI R0, R18, R26, RZ, 0x4 ;  /* 0x0000001a12007211 */ /* 0x000fe400078f20ff */
[----:B------:R-:W-:Y:S02]  /*11e0*/  ISETP.LT.OR P2, PT, R9, 0x1, !P0 ;  /* 0x000000010900780c */ /* 0x000fe40004741670 */
[----:B------:R-:W-:Y:S02]  /*11f0*/  LOP3.LUT R2, R0, 0xfffffff0, RZ, 0xc0, !PT ;  /* 0xfffffff000027812 */ /* 0x000fe400078ec0ff */
[----:B------:R-:W-:-:S03]  /*1200*/  SHF.R.S32.HI R3, RZ, 0x4, R0 ;  /* 0x00000004ff037819 */ /* 0x000fc60000011400 */
[----:B------:R-:W-:Y:S01]  /*1210*/  IMAD.IADD R2, R26, 0x1, -R2 ;  /* 0x000000011a027824 */ /* 0x000fe200078e0a02 */
[----:B------:R-:W-:-:S04]  /*1220*/  LEA.HI R0, R0, R3, RZ, 0x1 ;  /* 0x0000000300007211 */ /* 0x000fc800078f08ff */
[----:B------:R-:W-:Y:S01]  /*1230*/  SHF.R.S32.HI R4, RZ, 0x1f, R2 ;  /* 0x0000001fff047819 */ /* 0x000fe20000011402 */
[----:B------:R4:W-:Y:S01]  /*1240*/  LDGSTS.E.BYPASS.LTC128B.128 [R8+0x1a080], [R30.64+0x80], !P2 ;  /* 0x1a0800801e087fae */ /* 0x0009e2000d101d54 */
[C---:B------:R-:W-:Y:S02]  /*1250*/  ISETP.LT.OR P2, PT, R9.reuse, 0x21, !P1 ;  /* 0x000000210900780c */ /* 0x040fe40004f41670 */
[----:B------:R-:W-:Y:S02]  /*1260*/  ISETP.LT.OR P1, PT, R9, 0x21, !P0 ;  /* 0x000000210900780c */ /* 0x000fe40004721670 */
[----:B------:R-:W-:Y:S02]  /*1270*/  LEA.HI R9, R4, R2, RZ, 0x3 ;  /* 0x0000000204097211 */ /* 0x000fe400078f18ff */
[----:B------:R-:W-:Y:S02]  /*1280*/  LOP3.LUT R0, R0, 0xfffffffe, RZ, 0xc0, !PT ;  /* 0xfffffffe00007812 */ /* 0x000fe400078ec0ff */
[C---:B------:R-:W-:Y:S01]  /*1290*/  LOP3.LUT R4, R9.reuse, 0xfffffff8, RZ, 0xc0, !PT ;  /* 0xfffffff809047812 */ /* 0x040fe200078ec0ff */
[----:B------:R-:W-:Y:S01]  /*12a0*/  IMAD.SHL.U32 R6, R9, 0x40, RZ ;  /* 0x0000004009067824 */ /* 0x000fe200078e00ff */
[----:B------:R-:W-:Y:S01]  /*12b0*/  LEA R12, P0, R7, c[0x0][0x280], 0x2 ;  /* 0x0000a000070c7a11 */ /* 0x000fe200078010ff */
[----:B------:R-:W-:-:S02]  /*12c0*/  IMAD.IADD R16, R3, 0x1, -R0 ;  /* 0x0000000103107824 */ /* 0x000fc400078e0a00 */
[----:B------:R-:W-:Y:S01]  /*12d0*/  IMAD.IADD R4, R2, 0x1, -R4 ;  /* 0x0000000102047824 */ /* 0x000fe200078e0a04 */
[----:B------:R-:W-:Y:S01]  /*12e0*/  LEA.HI.X R13, R7, c[0x0][0x284], R13, 0x2, P0 ;  /* 0x0000a100070d7a11 */ /* 0x000fe200000f140d */
[----:B------:R-:W-:Y:S01]  /*12f0*/  IMAD.SHL.U32 R0, R20, 0x8, RZ ;  /* 0x0000000814007824 */ /* 0x000fe200078e00ff */
[----:B------:R4:W-:Y:S01]  /*1300*/  LDGSTS.E.BYPASS.LTC128B.128 [R8+0x19080], [R10.64], !P2 ;  /* 0x190800000a087fae */ /* 0x0009e2000d101d54 */
[----:B------:R-:W-:Y:S01]  /*1310*/  IMAD.SHL.U32 R2, R4, 0x40, RZ ;  /* 0x0000004004027824 */ /* 0x000fe200078e00ff */
[----:B------:R-:W-:Y:S01]  /*1320*/  PLOP3.LUT P0, PT, PT, PT, UP0, 0x80, 0x0 ;  /* 0x000000000000781c */ /* 0x000fe20003f0f008 */
[----:B------:R-:W-:Y:S01]  /*1330*/  @!P3 IMAD.SHL.U32 R3, R26, 0x10, RZ ;  /* 0x000000101a03b824 */ /* 0x000fe200078e00ff */
[----:B------:R-:W-:Y:S01]  /*1340*/  LOP3.LUT R23, R0, 0x18, RZ, 0xc0, !PT ;  /* 0x0000001800177812 */ /* 0x000fe200078ec0ff */
[----:B------:R-:W-:Y:S01]  /*1350*/  IMAD.SHL.U32 R0, R16, 0x20, RZ ;  /* 0x0000002010007824 */ /* 0x000fe200078e00ff */
[----:B------:R-:W-:Y:S01]  /*1360*/  LOP3.LUT R2, R2, 0x1c0, RZ, 0xc0, !PT ;  /* 0x000001c002027812 */ /* 0x000fe200078ec0ff */
[----:B------:R-:W-:Y:S01]  /*1370*/  IMAD.SHL.U32 R5, R16, 0x8, RZ ;  /* 0x0000000810057824 */ /* 0x000fe200078e00ff */
[----:B------:R4:W-:Y:S02]  /*1380*/  LDGSTS.E.BYPASS.LTC128B.128 [R8+0x1b080], [R10.64+0x80], !P1 ;  /* 0x1b0800800a087fae */ /* 0x0009e4000c901d54 */
[----:B------:R-:W-:-:S02]  /*1390*/  LOP3.LUT R0, R23, 0x20, R0, 0xf8, !PT ;  /* 0x0000002017007812 */ /* 0x000fc400078ef800 */
[----:B------:R1:W-:Y:S01]  /*13a0*/  @!P3 LDGSTS.E.BYPASS.LTC128B.128 [R3+0x20280], [R12.64] ;  /* 0x202800000c03bfae */ /* 0x0003e2000b901d54 */
[----:B------:R-:W-:-:S03]  /*13b0*/  LOP3.LUT R5, R2, 0x8, R5, 0xf8, !PT ;  /* 0x0000000802057812 */ /* 0x000fc600078ef805 */
[----:B------:R-:W0:Y:S04]  /*13c0*/  LDGDEPBAR ;  /* 0x00000000000079af */ /* 0x000e280000000000 */
[----:B------:R-:W0:Y:S01]  /*13d0*/  LDGDEPBAR ;  /* 0x00000000000079af */ /* 0x000e220000000000 */
[----:B-1----:R-:W-:-:S04]  /*13e0*/  SHF.R.U32.HI R3, RZ, 0x3, R2 ;  /* 0x00000003ff037819 */ /* 0x002fc80000011602 */
[----:B------:R-:W-:Y:S02]  /*13f0*/  LOP3.LUT R2, R3, R0, R2, 0x1e, !PT ;  /* 0x0000000003027212 */ /* 0x000fe400078e1e02 */
[----:B------:R-:W-:Y:S01]  /*1400*/  LOP3.LUT R3, R5, R3, RZ, 0x3c, !PT ;  /* 0x0000000305037212 */ /* 0x000fe200078e3cff */
[----:B------:R-:W-:Y:S01]  /*1410*/  IMAD.SHL.U32 R5, R21, 0x400, RZ ;  /* 0x0000040015057824 */ /* 0x000fe200078e00ff */
[----:B------:R-:W-:-:S04]  /*1420*/  LOP3.LUT R0, R6, 0xfffffe00, RZ, 0xc0, !PT ;  /* 0xfffffe0006007812 */ /* 0x000fc800078ec0ff */
[-C--:B------:R-:W-:Y:S02]  /*1430*/  IADD3 R220, R3, R0.reuse, R5 ;  /* 0x0000000003dc7210 */ /* 0x080fe40007ffe005 */
[----:B------:R-:W-:Y:S02]  /*1440*/  LOP3.LUT R227, R2, R0, RZ, 0xfc, !PT ;  /* 0x0000000002e37212 */ /* 0x000fe400078efcff */
[----:B------:R-:W-:-:S05]  /*1450*/  IADD3 R0, R8, 0x10080, RZ ;  /* 0x0001008008007810 */ /* 0x000fca0007ffe0ff */
[----:B------:R4:W-:Y:S01]  /*1460*/  STL [R1+0x20], R0 ;  /* 0x0000200001007387 */ /* 0x0009e20000100800 */
[----:B------:R-:W-:Y:S05]  /*1470*/  @!P0 BRA `(.L_x_1094) ;  /* 0x0000015000008947 */ /* 0x000fea0003800000 */
[----:B------:R-:W-:Y:S01]  /*1480*/  IADD3 R2, P0, R10, UR4, RZ ;  /* 0x000000040a027c10 */ /* 0x000fe2000ff1e0ff */
[----:B------:R-:W-:Y:S01]  /*1490*/  BSSY B0, `(.L_x_1094) ;  /* 0x0000013000007945 */ /* 0x000fe20003800000 */
[----:B----4-:R-:W-:Y:S02]  /*14a0*/  IADD3 R0, -R28, -0x40, RZ ;  /* 0xffffffc01c007810 */ /* 0x010fe40007ffe1ff */
[----:B------:R-:W-:Y:S02]  /*14b0*/  IADD3.X R3, R11, UR8, RZ, P0, !PT ;  /* 0x000000080b037c10 */ /* 0x000fe400087fe4ff */
[----:B------:R-:W-:Y:S02]  /*14c0*/  IADD3 R6, P0, R2, UR4, RZ ;  /* 0x0000000402067c10 */ /* 0x000fe4000ff1e0ff */
[----:B------:R-:W-:Y:S02]  /*14d0*/  ISETP.GE.AND P1, PT, R14, c[0x0][0x1fc], PT ;  /* 0x00007f000e007a0c */ /* 0x000fe40003f26270 */
[----:B------:R-:W-:-:S02]  /*14e0*/  IADD3 R0, R0, c[0x0][0x168], RZ ;  /* 0x00005a0000007a10 */ /* 0x000fc40007ffe0ff */
[----:B------:R-:W-:Y:S02]  /*14f0*/  IADD3.X R7, R3, UR8, RZ, P0, !PT ;  /* 0x0000000803077c10 */ /* 0x000fe400087fe4ff */
[C---:B------:R-:W-:Y:S02]  /*1500*/  ISETP.LT.OR P0, PT, R0.reuse, 0x1, P1 ;  /* 0x000000010000780c */ /* 0x040fe40000f01670 */
[----:B------:R-:W-:-:S11]  /*1510*/  ISETP.LT.OR P1, PT, R0, 0x21, P1 ;  /* 0x000000210000780c */ /* 0x000fd60000f21670 */
[----:B------:R1:W-:Y:S01]  /*1520*/  LDGSTS.E.BYPASS.LTC128B.128 [R8+0x1c080], [R2.64], !P0 ;  /* 0x1c08000002087fae */ /* 0x0003e2000c101d54 */
[----:B------:R-:W-:-:S04]  /*1530*/  ISETP.GE.AND P0, PT, R19, c[0x0][0x1fc], PT ;  /* 0x00007f0013007a0c */ /* 0x000fc80003f06270 */
[C---:B------:R-:W-:Y:S02]  /*1540*/  ISETP.LT.OR P2, PT, R0.reuse, 0x1, P0 ;  /* 0x000000010000780c */ /* 0x040fe40000741670 */
[----:B------:R-:W-:-:S11]  /*1550*/  ISETP.LT.OR P0, PT, R0, 0x21, P0 ;  /* 0x000000210000780c */ /* 0x000fd60000701670 */
[----:B------:R1:W-:Y:S04]  /*1560*/  LDGSTS.E.BYPASS.LTC128B.128 [R8+0x1e080], [R2.64+0x80], !P2 ;  /* 0x1e08008002087fae */ /* 0x0003e8000d101d54 */
[----:B------:R1:W-:Y:S04]  /*1570*/  LDGSTS.E.BYPASS.LTC128B.128 [R8+0x1d080], [R6.64], !P1 ;  /* 0x1d08000006087fae */ /* 0x0003e8000c901d54 */
[----:B------:R1:W-:Y:S01]  /*1580*/  LDGSTS.E.BYPASS.LTC128B.128 [R8+0x1f080], [R6.64+0x80], !P0 ;  /* 0x1f08008006087fae */ /* 0x0003e2000c101d54 */
[----:B------:R-:W-:Y:S05]  /*1590*/  @P3 BRA `(.L_x_1095) ;  /* 0x0000002000003947 */ /* 0x000fea0003800000 */
[----:B------:R-:W-:-:S05]  /*15a0*/  SHF.L.U32 R0, R26, 0x4, RZ ;  /* 0x000000041a007819 */ /* 0x000fca00000006ff */
[----:B------:R2:W-:Y:S02]  /*15b0*/  LDGSTS.E.BYPASS.LTC128B.128 [R0+0x20380], [R12.64+0x100] ;  /* 0x203801000c007fae */ /* 0x0005e4000b901d54 */
.L_x_1095:
[----:B------:R-:W-:Y:S05]  /*15c0*/  BSYNC B0 ;  /* 0x0000000000007941 */ /* 0x000fea0003800000 */
.L_x_1094:
[----:B------:R-:W-:Y:S01]  /*15d0*/  UISETP.GE.AND UP0, UPT, UR12, 0x1, UPT ;  /* 0x000000010c00788c */ /* 0x000fe2000bf06270 */
[----:B------:R-:W0:Y:S01]  /*15e0*/  LDGDEPBAR ;  /* 0x00000000000079af */ /* 0x000e220000000000 */
        /* <DEDUP_REMOVED lines=66> */
[----:B-1----:R-:W-:Y:S01]  /*1a10*/  IMAD.SHL.U32 R2, R22, 0x40, RZ ;  /* 0x0000004016027824 */ /* 0x002fe200078e00ff */
[----:B--2-4-:R-:W-:Y:S01]  /*1a20*/  LEA.HI R0, R18, R26, RZ, 0x2 ;  /* 0x0000001a12007211 */ /* 0x014fe200078f10ff */
[----:B------:R-:W-:Y:S01]  /*1a30*/  IMAD.SHL.U32 R6, R28, 0x8, RZ ;  /* 0x000000081c067824 */ /* 0x000fe200078e00ff */
[----:B------:R-:W-:Y:S01]  /*1a40*/  LOP3.LUT P0, RZ, R22, 0x2, RZ, 0xc0, !PT ;  /* 0x0000000216ff7812 */ /* 0x000fe2000780c0ff */
[----:B------:R-:W-:Y:S01]  /*1a50*/  IMAD.SHL.U32 R9, R21, 0x10, RZ ;  /* 0x0000001015097824 */ /* 0x000fe200078e00ff */
[----:B------:R-:W-:Y:S01]  /*1a60*/  LOP3.LUT R2, R2, 0x1c0, RZ, 0xc0, !PT ;  /* 0x000001c002027812 */ /* 0x000fe200078ec0ff */
[----:B------:R-:W-:Y:S01]  /*1a70*/  IMAD.MOV.U32 R221, RZ, RZ, 0x20 ;  /* 0x00000020ffdd7424 */ /* 0x000fe200078e00ff */
[----:B------:R-:W-:Y:S01]  /*1a80*/  LOP3.LUT R6, R6, 0x8, RZ, 0xc0, !PT ;  /* 0x0000000806067812 */ /* 0x000fe200078ec0ff */
[----:B------:R-:W1:Y:S01]  /*1a90*/  S2UR UR10, SR_CTAID.Y ;  /* 0x00000000000a79c3 */ /* 0x000e620000002600 */
[--C-:B------:R-:W-:Y:S01]  /*1aa0*/  SHF.R.U32.HI R3, RZ, 0x3, R2.reuse ;  /* 0x00000003ff037819 */ /* 0x100fe20000011602 */
[----:B------:R-:W-:Y:S01]  /*1ab0*/  IMAD.MOV.U32 R222, RZ, RZ, 0x40 ;  /* 0x00000040ffde7424 */ /* 0x000fe200078e00ff */
[----:B------:R-:W-:Y:S01]  /*1ac0*/  LOP3.LUT R7, R2, 0x10, R9, 0xf8, !PT ;  /* 0x0000001002077812 */ /* 0x000fe200078ef809 */
[----:B------:R-:W-:Y:S01]  /*1ad0*/  IMAD.MOV.U32 R232, RZ, RZ, 0x20 ;  /* 0x00000020ffe87424 */ /* 0x000fe200078e00ff */
[C---:B------:R-:W-:Y:S01]  /*1ae0*/  LOP3.LUT R10, R3.reuse, R6, R2, 0x1e, !PT ;  /* 0x00000006030a7212 */ /* 0x040fe200078e1e02 */
[----:B------:R-:W-:Y:S01]  /*1af0*/  IMAD R223, R16, 0x800, R223 ;  /* 0x0000080010df7824 */ /* 0x000fe200078e02df */
[----:B------:R-:W-:Y:S01]  /*1b00*/  LOP3.LUT R216, R3, R7, R6, 0x1e, !PT ;  /* 0x0000000703d87212 */ /* 0x000fe200078e1e06 */
[----:B------:R-:W-:Y:S01]  /*1b10*/  IMAD.MOV.U32 R228, RZ, RZ, 0x10 ;  /* 0x00000010ffe47424 */ /* 0x000fe200078e00ff */
[----:B------:R-:W-:Y:S01]  /*1b20*/  LOP3.LUT R2, R0, 0x3ffffffc, RZ, 0xc0, !PT ;  /* 0x3ffffffc00027812 */ /* 0x000fe200078ec0ff */
[----:B------:R-:W-:Y:S01]  /*1b30*/  UIADD3 UR6, UR12, 0x3f, URZ ;  /* 0x0000003f0c067890 */ /* 0x000fe2000fffe03f */
[----:B------:R-:W-:Y:S01]  /*1b40*/  SHF.R.S32.HI R3, RZ, 0x1f, R20 ;  /* 0x0000001fff037819 */ /* 0x000fe20000011414 */
[----:B------:R-:W-:Y:S01]  /*1b50*/  IMAD.IADD R223, R223, 0x1, R10 ;  /* 0x00000001dfdf7824 */ /* 0x000fe200078e020a */
[----:B------:R-:W-:Y:S01]  /*1b60*/  SHF.R.S32.HI R8, RZ, 0x2, R0 ;  /* 0x00000002ff087819 */ /* 0x000fe20000011400 */
[----:B------:R-:W-:Y:S01]  /*1b70*/  IMAD.IADD R2, R26, 0x1, -R2 ;  /* 0x000000011a027824 */ /* 0x000fe200078e0a02 */
[----:B------:R-:W-:Y:S01]  /*1b80*/  SHF.R.S32.HI R6, RZ, 0x1f, R0 ;  /* 0x0000001fff067819 */ /* 0x000fe20000011400 */
[----:B------:R-:W-:Y:S01]  /*1b90*/  IMAD R216, R16, 0x200, R216 ;  /* 0x0000020010d87824 */ /* 0x000fe200078e02d8 */
[----:B------:R-:W-:Y:S01]  /*1ba0*/  LEA.HI R0, R3, R20, RZ, 0x2 ;  /* 0x0000001403007211 */ /* 0x000fe200078f10ff */
[----:B------:R-:W-:Y:S01]  /*1bb0*/  IMAD R11, R2, 0x2, R5 ;  /* 0x00000002020b7824 */ /* 0x000fe200078e0205 */
[----:B------:R-:W-:Y:S01]  /*1bc0*/  LOP3.LUT R7, R17, 0xffffffe0, RZ, 0xc0, !PT ;  /* 0xffffffe011077812 */ /* 0x000fe200078ec0ff */
[----:B------:R-:W-:Y:S01]  /*1bd0*/  USHF.R.S32.HI UR4, URZ, 0x1f, UR6 ;  /* 0x0000001f3f047899 */ /* 0x000fe20008011406 */
[----:B------:R-:W-:Y:S01]  /*1be0*/  LEA.HI R3, R6, R8, RZ, 0x3 ;  /* 0x0000000806037211 */ /* 0x000fe200078f18ff */
[----:B------:R-:W-:Y:S01]  /*1bf0*/  IMAD.MOV.U32 R225, RZ, RZ, 0x40 ;  /* 0x00000040ffe17424 */ /* 0x000fe200078e00ff */
[----:B------:R-:W-:Y:S01]  /*1c00*/  LOP3.LUT R0, R0, 0xfffffffc, RZ, 0xc0, !PT ;  /* 0xfffffffc00007812 */ /* 0x000fe200078ec0ff */
[----:B------:R-:W-:Y:S01]  /*1c10*/  IMAD.IADD R7, R26, 0x1, -R7 ;  /* 0x000000011a077824 */ /* 0x000fe200078e0a07 */
[----:B------:R-:W-:Y:S01]  /*1c20*/  LOP3.LUT R2, R3, 0xfffffff8, RZ, 0xc0, !PT ;  /* 0xfffffff803027812 */ /* 0x000fe200078ec0ff */
[----:B------:R-:W-:Y:S01]  /*1c30*/  IMAD.SHL.U32 R224, R223, 0x2, RZ ;  /* 0x00000002dfe07824 */ /* 0x000fe200078e00ff */
[----:B------:R-:W-:Y:S01]  /*1c40*/  SHF.R.S32.HI R27, RZ, 0x1f, R26 ;  /* 0x0000001fff1b7819 */ /* 0x000fe2000001141a */
[----:B------:R-:W-:Y:S01]  /*1c50*/  IMAD.IADD R3, R20, 0x1, -R0 ;  /* 0x0000000114037824 */ /* 0x000fe200078e0a00 */
[----:B------:R-:W-:Y:S01]  /*1c60*/  SHF.R.S32.HI R0, RZ, 0x1f, R7 ;  /* 0x0000001fff007819 */ /* 0x000fe20000011407 */
[----:B------:R-:W-:Y:S01]  /*1c70*/  IMAD.IADD R2, R8, 0x1, -R2 ;  /* 0x0000000108027824 */ /* 0x000fe200078e0a02 */
[----:B------:R-:W-:Y:S01]  /*1c80*/  SEL R221, R221, 0xffffffe0, !P0 ;  /* 0xffffffe0dddd7807 */ /* 0x000fe20004000000 */
[----:B------:R-:W-:Y:S01]  /*1c90*/  IMAD R6, R3, -0x8, R24 ;  /* 0xfffffff803067824 */ /* 0x000fe200078e0218 */
[----:B------:R-:W-:Y:S01]  /*1ca0*/  LEA.HI R0, R0, R7, RZ, 0x2 ;  /* 0x0000000700007211 */ /* 0x000fe200078f10ff */
[C---:B------:R-:W-:Y:S01]  /*1cb0*/  IMAD.SHL.U32 R5, R2.reuse, 0x40, RZ ;  /* 0x0000004002057824 */ /* 0x040fe200078e00ff */
[----:B------:R-:W-:Y:S01]  /*1cc0*/  LOP3.LUT P0, RZ, R2, 0x4, RZ, 0xc0, !PT ;  /* 0x0000000402ff7812 */ /* 0x000fe2000780c0ff */
[----:B------:R2:W-:Y:S01]  /*1cd0*/  STL [R1+0x1c], R27 ;  /* 0x00001c1b01007387 */ /* 0x0005e20000100800 */
[C---:B------:R-:W-:Y:S01]  /*1ce0*/  LOP3.LUT R3, R0.reuse, 0xfffffffc, RZ, 0xc0, !PT ;  /* 0xfffffffc00037812 */ /* 0x040fe200078ec0ff */
[----:B------:R-:W-:Y:S01]  /*1cf0*/  IMAD R221, R223, 0x2, R221 ;  /* 0x00000002dfdd7824 */ /* 0x000fe200078e02dd */
[----:B------:R-:W-:Y:S01]  /*1d00*/  LEA.HI.SX32 R249, R0, R9, 0x1e ;  /* 0x0000000900f97211 */ /* 0x000fe200078ff2ff */
[----:B------:R-:W-:Y:S01]  /*1d10*/  IMAD.SHL.U32 R217, R216, 0x2, RZ ;  /* 0x00000002d8d97824 */ /* 0x000fe200078e00ff */
[----:B------:R-:W-:Y:S01]  /*1d20*/  LOP3.LUT R0, R5, 0x1c0, RZ, 0xc0, !PT ;  /* 0x000001c005007812 */ /* 0x000fe200078ec0ff */
[----:B------:R-:W-:Y:S01]  /*1d30*/  IMAD.IADD R5, R7, 0x1, -R3 ;  /* 0x0000000107057824 */ /* 0x000fe200078e0a03 */
[----:B------:R-:W-:Y:S01]  /*1d40*/  LOP3.LUT P1, RZ, R22, 0x4, RZ, 0xc0, !PT ;  /* 0x0000000416ff7812 */ /* 0x000fe2000782c0ff */
[----:B------:R-:W-:Y:S01]  /*1d50*/  ULEA.HI UR4, UR4, UR6, URZ, 0x6 ;  /* 0x0000000604047291 */ /* 0x000fe2000f8f303f */
[----:B------:R-:W-:Y:S01]  /*1d60*/  SHF.R.U32.HI R3, RZ, 0x3, R0 ;  /* 0x00000003ff037819 */ /* 0x000fe20000011600 */
[----:B------:R-:W-:Y:S01]  /*1d70*/  IMAD R248, R5, -0x2, R6 ;  /* 0xfffffffe05f87824 */ /* 0x000fe200078e0206 */
[----:B------:R-:W-:Y:S01]  /*1d80*/  SEL R222, R222, 0xffffffc0, !P1 ;  /* 0xffffffc0dede7807 */ /* 0x000fe20004800000 */
[----:B------:R-:W-:Y:S01]  /*1d90*/  CS2R R194, SRZ ;  /* 0x0000000000c27805 */ /* 0x000fe2000001ff00 */
[----:B------:R-:W-:Y:S01]  /*1da0*/  LOP3.LUT R0, R3, R0, R23, 0x1e, !PT ;  /* 0x0000000003007212 */ /* 0x000fe200078e1e17 */
[----:B------:R-:W-:Y:S01]  /*1db0*/  CS2R R192, SRZ ;  /* 0x0000000000c07805 */ /* 0x000fe2000001ff00 */
[----:B------:R-:W-:Y:S01]  /*1dc0*/  LOP3.LUT P1, RZ, R4, 0x4, RZ, 0xc0, !PT ;  /* 0x0000000404ff7812 */ /* 0x000fe2000782c0ff */
[----:B------:R-:W-:Y:S01]  /*1dd0*/  IMAD R223, R223, 0x2, R222 ;  /* 0x00000002dfdf7824 */ /* 0x000fe200078e02de */
[----:B------:R-:W-:Y:S01]  /*1de0*/  CS2R R190, SRZ ;  /* 0x0000000000be7805 */ /* 0x000fe2000001ff00 */
[----:B------:R-:W-:Y:S01]  /*1df0*/  IMAD.IADD R0, R11, 0x1, R0 ;  /* 0x000000010b007824 */ /* 0x000fe200078e0200 */
[----:B------:R-:W-:Y:S01]  /*1e00*/  SEL R226, R232, 0xffffffe0, !P1 ;  /* 0xffffffe0e8e27807 */ /* 0x000fe20004800000 */
[----:B------:R-:W-:Y:S01]  /*1e10*/  IMAD R216, R216, 0x2, R222 ;  /* 0x00000002d8d87824 */ /* 0x000fe200078e02de */
[----:B------:R-:W-:Y:S01]  /*1e20*/  CS2R R188, SRZ ;  /* 0x0000000000bc7805 */ /* 0x000fe2000001ff00 */
[----:B------:R-:W-:Y:S01]  /*1e30*/  CS2R R186, SRZ ;  /* 0x0000000000ba7805 */ /* 0x000fe2000001ff00 */
[----:B------:R-:W-:Y:S01]  /*1e40*/  LEA R238, R0, 0x20480, 0x1 ;  /* 0x0002048000ee7811 */ /* 0x000fe200078e08ff */
[----:B------:R-:W-:Y:S01]  /*1e50*/  IMAD.IADD R229, R220, 0x1, R226 ;  /* 0x00000001dce57824 */ /* 0x000fe200078e02e2 */
[----:B------:R-:W-:Y:S01]  /*1e60*/  CS2R R184, SRZ ;  /* 0x0000000000b87805 */ /* 0x000fe2000001ff00 */
[----:B------:R-:W-:Y:S01]  /*1e70*/  CS2R R182, SRZ ;  /* 0x0000000000b67805 */ /* 0x000fe2000001ff00 */
[C---:B------:R-:W-:Y:S01]  /*1e80*/  IADD3 R239, R238.reuse, 0x40, RZ ;  /* 0x00000040eeef7810 */ /* 0x040fe20007ffe0ff */
[----:B------:R-:W-:Y:S01]  /*1e90*/  CS2R R180, SRZ ;  /* 0x0000000000b47805 */ /* 0x000fe2000001ff00 */
[----:B------:R-:W-:Y:S01]  /*1ea0*/  @P0 IADD3 R239, R238, -0x40, RZ ;  /* 0xffffffc0eeef0810 */ /* 0x000fe20007ffe0ff */
[----:B------:R-:W-:Y:S01]  /*1eb0*/  CS2R R178, SRZ ;  /* 0x0000000000b27805 */ /* 0x000fe2000001ff00 */
[----:B------:R-:W-:Y:S01]  /*1ec0*/  LOP3.LUT P0, RZ, R4, 0x2, RZ, 0xc0, !PT ;  /* 0x0000000204ff7812 */ /* 0x000fe2000780c0ff */
[----:B------:R-:W-:Y:S01]  /*1ed0*/  CS2R R176, SRZ ;  /* 0x0000000000b07805 */ /* 0x000fe2000001ff00 */
[----:B------:R-:W-:Y:S01]  /*1ee0*/  CS2R R174, SRZ ;  /* 0x0000000000ae7805 */ /* 0x000fe2000001ff00 */
[----:B------:R-:W-:Y:S01]  /*1ef0*/  CS2R R172, SRZ ;  /* 0x0000000000ac7805 */ /* 0x000fe2000001ff00 */
[----:B------:R-:W-:Y:S01]  /*1f00*/  SEL R228, R228, 0xfffffff0, !P0 ;  /* 0xfffffff0e4e47807 */ /* 0x000fe20004000000 */
        /* <DEDUP_REMOVED lines=53> */
[----:B------:R-:W-:Y:S01]  /*2260*/  SEL R225, R225, 0xffffffc0, !P1 ;  /* 0xffffffc0e1e17807 */ /* 0x000fe20004800000 */
[----:B------:R-:W-:Y:S01]  /*2270*/  IMAD.IADD R230, R220, 0x1, R228 ;  /* 0x00000001dce67824 */ /* 0x000fe200078e02e4 */
[----:B------:R-:W-:Y:S01]  /*2280*/  ULDC UR9, c[0x0][0x278] ;  /* 0x00009e0000097ab9 */ /* 0x000fe20000000800 */
[----:B------:R-:W-:Y:S01]  /*2290*/  IMAD.IADD R231, R228, 0x1, R229 ;  /* 0x00000001e4e77824 */ /* 0x000fe200078e02e5 */
[----:B------:R-:W-:-:S02]  /*22a0*/  ULDC UR8, c[0x0][0x290] ;  /* 0x0000a40000087ab9 */ /* 0x000fc40000000800 */
[----:B------:R-:W-:Y:S02]  /*22b0*/  UMOV UR5, URZ ;  /* 0x0000003f00057c82 */ /* 0x000fe40008000000 */
[----:B------:R-:W-:Y:S02]  /*22c0*/  UMOV UR25, 0x1 ;  /* 0x0000000100197882 */ /* 0x000fe40000000000 */
[----:B------:R-:W-:Y:S02]  /*22d0*/  UMOV UR24, URZ ;  /* 0x0000003f00187c82 */ /* 0x000fe40008000000 */
[----:B------:R-:W-:Y:S02]  /*22e0*/  UMOV UR23, URZ ;  /* 0x0000003f00177c82 */ /* 0x000fe40008000000 */
[----:B------:R-:W-:Y:S02]  /*22f0*/  UIMAD UR9, UR18, UR9, URZ ;  /* 0x00000009120972a4 */ /* 0x000fe4000f8e023f */
[----:B------:R-:W-:-:S02]  /*2300*/  UIMAD UR8, UR18, UR8, URZ ;  /* 0x00000008120872a4 */ /* 0x000fc4000f8e023f */
[----:B------:R-:W-:Y:S02]  /*2310*/  USHF.R.S32.HI UR22, URZ, 0x6, UR4 ;  /* 0x000000063f167899 */ /* 0x000fe40008011404 */
[----:B-12---:R-:W-:Y:S02]  /*2320*/  ULDC UR11, c[0x0][0x168] ;  /* 0x00005a00000b7ab9 */ /* 0x006fe40000000800 */
.L_x_1099:
[----:B------:R-:W-:Y:S04]  /*2330*/  DEPBAR.LE SB0, 0x1 ;  /* 0x000080400000791a */ /* 0x000fe80000000000 */
[----:B------:R-:W-:Y:S01]  /*2340*/  BAR.SYNC.DEFER_BLOCKING 0x0 ;  /* 0x0000000000007b1d */ /* 0x000fe20000010000 */
[----:B------:R-:W-:Y:S01]  /*2350*/  IMAD.U32 R0, RZ, RZ, UR5 ;  /* 0x00000005ff007e24 */ /* 0x000fe2000f8e00ff */
[----:B------:R-:W-:Y:S01]  /*2360*/  UIADD3 UR19, UR24, 0x1, URZ ;  /* 0x0000000118137890 */ /* 0x000fe2000fffe03f */
[----:B------:R-:W-:Y:S02]  /*2370*/  IMAD.U32 R2, RZ, RZ, UR5 ;  /* 0x00000005ff027e24 */ /* 0x000fe4000f8e00ff */
[----:B------:R-:W-:Y:S01]  /*2380*/  IMAD R0, R0, 0x2000, R220 ;  /* 0x0000200000007824 */ /* 0x000fe200078e02dc */
[----:B------:R-:W-:Y:S01]  /*2390*/  UISETP.GE.AND UP0, UPT, UR19, UR22, UPT ;  /* 0x000000161300728c */ /* 0x000fe2000bf06270 */
[----:B------:R-:W-:Y:S01]  /*23a0*/  IMAD.U32 R237, RZ, RZ, UR5 ;  /* 0x00000005ffed7e24 */ /* 0x000fe2000f8e00ff */
[----:B------:R-:W-:Y:S02]  /*23b0*/  LEA R2, R2, R228, 0xd ;  /* 0x000000e402027211 */ /* 0x000fe400078e68ff */
[----:B------:R-:W-:Y:S02]  /*23c0*/  SHF.L.U32 R0, R0, 0x1, RZ ;  /* 0x0000000100007819 */ /* 0x000fe400000006ff */
[----:B------:R-:W-:Y:S01]  /*23d0*/  LEA R237, R237, R249, 0x6 ;  /* 0x000000f9eded7211 */ /* 0x000fe200078e30ff */
[C---:B------:R-:W-:Y:S01]  /*23e0*/  IMAD.IADD R3, R220.reuse, 0x1, R2 ;  /* 0x00000001dc037824 */ /* 0x040fe200078e0202 */
[----:B------:R-:W-:Y:S02]  /*23f0*/  IADD3 R2, R220, R2, R226 ;  /* 0x00000002dc027210 */ /* 0x000fe40007ffe0e2 */
[----:B------:R-:W-:Y:S01]  /*2400*/  PLOP3.LUT P1, PT, PT, PT, UP0, 0x80, 0x0 ;  /* 0x000000000000781c */ /* 0x000fe20003f2f008 */
[----:B------:R-:W-:Y:S01]  /*2410*/  IMAD.SHL.U32 R237, R237, 0x4, RZ ;  /* 0x00000004eded7824 */ /* 0x000fe200078e00ff */
[----:B------:R-:W-:Y:S01]  /*2420*/  SHF.L.U32 R209, R3, 0x1, RZ ;  /* 0x0000000103d17819 */ /* 0x000fe200000006ff */
[----:B------:R-:W-:Y:S01]  /*2430*/  IMAD.SHL.U32 R219, R2, 0x2, RZ ;  /* 0x0000000202db7824 */ /* 0x000fe200078e00ff */
[----:B------:R-:W-:Y:S02]  /*2440*/  MOV R3, UR5 ;  /* 0x0000000500037c02 */ /* 0x000fe40008000f00 */
[----:B------:R-:W-:Y:S01]  /*2450*/  MOV R2, UR5 ;  /* 0x0000000500027c02 */ /* 0x000fe20008000f00 */
[----:B------:R-:W-:Y:S04]  /*2460*/  LDSM.16.M88.4 R16, [R224+0x80] ;  /* 0x00008000e010783b */ /* 0x000fe80000000200 */
[----:B------:R-:W-:Y:S01]  /*2470*/  IMAD R2, R2, 0x2000, R230 ;  /* 0x0000200002027824 */ /* 0x000fe200078e02e6 */
        /* <DEDUP_REMOVED lines=14> */
[----:B------:R-:W-:Y:S05]  /*2560*/  LDS R233, [R237+0x20080] ;  /* 0x02008000ede97984 */ /* 0x000fea0000000800 */
[----:B------:R-:W-:Y:S02]  /*2570*/  LDS R234, [R237+0x200a0] ;  /* 0x0200a000edea7984 */ /* 0x000fe40000000800 */
[C---:B------:R-:W-:Y:S03]  /*2580*/  HMMA.16816.F32.BF16 R16, R32.reuse, R18, RZ ;  /* 0x000000122010723c */ /* 0x040fe600000418ff */
[----:B------:R-:W-:Y:S05]  /*2590*/  LDS R235, [R237+0x20100] ;  /* 0x02010000edeb7984 */ /* 0x000fea0000000800 */
[-C--:B---3--:R-:W-:Y:S01]  /*25a0*/  HMMA.16816.F32.BF16 R20, R32, R36.reuse, RZ ;  /* 0x000000242014723c */ /* 0x088fe200000418ff */
[----:B------:R-:W-:Y:S07]  /*25b0*/  LDS R236, [R237+0x20120] ;  /* 0x02012000edec7984 */ /* 0x000fee0000000800 */
[C---:B------:R-:W-:Y:S07]  /*25c0*/  HMMA.16816.F32.BF16 R24, R28.reuse, R36, RZ ;  /* 0x000000241c18723c */ /* 0x040fee00000418ff */
[----:B------:R-:W-:Y:S01]  /*25d0*/  IMAD.U32 R36, RZ, RZ, UR5 ;  /* 0x00000005ff247e24 */ /* 0x000fe2000f8e00ff */
[-C--:B------:R-:W-:Y:S04]  /*25e0*/  HMMA.16816.F32.BF16 R28, R28, R38.reuse, RZ ;  /* 0x000000261c1c723c */ /* 0x080fe800000418ff */
[----:B------:R-:W-:Y:S01]  /*25f0*/  IMAD R37, R36, 0x2000, R226 ;  /* 0x0000200024257824 */ /* 0x000fe200078e02e2 */
[----:B------:R-:W-:Y:S03]  /*2600*/  LEA R36, R3, R229, 0xd ;  /* 0x000000e503247211 */ /* 0x000fe600078e68ff */
[----:B------:R-:W-:Y:S04]  /*2610*/  HMMA.16816.F32.BF16 R32, R32, R38, RZ ;  /* 0x000000262020723c */ /* 0x000fe800000418ff */
[----:B------:R-:W-:Y:S01]  /*2620*/  IMAD.IADD R3, R220, 0x1, R37 ;  /* 0x00000001dc037824 */ /* 0x000fe200078e0225 */
[----:B------:R-:W-:Y:S03]  /*2630*/  SHF.L.U32 R208, R36, 0x1, RZ ;  /* 0x0000000124d07819 */ /* 0x000fe600000006ff */
[-C--:B----4-:R-:W-:Y:S02]  /*2640*/  HMMA.16816.F32.BF16 R4, R40, R44.reuse, R4 ;  /* 0x0000002c2804723c */ /* 0x090fe40000041804 */
[----:B------:R-:W-:Y:S03]  /*2650*/  LDSM.16.M88.4 R60, [R208+0x11080] ;  /* 0x01108000d03c783b */ /* 0x000fe60000000200 */
[----:B------:R-:W-:Y:S01]  /*2660*/  IMAD.SHL.U32 R218, R3, 0x2, RZ ;  /* 0x0000000203da7824 */ /* 0x000fe200078e00ff */
[----:B------:R-:W-:Y:S02]  /*2670*/  MOV R3, UR5 ;  /* 0x0000000500037c02 */ /* 0x000fe40008000f00 */
[C---:B-----5:R-:W-:Y:S02]  /*2680*/  HMMA.16816.F32.BF16 R8, R48.reuse, R44, R8 ;  /* 0x0000002c3008723c */ /* 0x060fe40000041808 */
[----:B------:R-:W1:Y:S02]  /*2690*/  LDSM.16.M88.4 R36, [R218+0x10080] ;  /* 0x01008000da24783b */ /* 0x000e640000000200 */
[----:B------:R-:W-:Y:S04]  /*26a0*/  IMAD R3, R3, 0x2000, R231 ;  /* 0x0000200003037824 */ /* 0x000fe800078e02e7 */
[-C--:B------:R-:W-:Y:S04]  /*26b0*/  HMMA.16816.F32.BF16 R12, R48, R46.reuse, R12 ;  /* 0x0000002e300c723c */ /* 0x080fe8000004180c */
[----:B------:R-:W-:Y:S04]  /*26c0*/  SHF.L.U32 R3, R3, 0x1, RZ ;  /* 0x0000000103037819 */ /* 0x000fe800000006ff */
[C---:B------:R-:W-:Y:S01]  /*26d0*/  HMMA.16816.F32.BF16 R16, R40.reuse, R46, R16 ;  /* 0x0000002e2810723c */ /* 0x040fe20000041810 */
[----:B------:R-:W2:Y:S05]  /*26e0*/  LDSM.16.M88.4 R204, [R3+0x11080] ;  /* 0x0110800003cc783b */ /* 0x000eaa0000000200 */
[----:B------:R-:W-:Y:S02]  /*26f0*/  LDSM.16.M88.4 R44, [R224+0x4080] ;  /* 0x00408000e02c783b */ /* 0x000fe40000000200 */
[-C--:B------:R-:W-:Y:S08]  /*2700*/  HMMA.16816.F32.BF16 R20, R40, R52.reuse, R20 ;  /* 0x000000342814723c */ /* 0x080ff00000041814 */
[C---:B------:R-:W-:Y:S08]  /*2710*/  HMMA.16816.F32.BF16 R24, R48.reuse, R52, R24 ;  /* 0x000000343018723c */ /* 0x040ff00000041818 */
[-C--:B------:R-:W-:Y:S01]  /*2720*/  HMMA.16816.F32.BF16 R28, R48, R54.reuse, R28 ;  /* 0x00000036301c723c */ /* 0x080fe2000004181c */
[----:B------:R-:W-:Y:S07]  /*2730*/  LDSM.16.M88.4 R48, [R0+0x13080] ;  /* 0x013080000030783b */ /* 0x000fee0000000200 */
[----:B------:R-:W-:Y:S01]  /*2740*/  HMMA.16816.F32.BF16 R32, R40, R54, R32 ;  /* 0x000000362820723c */ /* 0x000fe20000041820 */
[----:B------:R-:W3:Y:S05]  /*2750*/  LDSM.16.M88.4 R40, [R222+0x2080] ;  /* 0x00208000de28783b */ /* 0x000eea0000000200 */
[----:B------:R-:W-:Y:S02]  /*2760*/  LDSM.16.M88.4 R52, [R224+0x6080] ;  /* 0x00608000e034783b */ /* 0x000fe40000000200 */
[-C--:B-1----:R-:W-:Y:S08]  /*2770*/  HMMA.16816.F32.BF16 R4, R36, R56.reuse, R4 ;  /* 0x000000382404723c */ /* 0x082ff00000041804 */
[C---:B------:R-:W-:Y:S08]  /*2780*/  HMMA.16816.F32.BF16 R8, R60.reuse, R56, R8 ;  /* 0x000000383c08723c */ /* 0x040ff00000041808 */
[-C--:B------:R-:W-:Y:S08]  /*2790*/  HMMA.16816.F32.BF16 R12, R60, R58.reuse, R12 ;  /* 0x0000003a3c0c723c */ /* 0x080ff0000004180c */
[C---:B------:R-:W-:Y:S08]  /*27a0*/  HMMA.16816.F32.BF16 R16, R36.reuse, R58, R16 ;  /* 0x0000003a2410723c */ /* 0x040ff00000041810 */
[-C--:B------:R-:W-:Y:S08]  /*27b0*/  HMMA.16816.F32.BF16 R20, R36, R64.reuse, R20 ;  /* 0x000000402414723c */ /* 0x080ff00000041814 */
[C---:B------:R-:W-:Y:S07]  /*27c0*/  HMMA.16816.F32.BF16 R24, R60.reuse, R64, R24 ;  /* 0x000000403c18723c */ /* 0x040fee0000041818 */
[----:B------:R-:W-:Y:S01]  /*27d0*/  SHF.L.U32 R64, R2, 0x1, RZ ;  /* 0x0000000102407819 */ /* 0x000fe200000006ff */
[-C--:B------:R-:W-:Y:S01]  /*27e0*/  HMMA.16816.F32.BF16 R28, R60, R66.reuse, R28 ;  /* 0x000000423c1c723c */ /* 0x080fe2000004181c */
[----:B------:R-:W-:Y:S05]  /*27f0*/  LDSM.16.M88.4 R60, [R221+0x4080] ;  /* 0x00408000dd3c783b */ /* 0x000fea0000000200 */
[----:B------:R-:W-:Y:S02]  /*2800*/  LDSM.16.M88.4 R56, [R64+0x12080] ;  /* 0x012080004038783b */ /* 0x000fe40000000200 */
[----:B------:R-:W-:Y:S03]  /*2810*/  HMMA.16816.F32.BF16 R32, R36, R66, R32 ;  /* 0x000000422420723c */ /* 0x000fe60000041820 */
[----:B------:R-:W1:Y:S05]  /*2820*/  LDSM.16.M88.4 R36, [R0+0x12080] ;  /* 0x012080000024783b */ /* 0x000e6a0000000200 */
[-C--:B------:R-:W-:Y:S01]  /*2830*/  HMMA.16816.F32.BF16 R4, R196, R200.reuse, R4 ;  /* 0x000000c8c404723c */ /* 0x080fe20000041804 */
[----:B------:R-:W4:Y:S07]  /*2840*/  LDSM.16.M88.4 R64, [R64+0x13080] ;  /* 0x013080004040783b */ /* 0x000f2e0000000200 */
[C---:B--2---:R-:W-:Y:S08]  /*2850*/  HMMA.16816.F32.BF16 R8, R204.reuse, R200, R8 ;  /* 0x000000c8cc08723c */ /* 0x044ff00000041808 */
[-C--:B------:R-:W-:Y:S08]  /*2860*/  HMMA.16816.F32.BF16 R12, R204, R202.reuse, R12 ;  /* 0x000000cacc0c723c */ /* 0x080ff0000004180c */
[C---:B------:R-:W-:Y:S01]  /*2870*/  HMMA.16816.F32.BF16 R16, R196.reuse, R202, R16 ;  /* 0x000000cac410723c */ /* 0x040fe20000041810 */
[----:B------:R-:W2:Y:S07]  /*2880*/  LDSM.16.M88.4 R200, [R221+0x6080] ;  /* 0x00608000ddc8783b */ /* 0x000eae0000000200 */
[-C--:B---3--:R-:W-:Y:S08]  /*2890*/  HMMA.16816.F32.BF16 R20, R196, R40.reuse, R20 ;  /* 0x00000028c414723c */ /* 0x088ff00000041814 */
        /* <DEDUP_REMOVED lines=18> */
[-C--:B------:R-:W-:Y:S08]  /*29c0*/  HMMA.16816.F32.BF16 R4, R56, R60.reuse, R4 ;  /* 0x0000003c3804723c */ /* 0x080ff00000041804 */
[C---:B----4-:R-:W-:Y:S08]  /*29d0*/  HMMA.16816.F32.BF16 R8, R64.reuse, R60, R8 ;  /* 0x0000003c4008723c */ /* 0x050ff00000041808 */
[-C--:B------:R-:W-:Y:S08]  /*29e0*/  HMMA.16816.F32.BF16 R12, R64, R62.reuse, R12 ;  /* 0x0000003e400c723c */ /* 0x080ff0000004180c */
[C---:B------:R-:W-:Y:S08]  /*29f0*/  HMMA.16816.F32.BF16 R16, R56.reuse, R62, R16 ;  /* 0x0000003e3810723c */ /* 0x040ff00000041810 */
[-C--:B--2---:R-:W-:Y:S08]  /*2a00*/  HMMA.16816.F32.BF16 R20, R56, R200.reuse, R20 ;  /* 0x000000c83814723c */ /* 0x084ff00000041814 */
[C---:B------:R-:W-:Y:S08]  /*2a10*/  HMMA.16816.F32.BF16 R24, R64.reuse, R200, R24 ;  /* 0x000000c84018723c */ /* 0x040ff00000041818 */
[-C--:B------:R-:W-:Y:S08]  /*2a20*/  HMMA.16816.F32.BF16 R28, R64, R202.reuse, R28 ;  /* 0x000000ca401c723c */ /* 0x080ff0000004181c */
[----:B------:R-:W-:Y:S08]  /*2a30*/  HMMA.16816.F32.BF16 R32, R56, R202, R32 ;  /* 0x000000ca3820723c */ /* 0x000ff00000041820 */
[-C--:B-1----:R-:W-:Y:S08]  /*2a40*/  HMMA.16816.F32.BF16 R4, R40, R44.reuse, R4 ;  /* 0x0000002c2804723c */ /* 0x082ff00000041804 */
[C---:B------:R-:W-:Y:S08]  /*2a50*/  HMMA.16816.F32.BF16 R8, R196.reuse, R44, R8 ;  /* 0x0000002cc408723c */ /* 0x040ff00000041808 */
[-C--:B------:R-:W-:Y:S08]  /*2a60*/  HMMA.16816.F32.BF16 R12, R196, R46.reuse, R12 ;  /* 0x0000002ec40c723c */ /* 0x080ff0000004180c */
[C---:B------:R-:W-:Y:S01]  /*2a70*/  HMMA.16816.F32.BF16 R16, R40.reuse, R46, R16 ;  /* 0x0000002e2810723c */ /* 0x040fe20000041810 */
[----:B------:R-:W1:Y:S01]  /*2a80*/  LDSM.16.M88.4 R44, [R222+0x4080] ;  /* 0x00408000de2c783b */ /* 0x000e620000000200 */
[----:B------:R-:W-:Y:S04]  /*2a90*/  DEPBAR.LE SB0, 0x1 ;  /* 0x000080400000791a */ /* 0x000fe80000000000 */
[----:B------:R-:W-:Y:S02]  /*2aa0*/  BAR.SYNC.DEFER_BLOCKING 0x0 ;  /* 0x0000000000007b1d */ /* 0x000fe40000010000 */
[-C--:B------:R-:W-:Y:S08]  /*2ab0*/  HMMA.16816.F32.BF16 R20, R40, R204.reuse, R20 ;  /* 0x000000cc2814723c */ /* 0x080ff00000041814 */
[C---:B------:R-:W-:Y:S08]  /*2ac0*/  HMMA.16816.F32.BF16 R24, R196.reuse, R204, R24 ;  /* 0x000000ccc418723c */ /* 0x040ff00000041818 */
[-C--:B------:R-:W-:Y:S01]  /*2ad0*/  HMMA.16816.F32.BF16 R28, R196, R206.reuse, R28 ;  /* 0x000000cec41c723c */ /* 0x080fe2000004181c */
[----:B------:R2:W3:Y:S07]  /*2ae0*/  LDSM.16.M88.4 R64, [R0+0x18080] ;  /* 0x018080000040783b */ /* 0x0004ee0000000200 */
[----:B------:R-:W-:Y:S01]  /*2af0*/  HMMA.16816.F32.BF16 R32, R40, R206, R32 ;  /* 0x000000ce2820723c */ /* 0x000fe20000041820 */
[----:B------:R2:W4:Y:S05]  /*2b00*/  LDSM.16.M88.4 R60, [R0+0x19080] ;  /* 0x01908000003c783b */ /* 0x00052a0000000200 */
[----:B------:R2:W2:Y:S02]  /*2b10*/  LDSM.16.M88.4 R200, [R209+0x18080] ;  /* 0x01808000d1c8783b */ /* 0x0004a40000000200 */
[-C--:B-1----:R-:W-:Y:S03]  /*2b20*/  HMMA.16816.F32.BF16 R4, R36, R44.reuse, R4 ;  /* 0x0000002c2404723c */ /* 0x082fe60000041804 */
[----:B------:R-:W1:Y:S05]  /*2b30*/  LDSM.16.M88.4 R208, [R209+0x19080] ;  /* 0x01908000d1d0783b */ /* 0x000e6a0000000200 */
[C---:B------:R-:W-:Y:S01]  /*2b40*/  HMMA.16816.F32.BF16 R8, R48.reuse, R44, R8 ;  /* 0x0000002c3008723c */ /* 0x040fe20000041808 */
[----:B------:R1:W1:Y:S05]  /*2b50*/  LDSM.16.M88.4 R56, [R224+0x8080] ;  /* 0x00808000e038783b */ /* 0x00026a0000000200 */
[----:B------:R1:W1:Y:S02]  /*2b60*/  LDSM.16.M88.4 R196, [R224+0xa080] ;  /* 0x00a08000e0c4783b */ /* 0x0002640000000200 */
[-C--:B------:R-:W-:Y:S03]  /*2b70*/  HMMA.16816.F32.BF16 R12, R48, R46.reuse, R12 ;  /* 0x0000002e300c723c */ /* 0x080fe6000004180c */
[----:B------:R1:W1:Y:S05]  /*2b80*/  LDSM.16.M88.4 R204, [R221+0x8080] ;  /* 0x00808000ddcc783b */ /* 0x00026a0000000200 */
[C---:B------:R-:W-:Y:S01]  /*2b90*/  HMMA.16816.F32.BF16 R16, R36.reuse, R46, R16 ;  /* 0x0000002e2410723c */ /* 0x040fe20000041810 */
[----:B------:R1:W1:Y:S07]  /*2ba0*/  LDSM.16.M88.4 R212, [R221+0xa080] ;  /* 0x00a08000ddd4783b */ /* 0x00026e0000000200 */
[-C--:B------:R-:W-:Y:S08]  /*2bb0*/  HMMA.16816.F32.BF16 R20, R36, R52.reuse, R20 ;  /* 0x000000342414723c */ /* 0x080ff00000041814 */
[C---:B------:R-:W-:Y:S08]  /*2bc0*/  HMMA.16816.F32.BF16 R24, R48.reuse, R52, R24 ;  /* 0x000000343018723c */ /* 0x040ff00000041818 */
[-C--:B------:R-:W-:Y:S08]  /*2bd0*/  HMMA.16816.F32.BF16 R28, R48, R54.reuse, R28 ;  /* 0x00000036301c723c */ /* 0x080ff0000004181c */
[----:B------:R-:W-:Y:S01]  /*2be0*/  HMMA.16816.F32.BF16 R32, R36, R54, R32 ;  /* 0x000000362420723c */ /* 0x000fe20000041820 */
[----:B------:R-:W-:-:S07]  /*2bf0*/  @P1 BRA `(.L_x_1097) ;  /* 0x0000039000001947 */ /* 0x000fce0003800000 */
[----:B--234-:R-:W2:Y:S01]  /*2c00*/  LDL.64 R244, [R1+0x8] ;  /* 0x0000080001f47983 */ /* 0x01cea20000100a00 */
[----:B------:R-:W-:Y:S01]  /*2c10*/  ULDC.64 UR6, c[0x0][0x178] ;  /* 0x00005e0000067ab9 */ /* 0x000fe20000000a00 */
[----:B------:R-:W-:Y:S01]  /*2c20*/  IMAD.U32 R40, RZ, RZ, UR16 ;  /* 0x00000010ff287e24 */ /* 0x000fe2000f8e00ff */
[----:B------:R-:W-:Y:S01]  /*2c30*/  UIMAD.WIDE.U32 UR26, UR19, UR6, URZ ;  /* 0x00000006131a72a5 */ /* 0x000fe2000f8e003f */
[----:B------:R-:W3:Y:S01]  /*2c40*/  LDL.64 R242, [R1] ;  /* 0x0000000001f27983 */ /* 0x000ee20000100a00 */
[----:B------:R-:W-:Y:S01]  /*2c50*/  USHF.R.S32.HI UR4, URZ, 0x1f, UR19 ;  /* 0x0000001f3f047899 */ /* 0x000fe20008011413 */
[----:B------:R-:W-:Y:S02]  /*2c60*/  @!P3 IMAD.MOV.U32 R36, RZ, RZ, R250 ;  /* 0x000000ffff24b224 */ /* 0x000fe400078e00fa */
[----:B------:R-:W4:Y:S01]  /*2c70*/  LDL R240, [R1+0x20] ;  /* 0x0000200001f07983 */ /* 0x000f220000100800 */
[----:B------:R-:W-:Y:S01]  /*2c80*/  UIMAD UR4, UR4, UR6, URZ ;  /* 0x00000006040472a4 */ /* 0x000fe2000f8e023f */
[----:B------:R-:W-:Y:S02]  /*2c90*/  IMAD.U32 R2, RZ, RZ, UR26 ;  /* 0x0000001aff027e24 */ /* 0x000fe4000f8e00ff */
[----:B------:R-:W5:Y:S01]  /*2ca0*/  LDL R241, [R1+0x24] ;  /* 0x0000240001f17983 */ /* 0x000f620000100800 */
[----:B------:R-:W-:Y:S01]  /*2cb0*/  UIMAD UR4, UR19, UR7, UR4 ;  /* 0x00000007130472a4 */ /* 0x000fe2000f8e0204 */
[----:B------:R-:W-:Y:S01]  /*2cc0*/  IMAD.U32 R3, RZ, RZ, UR26 ;  /* 0x0000001aff037e24 */ /* 0x000fe2000f8e00ff */
[----:B------:R-:W-:Y:S01]  /*2cd0*/  UIMAD UR19, UR19, -0x40, UR11 ;  /* 0xffffffc0131378a4 */ /* 0x000fe2000f8e020b */
[----:B------:R-:W-:Y:S01]  /*2ce0*/  @!P3 IMAD.MOV.U32 R37, RZ, RZ, R251 ;  /* 0x000000ffff25b224 */ /* 0x000fe200078e00fb */
[----:B------:R-:W-:Y:S06]  /*2cf0*/  UIADD3 UR4, UR27, UR4, URZ ;  /* 0x000000041b047290 */ /* 0x000fec000fffe03f */
[----:B------:R-:W-:Y:S01]  /*2d00*/  IMAD.U32 R0, RZ, RZ, UR4 ;  /* 0x00000004ff007e24 */ /* 0x000fe2000f8e00ff */
[----:B--2---:R-:W-:Y:S04]  /*2d10*/  LEA R2, P1, R2, R244, 0x7 ;  /* 0x000000f402027211 */ /* 0x004fe800078238ff */
[----:B------:R-:W-:Y:S02]  /*2d20*/  LEA.HI.X R3, R3, R245, R0, 0x7, P1 ;  /* 0x000000f503037211 */ /* 0x000fe400008f3c00 */
[----:B------:R-:W-:Y:S01]  /*2d30*/  IADD3 R40, P2, P1, R40, 0x80, R2 ;  /* 0x0000008028287810 */ /* 0x000fe2000795e002 */
[----:B------:R-:W2:Y:S03]  /*2d40*/  @!P3 S2R R0, SR_CTAID.Y ;  /* 0x000000000000b919 */ /* 0x000ea60000002600 */
[----:B------:R-:W-:Y:S02]  /*2d50*/  IADD3.X R41, RZ, UR15, R3, P2, P1 ;  /* 0x0000000fff297c10 */ /* 0x000fe400097e2403 */
[----:B-----5:R-:W-:Y:S02]  /*2d60*/  ISETP.NE.AND P2, PT, R241, RZ, PT ;  /* 0x000000fff100720c */ /* 0x020fe40003f45270 */
[----:B--2---:R-:W-:Y:S01]  /*2d70*/  @!P3 SHF.R.S32.HI R38, RZ, 0x1f, R0 ;  /* 0x0000001fff26b819 */ /* 0x004fe20000011400 */
[----:B------:R-:W-:Y:S04]  /*2d80*/  @!P3 IMAD.WIDE.U32 R36, R0, c[0x0][0x270], R36 ;  /* 0x00009c000024ba25 */ /* 0x000fe800078e0024 */
[----:B------:R-:W-:Y:S04]  /*2d90*/  @!P3 IMAD R38, R38, c[0x0][0x270], RZ ;  /* 0x00009c002626ba24 */ /* 0x000fe800078e02ff */
[----:B------:R-:W-:Y:S01]  /*2da0*/  @!P3 IMAD R38, R0, c[0x0][0x274], R38 ;  /* 0x00009d000026ba24 */ /* 0x000fe200078e0226 */
[----:B------:R-:W-:Y:S02]  /*2db0*/  @!P3 IADD3 R0, P1, R36, UR9, RZ ;  /* 0x000000092400bc10 */ /* 0x000fe4000ff3e0ff */
[----:B---3--:R-:W-:Y:S02]  /*2dc0*/  IADD3 R36, -R242, UR19, RZ ;  /* 0x00000013f2247c10 */ /* 0x008fe4000fffe1ff */
[----:B------:R-:W-:Y:S02]  /*2dd0*/  @!P3 IADD3.X R37, R37, UR13, R38, P1, !PT ;  /* 0x0000000d2525bc10 */ /* 0x000fe40008ffe426 */
[C---:B------:R-:W-:Y:S04]  /*2de0*/  @!P3 LEA R38, P1, R0.reuse, c[0x0][0x258], 0x2 ;  /* 0x000096000026ba11 */ /* 0x040fe800078210ff */
[----:B------:R-:W-:Y:S01]  /*2df0*/  @!P3 LEA.HI.X R39, R0, c[0x0][0x25c], R37, 0x2, P1 ;  /* 0x000097000027ba11 */ /* 0x000fe200008f1425 */
[----:B------:R-:W-:Y:S01]  /*2e00*/  IMAD.U32 R0, RZ, RZ, UR25 ;  /* 0x00000019ff007e24 */ /* 0x000fe2000f8e00ff */
[----:B------:R-:W-:Y:S03]  /*2e10*/  ISETP.LT.OR P1, PT, R36, 0x1, P5 ;  /* 0x000000012400780c */ /* 0x000fe60002f21670 */
[----:B----4-:R-:W-:Y:S10]  /*2e20*/  IMAD R0, R0, 0x4000, R240 ;  /* 0x0000400000007824 */ /* 0x010ff400078e02f0 */
[----:B------:R-:W-:Y:S01]  /*2e30*/  @!PT LDS RZ, [RZ] ;  /* 0x00000000fffff984 */ /* 0x000fe20000000800 */
[----:B------:R-:W-:Y:S01]  /*2e40*/  @!PT LDS RZ, [RZ] ;  /* 0x00000000fffff984 */ /* 0x000fe20000000800 */
[----:B------:R-:W-:Y:S01]  /*2e50*/  @!PT LDS RZ, [RZ] ;  /* 0x00000000fffff984 */ /* 0x000fe20000000800 */
[----:B------:R2:W-:Y:S01]  /*2e60*/  LDGSTS.E.BYPASS.LTC128B.128 [R0], [R2.64], !P1 ;  /* 0x0000000002007fae */ /* 0x0005e2000c901d54 */
[----:B------:R-:W-:Y:S11]  /*2e70*/  ISETP.LT.OR P1, PT, R36, 0x1, P2 ;  /* 0x000000012400780c */ /* 0x000ff60001721670 */
[----:B------:R-:W-:Y:S02]  /*2e80*/  @!UPT UIADD3 URZ, URZ, URZ, URZ ;  /* 0x0000003f3f3ff290 */ /* 0x000fe4000fffe03f */
[----:B------:R2:W-:Y:S02]  /*2e90*/  LDGSTS.E.BYPASS.LTC128B.128 [R0+0x2000], [R2.64+0x80], !P1 ;  /* 0x0200008002007fae */ /* 0x0005e4000c901d54 */
[----:B--2---:R-:W-:Y:S04]  /*2ea0*/  IADD3 R2, P1, R2, UR16, RZ ;  /* 0x0000001002027c10 */ /* 0x004fe8000ff3e0ff */
[----:B------:R-:W-:Y:S02]  /*2eb0*/  IADD3.X R3, R3, UR15, RZ, P1, !PT ;  /* 0x0000000f03037c10 */ /* 0x000fe40008ffe4ff */
[C---:B------:R-:W-:Y:S11]  /*2ec0*/  ISETP.LT.OR P1, PT, R36.reuse, 0x21, P5 ;  /* 0x000000212400780c */ /* 0x040ff60002f21670 */
[----:B------:R-:W-:Y:S02]  /*2ed0*/  @!UPT UIADD3 URZ, URZ, URZ, URZ ;  /* 0x0000003f3f3ff290 */ /* 0x000fe4000fffe03f */
[----:B------:R2:W-:Y:S01]  /*2ee0*/  LDGSTS.E.BYPASS.LTC128B.128 [R0+0x1000], [R2.64], !P1 ;  /* 0x0100000002007fae */ /* 0x0005e2000c901d54 */
[----:B------:R-:W-:Y:S11]  /*2ef0*/  ISETP.LT.OR P1, PT, R36, 0x21, P2 ;  /* 0x000000212400780c */ /* 0x000ff60001721670 */
[----:B------:R-:W-:Y:S02]  /*2f00*/  @!UPT UIADD3 URZ, URZ, URZ, URZ ;  /* 0x0000003f3f3ff290 */ /* 0x000fe4000fffe03f */
[----:B------:R3:W-:Y:S01]  /*2f10*/  LDGSTS.E.BYPASS.LTC128B.128 [R0+0x3000], [R40.64], !P1 ;  /* 0x0300000028007fae */ /* 0x0007e2000c901d54 */
[----:B--2---:R-:W-:Y:S02]  /*2f20*/  IMAD.U32 R3, RZ, RZ, UR24 ;  /* 0x00000018ff037e24 */ /* 0x004fe4000f8e00ff */
[----:B------:R-:W-:Y:S03]  /*2f30*/  IMAD.U32 R2, RZ, RZ, UR25 ;  /* 0x00000019ff027e24 */ /* 0x000fe6000f8e00ff */
[----:B------:R-:W-:Y:S01]  /*2f40*/  @!P3 LEA R3, R3, 0x40, 0x6 ;  /* 0x000000400303b811 */ /* 0x000fe200078e30ff */
[----:B------:R-:W-:Y:S04]  /*2f50*/  @!P3 IMAD R2, R2, 0x40, R250 ;  /* 0x000000400202b824 */ /* 0x000fe800078e02fa */
[----:B------:R-:W-:Y:S04]  /*2f60*/  @!P3 IMAD.WIDE R38, R3, 0x4, R38 ;  /* 0x000000040326b825 */ /* 0x000fe800078e0226 */
[----:B------:R-:W-:Y:S05]  /*2f70*/  @!P3 IMAD.SHL.U32 R2, R2, 0x4, RZ ;  /* 0x000000040202b824 */ /* 0x000fea00078e00ff */
[----:B------:R3:W-:Y:S02]  /*2f80*/  @!P3 LDGSTS.E.BYPASS.LTC128B.128 [R2+0x20080], [R38.64] ;  /* 0x200800002602bfae */ /* 0x0007e4000b901d54 */
.L_x_1097:
[-C--:B-1234-:R-:W-:Y:S01]  /*2f90*/  HMMA.16816.F32.BF16 R36, R64, R56.reuse, RZ ;  /* 0x000000384024723c */ /* 0x09efe200000418ff */
[----:B------:R-:W0:Y:S01]  /*2fa0*/  LDGDEPBAR ;  /* 0x00000000000079af */ /* 0x000e220000000000 */
[----:B------:R-:W-:Y:S01]  /*2fb0*/  USHF.L.U32 UR4, UR5, 0xd, URZ ;  /* 0x0000000d05047899 */ /* 0x000fe2000800063f */
[----:B------:R-:W-:Y:S01]  /*2fc0*/  ISETP.GT.AND P1, PT, R248, RZ, PT ;  /* 0x000000fff800720c */ /* 0x000fe20003f24270 */
[----:B------:R-:W-:Y:S02]  /*2fd0*/  UIADD3 UR19, UR24, 0x2, URZ ;  /* 0x0000000218137890 */ /* 0x000fe4000fffe03f */
[----:B------:R-:W-:Y:S01]  /*2fe0*/  UIADD3 UR6, UR4, 0x10, URZ ;  /* 0x0000001004067890 */ /* 0x000fe2000fffe03f */
[----:B------:R-:W-:Y:S01]  /*2ff0*/  FSEL R247, R10, -INF , P1 ;  /* 0xff8000000af77808 */ /* 0x000fe20000800000 */
[C---:B------:R-:W-:Y:S01]  /*3000*/  HMMA.16816.F32.BF16 R40, R60.reuse, R56, RZ ;  /* 0x000000383c28723c */ /* 0x040fe200000418ff */
[----:B------:R-:W-:Y:S01]  /*3010*/  MOV R2, UR4 ;  /* 0x0000000400027c02 */ /* 0x000fe20008000f00 */
[----:B------:R-:W-:Y:S02]  /*3020*/  UISETP.GE.AND UP0, UPT, UR19, UR22, UPT ;  /* 0x000000161300728c */ /* 0x000fe4000bf06270 */
[----:B------:R-:W-:Y:S04]  /*3030*/  IADD3 R0, R220, UR4, RZ ;  /* 0x00000004dc007c10 */ /* 0x000fe8000fffe0ff */
[-C--:B------:R-:W-:Y:S01]  /*3040*/  HMMA.16816.F32.BF16 R44, R60, R58.reuse, RZ ;  /* 0x0000003a3c2c723c */ /* 0x080fe200000418ff */
[----:B------:R-:W-:Y:S07]  /*3050*/  SHF.L.U32 R0, R0, 0x1, RZ ;  /* 0x0000000100007819 */ /* 0x000fee00000006ff */
        /* <DEDUP_REMOVED lines=14> */
[----:B------:R-:W2:Y:S07]  /*3140*/  LDSM.16.M88.4 R208, [R218+0x19080] ;  /* 0x01908000dad0783b */ /* 0x000eae0000000200 */
[----:B------:R-:W-:Y:S01]  /*3150*/  HMMA.16816.F32.BF16 R64, R200, R214, R64 ;  /* 0x000000d6c840723c */ /* 0x000fe20000041840 */
[----:B------:R-:W3:Y:S07]  /*3160*/  LDSM.16.M88.4 R200, [R223+0xa080] ;  /* 0x00a08000dfc8783b */ /* 0x000eee0000000200 */
[-C--:B-1----:R-:W-:Y:S01]  /*3170*/  HMMA.16816.F32.BF16 R36, R196, R204.reuse, R36 ;  /* 0x000000ccc424723c */ /* 0x082fe20000041824 */
[----:B------:R-:W-:Y:S07]  /*3180*/  LDSM.16.M88.4 R212, [R222+0x8080] ;  /* 0x00808000ded4783b */ /* 0x000fee0000000200 */
[C---:B--2---:R-:W-:Y:S08]  /*3190*/  HMMA.16816.F32.BF16 R40, R208.reuse, R204, R40 ;  /* 0x000000ccd028723c */ /* 0x044ff00000041828 */
[-C--:B------:R-:W-:Y:S08]  /*31a0*/  HMMA.16816.F32.BF16 R44, R208, R206.reuse, R44 ;  /* 0x000000ced02c723c */ /* 0x080ff0000004182c */
[C---:B------:R-:W-:Y:S01]  /*31b0*/  HMMA.16816.F32.BF16 R48, R196.reuse, R206, R48 ;  /* 0x000000cec430723c */ /* 0x040fe20000041830 */
[----:B------:R-:W1:Y:S07]  /*31c0*/  LDSM.16.M88.4 R204, [R219+0x18080] ;  /* 0x01808000dbcc783b */ /* 0x000e6e0000000200 */
[-C--:B---3--:R-:W-:Y:S08]  /*31d0*/  HMMA.16816.F32.BF16 R52, R196, R200.reuse, R52 ;  /* 0x000000c8c434723c */ /* 0x088ff00000041834 */
        /* <DEDUP_REMOVED lines=14> */
[----:B------:R2:W3:Y:S07]  /*32c0*/  LDSM.16.M88.4 R208, [R0+0x1b080] ;  /* 0x01b0800000d0783b */ /* 0x0004ee0000000200 */
[----:B------:R-:W-:Y:S01]  /*32d0*/  HMMA.16816.F32.BF16 R64, R204, R198, R64 ;  /* 0x000000c6cc40723c */ /* 0x000fe20000041840 */
[----:B------:R-:W4:Y:S07]  /*32e0*/  LDSM.16.M88.4 R196, [R224+0xe080] ;  /* 0x00e08000e0c4783b */ /* 0x000f2e0000000200 */
[-C--:B-1----:R-:W-:Y:S01]  /*32f0*/  HMMA.16816.F32.BF16 R36, R200, R212.reuse, R36 ;  /* 0x000000d4c824723c */ /* 0x082fe20000041824 */
[----:B--2---:R-:W-:Y:S04]  /*3300*/  MOV R0, UR6 ;  /* 0x0000000600007c02 */ /* 0x004fe80008000f00 */
[----:B------:R-:W-:Y:S04]  /*3310*/  @P0 IADD3 R0, R2, -0x10, RZ ;  /* 0xfffffff002000810 */ /* 0x000fe80007ffe0ff */
[----:B------:R-:W-:Y:S04]  /*3320*/  IADD3 R0, R220, R0, RZ ;  /* 0x00000000dc007210 */ /* 0x000fe80007ffe0ff */
[----:B------:R-:W-:Y:S05]  /*3330*/  SHF.L.U32 R0, R0, 0x1, RZ ;  /* 0x0000000100007819 */ /* 0x000fea00000006ff */
[----:B------:R-:W-:Y:S01]  /*3340*/  LDSM.16.M88.4 R204, [R0+0x1a080] ;  /* 0x01a0800000cc783b */ /* 0x000fe20000000200 */
[C---:B---3--:R-:W-:Y:S08]  /*3350*/  HMMA.16816.F32.BF16 R40, R208.reuse, R212, R40 ;  /* 0x000000d4d028723c */ /* 0x048ff00000041828 */
[-C--:B------:R-:W-:Y:S08]  /*3360*/  HMMA.16816.F32.BF16 R44, R208, R214.reuse, R44 ;  /* 0x000000d6d02c723c */ /* 0x080ff0000004182c */
[C---:B------:R-:W-:Y:S01]  /*3370*/  HMMA.16816.F32.BF16 R48, R200.reuse, R214, R48 ;  /* 0x000000d6c830723c */ /* 0x040fe20000041830 */
[----:B------:R-:W1:Y:S07]  /*3380*/  LDSM.16.M88.4 R212, [R221+0xc080] ;  /* 0x00c08000ddd4783b */ /* 0x000e6e0000000200 */
[-C--:B----4-:R-:W-:Y:S08]  /*3390*/  HMMA.16816.F32.BF16 R52, R200, R196.reuse, R52 ;  /* 0x000000c4c834723c */ /* 0x090ff00000041834 */
[C---:B------:R-:W-:Y:S08]  /*33a0*/  HMMA.16816.F32.BF16 R56, R208.reuse, R196, R56 ;  /* 0x000000c4d038723c */ /* 0x040ff00000041838 */
[-C--:B------:R-:W-:Y:S01]  /*33b0*/  HMMA.16816.F32.BF16 R60, R208, R198.reuse, R60 ;  /* 0x000000c6d03c723c */ /* 0x080fe2000004183c */
[----:B------:R2:W3:Y:S07]  /*33c0*/  LDSM.16.M88.4 R208, [R0+0x1b080] ;  /* 0x01b0800000d0783b */ /* 0x0004ee0000000200 */
[----:B------:R-:W-:Y:S01]  /*33d0*/  HMMA.16816.F32.BF16 R64, R200, R198, R64 ;  /* 0x000000c6c840723c */ /* 0x000fe20000041840 */
[----:B------:R-:W4:Y:S06]  /*33e0*/  LDSM.16.M88.4 R196, [R221+0xe080] ;  /* 0x00e08000ddc4783b */ /* 0x000f2c0000000200 */
[----:B------:R-:W-:Y:S01]  /*33f0*/  FSEL R201, R6, -INF , P1 ;  /* 0xff80000006c97808 */ /* 0x000fe20000800000 */
[-C--:B-1----:R-:W-:Y:S05]  /*3400*/  HMMA.16816.F32.BF16 R36, R204, R212.reuse, R36 ;  /* 0x000000d4cc24723c */ /* 0x082fea0000041824 */
[----:B--2---:R-:W-:Y:S07]  /*3410*/  FSEL R0, R4, -INF , P1 ;  /* 0xff80000004007808 */ /* 0x004fee0000800000 */
[--C-:B------:R-:W-:Y:S04]  /*3420*/  FFMA.FTZ R0, R0, c[0x0][0x29c], -R233.reuse ;  /* 0x0000a70000007a23 */ /* 0x100fe800000108e9 */
[----:B------:R1:W-:Y:S01]  /*3430*/  MUFU.EX2 R243, R0 ;  /* 0x0000000000f37308 */ /* 0x0003e20000000800 */
[C---:B---3--:R-:W-:Y:S08]  /*3440*/  HMMA.16816.F32.BF16 R40, R208.reuse, R212, R40 ;  /* 0x000000d4d028723c */ /* 0x048ff00000041828 */
[-C--:B------:R-:W-:Y:S08]  /*3450*/  HMMA.16816.F32.BF16 R44, R208, R214.reuse, R44 ;  /* 0x000000d6d02c723c */ /* 0x080ff0000004182c */
[C---:B------:R-:W-:Y:S07]  /*3460*/  HMMA.16816.F32.BF16 R48, R204.reuse, R214, R48 ;  /* 0x000000d6cc30723c */ /* 0x040fee0000041830 */
[----:B------:R-:W-:Y:S01]  /*3470*/  FSEL R215, R8, -INF , P1 ;  /* 0xff80000008d77808 */ /* 0x000fe20000800000 */
[-C--:B----4-:R-:W-:Y:S03]  /*3480*/  HMMA.16816.F32.BF16 R52, R204, R196.reuse, R52 ;  /* 0x000000c4cc34723c */ /* 0x090fe60000041834 */
[----:B------:R-:W-:Y:S04]  /*3490*/  ISETP.GT.AND P1, PT, R248, 0x1, PT ;  /* 0x00000001f800780c */ /* 0x000fe80003f24270 */
[----:B-1----:R-:W-:Y:S01]  /*34a0*/  FSEL R0, R5, -INF , P1 ;  /* 0xff80000005007808 */ /* 0x002fe20000800000 */
[C---:B------:R-:W-:Y:S04]  /*34b0*/  HMMA.16816.F32.BF16 R56, R208.reuse, R196, R56 ;  /* 0x000000c4d038723c */ /* 0x040fe80000041838 */
[--C-:B------:R-:W-:Y:S01]  /*34c0*/  FFMA.FTZ R0, R0, c[0x0][0x29c], -R233.reuse ;  /* 0x0000a70000007a23 */ /* 0x100fe200000108e9 */
[----:B------:R-:W-:Y:S02]  /*34d0*/  FSEL R200, R7, -INF , P1 ;  /* 0xff80000007c87808 */ /* 0x000fe40000800000 */
[----:B------:R-:W-:Y:S01]  /*34e0*/  FSEL R214, R9, -INF , P1 ;  /* 0xff80000009d67808 */ /* 0x000fe20000800000 */
[-C--:B------:R-:W-:Y:S01]  /*34f0*/  HMMA.16816.F32.BF16 R60, R208, R198.reuse, R60 ;  /* 0x000000c6d03c723c */ /* 0x080fe2000004183c */
[----:B------:R1:W-:Y:S01]  /*3500*/  MUFU.EX2 R242, R0 ;  /* 0x0000000000f27308 */ /* 0x0003e20000000800 */
[----:B------:R-:W-:Y:S02]  /*3510*/  LDSM.16.M88.4 R4, [R218+0x1a080] ;  /* 0x01a08000da04783b */ /* 0x000fe40000000200 */
[----:B------:R-:W-:Y:S02]  /*3520*/  FSEL R246, R11, -INF , P1 ;  /* 0xff8000000bf67808 */ /* 0x000fe40000800000 */
[----:B------:R-:W-:Y:S02]  /*3530*/  ISETP.GT.AND P1, PT, R248, 0x20, PT ;  /* 0x00000020f800780c */ /* 0x000fe40003f24270 */
[----:B------:R-:W-:Y:S02]  /*3540*/  HMMA.16816.F32.BF16 R64, R204, R198, R64 ;  /* 0x000000c6cc40723c */ /* 0x000fe40000041840 */
[----:B------:R-:W2:Y:S02]  /*3550*/  LDSM.16.M88.4 R8, [R223+0xc080] ;  /* 0x00c08000df08783b */ /* 0x000ea40000000200 */
[----:B------:R-:W-:Y:S02]  /*3560*/  FSEL R197, R18, -INF , P1 ;  /* 0xff80000012c57808 */ /* 0x000fe40000800000 */
[----:B------:R-:W-:Y:S02]  /*3570*/  FSEL R213, R12, -INF , P1 ;  /* 0xff8000000cd57808 */ /* 0x000fe40000800000 */
[----:B------:R-:W-:Y:S04]  /*3580*/  FSEL R245, R14, -INF , P1 ;  /* 0xff8000000ef57808 */ /* 0x000fe80000800000 */
[----:B-1----:R-:W-:Y:S02]  /*3590*/  FSEL R0, R16, -INF , P1 ;  /* 0xff80000010007808 */ /* 0x002fe40000800000 */
[----:B------:R-:W-:Y:S03]  /*35a0*/  ISETP.GT.AND P1, PT, R248, 0x21, PT ;  /* 0x00000021f800780c */ /* 0x000fe60003f24270 */
[--C-:B------:R-:W-:Y:S01]  /*35b0*/  FFMA.FTZ R0, R0, c[0x0][0x29c], -R233.reuse ;  /* 0x0000a70000007a23 */ /* 0x100fe200000108e9 */
[----:B------:R-:W-:Y:S02]  /*35c0*/  FSEL R212, R13, -INF , P1 ;  /* 0xff8000000dd47808 */ /* 0x000fe40000800000 */
[----:B------:R-:W-:Y:S01]  /*35d0*/  FSEL R244, R15, -INF , P1 ;  /* 0xff8000000ff47808 */ /* 0x000fe20000800000 */
[----:B------:R1:W-:Y:S01]  /*35e0*/  MUFU.EX2 R241, R0 ;  /* 0x0000000000f17308 */ /* 0x0003e20000000800 */
[----:B------:R-:W3:Y:S01]  /*35f0*/  LDSM.16.M88.4 R12, [R218+0x1b080] ;  /* 0x01b08000da0c783b */ /* 0x000ee20000000200 */
[----:B------:R-:W-:Y:S01]  /*3600*/  FSEL R3, R19, -INF , P1 ;  /* 0xff80000013037808 */ /* 0x000fe20000800000 */
[-C--:B--2---:R-:W-:Y:S05]  /*3610*/  HMMA.16816.F32.BF16 R36, R4, R8.reuse, R36 ;  /* 0x000000080424723c */ /* 0x084fea0000041824 */
[----:B-1----:R-:W-:Y:S02]  /*3620*/  FSEL R0, R17, -INF , P1 ;  /* 0xff80000011007808 */ /* 0x002fe40000800000 */
[----:B------:R-:W-:Y:S01]  /*3630*/  ISETP.GT.AND P1, PT, R248, 0x40, PT ;  /* 0x00000040f800780c */ /* 0x000fe20003f24270 */
[----:B------:R-:W1:Y:S04]  /*3640*/  LDSM.16.M88.4 R16, [R223+0xe080] ;  /* 0x00e08000df10783b */ /* 0x000e680000000200 */
[--C-:B------:R-:W-:Y:S01]  /*3650*/  FFMA.FTZ R0, R0, c[0x0][0x29c], -R233.reuse ;  /* 0x0000a70000007a23 */ /* 0x100fe200000108e9 */
[----:B------:R-:W-:Y:S02]  /*3660*/  FSEL R2, R22, -INF , P1 ;  /* 0xff80000016027808 */ /* 0x000fe40000800000 */
[----:B------:R-:W-:Y:S01]  /*3670*/  FSEL R209, R24, -INF , P1 ;  /* 0xff80000018d17808 */ /* 0x000fe20000800000 */
[----:B------:R2:W4:Y:S01]  /*3680*/  MUFU.EX2 R211, R0 ;  /* 0x0000000000d37308 */ /* 0x0005220000000800 */
[----:B------:R-:W-:Y:S02]  /*3690*/  FSEL R240, R26, -INF , P1 ;  /* 0xff8000001af07808 */ /* 0x000fe40000800000 */
[----:B------:R-:W-:Y:S02]  /*36a0*/  FSEL R20, R20, -INF , P1 ;  /* 0xff80000014147808 */ /* 0x000fe40000800000 */
[----:B------:R-:W-:Y:S01]  /*36b0*/  ISETP.GT.AND P1, PT, R248, 0x41, PT ;  /* 0x00000041f800780c */ /* 0x000fe20003f24270 */
[C---:B---3--:R-:W-:Y:S04]  /*36c0*/  HMMA.16816.F32.BF16 R40, R12.reuse, R8, R40 ;  /* 0x000000080c28723c */ /* 0x048fe80000041828 */
[----:B------:R-:W-:Y:S01]  /*36d0*/  FSEL R196, R23, -INF , P1 ;  /* 0xff80000017c47808 */ /* 0x000fe20000800000 */
[--C-:B------:R-:W-:Y:S01]  /*36e0*/  FFMA.FTZ R20, R20, c[0x0][0x29c], -R233.reuse ;  /* 0x0000a70014147a23 */ /* 0x100fe200000108e9 */
[----:B------:R-:W-:Y:S02]  /*36f0*/  FSEL R208, R25, -INF , P1 ;  /* 0xff80000019d07808 */ /* 0x000fe40000800000 */
[-C--:B------:R-:W-:Y:S01]  /*3700*/  HMMA.16816.F32.BF16 R44, R12, R10.reuse, R44 ;  /* 0x0000000a0c2c723c */ /* 0x080fe2000004182c */
[----:B------:R-:W-:Y:S03]  /*3710*/  MUFU.EX2 R210, R20 ;  /* 0x0000001400d27308 */ /* 0x000fe60000000800 */
[----:B------:R-:W-:Y:S02]  /*3720*/  FSEL R218, R27, -INF , P1 ;  /* 0xff8000001bda7808 */ /* 0x000fe40000800000 */
[----:B------:R-:W-:Y:S01]  /*3730*/  FSEL R21, R21, -INF , P1 ;  /* 0xff80000015157808 */ /* 0x000fe20000800000 */
[----:B------:R-:W-:Y:S01]  /*3740*/  LDSM.16.M88.4 R24, [R219+0x1b080] ;  /* 0x01b08000db18783b */ /* 0x000fe20000000200 */
[C---:B------:R-:W-:Y:S04]  /*3750*/  HMMA.16816.F32.BF16 R48, R4.reuse, R10, R48 ;  /* 0x0000000a0430723c */ /* 0x040fe80000041830 */
[----:B------:R-:W-:Y:S01]  /*3760*/  ISETP.GT.AND P1, PT, R248, 0x60, PT ;  /* 0x00000060f800780c */ /* 0x000fe20003f24270 */
[--C-:B------:R-:W-:Y:S02]  /*3770*/  FFMA.FTZ R21, R21, c[0x0][0x29c], -R233.reuse ;  /* 0x0000a70015157a23 */ /* 0x100fe400000108e9 */
[----:B------:R-:W-:Y:S01]  /*3780*/  LDSM.16.M88.4 R8, [R219+0x1a080] ;  /* 0x01a08000db08783b */ /* 0x000fe20000000200 */
[----:B--2---:R-:W-:Y:S01]  /*3790*/  FSEL R0, R32, -INF , P1 ;  /* 0xff80000020007808 */ /* 0x004fe20000800000 */
[----:B------:R2:W-:Y:S01]  /*37a0*/  MUFU.EX2 R205, R21 ;  /* 0x0000001500cd7308 */ /* 0x0005e20000000800 */
[-C--:B-1----:R-:W-:Y:S03]  /*37b0*/  HMMA.16816.F32.BF16 R52, R4, R16.reuse, R52 ;  /* 0x000000100434723c */ /* 0x082fe60000041834 */
[--C-:B------:R-:W-:Y:S01]  /*37c0*/  FFMA.FTZ R0, R0, c[0x0][0x29c], -R233.reuse ;  /* 0x0000a70000007a23 */ /* 0x100fe200000108e9 */
[----:B------:R-:W-:Y:S02]  /*37d0*/  FSEL R34, R34, -INF , P1 ;  /* 0xff80000022227808 */ /* 0x000fe40000800000 */
[----:B------:R-:W-:Y:S02]  /*37e0*/  FSEL R28, R28, -INF , P1 ;  /* 0xff8000001c1c7808 */ /* 0x000fe40000800000 */
[C---:B------:R-:W-:Y:S01]  /*37f0*/  HMMA.16816.F32.BF16 R56, R12.reuse, R16, R56 ;  /* 0x000000100c38723c */ /* 0x040fe20000041838 */
[----:B------:R1:W-:Y:S03]  /*3800*/  MUFU.EX2 R206, R0 ;  /* 0x0000000000ce7308 */ /* 0x0003e60000000800 */
[----:B------:R-:W-:Y:S01]  /*3810*/  FSEL R32, R30, -INF , P1 ;  /* 0xff8000001e207808 */ /* 0x000fe20000800000 */
[--C-:B------:R-:W-:Y:S01]  /*3820*/  FFMA.FTZ R30, R244, c[0x0][0x29c], -R236.reuse ;  /* 0x0000a700f41e7a23 */ /* 0x100fe200000108ec */
[----:B------:R-:W-:Y:S02]  /*3830*/  ISETP.GT.AND P1, PT, R248, 0x61, PT ;  /* 0x00000061f800780c */ /* 0x000fe40003f24270 */
[-C--:B------:R-:W-:Y:S01]  /*3840*/  HMMA.16816.F32.BF16 R60, R12, R18.reuse, R60 ;  /* 0x000000120c3c723c */ /* 0x080fe2000004183c */
[----:B------:R-:W-:Y:S02]  /*3850*/  LDSM.16.M88.4 R12, [R222+0xe080] ;  /* 0x00e08000de0c783b */ /* 0x000fe40000000200 */
[----:B------:R-:W-:Y:S01]  /*3860*/  MUFU.EX2 R30, R30 ;  /* 0x0000001e001e7308 */ /* 0x000fe20000000800 */
[----:B------:R-:W-:Y:S02]  /*3870*/  FSEL R35, R35, -INF , P1 ;  /* 0xff80000023237808 */ /* 0x000fe40000800000 */
[----:B------:R-:W-:Y:S02]  /*3880*/  FSEL R33, R33, -INF , P1 ;  /* 0xff80000021217808 */ /* 0x000fe40000800000 */
[----:B------:R-:W-:Y:S01]  /*3890*/  HMMA.16816.F32.BF16 R64, R4, R18, R64 ;  /* 0x000000120440723c */ /* 0x000fe20000041840 */
[----:B--2---:R-:W2:Y:S03]  /*38a0*/  LDSM.16.M88.4 R20, [R222+0xc080] ;  /* 0x00c08000de14783b */ /* 0x004ea60000000200 */
[----:B------:R-:W-:Y:S01]  /*38b0*/  FFMA.FTZ R233, R33, c[0x0][0x29c], -R233 ;  /* 0x0000a70021e97a23 */ /* 0x000fe200000108e9 */
[----:B------:R-:W-:Y:S02]  /*38c0*/  FSEL R31, R31, -INF , P1 ;  /* 0xff8000001f1f7808 */ /* 0x000fe40000800000 */
[----:B------:R-:W-:Y:S01]  /*38d0*/  FFMA.FTZ R4, R246, c[0x0][0x29c], -R236 ;  /* 0x0000a700f6047a23 */ /* 0x000fe200000108ec */
[----:B------:R-:W-:Y:S01]  /*38e0*/  FSEL R29, R29, -INF , P1 ;  /* 0xff8000001d1d7808 */ /* 0x000fe20000800000 */
[----:B-1----:R-:W-:Y:S01]  /*38f0*/  FFMA.FTZ R0, R201, c[0x0][0x29c], -R234 ;  /* 0x0000a700c9007a23 */ /* 0x002fe200000108ea */
[----:B------:R-:W1:Y:S01]  /*3900*/  MUFU.EX2 R233, R233 ;  /* 0x000000e900e97308 */ /* 0x000e620000000800 */
[----:B------:R-:W-:Y:S01]  /*3910*/  PLOP3.LUT P1, PT, PT, PT, UP0, 0x80, 0x0 ;  /* 0x000000000000781c */ /* 0x000fe20003f2f008 */
[----:B------:R-:W-:Y:S08]  /*3920*/  FFMA.FTZ R5, R245, c[0x0][0x29c], -R236 ;  /* 0x0000a700f5057a23 */ /* 0x000ff000000108ec */
[----:B------:R3:W-:Y:S01]  /*3930*/  MUFU.EX2 R204, R0 ;  /* 0x0000000000cc7308 */ /* 0x0007e20000000800 */
[-C--:B--2---:R-:W-:Y:S05]  /*3940*/  HMMA.16816.F32.BF16 R36, R8, R20.reuse, R36 ;  /* 0x000000140824723c */ /* 0x084fea0000041824 */
[--C-:B---3--:R-:W-:Y:S03]  /*3950*/  FFMA.FTZ R0, R200, c[0x0][0x29c], -R234.reuse ;  /* 0x0000a700c8007a23 */ /* 0x108fe600000108ea */
[C---:B------:R-:W-:Y:S01]  /*3960*/  HMMA.16816.F32.BF16 R40, R24.reuse, R20, R40 ;  /* 0x000000141828723c */ /* 0x040fe20000041828 */
[----:B------:R2:W-:Y:S06]  /*3970*/  MUFU.EX2 R203, R0 ;  /* 0x0000000000cb7308 */ /* 0x0005ec0000000800 */
[----:B----4-:R-:W-:Y:S01]  /*3980*/  F2FP.BF16.PACK_AB R21, R211, R241 ;  /* 0x000000f1d315723e */ /* 0x010fe200000010ff */
[-C--:B------:R-:W-:Y:S04]  /*3990*/  HMMA.16816.F32.BF16 R44, R24, R22.reuse, R44 ;  /* 0x00000016182c723c */ /* 0x080fe8000004182c */
[----:B-1----:R-:W-:Y:S04]  /*39a0*/  F2FP.BF16.PACK_AB R20, R233, R206 ;  /* 0x000000cee914723e */ /* 0x002fe800000010ff */
[C---:B------:R-:W-:Y:S07]  /*39b0*/  HMMA.16816.F32.BF16 R48, R8.reuse, R22, R48 ;  /* 0x000000160830723c */ /* 0x040fee0000041830 */
[----:B------:R-:W-:Y:S01]  /*39c0*/  F2FP.BF16.PACK_AB R23, R242, R243 ;  /* 0x000000f3f217723e */ /* 0x000fe200000010ff */
[-C--:B------:R-:W-:Y:S04]  /*39d0*/  HMMA.16816.F32.BF16 R52, R8, R12.reuse, R52 ;  /* 0x0000000c0834723c */ /* 0x080fe80000041834 */
[----:B--2---:R-:W-:Y:S01]  /*39e0*/  FFMA.FTZ R0, R197, c[0x0][0x29c], -R234 ;  /* 0x0000a700c5007a23 */ /* 0x004fe200000108ea */
[----:B------:R-:W-:Y:S03]  /*39f0*/  F2FP.BF16.PACK_AB R22, R205, R210 ;  /* 0x000000d2cd16723e */ /* 0x000fe600000010ff */
[C---:B------:R-:W-:Y:S01]  /*3a00*/  HMMA.16816.F32.BF16 R56, R24.reuse, R12, R56 ;  /* 0x0000000c1838723c */ /* 0x040fe20000041838 */
[----:B------:R1:W-:Y:S07]  /*3a10*/  MUFU.EX2 R202, R0 ;  /* 0x0000000000ca7308 */ /* 0x0003ee0000000800 */
[-C--:B------:R-:W-:Y:S07]  /*3a20*/  HMMA.16816.F32.BF16 R60, R24, R14.reuse, R60 ;  /* 0x0000000e183c723c */ /* 0x080fee000004183c */
[----:B------:R-:W-:Y:S01]  /*3a30*/  FFMA.FTZ R27, R32, c[0x0][0x29c], -R236 ;  /* 0x0000a700201b7a23 */ /* 0x000fe200000108ec */
[----:B------:R-:W-:Y:S01]  /*3a40*/  HMMA.16816.F32.BF16 R64, R8, R14, R64 ;  /* 0x0000000e0840723c */ /* 0x000fe20000041840 */
[----:B------:R-:W-:Y:S03]  /*3a50*/  MUFU.EX2 R32, R4 ;  /* 0x0000000400207308 */ /* 0x000fe60000000800 */
[--C-:B-1----:R-:W-:Y:S02]  /*3a60*/  FFMA.FTZ R0, R3, c[0x0][0x29c], -R234.reuse ;  /* 0x0000a70003007a23 */ /* 0x102fe400000108ea */
[----:B------:R-:W1:Y:S05]  /*3a70*/  LDS R3, [R237+0x20280] ;  /* 0x02028000ed037984 */ /* 0x000e6a0000000800 */
[----:B------:R-:W-:Y:S10]  /*3a80*/  MUFU.EX2 R27, R27 ;  /* 0x0000001b001b7308 */ /* 0x000ff40000000800 */
[----:B------:R2:W3:Y:S02]  /*3a90*/  MUFU.EX2 R201, R0 ;  /* 0x0000000000c97308 */ /* 0x0004e40000000800 */
[----:B--2---:R-:W-:Y:S01]  /*3aa0*/  FFMA.FTZ R0, R2, c[0x0][0x29c], -R234 ;  /* 0x0000a70002007a23 */ /* 0x004fe200000108ea */
[----:B---3--:R-:W-:Y:S01]  /*3ab0*/  F2FP.BF16.PACK_AB R16, R201, R202 ;  /* 0x000000cac910723e */ /* 0x008fe200000010ff */
[----:B------:R-:W-:Y:S06]  /*3ac0*/  FFMA.FTZ R2, R247, c[0x0][0x29c], -R236 ;  /* 0x0000a700f7027a23 */ /* 0x000fec00000108ec */
[----:B------:R2:W-:Y:S01]  /*3ad0*/  MUFU.EX2 R200, R0 ;  /* 0x0000000000c87308 */ /* 0x0005e20000000800 */
[--C-:B-1----:R-:W-:Y:S02]  /*3ae0*/  FADD.FTZ R37, R37, -R3.reuse ;  /* 0x8000000325257221 */ /* 0x102fe40000010000 */
[--C-:B------:R-:W-:Y:S02]  /*3af0*/  FADD.FTZ R49, R49, -R3.reuse ;  /* 0x8000000331317221 */ /* 0x100fe40000010000 */
[--C-:B------:R-:W-:Y:S02]  /*3b00*/  FADD.FTZ R53, R53, -R3.reuse ;  /* 0x8000000335357221 */ /* 0x100fe40000010000 */
[--C-:B------:R-:W-:Y:S02]  /*3b10*/  FADD.FTZ R65, R65, -R3.reuse ;  /* 0x8000000341417221 */ /* 0x100fe40000010000 */
[--C-:B------:R-:W-:Y:S01]  /*3b20*/  FADD.FTZ R36, R36, -R3.reuse ;  /* 0x8000000324247221 */ /* 0x100fe20000010000 */
[----:B------:R1:W-:Y:S01]  /*3b30*/  MUFU.EX2 R33, R2 ;  /* 0x0000000200217308 */ /* 0x0003e20000000800 */
[--C-:B------:R-:W-:Y:S02]  /*3b40*/  FADD.FTZ R48, R48, -R3.reuse ;  /* 0x8000000330307221 */ /* 0x100fe40000010000 */
[--C-:B------:R-:W-:Y:S02]  /*3b50*/  FADD.FTZ R52, R52, -R3.reuse ;  /* 0x8000000334347221 */ /* 0x100fe40000010000 */
[----:B------:R-:W-:Y:S01]  /*3b60*/  FADD.FTZ R64, R64, -R3 ;  /* 0x8000000340407221 */ /* 0x000fe20000010000 */
[----:B------:R-:W-:Y:S01]  /*3b70*/  F2FP.BF16.PACK_AB R3, R203, R204 ;  /* 0x000000cccb03723e */ /* 0x000fe200000010ff */
[----:B------:R-:W-:Y:S02]  /*3b80*/  FMUL.FTZ R36, R243, R36 ;  /* 0x00000024f3247220 */ /* 0x000fe40000410000 */
[----:B------:R-:W-:Y:S02]  /*3b90*/  FMUL.FTZ R24, R242, R37 ;  /* 0x00000025f2187220 */ /* 0x000fe40000410000 */
[----:B------:R-:W-:Y:S02]  /*3ba0*/  FMUL.FTZ R48, R241, R48 ;  /* 0x00000030f1307220 */ /* 0x000fe40000410000 */
[----:B------:R-:W-:Y:S01]  /*3bb0*/  FMUL.FTZ R25, R211, R49 ;  /* 0x00000031d3197220 */ /* 0x000fe20000410000 */
[----:B------:R-:W-:Y:S01]  /*3bc0*/  F2FP.BF16.PACK_AB R24, R24, R36 ;  /* 0x000000241818723e */ /* 0x000fe200000010ff */
[--C-:B--2---:R-:W-:Y:S02]  /*3bd0*/  FFMA.FTZ R0, R196, c[0x0][0x29c], -R234.reuse ;  /* 0x0000a700c4007a23 */ /* 0x104fe400000108ea */
[----:B------:R-:W-:Y:S01]  /*3be0*/  FMUL.FTZ R52, R210, R52 ;  /* 0x00000034d2347220 */ /* 0x000fe20000410000 */
[----:B------:R-:W-:Y:S01]  /*3bf0*/  F2FP.BF16.PACK_AB R25, R25, R48 ;  /* 0x000000301919723e */ /* 0x000fe200000010ff */
[----:B------:R2:W3:Y:S01]  /*3c00*/  MUFU.EX2 R17, R0 ;  /* 0x0000000000117308 */ /* 0x0004e20000000800 */
[----:B------:R-:W-:Y:S02]  /*3c10*/  FMUL.FTZ R26, R205, R53 ;  /* 0x00000035cd1a7220 */ /* 0x000fe40000410000 */
[----:B------:R-:W-:Y:S01]  /*3c20*/  FMUL.FTZ R64, R206, R64 ;  /* 0x00000040ce407220 */ /* 0x000fe20000410000 */
[----:B-1----:R-:W1:Y:S01]  /*3c30*/  LDS R2, [R237+0x20300] ;  /* 0x02030000ed027984 */ /* 0x002e620000000800 */
[----:B------:R-:W-:Y:S01]  /*3c40*/  FMUL.FTZ R19, R233, R65 ;  /* 0x00000041e9137220 */ /* 0x000fe20000410000 */
[----:B------:R-:W-:Y:S04]  /*3c50*/  F2FP.BF16.PACK_AB R26, R26, R52 ;  /* 0x000000341a1a723e */ /* 0x000fe800000010ff */
[----:B------:R-:W-:Y:S01]  /*3c60*/  F2FP.BF16.PACK_AB R19, R19, R64 ;  /* 0x000000401313723e */ /* 0x000fe200000010ff */
[--C-:B--2---:R-:W-:Y:S01]  /*3c70*/  FFMA.FTZ R0, R34, c[0x0][0x29c], -R234.reuse ;  /* 0x0000a70022007a23 */ /* 0x104fe200000108ea */
[----:B---3--:R-:W-:Y:S01]  /*3c80*/  F2FP.BF16.PACK_AB R14, R17, R200 ;  /* 0x000000c8110e723e */ /* 0x008fe200000010ff */
[----:B------:R-:W-:Y:S02]  /*3c90*/  FFMA.FTZ R234, R35, c[0x0][0x29c], -R234 ;  /* 0x0000a70023ea7a23 */ /* 0x000fe400000108ea */
[----:B------:R2:W-:Y:S10]  /*3ca0*/  MUFU.EX2 R199, R0 ;  /* 0x0000000000c77308 */ /* 0x0005f40000000800 */
[----:B------:R-:W3:Y:S01]  /*3cb0*/  MUFU.EX2 R234, R234 ;  /* 0x000000ea00ea7308 */ /* 0x000ee20000000800 */
[--C-:B-1----:R-:W-:Y:S02]  /*3cc0*/  FADD.FTZ R41, R41, -R2.reuse ;  /* 0x8000000229297221 */ /* 0x102fe40000010000 */
[--C-:B------:R-:W-:Y:S02]  /*3cd0*/  FADD.FTZ R45, R45, -R2.reuse ;  /* 0x800000022d2d7221 */ /* 0x100fe40000010000 */
[--C-:B------:R-:W-:Y:S02]  /*3ce0*/  FADD.FTZ R57, R57, -R2.reuse ;  /* 0x8000000239397221 */ /* 0x100fe40000010000 */
[--C-:B------:R-:W-:Y:S02]  /*3cf0*/  FADD.FTZ R61, R61, -R2.reuse ;  /* 0x800000023d3d7221 */ /* 0x100fe40000010000 */
[--C-:B--2---:R-:W-:Y:S02]  /*3d00*/  FFMA.FTZ R0, R215, c[0x0][0x29c], -R235.reuse ;  /* 0x0000a700d7007a23 */ /* 0x104fe400000108eb */
[--C-:B------:R-:W-:Y:S02]  /*3d10*/  FADD.FTZ R40, R40, -R2.reuse ;  /* 0x8000000228287221 */ /* 0x100fe40000010000 */
[----:B------:R1:W2:Y:S01]  /*3d20*/  MUFU.EX2 R198, R0 ;  /* 0x0000000000c67308 */ /* 0x0002a20000000800 */
[--C-:B------:R-:W-:Y:S02]  /*3d30*/  FADD.FTZ R44, R44, -R2.reuse ;  /* 0x800000022c2c7221 */ /* 0x100fe40000010000 */
[--C-:B------:R-:W-:Y:S02]  /*3d40*/  FADD.FTZ R56, R56, -R2.reuse ;  /* 0x8000000238387221 */ /* 0x100fe40000010000 */
[----:B------:R-:W-:Y:S01]  /*3d50*/  FADD.FTZ R60, R60, -R2 ;  /* 0x800000023c3c7221 */ /* 0x000fe20000010000 */
[----:B---3--:R-:W-:Y:S01]  /*3d60*/  F2FP.BF16.PACK_AB R12, R234, R199 ;  /* 0x000000c7ea0c723e */ /* 0x008fe200000010ff */
[--C-:B-1----:R-:W-:Y:S02]  /*3d70*/  FFMA.FTZ R0, R214, c[0x0][0x29c], -R235.reuse ;  /* 0x0000a700d6007a23 */ /* 0x102fe400000108eb */
[----:B--2---:R-:W-:Y:S02]  /*3d80*/  FMUL.FTZ R40, R198, R40 ;  /* 0x00000028c6287220 */ /* 0x004fe40000410000 */
[----:B------:R1:W2:Y:S02]  /*3d90*/  MUFU.EX2 R6, R0 ;  /* 0x0000000000067308 */ /* 0x0002a40000000800 */
[--C-:B-1----:R-:W-:Y:S01]  /*3da0*/  FFMA.FTZ R0, R213, c[0x0][0x29c], -R235.reuse ;  /* 0x0000a700d5007a23 */ /* 0x102fe200000108eb */
[C---:B--2---:R-:W-:Y:S01]  /*3db0*/  F2FP.BF16.PACK_AB R9, R6.reuse, R198 ;  /* 0x000000c60609723e */ /* 0x044fe200000010ff */
[----:B------:R-:W-:Y:S06]  /*3dc0*/  FMUL.FTZ R6, R6, R41 ;  /* 0x0000002906067220 */ /* 0x000fec0000410000 */
[----:B------:R1:W2:Y:S01]  /*3dd0*/  MUFU.EX2 R7, R0 ;  /* 0x0000000000077308 */ /* 0x0002a20000000800 */
[----:B------:R-:W-:Y:S01]  /*3de0*/  F2FP.BF16.PACK_AB R6, R6, R40 ;  /* 0x000000280606723e */ /* 0x000fe200000010ff */
[--C-:B-1----:R-:W-:Y:S02]  /*3df0*/  FFMA.FTZ R0, R212, c[0x0][0x29c], -R235.reuse ;  /* 0x0000a700d4007a23 */ /* 0x102fe400000108eb */
[----:B--2---:R-:W-:Y:S06]  /*3e00*/  FMUL.FTZ R44, R7, R44 ;  /* 0x0000002c072c7220 */ /* 0x004fec0000410000 */
[----:B------:R1:W2:Y:S02]  /*3e10*/  MUFU.EX2 R197, R0 ;  /* 0x0000000000c57308 */ /* 0x0002a40000000800 */
[--C-:B-1----:R-:W-:Y:S01]  /*3e20*/  FFMA.FTZ R0, R209, c[0x0][0x29c], -R235.reuse ;  /* 0x0000a700d1007a23 */ /* 0x102fe200000108eb */
[C---:B--2---:R-:W-:Y:S01]  /*3e30*/  F2FP.BF16.PACK_AB R7, R197.reuse, R7 ;  /* 0x00000007c507723e */ /* 0x044fe200000010ff */
[----:B------:R-:W-:Y:S01]  /*3e40*/  FMUL.FTZ R8, R197, R45 ;  /* 0x0000002dc5087220 */ /* 0x000fe20000410000 */
[----:B------:R-:W-:Y:S05]  /*3e50*/  SEL R209, R232, 0xffffffe0, !P0 ;  /* 0xffffffe0e8d17807 */ /* 0x000fea0004000000 */
[----:B------:R1:W2:Y:S01]  /*3e60*/  MUFU.EX2 R196, R0 ;  /* 0x0000000000c47308 */ /* 0x0002a20000000800 */
[----:B------:R-:W-:Y:S01]  /*3e70*/  F2FP.BF16.PACK_AB R8, R8, R44 ;  /* 0x0000002c0808723e */ /* 0x000fe200000010ff */
[--C-:B-1----:R-:W-:Y:S02]  /*3e80*/  FFMA.FTZ R0, R208, c[0x0][0x29c], -R235.reuse ;  /* 0x0000a700d0007a23 */ /* 0x102fe400000108eb */
[----:B--2---:R-:W-:Y:S06]  /*3e90*/  FMUL.FTZ R56, R196, R56 ;  /* 0x00000038c4387220 */ /* 0x004fec0000410000 */
[----:B------:R1:W2:Y:S02]  /*3ea0*/  MUFU.EX2 R35, R0 ;  /* 0x0000000000237308 */ /* 0x0002a40000000800 */
[--C-:B-1----:R-:W-:Y:S01]  /*3eb0*/  FFMA.FTZ R0, R28, c[0x0][0x29c], -R235.reuse ;  /* 0x0000a7001c007a23 */ /* 0x102fe200000108eb */
[----:B--2---:R-:W-:Y:S01]  /*3ec0*/  F2FP.BF16.PACK_AB R4, R35, R196 ;  /* 0x000000c42304723e */ /* 0x004fe200000010ff */
[--C-:B------:R-:W-:Y:S06]  /*3ed0*/  FFMA.FTZ R28, R218, c[0x0][0x29c], -R236.reuse ;  /* 0x0000a700da1c7a23 */ /* 0x100fec00000108ec */
[----:B------:R1:W2:Y:S01]  /*3ee0*/  MUFU.EX2 R34, R0 ;  /* 0x0000000000227308 */ /* 0x0002a20000000800 */
[----:B------:R-:W-:Y:S02]  /*3ef0*/  FFMA.FTZ R235, R29, c[0x0][0x29c], -R235 ;  /* 0x0000a7001deb7a23 */ /* 0x000fe400000108eb */
[--C-:B------:R-:W-:Y:S02]  /*3f00*/  FFMA.FTZ R29, R240, c[0x0][0x29c], -R236.reuse ;  /* 0x0000a700f01d7a23 */ /* 0x100fe400000108ec */
[----:B------:R-:W-:Y:S02]  /*3f10*/  FFMA.FTZ R236, R31, c[0x0][0x29c], -R236 ;  /* 0x0000a7001fec7a23 */ /* 0x000fe400000108ec */
[----:B------:R-:W-:Y:S03]  /*3f20*/  FMUL.FTZ R10, R35, R57 ;  /* 0x00000039230a7220 */ /* 0x000fe60000410000 */
[----:B------:R-:W3:Y:S02]  /*3f30*/  MUFU.EX2 R31, R5 ;  /* 0x00000005001f7308 */ /* 0x000ee40000000800 */
[----:B------:R-:W-:Y:S08]  /*3f40*/  F2FP.BF16.PACK_AB R10, R10, R56 ;  /* 0x000000380a0a723e */ /* 0x000ff000000010ff */
[----:B------:R-:W-:Y:S01]  /*3f50*/  MUFU.EX2 R29, R29 ;  /* 0x0000001d001d7308 */ /* 0x000fe20000000800 */
[----:B-1----:R-:W1:Y:S01]  /*3f60*/  LDS R0, [R237+0x202a0] ;  /* 0x0202a000ed007984 */ /* 0x002e620000000800 */
[----:B--2---:R-:W-:Y:S08]  /*3f70*/  FMUL.FTZ R60, R34, R60 ;  /* 0x0000003c223c7220 */ /* 0x004ff00000410000 */
[----:B------:R-:W-:Y:S01]  /*3f80*/  MUFU.EX2 R28, R28 ;  /* 0x0000001c001c7308 */ /* 0x000fe20000000800 */
[----:B---3--:R-:W-:Y:S09]  /*3f90*/  F2FP.BF16.PACK_AB R2, R30, R31 ;  /* 0x0000001f1e02723e */ /* 0x008ff200000010ff */
[----:B------:R-:W2:Y:S10]  /*3fa0*/  MUFU.EX2 R235, R235 ;  /* 0x000000eb00eb7308 */ /* 0x000eb40000000800 */
[----:B------:R-:W3:Y:S01]  /*3fb0*/  MUFU.EX2 R236, R236 ;  /* 0x000000ec00ec7308 */ /* 0x000ee20000000800 */
[--C-:B-1----:R-:W-:Y:S01]  /*3fc0*/  FADD.FTZ R38, R38, -R0.reuse ;  /* 0x8000000026267221 */ /* 0x102fe20000010000 */
[----:B--2---:R-:W-:Y:S01]  /*3fd0*/  F2FP.BF16.PACK_AB R5, R235, R34 ;  /* 0x00000022eb05723e */ /* 0x004fe200000010ff */
[--C-:B------:R-:W-:Y:S02]  /*3fe0*/  FADD.FTZ R39, R39, -R0.reuse ;  /* 0x8000000027277221 */ /* 0x100fe40000010000 */
[--C-:B------:R-:W-:Y:S02]  /*3ff0*/  FADD.FTZ R50, R50, -R0.reuse ;  /* 0x8000000032327221 */ /* 0x100fe40000010000 */
[--C-:B------:R-:W-:Y:S02]  /*4000*/  FADD.FTZ R51, R51, -R0.reuse ;  /* 0x8000000033337221 */ /* 0x100fe40000010000 */
[--C-:B------:R-:W-:Y:S02]  /*4010*/  FADD.FTZ R54, R54, -R0.reuse ;  /* 0x8000000036367221 */ /* 0x100fe40000010000 */
[--C-:B------:R-:W-:Y:S02]  /*4020*/  FADD.FTZ R55, R55, -R0.reuse ;  /* 0x8000000037377221 */ /* 0x100fe40000010000 */
[--C-:B------:R-:W-:Y:S02]  /*4030*/  FADD.FTZ R66, R66, -R0.reuse ;  /* 0x8000000042427221 */ /* 0x100fe40000010000 */
[----:B------:R-:W-:Y:S02]  /*4040*/  FADD.FTZ R67, R67, -R0 ;  /* 0x8000000043437221 */ /* 0x000fe40000010000 */
[----:B------:R-:W1:Y:S01]  /*4050*/  LDS R0, [R237+0x20320] ;  /* 0x02032000ed007984 */ /* 0x000e620000000800 */
[----:B------:R-:W-:Y:S02]  /*4060*/  FMUL.FTZ R38, R204, R38 ;  /* 0x00000026cc267220 */ /* 0x000fe40000410000 */
[----:B------:R-:W-:Y:S01]  /*4070*/  FMUL.FTZ R13, R203, R39 ;  /* 0x00000027cb0d7220 */ /* 0x000fe20000410000 */
[----:B------:R2:W-:Y:S01]  /*4080*/  STS [R238+0x400], R3 ;  /* 0x00040003ee007388 */ /* 0x0005e20000000800 */
[----:B------:R-:W-:Y:S02]  /*4090*/  FMUL.FTZ R50, R202, R50 ;  /* 0x00000032ca327220 */ /* 0x000fe40000410000 */
[----:B------:R-:W-:Y:S01]  /*40a0*/  FMUL.FTZ R15, R201, R51 ;  /* 0x00000033c90f7220 */ /* 0x000fe20000410000 */
[----:B------:R-:W-:Y:S01]  /*40b0*/  STS [R238], R23 ;  /* 0x00000017ee007388 */ /* 0x000fe20000000800 */
[----:B------:R-:W-:Y:S01]  /*40c0*/  F2FP.BF16.PACK_AB R13, R13, R38 ;  /* 0x000000260d0d723e */ /* 0x000fe200000010ff */
[----:B------:R-:W-:Y:S02]  /*40d0*/  FMUL.FTZ R54, R200, R54 ;  /* 0x00000036c8367220 */ /* 0x000fe40000410000 */
[----:B------:R-:W-:Y:S01]  /*40e0*/  STS [R239], R21 ;  /* 0x00000015ef007388 */ /* 0x000fe20000000800 */
[----:B------:R-:W-:Y:S01]  /*40f0*/  F2FP.BF16.PACK_AB R15, R15, R50 ;  /* 0x000000320f0f723e */ /* 0x000fe200000010ff */
[----:B------:R-:W-:Y:S02]  /*4100*/  FMUL.FTZ R17, R17, R55 ;  /* 0x0000003711117220 */ /* 0x000fe40000410000 */
[----:B------:R-:W-:Y:S01]  /*4110*/  STS [R239+0x400], R16 ;  /* 0x00040010ef007388 */ /* 0x000fe20000000800 */
[----:B------:R-:W-:Y:S02]  /*4120*/  FMUL.FTZ R66, R199, R66 ;  /* 0x00000042c7427220 */ /* 0x000fe40000410000 */
[----:B------:R-:W-:Y:S01]  /*4130*/  FMUL.FTZ R18, R234, R67 ;  /* 0x00000043ea127220 */ /* 0x000fe20000410000 */
[----:B------:R-:W-:Y:S01]  /*4140*/  STS [R238+0x1000], R9 ;  /* 0x00100009ee007388 */ /* 0x000fe20000000800 */
[----:B------:R-:W-:Y:S01]  /*4150*/  F2FP.BF16.PACK_AB R17, R17, R54 ;  /* 0x000000361111723e */ /* 0x000fe200000010ff */
[----:B------:R-:W-:Y:S02]  /*4160*/  FMUL.FTZ R11, R235, R61 ;  /* 0x0000003deb0b7220 */ /* 0x000fe40000410000 */
[----:B------:R-:W-:Y:S03]  /*4170*/  F2FP.BF16.PACK_AB R18, R18, R66 ;  /* 0x000000421212723e */ /* 0x000fe600000010ff */
[----:B------:R-:W-:Y:S02]  /*4180*/  F2FP.BF16.PACK_AB R11, R11, R60 ;  /* 0x0000003c0b0b723e */ /* 0x000fe400000010ff */
[----:B--2---:R-:W-:Y:S05]  /*4190*/  F2FP.BF16.PACK_AB R3, R32, R33 ;  /* 0x000000212003723e */ /* 0x004fea00000010ff */
[----:B------:R-:W-:Y:S04]  /*41a0*/  STS [R238+0x1400], R3 ;  /* 0x00140003ee007388 */ /* 0x000fe80000000800 */
[----:B------:R2:W-:Y:S01]  /*41b0*/  STS [R239+0x1400], R2 ;  /* 0x00140002ef007388 */ /* 0x0005e20000000800 */
[--C-:B-1----:R-:W-:Y:S03]  /*41c0*/  FADD.FTZ R42, R42, -R0.reuse ;  /* 0x800000002a2a7221 */ /* 0x102fe60000010000 */
[----:B------:R-:W-:Y:S01]  /*41d0*/  STS [R239+0x1000], R7 ;  /* 0x00100007ef007388 */ /* 0x000fe20000000800 */
[--C-:B------:R-:W-:Y:S02]  /*41e0*/  FADD.FTZ R43, R43, -R0.reuse ;  /* 0x800000002b2b7221 */ /* 0x100fe40000010000 */
[----:B------:R-:W-:Y:S01]  /*41f0*/  FMUL.FTZ R42, R33, R42 ;  /* 0x0000002a212a7220 */ /* 0x000fe20000410000 */
[----:B------:R-:W-:Y:S01]  /*4200*/  STS [R238+0x2000], R22 ;  /* 0x00200016ee007388 */ /* 0x000fe20000000800 */
[----:B------:R-:W-:Y:S02]  /*4210*/  FMUL.FTZ R43, R32, R43 ;  /* 0x0000002b202b7220 */ /* 0x000fe40000410000 */
[--C-:B------:R-:W-:Y:S01]  /*4220*/  FADD.FTZ R47, R47, -R0.reuse ;  /* 0x800000002f2f7221 */ /* 0x100fe20000010000 */
[----:B------:R-:W-:Y:S01]  /*4230*/  STS [R238+0x2400], R14 ;  /* 0x0024000eee007388 */ /* 0x000fe20000000800 */
[--C-:B------:R-:W-:Y:S02]  /*4240*/  FADD.FTZ R46, R46, -R0.reuse ;  /* 0x800000002e2e7221 */ /* 0x100fe40000010000 */
[--C-:B------:R-:W-:Y:S01]  /*4250*/  FADD.FTZ R59, R59, -R0.reuse ;  /* 0x800000003b3b7221 */ /* 0x100fe20000010000 */
[----:B------:R-:W-:Y:S01]  /*4260*/  STS [R239+0x2000], R20 ;  /* 0x00200014ef007388 */ /* 0x000fe20000000800 */
[----:B------:R-:W-:Y:S02]  /*4270*/  FMUL.FTZ R46, R31, R46 ;  /* 0x0000002e1f2e7220 */ /* 0x000fe40000410000 */
[--C-:B------:R-:W-:Y:S01]  /*4280*/  FADD.FTZ R58, R58, -R0.reuse ;  /* 0x800000003a3a7221 */ /* 0x100fe20000010000 */
[----:B------:R-:W-:Y:S01]  /*4290*/  STS [R239+0x2400], R12 ;  /* 0x0024000cef007388 */ /* 0x000fe20000000800 */
[--C-:B------:R-:W-:Y:S02]  /*42a0*/  FADD.FTZ R63, R63, -R0.reuse ;  /* 0x800000003f3f7221 */ /* 0x100fe40000010000 */
[----:B------:R-:W-:Y:S01]  /*42b0*/  FMUL.FTZ R58, R29, R58 ;  /* 0x0000003a1d3a7220 */ /* 0x000fe20000410000 */
[----:B------:R1:W-:Y:S01]  /*42c0*/  STS [R238+0x3000], R4 ;  /* 0x00300004ee007388 */ /* 0x0003e20000000800 */
[C---:B--2---:R-:W-:Y:S01]  /*42d0*/  F2FP.BF16.PACK_AB R2, R28.reuse, R29 ;  /* 0x0000001d1c02723e */ /* 0x044fe200000010ff */
[----:B------:R-:W-:Y:S02]  /*42e0*/  FMUL.FTZ R3, R28, R59 ;  /* 0x0000003b1c037220 */ /* 0x000fe40000410000 */
[----:B------:R-:W-:Y:S02]  /*42f0*/  FADD.FTZ R62, R62, -R0 ;  /* 0x800000003e3e7221 */ /* 0x000fe40000010000 */
[----:B------:R2:W-:Y:S01]  /*4300*/  STS [R238+0x3400], R2 ;  /* 0x00340002ee007388 */ /* 0x0005e20000000800 */
[----:B---3--:R-:W-:Y:S01]  /*4310*/  FMUL.FTZ R0, R236, R63 ;  /* 0x0000003fec007220 */ /* 0x008fe20000410000 */
[----:B------:R-:W-:Y:S01]  /*4320*/  F2FP.BF16.PACK_AB R3, R3, R58 ;  /* 0x0000003a0303723e */ /* 0x000fe200000010ff */
[----:B------:R-:W-:Y:S01]  /*4330*/  FMUL.FTZ R62, R27, R62 ;  /* 0x0000003e1b3e7220 */ /* 0x000fe20000410000 */
[----:B------:R-:W-:Y:S04]  /*4340*/  STS [R239+0x3000], R5 ;  /* 0x00300005ef007388 */ /* 0x000fe80000000800 */
[----:B------:R-:W-:Y:S01]  /*4350*/  F2FP.BF16.PACK_AB R0, R0, R62 ;  /* 0x0000003e0000723e */ /* 0x000fe200000010ff */
[----:B-1----:R-:W-:Y:S05]  /*4360*/  FMUL.FTZ R4, R30, R47 ;  /* 0x0000002f1e047220 */ /* 0x002fea0000410000 */
[----:B------:R-:W-:Y:S02]  /*4370*/  F2FP.BF16.PACK_AB R4, R4, R46 ;  /* 0x0000002e0404723e */ /* 0x000fe400000010ff */
[----:B--2---:R-:W-:Y:S05]  /*4380*/  F2FP.BF16.PACK_AB R2, R236, R27 ;  /* 0x0000001bec02723e */ /* 0x004fea00000010ff */
[----:B------:R1:W-:Y:S04]  /*4390*/  STS [R239+0x3400], R2 ;  /* 0x00340002ef007388 */ /* 0x0003e80000000800 */
[----:B------:R-:W-:Y:S01]  /*43a0*/  BAR.SYNC.DEFER_BLOCKING 0x0 ;  /* 0x0000000000007b1d */ /* 0x000fe20000010000 */
[----:B-1----:R-:W-:Y:S07]  /*43b0*/  F2FP.BF16.PACK_AB R2, R43, R42 ;  /* 0x0000002a2b02723e */ /* 0x002fee00000010ff */
        /* <DEDUP_REMOVED lines=11> */
[C---:B-1----:R-:W-:Y:S03]  /*4470*/  IADD3 R2, R227.reuse, UR4, RZ ;  /* 0x00000004e3027c10 */ /* 0x042fe6000fffe0ff */
[----:B------:R-:W-:Y:S01]  /*4480*/  STS [R239+0x6400], R18 ;  /* 0x00640012ef007388 */ /* 0x000fe20000000800 */
[----:B------:R-:W-:Y:S03]  /*4490*/  SHF.L.U32 R2, R2, 0x1, RZ ;  /* 0x0000000102027819 */ /* 0x000fe600000006ff */
[----:B------:R-:W-:Y:S04]  /*44a0*/  STS [R238+0x7000], R10 ;  /* 0x0070000aee007388 */ /* 0x000fe80000000800 */
[----:B------:R1:W-:Y:S04]  /*44b0*/  STS [R238+0x7400], R3 ;  /* 0x00740003ee007388 */ /* 0x0003e80000000800 */
[----:B------:R-:W-:Y:S04]  /*44c0*/  STS [R239+0x7000], R11 ;  /* 0x0070000bef007388 */ /* 0x000fe80000000800 */
[----:B------:R2:W-:Y:S04]  /*44d0*/  STS [R239+0x7400], R0 ;  /* 0x00740000ef007388 */ /* 0x0005e80000000800 */
[----:B------:R-:W-:Y:S08]  /*44e0*/  LDSM.16.MT88.4 R4, [R217+0x20480] ;  /* 0x02048000d904783b */ /* 0x000ff00000004200 */
[----:B------:R-:W3:Y:S01]  /*44f0*/  LDSM.16.MT88.4 R8, [R2+0x18080] ;  /* 0x018080000208783b */ /* 0x000ee20000004200 */
[C---:B-1----:R-:W-:Y:S07]  /*4500*/  SHF.L.U32 R3, R220.reuse, 0x1, RZ ;  /* 0x00000001dc037819 */ /* 0x042fee00000006ff */
[----:B------:R-:W1:Y:S01]  /*4510*/  LDSM.16.MT88.4 R12, [R216+0x20480] ;  /* 0x02048000d80c783b */ /* 0x000e620000004200 */
[----:B--2---:R-:W-:Y:S07]  /*4520*/  SHF.L.U32 R0, R227, 0x1, RZ ;  /* 0x00000001e3007819 */ /* 0x004fee00000006ff */
[----:B------:R-:W2:Y:S08]  /*4530*/  LDSM.16.MT88.4 R16, [R217+0x22480] ;  /* 0x02248000d910783b */ /* 0x000eb00000004200 */
[----:B------:R-:W4:Y:S08]  /*4540*/  LDSM.16.MT88.4 R20, [R216+0x22480] ;  /* 0x02248000d814783b */ /* 0x000f300000004200 */
[----:B------:R-:W5:Y:S01]  /*4550*/  LDSM.16.MT88.4 R24, [R2+0x1a080] ;  /* 0x01a080000218783b */ /* 0x000f620000004200 */
[-C--:B---3--:R-:W-:Y:S07]  /*4560*/  HMMA.16816.F32.BF16 R68, R4, R8.reuse, R68 ;  /* 0x000000080444723c */ /* 0x088fee0000041844 */
[----:B------:R-:W-:Y:S01]  /*4570*/  LDSM.16.MT88.4 R28, [R217+0x20c80] ;  /* 0x020c8000d91c783b */ /* 0x000fe20000004200 */
[-C--:B-1----:R-:W-:Y:S07]  /*4580*/  HMMA.16816.F32.BF16 R72, R12, R8.reuse, R72 ;  /* 0x000000080c48723c */ /* 0x082fee0000041848 */
[----:B------:R-:W1:Y:S01]  /*4590*/  LDSM.16.MT88.4 R32, [R2+0x18880] ;  /* 0x018880000220783b */ /* 0x000e620000004200 */
[-C--:B--2---:R-:W-:Y:S07]  /*45a0*/  HMMA.16816.F32.BF16 R76, R16, R8.reuse, R76 ;  /* 0x00000008104c723c */ /* 0x084fee000004184c */
        /* <DEDUP_REMOVED lines=62> */
[----:B------:R1:W4:Y:S06]  /*4990*/  LDSM.16.M88.4 R36, [R3+0x24480] ;  /* 0x024480000324783b */ /* 0x00032c0000000200 */
[----:B------:R-:W-:Y:S01]  /*49a0*/  SHF.L.U32 R4, R220, 0x1, RZ ;  /* 0x00000001dc047819 */ /* 0x000fe200000006ff */
[-C--:B--2---:R-:W-:Y:S01]  /*49b0*/  HMMA.16816.F32.BF16 R68, R32, R52.reuse, R68 ;  /* 0x000000342044723c */ /* 0x084fe20000041844 */
[----:B------:R1:W2:Y:S04]  /*49c0*/  LDSM.16.M88.4 R28, [R3+0x25480] ;  /* 0x02548000031c783b */ /* 0x0002a80000000200 */
[----:B------:R-:W-:Y:S03]  /*49d0*/  IADD3 R208, R4, R209, RZ ;  /* 0x000000d104d07210 */ /* 0x000fe60007ffe0ff */
[-C--:B------:R-:W-:Y:S01]  /*49e0*/  HMMA.16816.F32.BF16 R72, R56, R52.reuse, R72 ;  /* 0x000000343848723c */ /* 0x080fe20000041848 */
[----:B------:R1:W1:Y:S07]  /*49f0*/  LDSM.16.MT88.4 R16, [R0+0x80] ;  /* 0x000080000010783b */ /* 0x00026e0000004200 */
        /* <DEDUP_REMOVED lines=20> */
[----:B-12-4-:R-:W2:Y:S01]  /*4b40*/  LDL.64 R212, [R1+0x10] ;  /* 0x0000100001d47983 */ /* 0x016ea20000100a00 */
[----:B------:R-:W-:Y:S01]  /*4b50*/  USHF.R.S32.HI UR4, URZ, 0x1f, UR19 ;  /* 0x0000001f3f047899 */ /* 0x000fe20008011413 */
[----:B------:R-:W-:Y:S01]  /*4b60*/  IMAD.MOV.U32 R11, RZ, RZ, c[0x0][0x208] ;  /* 0x00008200ff0b7624 */ /* 0x000fe200078e00ff */
[----:B------:R-:W-:Y:S01]  /*4b70*/  ULDC.64 UR6, c[0x0][0x208] ;  /* 0x0000820000067ab9 */ /* 0x000fe20000000a00 */
[----:B------:R-:W3:Y:S01]  /*4b80*/  LDL.64 R214, [R1] ;  /* 0x0000000001d67983 */ /* 0x000ee20000100a00 */
[----:B------:R-:W-:Y:S01]  /*4b90*/  UIMAD UR4, UR4, UR6, URZ ;  /* 0x00000006040472a4 */ /* 0x000fe2000f8e023f */
[----:B------:R-:W-:Y:S01]  /*4ba0*/  IMAD.MOV.U32 R7, RZ, RZ, 0x6 ;  /* 0x00000006ff077424 */ /* 0x000fe200078e00ff */
[----:B------:R-:W-:Y:S01]  /*4bb0*/  UIMAD.WIDE.U32 UR26, UR19, UR6, URZ ;  /* 0x00000006131a72a5 */ /* 0x000fe2000f8e003f */
[----:B------:R-:W1:Y:S01]  /*4bc0*/  S2R R8, SR_CTAID.Y ;  /* 0x0000000000087919 */ /* 0x000e620000002600 */
[----:B------:R-:W-:Y:S01]  /*4bd0*/  UIMAD UR4, UR19, UR7, UR4 ;  /* 0x00000007130472a4 */ /* 0x000fe2000f8e0204 */
[C---:B------:R-:W-:Y:S01]  /*4be0*/  IMAD.SHL.U32 R10, R11.reuse, 0x40, RZ ;  /* 0x000000400b0a7824 */ /* 0x040fe200078e00ff */
[----:B------:R-:W-:Y:S01]  /*4bf0*/  SHF.L.U64.HI R11, R11, R7, c[0x0][0x20c] ;  /* 0x000083000b0b7619 */ /* 0x000fe20000010207 */
[----:B------:R-:W-:Y:S01]  /*4c00*/  USHF.L.U32 UR19, UR19, 0x6, URZ ;  /* 0x0000000613137899 */ /* 0x000fe2000800063f */
[----:B------:R-:W-:Y:S01]  /*4c10*/  IMAD.U32 R4, RZ, RZ, UR26 ;  /* 0x0000001aff047e24 */ /* 0x000fe2000f8e00ff */
[----:B------:R-:W-:Y:S01]  /*4c20*/  UIADD3 UR4, UR27, UR4, URZ ;  /* 0x000000041b047290 */ /* 0x000fe2000fffe03f */
[----:B------:R-:W-:Y:S02]  /*4c30*/  IMAD.U32 R6, RZ, RZ, UR26 ;  /* 0x0000001aff067e24 */ /* 0x000fe4000f8e00ff */
[----:B------:R-:W-:Y:S03]  /*4c40*/  IMAD.MOV.U32 R7, RZ, RZ, R251 ;  /* 0x000000ffff077224 */ /* 0x000fe600078e00fb */
[----:B------:R-:W-:Y:S01]  /*4c50*/  IMAD.U32 R5, RZ, RZ, UR4 ;  /* 0x00000004ff057e24 */ /* 0x000fe2000f8e00ff */
[----:B-1----:R-:W-:Y:S05]  /*4c60*/  SHF.R.S32.HI R9, RZ, 0x1f, R8 ;  /* 0x0000001fff097819 */ /* 0x002fea0000011408 */
[----:B------:R-:W-:Y:S04]  /*4c70*/  IMAD R9, R9, c[0x0][0x288], RZ ;  /* 0x0000a20009097a24 */ /* 0x000fe800078e02ff */
[----:B------:R-:W-:Y:S01]  /*4c80*/  IMAD R9, R8, c[0x0][0x28c], R9 ;  /* 0x0000a30008097a24 */ /* 0x000fe200078e0209 */
[----:B--2---:R-:W-:Y:S04]  /*4c90*/  LEA R4, P1, R4, R212, 0x7 ;  /* 0x000000d404047211 */ /* 0x004fe800078238ff */
[----:B------:R-:W-:Y:S01]  /*4ca0*/  LEA.HI.X R5, R6, R213, R5, 0x7, P1 ;  /* 0x000000d506057211 */ /* 0x000fe200008f3c05 */
[----:B------:R-:W-:Y:S01]  /*4cb0*/  IMAD.MOV.U32 R6, RZ, RZ, R250 ;  /* 0x000000ffff067224 */ /* 0x000fe200078e00fa */
[----:B------:R-:W-:Y:S03]  /*4cc0*/  IADD3 R12, P2, P1, R10, 0x80, R4 ;  /* 0x000000800a0c7810 */ /* 0x000fe6000795e004 */
[----:B------:R-:W-:Y:S01]  /*4cd0*/  IMAD.WIDE.U32 R6, R8, c[0x0][0x288], R6 ;  /* 0x0000a20008067a25 */ /* 0x000fe200078e0006 */
[----:B------:R-:W-:Y:S04]  /*4ce0*/  IADD3.X R13, R11, RZ, R5, P2, P1 ;  /* 0x000000ff0b0d7210 */ /* 0x000fe800017e2405 */
[----:B------:R-:W-:Y:S04]  /*4cf0*/  IADD3 R8, P1, R6, UR8, RZ ;  /* 0x0000000806087c10 */ /* 0x000fe8000ff3e0ff */
[----:B------:R-:W-:Y:S01]  /*4d00*/  IADD3.X R7, R7, UR14, R9, P1, !PT ;  /* 0x0000000e07077c10 */ /* 0x000fe20008ffe409 */
[----:B------:R-:W-:Y:S01]  /*4d10*/  IMAD.U32 R9, RZ, RZ, UR19 ;  /* 0x00000013ff097e24 */ /* 0x000fe2000f8e00ff */
[C---:B------:R-:W-:Y:S04]  /*4d20*/  LEA R6, P1, R8.reuse, c[0x0][0x280], 0x2 ;  /* 0x0000a00008067a11 */ /* 0x040fe800078210ff */
[----:B------:R-:W-:Y:S02]  /*4d30*/  LEA.HI.X R7, R8, c[0x0][0x284], R7, 0x2, P1 ;  /* 0x0000a10008077a11 */ /* 0x000fe400008f1407 */
[----:B------:R-:W-:Y:S04]  /*4d40*/  MOV R8, UR19 ;  /* 0x0000001300087c02 */ /* 0x000fe80008000f00 */
[----:B------:R-:W-:Y:S01]  /*4d50*/  LEA R8, P1, R8, R6, 0x2 ;  /* 0x0000000608087211 */ /* 0x000fe200078210ff */
[----:B------:R-:W-:Y:S03]  /*4d60*/  IMAD.U32 R6, RZ, RZ, UR19 ;  /* 0x00000013ff067e24 */ /* 0x000fe6000f8e00ff */
[----:B------:R-:W-:Y:S02]  /*4d70*/  LEA.HI.X.SX32 R9, R9, R7, 0x2, P1 ;  /* 0x0000000709097211 */ /* 0x000fe400008f16ff */
[----:B------:R-:W-:Y:S02]  /*4d80*/  IADD3 R10, P1, R10, R4, RZ ;  /* 0x000000040a0a7210 */ /* 0x000fe40007f3e0ff */
[----:B---3--:R-:W-:Y:S01]  /*4d90*/  IADD3 R7, -R214, c[0x0][0x168], -R6 ;  /* 0x00005a00d6077a10 */ /* 0x008fe20007ffe906 */
[----:B------:R-:W-:Y:S02]  /*4da0*/  IMAD.U32 R6, RZ, RZ, UR23 ;  /* 0x00000017ff067e24 */ /* 0x000fe4000f8e00ff */
[----:B------:R-:W-:Y:S01]  /*4db0*/  IMAD.X R11, R11, 0x1, R5, P1 ;  /* 0x000000010b0b7824 */ /* 0x000fe200008e0605 */
[C---:B------:R-:W-:Y:S02]  /*4dc0*/  ISETP.LT.OR P1, PT, R7.reuse, 0x1, P4 ;  /* 0x000000010700780c */ /* 0x040fe40002721670 */
[----:B------:R-:W-:Y:S11]  /*4dd0*/  LEA R6, R6, R252, 0xe ;  /* 0x000000fc06067211 */ /* 0x000ff600078e70ff */
[----:B------:R-:W-:Y:S01]  /*4de0*/  @!PT LDS RZ, [RZ] ;  /* 0x00000000fffff984 */ /* 0x000fe20000000800 */
[----:B------:R-:W-:Y:S01]  /*4df0*/  @!PT LDS RZ, [RZ] ;  /* 0x00000000fffff984 */ /* 0x000fe20000000800 */
[----:B------:R-:W-:Y:S01]  /*4e00*/  @!PT LDS RZ, [RZ] ;  /* 0x00000000fffff984 */ /* 0x000fe20000000800 */
[----:B------:R1:W-:Y:S01]  /*4e10*/  LDGSTS.E.BYPASS.LTC128B.128 [R6], [R4.64], !P1 ;  /* 0x0000000004067fae */ /* 0x0003e2000c901d54 */
[C---:B------:R-:W-:Y:S11]  /*4e20*/  ISETP.LT.OR P1, PT, R7.reuse, 0x1, P6 ;  /* 0x000000010700780c */ /* 0x040ff60003721670 */
[----:B------:R-:W-:Y:S02]  /*4e30*/  @!UPT UIADD3 URZ, URZ, URZ, URZ ;  /* 0x0000003f3f3ff290 */ /* 0x000fe4000fffe03f */
[----:B------:R1:W-:Y:S01]  /*4e40*/  LDGSTS.E.BYPASS.LTC128B.128 [R6+0x2000], [R4.64+0x80], !P1 ;  /* 0x0200008004067fae */ /* 0x0003e2000c901d54 */
[C---:B------:R-:W-:Y:S11]  /*4e50*/  ISETP.LT.OR P1, PT, R7.reuse, 0x21, P4 ;  /* 0x000000210700780c */ /* 0x040ff60002721670 */
[----:B------:R-:W-:Y:S02]  /*4e60*/  @!UPT UIADD3 URZ, URZ, URZ, URZ ;  /* 0x0000003f3f3ff290 */ /* 0x000fe4000fffe03f */
[----:B------:R2:W-:Y:S01]  /*4e70*/  LDGSTS.E.BYPASS.LTC128B.128 [R6+0x1000], [R10.64], !P1 ;  /* 0x010000000a067fae */ /* 0x0005e2000c901d54 */
[----:B------:R-:W-:Y:S01]  /*4e80*/  ISETP.LT.OR P1, PT, R7, 0x21, P6 ;  /* 0x000000210700780c */ /* 0x000fe20003721670 */
[----:B-1----:R-:W-:Y:S11]  /*4e90*/  IMAD.U32 R4, RZ, RZ, UR23 ;  /* 0x00000017ff047e24 */ /* 0x002ff6000f8e00ff */
[----:B------:R-:W-:Y:S01]  /*4ea0*/  @!UPT UIADD3 URZ, URZ, URZ, URZ ;  /* 0x0000003f3f3ff290 */ /* 0x000fe2000fffe03f */
[----:B------:R2:W-:Y:S01]  /*4eb0*/  LDGSTS.E.BYPASS.LTC128B.128 [R6+0x3000], [R12.64], !P1 ;  /* 0x030000000c067fae */ /* 0x0005e2000c901d54 */
[----:B------:R-:W-:Y:S04]  /*4ec0*/  @!P3 IMAD R4, R4, 0x40, R250 ;  /* 0x000000400404b824 */ /* 0x000fe800078e02fa */
[----:B------:R-:W-:Y:S05]  /*4ed0*/  @!P3 IMAD.SHL.U32 R4, R4, 0x4, RZ ;  /* 0x000000040404b824 */ /* 0x000fea00078e00ff */
[----:B------:R2:W-:Y:S02]  /*4ee0*/  @!P3 LDGSTS.E.BYPASS.LTC128B.128 [R4+0x20280], [R8.64] ;  /* 0x202800000804bfae */ /* 0x0005e4000b901d54 */
.L_x_1098:
[-C--:B-12-4-:R-:W-:Y:S01]  /*4ef0*/  HMMA.16816.F32.BF16 R4, R36, R16.reuse, RZ ;  /* 0x000000102404723c */ /* 0x096fe200000418ff */
[----:B------:R-:W-:Y:S01]  /*4f00*/  LDSM.16.MT88.4 R56, [R0+0x1080] ;  /* 0x001080000038783b */ /* 0x000fe20000004200 */
[----:B------:R-:W-:Y:S02]  /*4f10*/  ULDC.64 UR6, c[0x0][0x238] ;  /* 0x00008e0000067ab9 */ /* 0x000fe40000000a00 */
[----:B------:R-:W-:Y:S01]  /*4f20*/  IMAD.IADD R210, R3, 0x1, R225 ;  /* 0x0000000103d27824 */ /* 0x000fe200078e02e1 */
[----:B------:R-:W-:Y:S01]  /*4f30*/  USHF.R.S32.HI UR19, URZ, 0x1f, UR10 ;  /* 0x0000001f3f137899 */ /* 0x000fe2000801140a */
[----:B------:R-:W2:Y:S01]  /*4f40*/  LDL.64 R212, [R1+0x18] ;  /* 0x0000180001d47983 */ /* 0x000ea20000100a00 */
[----:B------:R-:W-:Y:S01]  /*4f50*/  USHF.L.U32 UR26, UR24, 0xd, URZ ;  /* 0x0000000d181a7899 */ /* 0x000fe2000800063f */
[C---:B------:R-:W-:Y:S01]  /*4f60*/  HMMA.16816.F32.BF16 R8, R28.reuse, R16, RZ ;  /* 0x000000101c08723c */ /* 0x040fe200000418ff */
[----:B------:R-:W-:Y:S02]  /*4f70*/  UIMAD UR4, UR19, UR6, URZ ;  /* 0x00000006130472a4 */ /* 0x000fe4000f8e023f */
[----:B------:R-:W1:Y:S01]  /*4f80*/  LDSM.16.M88.4 R52, [R210+0x24480] ;  /* 0x02448000d234783b */ /* 0x000e620000000200 */
[----:B------:R-:W-:Y:S01]  /*4f90*/  IMAD.IADD R204, R209, 0x1, R210 ;  /* 0x00000001d1cc7824 */ /* 0x000fe200078e02d2 */
[----:B------:R-:W-:Y:S02]  /*4fa0*/  UIMAD UR4, UR10, UR7, UR4 ;  /* 0x000000070a0472a4 */ /* 0x000fe4000f8e0204 */
[----:B------:R-:W-:Y:S01]  /*4fb0*/  UIADD3 UR24, UR24, 0x1, URZ ;  /* 0x0000000118187890 */ /* 0x000fe2000fffe03f */
[-C--:B------:R-:W-:Y:S01]  /*4fc0*/  HMMA.16816.F32.BF16 R12, R28, R18.reuse, RZ ;  /* 0x000000121c0c723c */ /* 0x080fe200000418ff */
[----:B------:R-:W-:Y:S01]  /*4fd0*/  ULDC.64 UR6, c[0x0][0x240] ;  /* 0x0000900000067ab9 */ /* 0x000fe20000000a00 */
[----:B------:R-:W3:Y:S01]  /*4fe0*/  LDSM.16.M88.4 R60, [R210+0x25480] ;  /* 0x02548000d23c783b */ /* 0x000ee20000000200 */
[----:B------:R-:W-:Y:S02]  /*4ff0*/  UIMAD UR6, UR17, UR6, URZ ;  /* 0x00000006110672a4 */ /* 0x000fe4000f8e023f */
[----:B------:R-:W-:Y:S02]  /*5000*/  UISETP.GE.AND UP0, UPT, UR24, UR22, UPT ;  /* 0x000000161800728c */ /* 0x000fe4000bf06270 */
[----:B------:R-:W-:Y:S01]  /*5010*/  LDSM.16.MT88.4 R64, [R0+0x1880] ;  /* 0x001880000040783b */ /* 0x000fe20000004200 */
[C---:B------:R-:W-:Y:S01]  /*5020*/  HMMA.16816.F32.BF16 R16, R36.reuse, R18, RZ ;  /* 0x000000122410723c */ /* 0x040fe200000418ff */
[----:B------:R-:W-:Y:S02]  /*5030*/  UIMAD UR6, UR18, UR7, UR6 ;  /* 0x00000007120672a4 */ /* 0x000fe4000f8e0206 */
[----:B------:R-:W-:Y:S01]  /*5040*/  UIADD3 UR7, UR5, 0x1, URZ ;  /* 0x0000000105077890 */ /* 0x000fe2000fffe03f */
[----:B------:R-:W0:Y:S01]  /*5050*/  LDGDEPBAR ;  /* 0x00000000000079af */ /* 0x000e220000000000 */
[----:B------:R-:W-:Y:S02]  /*5060*/  UISETP.GE.AND UP3, UPT, UR5, 0x1, UPT ;  /* 0x000000010500788c */ /* 0x000fe4000bf66270 */
[----:B------:R-:W-:Y:S01]  /*5070*/  UISETP.GE.AND UP2, UPT, UR25, 0x1, UPT ;  /* 0x000000011900788c */ /* 0x000fe2000bf46270 */
[-C--:B------:R-:W-:Y:S01]  /*5080*/  HMMA.16816.F32.BF16 R20, R36, R40.reuse, RZ ;  /* 0x000000282414723c */ /* 0x080fe200000418ff */
[----:B------:R-:W-:Y:S02]  /*5090*/  UISETP.GE.AND UP1, UPT, UR23, 0x1, UPT ;  /* 0x000000011700788c */ /* 0x000fe4000bf26270 */
[----:B------:R-:W-:Y:S05]  /*50a0*/  USEL UR5, UR7, URZ, !UP3 ;  /* 0x0000003f07057287 */ /* 0x000fea000d800000 */
[C---:B------:R-:W-:Y:S08]  /*50b0*/  HMMA.16816.F32.BF16 R24, R28.reuse, R40, RZ ;  /* 0x000000281c18723c */ /* 0x040ff000000418ff */
[-C--:B------:R-:W-:Y:S08]  /*50c0*/  HMMA.16816.F32.BF16 R28, R28, R42.reuse, RZ ;  /* 0x0000002a1c1c723c */ /* 0x080ff000000418ff */
[----:B------:R-:W-:Y:S01]  /*50d0*/  HMMA.16816.F32.BF16 R32, R36, R42, RZ ;  /* 0x0000002a2420723c */ /* 0x000fe200000418ff */
[----:B------:R-:W4:Y:S05]  /*50e0*/  LDSM.16.MT88.4 R36, [R0+0x5080] ;  /* 0x005080000024783b */ /* 0x000f2a0000004200 */
[----:B------:R-:W5:Y:S02]  /*50f0*/  LDSM.16.M88.4 R40, [R204+0x24480] ;  /* 0x02448000cc28783b */ /* 0x000f640000000200 */
[-C--:B------:R-:W-:Y:S03]  /*5100*/  HMMA.16816.F32.BF16 R4, R44, R48.reuse, R4 ;  /* 0x000000302c04723c */ /* 0x080fe60000041804 */
[----:B------:R-:W1:Y:S05]  /*5110*/  LDSM.16.M88.4 R204, [R204+0x25480] ;  /* 0x02548000cccc783b */ /* 0x000e6a0000000200 */
        /* <DEDUP_REMOVED lines=9> */
[----:B------:R-:W5:Y:S05]  /*51b0*/  LDSM.16.MT88.4 R44, [R0+0x5880] ;  /* 0x00588000002c783b */ /* 0x000f6a0000004200 */
[----:B------:R-:W5:Y:S02]  /*51c0*/  LDSM.16.M88.4 R200, [R3+0x27480] ;  /* 0x0274800003c8783b */ /* 0x000f640000000200 */
[-C--:B-1----:R-:W-:Y:S08]  /*51d0*/  HMMA.16816.F32.BF16 R4, R52, R56.reuse, R4 ;  /* 0x000000383404723c */ /* 0x082ff00000041804 */
[C---:B---3--:R-:W-:Y:S08]  /*51e0*/  HMMA.16816.F32.BF16 R8, R60.reuse, R56, R8 ;  /* 0x000000383c08723c */ /* 0x048ff00000041808 */
[-C--:B------:R-:W-:Y:S08]  /*51f0*/  HMMA.16816.F32.BF16 R12, R60, R58.reuse, R12 ;  /* 0x0000003a3c0c723c */ /* 0x080ff0000004180c */
[C---:B------:R-:W-:Y:S01]  /*5200*/  HMMA.16816.F32.BF16 R16, R52.reuse, R58, R16 ;  /* 0x0000003a3410723c */ /* 0x040fe20000041810 */
[----:B------:R-:W-:Y:S07]  /*5210*/  LDSM.16.MT88.4 R56, [R0+0x2880] ;  /* 0x002880000038783b */ /* 0x000fee0000004200 */
[-C--:B----4-:R-:W-:Y:S08]  /*5220*/  HMMA.16816.F32.BF16 R20, R52, R36.reuse, R20 ;  /* 0x000000243414723c */ /* 0x090ff00000041814 */
[C---:B------:R-:W-:Y:S08]  /*5230*/  HMMA.16816.F32.BF16 R24, R60.reuse, R36, R24 ;  /* 0x000000243c18723c */ /* 0x040ff00000041818 */
[-C--:B------:R-:W-:Y:S01]  /*5240*/  HMMA.16816.F32.BF16 R28, R60, R38.reuse, R28 ;  /* 0x000000263c1c723c */ /* 0x080fe2000004181c */
[----:B------:R-:W-:Y:S07]  /*5250*/  LDSM.16.M88.4 R60, [R208+0x27480] ;  /* 0x02748000d03c783b */ /* 0x000fee0000000200 */
[----:B------:R-:W-:Y:S01]  /*5260*/  HMMA.16816.F32.BF16 R32, R52, R38, R32 ;  /* 0x000000263420723c */ /* 0x000fe20000041820 */
[----:B------:R-:W1:Y:S05]  /*5270*/  LDSM.16.MT88.4 R36, [R0+0x6080] ;  /* 0x006080000024783b */ /* 0x000e6a0000004200 */
[----:B------:R-:W3:Y:S02]  /*5280*/  LDSM.16.M88.4 R52, [R208+0x26480] ;  /* 0x02648000d034783b */ /* 0x000ee40000000200 */
[-C--:B-----5:R-:W-:Y:S08]  /*5290*/  HMMA.16816.F32.BF16 R4, R40, R64.reuse, R4 ;  /* 0x000000402804723c */ /* 0x0a0ff00000041804 */
        /* <DEDUP_REMOVED lines=8> */
[----:B------:R-:W4:Y:S05]  /*5320*/  LDSM.16.MT88.4 R40, [R0+0x6880] ;  /* 0x006880000028783b */ /* 0x000f2a0000004200 */
        /* <DEDUP_REMOVED lines=10> */
[----:B------:R-:W5:Y:S02]  /*53d0*/  LDSM.16.M88.4 R48, [R210+0x27480] ;  /* 0x02748000d230783b */ /* 0x000f640000000200 */
[-C--:B---3--:R-:W-:Y:S08]  /*53e0*/  HMMA.16816.F32.BF16 R4, R52, R56.reuse, R4 ;  /* 0x000000383404723c */ /* 0x088ff00000041804 */
[C---:B------:R-:W-:Y:S08]  /*53f0*/  HMMA.16816.F32.BF16 R8, R60.reuse, R56, R8 ;  /* 0x000000383c08723c */ /* 0x040ff00000041808 */
[-C--:B------:R-:W-:Y:S08]  /*5400*/  HMMA.16816.F32.BF16 R12, R60, R58.reuse, R12 ;  /* 0x0000003a3c0c723c */ /* 0x080ff0000004180c */
[C---:B------:R-:W-:Y:S01]  /*5410*/  HMMA.16816.F32.BF16 R16, R52.reuse, R58, R16 ;  /* 0x0000003a3410723c */ /* 0x040fe20000041810 */
[----:B------:R-:W3:Y:S07]  /*5420*/  LDSM.16.MT88.4 R56, [R0+0x7080] ;  /* 0x007080000038783b */ /* 0x000eee0000004200 */
[-C--:B----4-:R-:W-:Y:S08]  /*5430*/  HMMA.16816.F32.BF16 R20, R52, R40.reuse, R20 ;  /* 0x000000283414723c */ /* 0x090ff00000041814 */
[C---:B------:R-:W-:Y:S07]  /*5440*/  HMMA.16816.F32.BF16 R24, R60.reuse, R40, R24 ;  /* 0x000000283c18723c */ /* 0x040fee0000041818 */
[----:B------:R-:W-:Y:S01]  /*5450*/  IADD3 R40, R225, R3, R209 ;  /* 0x00000003e1287210 */ /* 0x000fe20007ffe0d1 */
[-C--:B------:R-:W-:Y:S04]  /*5460*/  HMMA.16816.F32.BF16 R28, R60, R42.reuse, R28 ;  /* 0x0000002a3c1c723c */ /* 0x080fe8000004181c */
[----:B------:R-:W4:Y:S04]  /*5470*/  LDSM.16.M88.4 R60, [R40+0x26480] ;  /* 0x02648000283c783b */ /* 0x000f280000000200 */
[----:B------:R-:W-:Y:S01]  /*5480*/  HMMA.16816.F32.BF16 R32, R52, R42, R32 ;  /* 0x0000002a3420723c */ /* 0x000fe20000041820 */
[----:B------:R-:W2:Y:S05]  /*5490*/  LDSM.16.M88.4 R40, [R40+0x27480] ;  /* 0x027480002828783b */ /* 0x000eaa0000000200 */
[----:B------:R-:W-:Y:S02]  /*54a0*/  LDSM.16.MT88.4 R52, [R216+0x27c80] ;  /* 0x027c8000d834783b */ /* 0x000fe40000004200 */
[-C--:B-1----:R-:W-:Y:S08]  /*54b0*/  HMMA.16816.F32.BF16 R4, R36, R44.reuse, R4 ;  /* 0x0000002c2404723c */ /* 0x082ff00000041804 */
[C---:B-----5:R-:W-:Y:S08]  /*54c0*/  HMMA.16816.F32.BF16 R8, R48.reuse, R44, R8 ;  /* 0x0000002c3008723c */ /* 0x060ff00000041808 */
[-C--:B------:R-:W-:Y:S08]  /*54d0*/  HMMA.16816.F32.BF16 R12, R48, R46.reuse, R12 ;  /* 0x0000002e300c723c */ /* 0x080ff0000004180c */
[C---:B------:R-:W-:Y:S01]  /*54e0*/  HMMA.16816.F32.BF16 R16, R36.reuse, R46, R16 ;  /* 0x0000002e2410723c */ /* 0x040fe20000041810 */
[----:B------:R1:W5:Y:S07]  /*54f0*/  LDSM.16.MT88.4 R44, [R0+0x7880] ;  /* 0x00788000002c783b */ /* 0x00036e0000004200 */
[-C--:B---3--:R-:W-:Y:S08]  /*5500*/  HMMA.16816.F32.BF16 R20, R36, R56.reuse, R20 ;  /* 0x000000382414723c */ /* 0x088ff00000041814 */
[C---:B------:R-:W-:Y:S08]  /*5510*/  HMMA.16816.F32.BF16 R24, R48.reuse, R56, R24 ;  /* 0x000000383018723c */ /* 0x040ff00000041818 */
[-C--:B------:R-:W-:Y:S01]  /*5520*/  HMMA.16816.F32.BF16 R28, R48, R58.reuse, R28 ;  /* 0x0000003a301c723c */ /* 0x080fe2000004181c */
[----:B-1----:R-:W-:Y:S07]  /*5530*/  IMAD.U32 R0, RZ, RZ, UR18 ;  /* 0x00000012ff007e24 */ /* 0x002fee000f8e00ff */
[----:B------:R-:W-:Y:S07]  /*5540*/  HMMA.16816.F32.BF16 R32, R36, R58, R32 ;  /* 0x0000003a2420723c */ /* 0x000fee0000041820 */
[----:B------:R-:W-:Y:S01]  /*5550*/  IMAD.U32 R36, RZ, RZ, UR10 ;  /* 0x0000000aff247e24 */ /* 0x000fe2000f8e00ff */
[-C--:B----4-:R-:W-:Y:S05]  /*5560*/  HMMA.16816.F32.BF16 R4, R60, R64.reuse, R4 ;  /* 0x000000403c04723c */ /* 0x090fea0000041804 */
[----:B--2---:R-:W-:Y:S03]  /*5570*/  IMAD.WIDE.U32 R36, R36, c[0x0][0x238], R212 ;  /* 0x00008e0024247a25 */ /* 0x004fe600078e00d4 */
[C---:B------:R-:W-:Y:S04]  /*5580*/  HMMA.16816.F32.BF16 R8, R40.reuse, R64, R8 ;  /* 0x000000402808723c */ /* 0x040fe80000041808 */
[----:B------:R-:W-:Y:S01]  /*5590*/  IADD3 R37, R37, UR4, RZ ;  /* 0x0000000425257c10 */ /* 0x000fe2000fffe0ff */
[----:B------:R-:W-:Y:S03]  /*55a0*/  USHF.R.S32.HI UR4, URZ, 0x1f, UR26 ;  /* 0x0000001f3f047899 */ /* 0x000fe6000801141a */
[-C--:B------:R-:W-:Y:S04]  /*55b0*/  HMMA.16816.F32.BF16 R12, R40, R66.reuse, R12 ;  /* 0x00000042280c723c */ /* 0x080fe8000004180c */
[----:B------:R-:W-:Y:S04]  /*55c0*/  IMAD.WIDE.U32 R36, R0, c[0x0][0x240], R36 ;  /* 0x0000900000247a25 */ /* 0x000fe800078e0024 */
[C---:B------:R-:W-:Y:S01]  /*55d0*/  HMMA.16816.F32.BF16 R16, R60.reuse, R66, R16 ;  /* 0x000000423c10723c */ /* 0x040fe20000041810 */
[----:B------:R-:W-:Y:S01]  /*55e0*/  IMAD.U32 R3, RZ, RZ, UR4 ;  /* 0x00000004ff037e24 */ /* 0x000fe2000f8e00ff */
[----:B------:R-:W-:Y:S02]  /*55f0*/  UIADD3 UR4, UR23, 0x1, URZ ;  /* 0x0000000117047890 */ /* 0x000fe4000fffe03f */
[----:B------:R-:W-:Y:S02]  /*5600*/  IADD3 R0, P1, R36, UR26, RZ ;  /* 0x0000001a24007c10 */ /* 0x000fe4000ff3e0ff */
[----:B------:R-:W-:Y:S02]  /*5610*/  USEL UR23, UR4, URZ, !UP1 ;  /* 0x0000003f04177287 */ /* 0x000fe4000c800000 */
[-C--:B-----5:R-:W-:Y:S04]  /*5620*/  HMMA.16816.F32.BF16 R20, R60, R44.reuse, R20 ;  /* 0x0000002c3c14723c */ /* 0x0a0fe80000041814 */
[----:B------:R-:W-:Y:S01]  /*5630*/  IADD3.X R36, R3, UR6, R37, P1, !PT ;  /* 0x0000000603247c10 */ /* 0x000fe20008ffe425 */
[----:B------:R-:W-:Y:S01]  /*5640*/  UIADD3 UR6, UR25, 0x1, URZ ;  /* 0x0000000119067890 */ /* 0x000fe2000fffe03f */
[C---:B------:R-:W-:Y:S02]  /*5650*/  LEA R48, P1, R0.reuse, c[0x0][0x220], 0x2 ;  /* 0x0000880000307a11 */ /* 0x040fe400078210ff */
        /* <DEDUP_REMOVED lines=126> */
.L_x_1096:
[----:B------:R-:W3:Y:S01]  /*5e40*/  LDL.LU.64 R4, [R1+0x18] ;  /* 0x0000180001047983 */ /* 0x000ee20000300a00 */
[----:B------:R-:W5:Y:S01]  /*5e50*/  S2UR UR6, SR_CTAID.X ;  /* 0x00000000000679c3 */ /* 0x000f620000002500 */
[----:B------:R-:W-:Y:S01]  /*5e60*/  ULDC.64 UR4, c[0x0][0x338] ;  /* 0x0000ce0000047ab9 */ /* 0x000fe20000000a00 */
[----:B-1--4-:R-:W-:Y:S01]  /*5e70*/  MOV R8, UR18 ;  /* 0x0000001200087c02 */ /* 0x012fe20008000f00 */
[----:B------:R-:W-:Y:S01]  /*5e80*/  UISETP.NE.AND UP0, UPT, UR4, 0x1, UPT ;  /* 0x000000010400788c */ /* 0x000fe2000bf05270 */
[----:B------:R-:W-:Y:S01]  /*5e90*/  FMUL.FTZ R132, R132, c[0x0][0x298] ;  /* 0x0000a60084847a20 */ /* 0x000fe20000410000 */
[----:B------:R-:W-:-:S02]  /*5ea0*/  UIMAD.WIDE.U32 UR24, UR10, UR5, URZ ;  /* 0x000000050a1872a5 */ /* 0x000fc4000f8e003f */
[----:B------:R-:W-:-:S05]  /*5eb0*/  ULDC UR22, c[0x0][0x340] ;  /* 0x0000d00000167ab9 */ /* 0x000fca0000000800 */
[----:B------:R-:W-:Y:S02]  /*5ec0*/  UMOV UR24, UR10 ;  /* 0x0000000a00187c82 */ /* 0x000fe40008000000 */
[----:B------:R-:W-:-:S03]  /*5ed0*/  @UP0 USHF.R.U32.HI UR22, URZ, UR22, UR25 ;  /* 0x000000163f160299 */ /* 0x000fc60008011619 */
[----:B------:R-:W-:Y:S02]  /*5ee0*/  UMOV UR25, UR19 ;  /* 0x0000001300197c82 */ /* 0x000fe40008000000 */
[----:B------:R-:W-:Y:S02]  /*5ef0*/  @UP0 USHF.R.S32.HI UR7, URZ, 0x1f, UR22 ;  /* 0x0000001f3f070899 */ /* 0x000fe40008011416 */
[----:B------:R-:W-:Y:S02]  /*5f00*/  @UP0 UMOV UR24, UR22 ;  /* 0x0000001600180c82 */ /* 0x000fe40008000000 */
[----:B-----5:R-:W-:-:S03]  /*5f10*/  USHF.L.U32 UR4, UR6, 0xe, URZ ;  /* 0x0000000e06047899 */ /* 0x020fc6000800063f */
[----:B------:R-:W-:Y:S02]  /*5f20*/  @UP0 UMOV UR25, UR7 ;  /* 0x0000000700190c82 */ /* 0x000fe40008000000 */
[----:B------:R-:W-:Y:S01]  /*5f30*/  USHF.R.S32.HI UR6, URZ, 0x1f, UR4 ;  /* 0x0000001f3f067899 */ /* 0x000fe20008011404 */
        /* <DEDUP_REMOVED lines=57> */
[----:B------:R-:W-:Y:S01]  /*62d0*/  FMUL.FTZ R187, R187, c[0x0][0x298] ;  /* 0x0000a600bbbb7a20 */ /* 0x000fe20000410000 */
[----:B------:R-:W-:Y:S01]  /*62e0*/  BAR.SYNC.DEFER_BLOCKING 0x1, 0x100 ;  /* 0x0044000000007b1d */ /* 0x000fe20000010000 */
[----:B---3--:R-:W-:-:S05]  /*62f0*/  IADD3 R2, P0, R4, UR4, RZ ;  /* 0x0000000404027c10 */ /* 0x008fca000ff1e0ff */
[----:B------:R-:W-:Y:S01]  /*6300*/  ULDC.64 UR4, c[0x0][0x328] ;  /* 0x0000ca0000047ab9 */ /* 0x000fe20000000a00 */
[----:B------:R-:W-:Y:S01]  /*6310*/  MOV R5, UR25 ;  /* 0x0000001900057c02 */ /* 0x000fe20008000f00 */
[----:B------:R-:W-:Y:S01]  /*6320*/  UIMAD UR4, UR25, UR4, URZ ;  /* 0x00000004190472a4 */ /* 0x000fe2000f8e023f */
[----:B------:R-:W-:Y:S02]  /*6330*/  LEA.HI.X.SX32 R3, R4, UR6, 0x1, P0 ;  /* 0x0000000604037c11 */ /* 0x000fe400080f0eff */
[----:B------:R-:W-:Y:S01]  /*6340*/  MOV R4, UR24 ;  /* 0x0000001800047c02 */ /* 0x000fe20008000f00 */
[----:B------:R-:W-:-:S03]  /*6350*/  UIMAD UR6, UR24, UR5, UR4 ;  /* 0x00000005180672a4 */ /* 0x000fc6000f8e0204 */
[----:B------:R-:W-:Y:S01]  /*6360*/  ULDC.64 UR4, c[0x0][0x300] ;  /* 0x0000c00000047ab9 */ /* 0x000fe20000000a00 */
[----:B------:R-:W-:Y:S01]  /*6370*/  IMAD.WIDE.U32 R6, R4, c[0x0][0x328], R2 ;  /* 0x0000ca0004067a25 */ /* 0x000fe200078e0002 */
[----:B------:R-:W-:-:S03]  /*6380*/  UIMAD UR4, UR25, UR4, URZ ;  /* 0x00000004190472a4 */ /* 0x000fc6000f8e023f */
[----:B------:R-:W-:Y:S01]  /*6390*/  IMAD.WIDE.U32 R2, R4, c[0x0][0x300], R2 ;  /* 0x0000c00004027a25 */ /* 0x000fe200078e0002 */
[----:B------:R-:W-:Y:S01]  /*63a0*/  IADD3 R5, R7, UR6, RZ ;  /* 0x0000000607057c10 */ /* 0x000fe2000fffe0ff */
[----:B------:R-:W-:Y:S01]  /*63b0*/  UIMAD UR22, UR24, UR5, UR4 ;  /* 0x00000005181672a4 */ /* 0x000fe2000f8e0204 */
[----:B------:R-:W-:Y:S01]  /*63c0*/  MOV R4, R6 ;  /* 0x0000000600047202 */ /* 0x000fe20000000f00 */
[----:B------:R-:W-:Y:S01]  /*63d0*/  ULDC.64 UR6, c[0x0][0x330] ;  /* 0x0000cc0000067ab9 */ /* 0x000fe20000000a00 */
[----:B------:R-:W-:Y:S01]  /*63e0*/  MOV R6, UR18 ;  /* 0x0000001200067c02 */ /* 0x000fe20008000f00 */
[----:B------:R-:W-:Y:S02]  /*63f0*/  UIMAD UR6, UR17, UR6, URZ ;  /* 0x00000006110672a4 */ /* 0x000fe4000f8e023f */
[----:B------:R-:W-:Y:S01]  /*6400*/  IADD3 R3, R3, UR22, RZ ;  /* 0x0000001603037c10 */ /* 0x000fe2000fffe0ff */
[----:B------:R-:W-:Y:S01]  /*6410*/  IMAD.WIDE.U32 R8, R8, c[0x0][0x330], R4 ;  /* 0x0000cc0008087a25 */ /* 0x000fe200078e0004 */
[----:B------:R-:W-:-:S02]  /*6420*/  UIMAD UR6, UR18, UR7, UR6 ;  /* 0x00000007120672a4 */ /* 0x000fc4000f8e0206 */
[----:B------:R-:W-:Y:S01]  /*6430*/  ULDC.64 UR4, c[0x0][0x308] ;  /* 0x0000c20000047ab9 */ /* 0x000fe20000000a00 */
[----:B------:R-:W-:Y:S01]  /*6440*/  IMAD.WIDE.U32 R6, R6, c[0x0][0x308], R2 ;  /* 0x0000c20006067a25 */ /* 0x000fe200078e0002 */
[----:B------:R-:W-:Y:S01]  /*6450*/  LEA R2, P1, R8, c[0x0][0x310], 0x2 ;  /* 0x0000c40008027a11 */ /* 0x000fe200078210ff */
[----:B------:R-:W-:Y:S01]  /*6460*/  UIMAD UR4, UR17, UR4, URZ ;  /* 0x00000004110472a4 */ /* 0x000fe2000f8e023f */
[----:B--2---:R-:W-:Y:S02]  /*6470*/  IADD3 R0, R9, UR6, RZ ;  /* 0x0000000609007c10 */ /* 0x004fe4000fffe0ff */
[----:B------:R-:W-:Y:S01]  /*6480*/  LEA R4, P0, R6, c[0x0][0x2e8], 0x2 ;  /* 0x0000ba0006047a11 */ /* 0x000fe200078010ff */
[----:B------:R-:W-:Y:S01]  /*6490*/  UIMAD UR4, UR18, UR5, UR4 ;  /* 0x00000005120472a4 */ /* 0x000fe2000f8e0204 */
[----:B------:R-:W-:-:S05]  /*64a0*/  LEA.HI.X R3, R8, c[0x0][0x314], R0, 0x2, P1 ;  /* 0x0000c50008037a11 */ /* 0x000fca00008f1400 */
[----:B------:R-:W-:Y:S01]  /*64b0*/  RED.E.ADD.F32.FTZ.RN.STRONG.GPU [R2.64], R68 ;  /* 0x000000440200798e */ /* 0x000fe2000c10e794 */
[----:B------:R-:W-:-:S03]  /*64c0*/  IADD3 R5, R7, UR4, RZ ;  /* 0x0000000407057c10 */ /* 0x000fc6000fffe0ff */
[----:B------:R-:W-:Y:S01]  /*64d0*/  RED.E.ADD.F32.FTZ.RN.STRONG.GPU [R2.64+0x400], R69 ;  /* 0x000400450200798e */ /* 0x000fe2000c10e794 */
        /* <DEDUP_REMOVED lines=133> */
.L_x_1100:
        /* <DEDUP_REMOVED lines=13> */
.L_x_2318:


//--------------------- .text._ZN7cutlass13device_kernelIN5flash19enable_sm80_to_sm89INS1_16FlashAttnBwdSm80INS1_25CollectiveMainloopBwdSm80ILi2ELi2EN4cute5tupleIJNS5_1CILi64EEENS7_ILi128EEES9_EEENS_10bfloat16_tEfNS_4arch4Sm80ELb0ELb0ELb0ELb0ELb1ELb0ELb0ELb0ELi2ELi2ELi2ELi2ELb0EEENS1_24CollectiveEpilogueBwdGQAISA_fSD_Li256ELb0ELb1EEENS1_19SingleTileSchedulerILb0ELb0ELb0ELi128EEEEEEEEEvNT_6ParamsE --------------------------
	.section	.text._ZN7cutlass13device_kernelIN5flash19enable_sm80_to_sm89INS1_16FlashAttnBwdSm80INS1_25CollectiveMainloopBwdSm80ILi2ELi2EN4cute5tupleIJNS5_1CILi64EEENS7_ILi128EEES9_EEENS_10bfloat16_tEfNS_4arch4Sm80ELb0ELb0ELb0ELb0ELb1ELb0ELb0ELb0ELi2ELi2ELi2ELi2ELb0EEENS1_24CollectiveEpilogueBwdGQAISA_fSD_Li256ELb0ELb1EEENS1_19SingleTileSchedulerILb0ELb0ELb0ELi128EEEEEEEEEvNT_6ParamsE,"ax",@progbits
	.sectioninfo	@"SHI_REGISTERS=255"
	.align	128
.text._ZN7cutlass13device_kernelIN5flash19enable_sm80_to_sm89INS1_16FlashAttnBwdSm80INS1_25CollectiveMainloopBwdSm80ILi2ELi2EN4cute5tupleIJNS5_1CILi64EEENS7_ILi128EEES9_EEENS_10bfloat16_tEfNS_4arch4Sm80ELb0ELb0ELb0ELb0ELb1ELb0ELb0ELb0ELi2ELi2ELi2ELi2ELb0EEENS1_24CollectiveEpilogueBwdGQAISA_fSD_Li256ELb0ELb1EEENS1_19SingleTileSchedulerILb0ELb0ELb0ELi128EEEEEEEEEvNT_6ParamsE:
        .type           _ZN7cutlass13device_kernelIN5flash19enable_sm80_to_sm89INS1_16FlashAttnBwdSm80INS1_25CollectiveMainloopBwdSm80ILi2ELi2EN4cute5tupleIJNS5_1CILi64EEENS7_ILi128EEES9_EEENS_10bfloat16_tEfNS_4arch4Sm80ELb0ELb0ELb0ELb0ELb1ELb0ELb0ELb0ELi2ELi2ELi2ELi2ELb0EEENS1_24CollectiveEpilogueBwdGQAISA_fSD_Li256ELb0ELb1EEENS1_19SingleTileSchedulerILb0ELb0ELb0ELi128EEEEEEEEEvNT_6ParamsE,@function
        .size           _ZN7cutlass13device_kernelIN5flash19enable_sm80_to_sm89INS1_16FlashAttnBwdSm80INS1_25CollectiveMainloopBwdSm80ILi2ELi2EN4cute5tupleIJNS5_1CILi64EEENS7_ILi128EEES9_EEENS_10bfloat16_tEfNS_4arch4Sm80ELb0ELb0ELb0ELb0ELb1ELb0ELb0ELb0ELi2ELi2ELi2ELi2ELb0EEENS1_24CollectiveEpilogueBwdGQAISA_fSD_Li256ELb0ELb1EEENS1_19SingleTileSchedulerILb0ELb0ELb0ELi128EEEEEEEEEvNT_6ParamsE,(.L_x_2319 - _ZN7cutlass13device_kernelIN5flash19enable_sm80_to_sm89INS1_16FlashAttnBwdSm80INS1_25CollectiveMainloopBwdSm80ILi2ELi2EN4cute5tupleIJNS5_1CILi64EEENS7_ILi128EEES9_EEENS_10bfloat16_tEfNS_4arch4Sm80ELb0ELb0ELb0ELb0ELb1ELb0ELb0ELb0ELi2ELi2ELi2ELi2ELb0EEENS1_24CollectiveEpilogueBwdGQAISA_fSD_Li256ELb0ELb1EEENS1_19SingleTileSchedulerILb0ELb0ELb0ELi128EEEEEEEEEvNT_6ParamsE)
        .other          _ZN7cutlass13device_kernelIN5flash19enable_sm80_to_sm89INS1_16FlashAttnBwdSm80INS1_25CollectiveMainloopBwdSm80ILi2ELi2EN4cute5tupleIJNS5_1CILi64EEENS7_ILi128EEES9_EEENS_10bfloat16_tEfNS_4arch4Sm80ELb0ELb0ELb0ELb0ELb1ELb0ELb0ELb0ELi2ELi2ELi2ELi2ELb0EEENS1_24CollectiveEpilogueBwdGQAISA_fSD_Li256ELb0ELb1EEENS1_19SingleTileSchedulerILb0ELb0ELb0ELi128EEEEEEEEEvNT_6ParamsE,@"STO_CUDA_ENTRY STV_DEFAULT"
_ZN7cutlass13device_kernelIN5flash19enable_sm80_to_sm89INS1_16FlashAttnBwdSm80INS1_25CollectiveMainloopBwdSm80ILi2ELi2EN4cute5tupleIJNS5_1CILi64EEENS7_ILi128EEES9_EEENS_10bfloat16_tEfNS_4arch4Sm80ELb0ELb0ELb0ELb0ELb1ELb0ELb0ELb0ELi2ELi2ELi2ELi2ELb0EEENS1_24CollectiveEpilogueBwdGQAISA_fSD_Li256ELb0ELb1EEENS1_19SingleTileSchedulerILb0ELb0ELb0ELi128EEEEEEEEEvNT_6ParamsE:
[----:B------:R-:W-:-:S03]  /*0000*/  MOV R1, c[0x0][0x28] ;  /* 0x00000a0000017a02 */ /* 0x000fc60000000f00 */
[----:B------:R-:W1:Y:S01]  /*0010*/  S2UR UR17, SR_CTAID.Z ;  /* 0x00000000001179c3 */ /* 0x000e620000002700 */
[----:B------:R-:W-:Y:S02]  /*0020*/  IADD3 R1, R1, -0x28, RZ ;  /* 0xffffffd801017810 */ /* 0x000fe40007ffe0ff */
[----:B-1----:R-:W-:-:S13]  /*0030*/  ISETP.LE.AND P0, PT, RZ, UR17, PT ;  /* 0x00000011ff007c0c */ /* 0x002fda000bf03270 */
[----:B------:R-:W-:Y:S05]  /*0040*/  @!P0 EXIT ;  /* 0x000000000000894d */ /* 0x000fea0003800000 */
[----:B------:R-:W1:Y:S01]  /*0050*/  S2R R2, SR_TID.X ;  /* 0x0000000000027919 */ /* 0x000e620000002100 */
[----:B------:R-:W2:Y:S01]  /*0060*/  S2UR UR4, SR_CTAID.Y ;  /* 0x00000000000479c3 */ /* 0x000ea20000002600 */
[----:B------:R-:W-:Y:S01]  /*0070*/  IMAD.MOV.U32 R0, RZ, RZ, c[0x0][0x248] ;  /* 0x00009200ff007624 */ /* 0x000fe200078e00ff */
[----:B------:R-:W-:Y:S01]  /*0080*/  USHF.R.S32.HI UR8, URZ, 0x1f, UR17 ;  /* 0x0000001f3f087899 */ /* 0x000fe20008011411 */
[----:B------:R-:W-:Y:S01]  /*0090*/  IMAD.MOV.U32 R27, RZ, RZ, R3 ;  /* 0x000000ffff1b7224 */ /* 0x000fe200078e0003 */
[----:B------:R-:W3:Y:S01]  /*00a0*/  S2R R8, SR_CTAID.X ;  /* 0x0000000000087919 */ /* 0x000ee20000002500 */
[----:B------:R-:W-:Y:S01]  /*00b0*/  IMAD.U32 R10, RZ, RZ, UR17 ;  /* 0x00000011ff0a7e24 */ /* 0x000fe2000f8e00ff */
[----:B------:R-:W-:Y:S01]  /*00c0*/  ISETP.NE.AND P0, PT, R0, 0x1, PT ;  /* 0x000000010000780c */ /* 0x000fe20003f05270 */
[----:B------:R-:W-:Y:S01]  /*00d0*/  IMAD.MOV.U32 R24, RZ, RZ, -0x80 ;  /* 0xffffff80ff187424 */ /* 0x000fe200078e00ff */
[----:B------:R-:W-:Y:S02]  /*00e0*/  UMOV UR14, 0x6 ;  /* 0x00000006000e7882 */ /* 0x000fe40000000000 */
[----:B------:R-:W-:Y:S01]  /*00f0*/  ULDC.64 UR22, c[0x0][0x118] ;  /* 0x0000460000167ab9 */ /* 0x000fe20000000a00 */
[--C-:B-1----:R-:W-:Y:S01]  /*0100*/  IMAD.MOV.U32 R26, RZ, RZ, R2.reuse ;  /* 0x000000ffff1a7224 */ /* 0x102fe200078e0002 */
[----:B------:R1:W-:Y:S01]  /*0110*/  STL [R1+0x18], R2 ;  /* 0x0000180201007387 */ /* 0x0003e20000100800 */
[----:B------:R-:W-:-:S02]  /*0120*/  IMAD.MOV.U32 R26, RZ, RZ, R2 ;  /* 0x000000ffff1a7224 */ /* 0x000fc400078e0002 */
[----:B--2---:R-:W-:Y:S01]  /*0130*/  IMAD.U32 R200, RZ, RZ, UR4 ;  /* 0x00000004ffc87e24 */ /* 0x004fe2000f8e00ff */
[----:B------:R-:W-:Y:S01]  /*0140*/  ULDC.64 UR4, c[0x0][0x1e8] ;  /* 0x00007a0000047ab9 */ /* 0x000fe20000000a00 */
[----:B---3--:R-:W-:Y:S01]  /*0150*/  IMAD R24, R8, R24, c[0x0][0x198] ;  /* 0x0000660008187624 */ /* 0x008fe200078e0218 */
[----:B------:R-:W-:Y:S01]  /*0160*/  SHF.R.S32.HI R18, RZ, 0x1f, R26 ;  /* 0x0000001fff127819 */ /* 0x000fe2000001141a */
[----:B------:R-:W-:Y:S01]  /*0170*/  @P0 IMAD.HI.U32 R4, R200, c[0x0][0x24c], RZ ;  /* 0x00009300c8040a27 */ /* 0x000fe200078e00ff */
[----:B------:R-:W-:Y:S01]  /*0180*/  UIMAD UR4, UR8, UR4, URZ ;  /* 0x00000004080472a4 */ /* 0x000fe2000f8e023f */
[--C-:B------:R-:W-:Y:S02]  /*0190*/  SHF.R.S32.HI R56, RZ, 0x1f, R200.reuse ;  /* 0x0000001fff387819 */ /* 0x100fe400000114c8 */
[-C--:B------:R-:W-:Y:S01]  /*01a0*/  LEA.HI R3, R18, R26.reuse, RZ, 0x3 ;  /* 0x0000001a12037211 */ /* 0x080fe200078f18ff */
[----:B------:R-:W-:Y:S01]  /*01b0*/  IMAD.MOV.U32 R0, RZ, RZ, R200 ;  /* 0x000000ffff007224 */ /* 0x000fe200078e00c8 */
[----:B------:R-:W-:Y:S01]  /*01c0*/  @P0 SHF.R.U32.HI R0, RZ, c[0x0][0x250], R4 ;  /* 0x00009400ff000a19 */ /* 0x000fe20000011604 */
[----:B------:R-:W-:Y:S01]  /*01d0*/  UIMAD UR6, UR17, UR5, UR4 ;  /* 0x00000005110672a4 */ /* 0x000fe2000f8e0204 */
[----:B------:R-:W-:Y:S01]  /*01e0*/  SHF.R.S32.HI R28, RZ, 0x3, R3 ;  /* 0x00000003ff1c7819 */ /* 0x000fe20000011403 */
[----:B------:R-:W-:Y:S01]  /*01f0*/  IMAD.SHL.U32 R250, R26, 0x4, RZ ;  /* 0x000000041afa7824 */ /* 0x000fe200078e00ff */
[----:B------:R-:W-:Y:S01]  /*0200*/  ULDC.64 UR4, c[0x0][0x1b8] ;  /* 0x00006e0000047ab9 */ /* 0x000fe20000000a00 */
[----:B------:R-:W-:Y:S01]  /*0210*/  LEA.HI R17, R18, R26, RZ, 0x5 ;  /* 0x0000001a12117211 */ /* 0x000fe200078f28ff */
[----:B------:R-:W-:Y:S01]  /*0220*/  UIMAD UR4, UR8, UR4, URZ ;  /* 0x00000004080472a4 */ /* 0x000fe2000f8e023f */
[--C-:B------:R-:W-:Y:S01]  /*0230*/  SHF.R.S32.HI R29, RZ, 0x1f, R28.reuse ;  /* 0x0000001fff1d7819 */ /* 0x100fe2000001141c */
[----:B------:R-:W-:Y:S01]  /*0240*/  IMAD.IADD R12, R24, 0x1, -R28 ;  /* 0x00000001180c7824 */ /* 0x000fe200078e0a1c */
[----:B------:R-:W-:Y:S01]  /*0250*/  SHF.R.S32.HI R251, RZ, 0x1f, R250 ;  /* 0x0000001ffffb7819 */ /* 0x000fe200000114fa */
[----:B------:R-:W-:Y:S01]  /*0260*/  UIMAD UR4, UR17, UR5, UR4 ;  /* 0x00000005110472a4 */ /* 0x000fe2000f8e0204 */
[----:B-1----:R-:W-:Y:S01]  /*0270*/  LOP3.LUT R2, R3, 0xfffffff8, RZ, 0xc0, !PT ;  /* 0xfffffff803027812 */ /* 0x002fe200078ec0ff */
[----:B------:R-:W-:Y:S01]  /*0280*/  IMAD.WIDE R8, R8, 0x80, R28 ;  /* 0x0000008008087825 */ /* 0x000fe200078e021c */
[----:B------:R-:W-:Y:S03]  /*0290*/  STL.64 [R1], R28 ;  /* 0x0000001c01007387 */ /* 0x000fe60000100a00 */
[----:B------:R-:W-:Y:S01]  /*02a0*/  IMAD.IADD R21, R26, 0x1, -R2 ;  /* 0x000000011a157824 */ /* 0x000fe200078e0a02 */
[----:B------:R-:W-:Y:S01]  /*02b0*/  SHF.R.S32.HI R2, RZ, 0x1f, R0 ;  /* 0x0000001fff027819 */ /* 0x000fe20000011400 */
[----:B------:R-:W-:-:S02]  /*02c0*/  IMAD R11, R9, c[0x0][0x1d8], RZ ;  /* 0x00007600090b7a24 */ /* 0x000fc400078e02ff */
[----:B------:R-:W-:Y:S02]  /*02d0*/  IMAD.SHL.U32 R14, R21, 0x8, RZ ;  /* 0x00000008150e7824 */ /* 0x000fe400078e00ff */
[C---:B------:R-:W-:Y:S02]  /*02e0*/  IMAD R4, R2.reuse, c[0x0][0x1e0], RZ ;  /* 0x0000780002047a24 */ /* 0x040fe400078e02ff */
[----:B------:R-:W-:Y:S01]  /*02f0*/  IMAD R2, R2, c[0x0][0x1b0], RZ ;  /* 0x00006c0002027a24 */ /* 0x000fe200078e02ff */
[----:B------:R-:W-:Y:S01]  /*0300*/  SHF.R.S32.HI R15, RZ, 0x1f, R14 ;  /* 0x0000001fff0f7819 */ /* 0x000fe2000001140e */
[----:B------:R-:W-:Y:S01]  /*0310*/  IMAD R6, R0, c[0x0][0x1e4], R4 ;  /* 0x0000790000067a24 */ /* 0x000fe200078e0204 */
[----:B------:R-:W-:Y:S01]  /*0320*/  ISETP.GE.AND P4, PT, R14, c[0x0][0x1cc], PT ;  /* 0x000073000e007a0c */ /* 0x000fe20003f86270 */
[----:B------:R-:W-:Y:S01]  /*0330*/  IMAD R7, R0, c[0x0][0x1b4], R2 ;  /* 0x00006d0000077a24 */ /* 0x000fe200078e0202 */
[----:B------:R-:W-:Y:S01]  /*0340*/  IADD3 R22, R14, 0x40, RZ ;  /* 0x000000400e167810 */ /* 0x000fe20007ffe0ff */
[----:B------:R-:W-:Y:S01]  /*0350*/  IMAD.WIDE.U32 R4, R0, c[0x0][0x1e0], R14 ;  /* 0x0000780000047a25 */ /* 0x000fe200078e000e */
[----:B------:R-:W-:-:S02]  /*0360*/  ISETP.LT.OR P1, PT, R12, 0x1, P4 ;  /* 0x000000010c00780c */ /* 0x000fc40002721670 */
[----:B------:R-:W-:Y:S01]  /*0370*/  ISETP.GE.AND P3, PT, R22, c[0x0][0x1cc], PT ;  /* 0x0000730016007a0c */ /* 0x000fe20003f66270 */
[----:B------:R-:W-:Y:S01]  /*0380*/  IMAD.WIDE.U32 R2, R0, c[0x0][0x1b0], R14 ;  /* 0x00006c0000027a25 */ /* 0x000fe200078e000e */
[----:B------:R-:W-:Y:S02]  /*0390*/  LEA.HI R0, R18, R26, RZ, 0x6 ;  /* 0x0000001a12007211 */ /* 0x000fe400078f30ff */
[C---:B------:R-:W-:Y:S01]  /*03a0*/  ISETP.LT.OR P6, PT, R12.reuse, 0x1, P3 ;  /* 0x000000010c00780c */ /* 0x040fe20001fc1670 */
[----:B------:R-:W-:Y:S01]  /*03b0*/  IMAD.IADD R5, R5, 0x1, R6 ;  /* 0x0000000105057824 */ /* 0x000fe200078e0206 */
[----:B------:R-:W-:Y:S01]  /*03c0*/  SHF.R.S32.HI R19, RZ, 0x6, R0 ;  /* 0x00000006ff137819 */ /* 0x000fe20000011400 */
[----:B------:R-:W-:Y:S01]  /*03d0*/  IMAD.IADD R3, R3, 0x1, R7 ;  /* 0x0000000103037824 */ /* 0x000fe200078e0207 */
[----:B------:R-:W-:Y:S01]  /*03e0*/  ISETP.LT.OR P5, PT, R12, 0x21, P4 ;  /* 0x000000210c00780c */ /* 0x000fe200027a1670 */
[----:B------:R-:W-:Y:S02]  /*03f0*/  IMAD.SHL.U32 R6, R28, 0x40, RZ ;  /* 0x000000401c067824 */ /* 0x000fe400078e00ff */
[----:B------:R-:W-:-:S03]  /*0400*/  IMAD.WIDE.U32 R4, R10, c[0x0][0x1e8], R4 ;  /* 0x00007a000a047a25 */ /* 0x000fc600078e0004 */
[----:B------:R-:W-:Y:S01]  /*0410*/  LOP3.LUT R0, R6, 0x1c0, RZ, 0xc0, !PT ;  /* 0x000001c006007812 */ /* 0x000fe200078ec0ff */
[----:B------:R-:W-:Y:S01]  /*0420*/  IMAD.U32 R7, RZ, RZ, UR17 ;  /* 0x00000011ff077e24 */ /* 0x000fe2000f8e00ff */
[----:B------:R-:W-:Y:S01]  /*0430*/  IADD3 R5, R5, UR6, RZ ;  /* 0x0000000605057c10 */ /* 0x000fe2000fffe0ff */
[----:B------:R-:W-:Y:S01]  /*0440*/  IMAD.SHL.U32 R223, R19, 0x200, RZ ;  /* 0x0000020013df7824 */ /* 0x000fe200078e00ff */
[----:B------:R-:W-:Y:S01]  /*0450*/  LOP3.LUT R10, R0, 0x38, R14, 0xf8, !PT ;  /* 0x00000038000a7812 */ /* 0x000fe200078ef80e */
[----:B------:R-:W-:Y:S01]  /*0460*/  IMAD.WIDE.U32 R2, R7, c[0x0][0x1b8], R2 ;  /* 0x00006e0007027a25 */ /* 0x000fe200078e0002 */
[----:B------:R-:W-:-:S03]  /*0470*/  SHF.R.U32.HI R0, RZ, 0x3, R0 ;  /* 0x00000003ff007819 */ /* 0x000fc60000011600 */
[C---:B------:R-:W-:Y:S01]  /*0480*/  IMAD R11, R8.reuse, c[0x0][0x1dc], R11 ;  /* 0x00007700080b7a24 */ /* 0x040fe200078e020b */
[----:B------:R-:W-:Y:S01]  /*0490*/  IADD3 R3, R3, UR4, RZ ;  /* 0x0000000403037c10 */ /* 0x000fe2000fffe0ff */
[C---:B------:R-:W-:Y:S01]  /*04a0*/  IMAD.WIDE.U32 R6, R8.reuse, c[0x0][0x1d8], R4 ;  /* 0x0000760008067a25 */ /* 0x040fe200078e0004 */
[----:B------:R-:W-:Y:S01]  /*04b0*/  ULDC.64 UR4, c[0x0][0x1d8] ;  /* 0x0000760000047ab9 */ /* 0x000fe20000000a00 */
[----:B------:R-:W-:Y:S01]  /*04c0*/  LOP3.LUT R10, R223, R10, R0, 0xf6, !PT ;  /* 0x0000000adf0a7212 */ /* 0x000fe200078ef600 */
[----:B------:R-:W-:Y:S01]  /*04d0*/  USHF.L.U32 UR6, UR4, 0x6, URZ ;  /* 0x0000000604067899 */ /* 0x000fe2000800063f */
[----:B------:R-:W-:Y:S01]  /*04e0*/  IMAD.WIDE.U32 R4, R8, c[0x0][0x1a8], R2 ;  /* 0x00006a0008047a25 */ /* 0x000fe200078e0002 */
[----:B------:R-:W-:Y:S01]  /*04f0*/  LEA R2, P0, R6, c[0x0][0x1c0], 0x1 ;  /* 0x0000700006027a11 */ /* 0x000fe200078008ff */
[----:B------:R-:W-:Y:S02]  /*0500*/  USHF.L.U64.HI UR5, UR4, UR14, UR5 ;  /* 0x0000000e04057299 */ /* 0x000fe40008010205 */
[----:B------:R-:W-:Y:S01]  /*0510*/  IMAD.IADD R0, R7, 0x1, R11 ;  /* 0x0000000107007824 */ /* 0x000fe200078e020b */
[----:B------:R-:W-:Y:S01]  /*0520*/  UIADD3 UR7, UP0, UR6, 0x80, URZ ;  /* 0x0000008006077890 */ /* 0x000fe2000ff1e03f */
[----:B------:R-:W-:-:S02]  /*0530*/  IMAD R9, R9, c[0x0][0x1a8], RZ ;  /* 0x00006a0009097a24 */ /* 0x000fc400078e02ff */
[----:B------:R-:W-:Y:S01]  /*0540*/  IMAD.SHL.U32 R16, R10, 0x2, RZ ;  /* 0x000000020a107824 */ /* 0x000fe200078e00ff */
[----:B------:R-:W-:Y:S01]  /*0550*/  LEA.HI.X R3, R6, c[0x0][0x1c4], R0, 0x1, P0 ;  /* 0x0000710006037a11 */ /* 0x000fe200000f0c00 */
[----:B------:R-:W-:Y:S01]  /*0560*/  IMAD R9, R8, c[0x0][0x1ac], R9 ;  /* 0x00006b0008097a24 */ /* 0x000fe200078e0209 */
[----:B------:R-:W-:Y:S01]  /*0570*/  LEA R6, P0, R4, c[0x0][0x190], 0x1 ;  /* 0x0000640004067a11 */ /* 0x000fe200078008ff */
[----:B------:R-:W-:Y:S01]  /*0580*/  IMAD.U32 R8, RZ, RZ, UR6 ;  /* 0x00000006ff087e24 */ /* 0x000fe2000f8e00ff */
[----:B------:R-:W-:Y:S01]  /*0590*/  UIADD3.X UR4, URZ, UR5, URZ, UP0, !UPT ;  /* 0x000000053f047290 */ /* 0x000fe200087fe43f */
[----:B------:R-:W-:Y:S01]  /*05a0*/  IMAD.IADD R0, R5, 0x1, R9 ;  /* 0x0000000105007824 */ /* 0x000fe200078e0209 */
[----:B------:R1:W-:Y:S02]  /*05b0*/  LDGSTS.E.BYPASS.LTC128B.128 [R16+0x8080], [R2.64], !P1 ;  /* 0x0808000002107fae */ /* 0x0003e4000c901d56 */
[----:B------:R-:W-:Y:S02]  /*05c0*/  IADD3 R8, P2, P1, R8, 0x80, R2 ;  /* 0x0000008008087810 */ /* 0x000fe4000795e002 */
[----:B------:R-:W-:Y:S01]  /*05d0*/  LEA.HI.X R7, R4, c[0x0][0x194], R0, 0x1, P0 ;  /* 0x0000650004077a11 */ /* 0x000fe200000f0c00 */
[----:B------:R1:W-:Y:S01]  /*05e0*/  LDGSTS.E.BYPASS.LTC128B.128 [R16+0xc080], [R2.64+0x80], !P6 ;  /* 0x0c08008002107fae */ /* 0x0003e2000f101d56 */
[----:B------:R-:W-:Y:S01]  /*05f0*/  IADD3.X R9, RZ, UR5, R3, P2, P1 ;  /* 0x00000005ff097c10 */ /* 0x000fe200097e2403 */
[----:B------:R-:W-:Y:S01]  /*0600*/  IMAD R0, R29, c[0x0][0x208], RZ ;  /* 0x000082001d007a24 */ /* 0x000fe200078e02ff */
[----:B------:R-:W-:-:S02]  /*0610*/  IADD3 R4, P0, R2, UR6, RZ ;  /* 0x0000000602047c10 */ /* 0x000fc4000ff1e0ff */
[----:B------:R-:W-:Y:S01]  /*0620*/  ISETP.LT.OR P6, PT, R12, 0x41, P4 ;  /* 0x000000410c00780c */ /* 0x000fe200027c1670 */
[----:B------:R-:W-:Y:S01]  /*0630*/  IMAD R0, R28, c[0x0][0x20c], R0 ;  /* 0x000083001c007a24 */ /* 0x000fe200078e0200 */
[C---:B------:R-:W-:Y:S02]  /*0640*/  ISETP.LT.OR P2, PT, R12.reuse, 0x61, P4 ;  /* 0x000000610c00780c */ /* 0x040fe40002741670 */
[----:B------:R-:W-:Y:S02]  /*0650*/  ISETP.LT.OR P4, PT, R12, 0x21, P3 ;  /* 0x000000210c00780c */ /* 0x000fe40001f81670 */
[----:B------:R-:W-:-:S05]  /*0660*/  IADD3.X R5, R3, UR5, RZ, P0, !PT ;  /* 0x0000000503057c10 */ /* 0x000fca00087fe4ff */
[----:B------:R2:W-:Y:S01]  /*0670*/  LDGSTS.E.BYPASS.LTC128B.128 [R16+0x9080], [R4.64], !P5 ;  /* 0x0908000004107fae */ /* 0x0005e2000e901d56 */
[----:B------:R-:W-:-:S05]  /*0680*/  ISETP.LT.OR P5, PT, R12, 0x41, P3 ;  /* 0x000000410c00780c */ /* 0x000fca0001fa1670 */
[----:B------:R3:W-:Y:S01]  /*0690*/  LDGSTS.E.BYPASS.LTC128B.128 [R16+0xd080], [R8.64], !P4 ;  /* 0x0d08000008107fae */ /* 0x0007e2000e101d56 */
[----:B------:R-:W-:Y:S02]  /*06a0*/  ISETP.LT.OR P4, PT, R12, 0x61, P3 ;  /* 0x000000610c00780c */ /* 0x000fe40001f81670 */
[----:B-1----:R-:W-:-:S04]  /*06b0*/  IADD3 R2, P0, R4, UR6, RZ ;  /* 0x0000000604027c10 */ /* 0x002fc8000ff1e0ff */
[----:B------:R-:W-:-:S05]  /*06c0*/  IADD3.X R3, R5, UR5, RZ, P0, !PT ;  /* 0x0000000505037c10 */ /* 0x000fca00087fe4ff */
[----:B------:R1:W-:Y:S01]  /*06d0*/  LDGSTS.E.BYPASS.LTC128B.128 [R16+0xa080], [R2.64], !P6 ;  /* 0x0a08000002107fae */ /* 0x0003e2000f101d56 */
[----:B------:R-:W-:-:S04]  /*06e0*/  ISETP.GE.AND P6, PT, R14, c[0x0][0x16c], PT ;  /* 0x00005b000e007a0c */ /* 0x000fc80003fc6270 */
[----:B------:R-:W-:Y:S02]  /*06f0*/  SEL R13, RZ, 0x1, P6 ;  /* 0x00000001ff0d7807 */ /* 0x000fe40003000000 */
[----:B--2---:R-:W-:-:S04]  /*0700*/  IADD3 R4, P1, R4, UR7, RZ ;  /* 0x0000000704047c10 */ /* 0x004fc8000ff3e0ff */
[----:B------:R-:W-:Y:S02]  /*0710*/  IADD3.X R5, R5, UR4, RZ, P1, !PT ;  /* 0x0000000405057c10 */ /* 0x000fe40008ffe4ff */
[----:B---3--:R-:W-:-:S03]  /*0720*/  IADD3 R8, P0, R2, UR6, RZ ;  /* 0x0000000602087c10 */ /* 0x008fc6000ff1e0ff */
[----:B------:R2:W-:Y:S01]  /*0730*/  LDGSTS.E.BYPASS.LTC128B.128 [R16+0xe080], [R4.64], !P5 ;  /* 0x0e08000004107fae */ /* 0x0005e2000e901d56 */
[----:B------:R-:W-:Y:S02]  /*0740*/  IADD3.X R9, R3, UR5, RZ, P0, !PT ;  /* 0x0000000503097c10 */ /* 0x000fe400087fe4ff */
[----:B------:R-:W-:-:S03]  /*0750*/  ISETP.GE.AND P0, PT, R22, c[0x0][0x19c], PT ;  /* 0x0000670016007a0c */ /* 0x000fc60003f06270 */
[----:B------:R3:W-:Y:S01]  /*0760*/  LDGSTS.E.BYPASS.LTC128B.128 [R16+0xb080], [R8.64], !P2 ;  /* 0x0b08000008107fae */ /* 0x0007e2000d101d56 */
[----:B------:R-:W-:Y:S02]  /*0770*/  ISETP.GE.AND P2, PT, R14, c[0x0][0x19c], PT ;  /* 0x000067000e007a0c */ /* 0x000fe40003f46270 */
[----:B------:R-:W-:Y:S02]  /*0780*/  ISETP.LT.OR P5, PT, R12, 0x1, P0 ;  /* 0x000000010c00780c */ /* 0x000fe400007a1670 */
[----:B-1----:R-:W-:Y:S02]  /*0790*/  IADD3 R2, P1, R2, UR7, RZ ;  /* 0x0000000702027c10 */ /* 0x002fe4000ff3e0ff */
[----:B------:R-:W-:Y:S02]  /*07a0*/  ISETP.LT.OR P3, PT, R12, 0x1, P2 ;  /* 0x000000010c00780c */ /* 0x000fe40001761670 */
[----:B------:R-:W-:Y:S01]  /*07b0*/  IADD3.X R3, R3, UR4, RZ, P1, !PT ;  /* 0x0000000403037c10 */ /* 0x000fe20008ffe4ff */
[----:B------:R-:W-:-:S02]  /*07c0*/  ULDC.64 UR4, c[0x0][0x1a8] ;  /* 0x00006a0000047ab9 */ /* 0x000fc40000000a00 */
[----:B------:R-:W-:Y:S02]  /*07d0*/  USHF.L.U32 UR6, UR4, 0x6, URZ ;  /* 0x0000000604067899 */ /* 0x000fe4000800063f */
[----:B------:R1:W-:Y:S01]  /*07e0*/  LDGSTS.E.BYPASS.LTC128B.128 [R16+0xf080], [R2.64], !P4 ;  /* 0x0f08000002107fae */ /* 0x0003e2000e101d56 */
[----:B------:R-:W-:Y:S01]  /*07f0*/  ISETP.LT.OR P4, PT, R12, 0x21, P2 ;  /* 0x000000210c00780c */ /* 0x000fe20001781670 */
[----:B------:R-:W-:Y:S02]  /*0800*/  USHF.L.U64.HI UR7, UR4, UR14, UR5 ;  /* 0x0000000e04077299 */ /* 0x000fe40008010205 */
[----:B------:R-:W-:Y:S01]  /*0810*/  IMAD.U32 R10, RZ, RZ, UR6 ;  /* 0x00000006ff0a7e24 */ /* 0x000fe2000f8e00ff */
[----:B------:R-:W-:Y:S01]  /*0820*/  UIADD3 UR10, UP0, UR6, 0x80, URZ ;  /* 0x00000080060a7890 */ /* 0x000fe2000ff1e03f */
[----:B------:R4:W-:Y:S01]  /*0830*/  LDGSTS.E.BYPASS.LTC128B.128 [R16+0x80], [R6.64], !P3 ;  /* 0x0008000006107fae */ /* 0x0009e2000d901d56 */
[----:B--2---:R-:W-:Y:S01]  /*0840*/  IADD3 R4, P1, R6, UR6, RZ ;  /* 0x0000000606047c10 */ /* 0x004fe2000ff3e0ff */
[----:B------:R-:W-:-:S02]  /*0850*/  ULDC.64 UR4, c[0x0][0x188] ;  /* 0x0000620000047ab9 */ /* 0x000fc40000000a00 */
[----:B------:R4:W-:Y:S01]  /*0860*/  LDGSTS.E.BYPASS.LTC128B.128 [R16+0x4080], [R6.64+0x80], !P5 ;  /* 0x0408008006107fae */ /* 0x0009e2000e901d56 */
[----:B------:R-:W-:Y:S01]  /*0870*/  IADD3.X R5, R7, UR7, RZ, P1, !PT ;  /* 0x0000000707057c10 */ /* 0x000fe20008ffe4ff */
[----:B------:R-:W-:Y:S01]  /*0880*/  UIADD3.X UR9, URZ, UR7, URZ, UP0, !UPT ;  /* 0x000000073f097290 */ /* 0x000fe200087fe43f */
[----:B------:R-:W-:Y:S01]  /*0890*/  ISETP.LT.OR P5, PT, R12, 0x61, P2 ;  /* 0x000000610c00780c */ /* 0x000fe200017a1670 */
[----:B---3--:R-:W-:Y:S01]  /*08a0*/  IMAD.WIDE.U32 R8, R28, c[0x0][0x208], R14 ;  /* 0x000082001c087a25 */ /* 0x008fe200078e000e */
[----:B------:R-:W-:Y:S01]  /*08b0*/  IADD3 R10, P3, P1, R10, 0x80, R6 ;  /* 0x000000800a0a7810 */ /* 0x000fe2000797e006 */
[----:B------:R2:W-:Y:S01]  /*08c0*/  LDGSTS.E.BYPASS.LTC128B.128 [R16+0x1080], [R4.64], !P4 ;  /* 0x0108000004107fae */ /* 0x0005e2000e101d56 */
[----:B------:R-:W-:Y:S01]  /*08d0*/  ISETP.LT.OR P4, PT, R12, 0x41, P2 ;  /* 0x000000410c00780c */ /* 0x000fe20001781670 */
[----:B------:R-:W-:Y:S01]  /*08e0*/  IMAD.IADD R9, R9, 0x1, R0 ;  /* 0x0000000109097824 */ /* 0x000fe200078e0200 */
[----:B------:R-:W-:Y:S01]  /*08f0*/  ISETP.GE.AND P2, PT, R22, c[0x0][0x16c], PT ;  /* 0x00005b0016007a0c */ /* 0x000fe20003f46270 */
[----:B------:R-:W-:Y:S01]  /*0900*/  IMAD R0, R56, c[0x0][0x180], RZ ;  /* 0x0000600038007a24 */ /* 0x000fe200078e02ff */
[----:B------:R-:W-:Y:S01]  /*0910*/  IADD3.X R11, RZ, UR7, R7, P3, P1 ;  /* 0x00000007ff0b7c10 */ /* 0x000fe20009fe2407 */
[----:B------:R-:W-:Y:S01]  /*0920*/  UIMAD UR4, UR8, UR4, URZ ;  /* 0x00000004080472a4 */ /* 0x000fe2000f8e023f */
[----:B------:R-:W-:Y:S01]  /*0930*/  P2R R252, PR, RZ, 0x4 ;  /* 0x00000004fffc7803 */ /* 0x000fe20000000000 */
[----:B------:R-:W-:Y:S01]  /*0940*/  IMAD R0, R200, c[0x0][0x184], R0 ;  /* 0x00006100c8007a24 */ /* 0x000fe200078e0200 */
[----:B------:R-:W-:Y:S01]  /*0950*/  ISETP.LT.OR P1, PT, R12, 0x21, P0 ;  /* 0x000000210c00780c */ /* 0x000fe20000721670 */
[----:B------:R-:W-:Y:S01]  /*0960*/  UIMAD UR4, UR17, UR5, UR4 ;  /* 0x00000005110472a4 */ /* 0x000fe2000f8e0204 */
[----:B-1----:R-:W-:Y:S01]  /*0970*/  IMAD R2, R29, c[0x0][0x178], RZ ;  /* 0x00005e001d027a24 */ /* 0x002fe200078e02ff */
[----:B------:R-:W-:-:S02]  /*0980*/  ISETP.NE.AND P3, PT, R252, RZ, PT ;  /* 0x000000fffc00720c */ /* 0x000fc40003f65270 */
[----:B------:R-:W-:Y:S01]  /*0990*/  ISETP.LT.OR P2, PT, R12, 0x41, P0 ;  /* 0x000000410c00780c */ /* 0x000fe20000741670 */
[C---:B----4-:R-:W-:Y:S01]  /*09a0*/  IMAD R6, R28.reuse, c[0x0][0x17c], R2 ;  /* 0x00005f001c067a24 */ /* 0x050fe200078e0202 */
[----:B------:R-:W-:Y:S01]  /*09b0*/  SEL R7, RZ, 0x2, P3 ;  /* 0x00000002ff077807 */ /* 0x000fe20001800000 */
[----:B------:R-:W-:Y:S01]  /*09c0*/  IMAD.WIDE.U32 R2, R28, c[0x0][0x178], R14 ;  /* 0x00005e001c027a25 */ /* 0x000fe200078e000e */
[----:B------:R-:W-:-:S04]  /*09d0*/  ISETP.LT.OR P3, PT, R12, 0x61, P0 ;  /* 0x000000610c00780c */ /* 0x000fc80000761670 */
[----:B------:R1:W-:Y:S01]  /*09e0*/  LDGSTS.E.BYPASS.LTC128B.128 [R16+0x5080], [R10.64], !P1 ;  /* 0x050800000a107fae */ /* 0x0003e2000c901d56 */
[----:B------:R-:W-:Y:S02]  /*09f0*/  IMAD.IADD R3, R3, 0x1, R6 ;  /* 0x0000000103037824 */ /* 0x000fe400078e0206 */
[----:B------:R-:W-:Y:S01]  /*0a00*/  IMAD.IADD R12, R7, 0x1, R13 ;  /* 0x00000001070c7824 */ /* 0x000fe200078e020d */
[----:B------:R-:W-:Y:S01]  /*0a10*/  IADD3 R13, -R28, c[0x0][0x168], RZ ;  /* 0x00005a001c0d7a10 */ /* 0x000fe20007ffe1ff */
[----:B------:R-:W-:Y:S01]  /*0a20*/  IMAD.WIDE.U32 R6, R200, c[0x0][0x180], R2 ;  /* 0x00006000c8067a25 */ /* 0x000fe200078e0002 */
[----:B------:R-:W-:-:S03]  /*0a30*/  IADD3 R2, P0, R4, UR6, RZ ;  /* 0x0000000604027c10 */ /* 0x000fc6000ff1e0ff */
[----:B------:R-:W-:Y:S01]  /*0a40*/  IMAD.IADD R7, R7, 0x1, R0 ;  /* 0x0000000107077824 */ /* 0x000fe200078e0200 */
[----:B------:R-:W-:Y:S02]  /*0a50*/  IADD3.X R3, R5, UR7, RZ, P0, !PT ;  /* 0x0000000705037c10 */ /* 0x000fe400087fe4ff */
[----:B--2---:R-:W-:-:S03]  /*0a60*/  IADD3 R4, P0, R4, UR10, RZ ;  /* 0x0000000a04047c10 */ /* 0x004fc6000ff1e0ff */
[----:B------:R2:W-:Y:S01]  /*0a70*/  LDGSTS.E.BYPASS.LTC128B.128 [R16+0x2080], [R2.64], !P4 ;  /* 0x0208000002107fae */ /* 0x0005e2000e101d56 */
[----:B------:R-:W-:-:S05]  /*0a80*/  IADD3.X R5, R5, UR9, RZ, P0, !PT ;  /* 0x0000000905057c10 */ /* 0x000fca00087fe4ff */
[----:B------:R3:W-:Y:S01]  /*0a90*/  LDGSTS.E.BYPASS.LTC128B.128 [R16+0x6080], [R4.64], !P2 ;  /* 0x0608000004107fae */ /* 0x0007e2000d101d56 */
[----:B------:R-:W-:Y:S01]  /*0aa0*/  LOP3.LUT P2, RZ, R12, 0x1, RZ, 0xc0, !PT ;  /* 0x000000010cff7812 */ /* 0x000fe2000784c0ff */
[----:B-1----:R-:W-:-:S03]  /*0ab0*/  IMAD.U32 R10, RZ, RZ, UR17 ;  /* 0x00000011ff0a7e24 */ /* 0x002fc6000f8e00ff */
[----:B------:R-:W-:Y:S01]  /*0ac0*/  ISETP.LT.OR P4, PT, R13, 0x1, !P2 ;  /* 0x000000010d00780c */ /* 0x000fe20005781670 */
[----:B------:R-:W-:-:S05]  /*0ad0*/  IMAD.WIDE.U32 R6, R10, c[0x0][0x188], R6 ;  /* 0x000062000a067a25 */ /* 0x000fca00078e0006 */
[----:B------:R-:W-:Y:S01]  /*0ae0*/  IADD3 R0, R7, UR4, RZ ;  /* 0x0000000407007c10 */ /* 0x000fe2000fffe0ff */
[----:B------:R-:W-:Y:S01]  /*0af0*/  ULDC.64 UR4, c[0x0][0x278] ;  /* 0x00009e0000047ab9 */ /* 0x000fe20000000a00 */
[C---:B---3--:R-:W-:Y:S02]  /*0b00*/  IADD3 R4, P0, R2.reuse, UR6, RZ ;  /* 0x0000000602047c10 */ /* 0x048fe4000ff1e0ff */
[----:B--2---:R-:W-:Y:S02]  /*0b10*/  IADD3 R2, P1, R2, UR10, RZ ;  /* 0x0000000a02027c10 */ /* 0x004fe4000ff3e0ff */
[C---:B------:R-:W-:Y:S01]  /*0b20*/  IADD3.X R5, R3.reuse, UR7, RZ, P0, !PT ;  /* 0x0000000703057c10 */ /* 0x040fe200087fe4ff */
[----:B------:R-:W-:Y:S01]  /*0b30*/  UIMAD.WIDE.U32 UR6, UR17, UR4, URZ ;  /* 0x00000004110672a5 */ /* 0x000fe2000f8e003f */
[----:B------:R-:W-:Y:S01]  /*0b40*/  IADD3.X R3, R3, UR9, RZ, P1, !PT ;  /* 0x0000000903037c10 */ /* 0x000fe20008ffe4ff */
[----:B------:R-:W-:Y:S01]  /*0b50*/  UIMAD UR4, UR8, UR4, URZ ;  /* 0x00000004080472a4 */ /* 0x000fe2000f8e023f */
[----:B------:R-:W-:Y:S01]  /*0b60*/  LEA R30, P0, R6, c[0x0][0x160], 0x1 ;  /* 0x00005800061e7a11 */ /* 0x000fe200078008ff */
[----:B------:R1:W-:Y:S01]  /*0b70*/  LDGSTS.E.BYPASS.LTC128B.128 [R16+0x3080], [R4.64], !P5 ;  /* 0x0308000004107fae */ /* 0x0003e2000e901d56 */
[----:B------:R-:W-:Y:S01]  /*0b80*/  LOP3.LUT P1, RZ, R12, 0x2, RZ, 0xc0, !PT ;  /* 0x000000020cff7812 */ /* 0x000fe2000782c0ff */
[----:B------:R-:W-:Y:S01]  /*0b90*/  UIMAD UR4, UR17, UR5, UR4 ;  /* 0x00000005110472a4 */ /* 0x000fe2000f8e0204 */
[----:B------:R-:W-:Y:S01]  /*0ba0*/  LEA.HI.X R31, R6, c[0x0][0x164], R0, 0x1, P0 ;  /* 0x00005900061f7a11 */ /* 0x000fe200000f0c00 */
[----:B------:R2:W-:Y:S01]  /*0bb0*/  LDGSTS.E.BYPASS.LTC128B.128 [R16+0x7080], [R2.64], !P3 ;  /* 0x0708000002107fae */ /* 0x0005e2000d901d56 */
[----:B------:R-:W-:Y:S01]  /*0bc0*/  IMAD R0, R56, c[0x0][0x270], RZ ;  /* 0x00009c0038007a24 */ /* 0x000fe200078e02ff */
[----:B------:R-:W-:Y:S01]  /*0bd0*/  ISETP.LT.OR P3, PT, R13, 0x1, !P1 ;  /* 0x000000010d00780c */ /* 0x000fe20004f61670 */
[----:B------:R-:W-:Y:S01]  /*0be0*/  UIADD3 UR12, UR7, UR4, URZ ;  /* 0x00000004070c7290 */ /* 0x000fe2000fffe03f */
[----:B------:R-:W0:Y:S01]  /*0bf0*/  LDGDEPBAR ;  /* 0x00000000000079af */ /* 0x000e220000000000 */
[----:B------:R-:W-:Y:S01]  /*0c00*/  IMAD R6, R200, c[0x0][0x274], R0 ;  /* 0x00009d00c8067a24 */ /* 0x000fe200078e0200 */
[----:B------:R-:W-:Y:S01]  /*0c10*/  ULDC.64 UR4, c[0x0][0x178] ;  /* 0x00005e0000047ab9 */ /* 0x000fe20000000a00 */
[----:B------:R-:W-:Y:S01]  /*0c20*/  ISETP.GE.AND P5, PT, R22, c[0x0][0x1fc], PT ;  /* 0x00007f0016007a0c */ /* 0x000fe20003fa6270 */
[----:B------:R-:W-:Y:S01]  /*0c30*/  USHF.L.U32 UR15, UR4, 0x6, URZ ;  /* 0x00000006040f7899 */ /* 0x000fe2000800063f */
[----:B------:R3:W-:Y:S01]  /*0c40*/  LDGSTS.E.BYPASS.LTC128B.128 [R16+0x10080], [R30.64], !P4 ;  /* 0x100800001e107fae */ /* 0x0007e2000e101d56 */
[----:B------:R-:W-:Y:S01]  /*0c50*/  USHF.L.U64.HI UR14, UR4, UR14, UR5 ;  /* 0x0000000e040e7299 */ /* 0x000fe20008010205 */
[----:B------:R-:W-:-:S02]  /*0c60*/  ISETP.GE.AND P4, PT, R14, c[0x0][0x1fc], PT ;  /* 0x00007f000e007a0c */ /* 0x000fc40003f86270 */
[----:B------:R-:W-:Y:S01]  /*0c70*/  ULDC.64 UR4, c[0x0][0x218] ;  /* 0x0000860000047ab9 */ /* 0x000fe20000000a00 */
[----:B------:R3:W-:Y:S01]  /*0c80*/  STL.64 [R1+0x8], R30 ;  /* 0x0000081e01007387 */ /* 0x0007e20000100a00 */
[----:B------:R-:W-:-:S03]  /*0c90*/  UIMAD UR4, UR8, UR4, URZ ;  /* 0x00000004080472a4 */ /* 0x000fc6000f8e023f */
[----:B------:R3:W-:Y:S01]  /*0ca0*/  LDGSTS.E.BYPASS.LTC128B.128 [R16+0x12080], [R30.64+0x80], !P3 ;  /* 0x120800801e107fae */ /* 0x0007e2000d901d56 */
[C---:B------:R-:W-:Y:S01]  /*0cb0*/  ISETP.LT.OR P3, PT, R13.reuse, 0x21, !P2 ;  /* 0x000000210d00780c */ /* 0x040fe20005761670 */
[----:B------:R-:W-:Y:S01]  /*0cc0*/  UIMAD UR4, UR17, UR5, UR4 ;  /* 0x00000005110472a4 */ /* 0x000fe2000f8e0204 */
[----:B------:R-:W-:Y:S01]  /*0cd0*/  ISETP.LT.OR P2, PT, R13, 0x21, !P1 ;  /* 0x000000210d00780c */ /* 0x000fe20004f41670 */
[----:B-1----:R-:W-:Y:S02]  /*0ce0*/  IMAD R4, R56, c[0x0][0x210], RZ ;  /* 0x0000840038047a24 */ /* 0x002fe400078e02ff */
[----:B--2---:R-:W-:-:S04]  /*0cf0*/  IMAD.WIDE.U32 R2, R200, c[0x0][0x270], R250 ;  /* 0x00009c00c8027a25 */ /* 0x004fc800078e00fa */
[----:B------:R-:W-:Y:S01]  /*0d00*/  IMAD R7, R200, c[0x0][0x214], R4 ;  /* 0x00008500c8077a24 */ /* 0x000fe200078e0204 */
[----:B------:R-:W-:Y:S01]  /*0d10*/  IADD3 R0, P0, R2, UR6, RZ ;  /* 0x0000000602007c10 */ /* 0x000fe2000ff1e0ff */
[----:B------:R-:W-:Y:S01]  /*0d20*/  IMAD.WIDE.U32 R4, R200, c[0x0][0x210], R8 ;  /* 0x00008400c8047a25 */ /* 0x000fe200078e0008 */
[----:B------:R-:W-:Y:S02]  /*0d30*/  ULDC.64 UR6, c[0x0][0x290] ;  /* 0x0000a40000067ab9 */ /* 0x000fe40000000a00 */
[----:B------:R-:W-:Y:S01]  /*0d40*/  IADD3.X R2, R3, UR12, R6, P0, !PT ;  /* 0x0000000c03027c10 */ /* 0x000fe200087fe406 */
[----:B------:R-:W-:Y:S01]  /*0d50*/  IMAD.IADD R3, R5, 0x1, R7 ;  /* 0x0000000105037824 */ /* 0x000fe200078e0207 */
[C---:B------:R-:W-:Y:S01]  /*0d60*/  LEA R10, P0, R0.reuse, c[0x0][0x258], 0x2 ;  /* 0x00009600000a7a11 */ /* 0x040fe200078010ff */
[----:B------:R-:W-:Y:S01]  /*0d70*/  IMAD.U32 R8, RZ, RZ, UR17 ;  /* 0x00000011ff087e24 */ /* 0x000fe2000f8e00ff */
[----:B------:R-:W-:Y:S02]  /*0d80*/  UIMAD.WIDE.U32 UR10, UR17, UR6, URZ ;  /* 0x00000006110a72a5 */ /* 0x000fe4000f8e003f */
[----:B------:R-:W-:Y:S01]  /*0d90*/  LEA.HI.X R11, R0, c[0x0][0x25c], R2, 0x2, P0 ;  /* 0x00009700000b7a11 */ /* 0x000fe200000f1402 */
[----:B------:R-:W-:Y:S01]  /*0da0*/  IMAD.MOV.U32 R2, RZ, RZ, R4 ;  /* 0x000000ffff027224 */ /* 0x000fe200078e0004 */
[----:B------:R-:W-:Y:S01]  /*0db0*/  IADD3 R6, P0, R30, UR15, RZ ;  /* 0x0000000f1e067c10 */ /* 0x000fe2000ff1e0ff */
[----:B------:R-:W-:Y:S01]  /*0dc0*/  IMAD.U32 R4, RZ, RZ, UR15 ;  /* 0x0000000fff047e24 */ /* 0x000fe2000f8e00ff */
[----:B------:R-:W-:Y:S01]  /*0dd0*/  UIMAD UR6, UR8, UR6, URZ ;  /* 0x00000006080672a4 */ /* 0x000fe2000f8e023f */
[----:B------:R-:W-:Y:S01]  /*0de0*/  IMAD.WIDE.U32 R8, R8, c[0x0][0x218], R2 ;  /* 0x0000860008087a25 */ /* 0x000fe200078e0002 */
[----:B------:R-:W-:-:S02]  /*0df0*/  IADD3.X R7, R31, UR14, RZ, P0, !PT ;  /* 0x0000000e1f077c10 */ /* 0x000fc400087fe4ff */
[----:B------:R-:W-:Y:S01]  /*0e00*/  IADD3 R4, P1, P0, R4, 0x80, R30 ;  /* 0x0000008004047810 */ /* 0x000fe2000783e01e */
[----:B------:R-:W-:Y:S01]  /*0e10*/  IMAD.WIDE.U32 R2, R200, c[0x0][0x288], R250 ;  /* 0x0000a200c8027a25 */ /* 0x000fe200078e00fa */
[----:B------:R-:W-:Y:S01]  /*0e20*/  UIMAD UR6, UR17, UR7, UR6 ;  /* 0x00000007110672a4 */ /* 0x000fe2000f8e0206 */
[----:B------:R1:W-:Y:S01]  /*0e30*/  LDGSTS.E.BYPASS.LTC128B.128 [R16+0x11080], [R6.64], !P3 ;  /* 0x1108000006107fae */ /* 0x0003e2000d901d56 */
[----:B------:R-:W-:Y:S01]  /*0e40*/  IADD3.X R5, RZ, UR14, R31, P1, P0 ;  /* 0x0000000eff057c10 */ /* 0x000fe20008fe041f */
[----:B------:R-:W-:Y:S01]  /*0e50*/  IMAD R0, R56, c[0x0][0x288], RZ ;  /* 0x0000a20038007a24 */ /* 0x000fe200078e02ff */
[----:B------:R-:W-:Y:S01]  /*0e60*/  IADD3 R12, P0, R2, UR10, RZ ;  /* 0x0000000a020c7c10 */ /* 0x000fe2000ff1e0ff */
[----:B------:R-:W-:Y:S01]  /*0e70*/  UIADD3 UR13, UR11, UR6, URZ ;  /* 0x000000060b0d7290 */ /* 0x000fe2000fffe03f */
[----:B------:R-:W-:Y:S01]  /*0e80*/  ISETP.GT.AND P3, PT, R26, 0xf, PT ;  /* 0x0000000f1a00780c */ /* 0x000fe20003f64270 */
[----:B------:R2:W-:Y:S01]  /*0e90*/  LDGSTS.E.BYPASS.LTC128B.128 [R16+0x13080], [R4.64], !P2 ;  /* 0x1308000004107fae */ /* 0x0005e2000d101d56 */
[----:B---3--:R-:W-:Y:S01]  /*0ea0*/  LEA R30, P2, R8, c[0x0][0x1f0], 0x1 ;  /* 0x00007c00081e7a11 */ /* 0x008fe200078408ff */
[----:B------:R-:W-:Y:S01]  /*0eb0*/  UMOV UR6, 0x5 ;  /* 0x0000000500067882 */ /* 0x000fe20000000000 */
[----:B-1----:R-:W-:Y:S01]  /*0ec0*/  IMAD R6, R200, c[0x0][0x28c], R0 ;  /* 0x0000a300c8067a24 */ /* 0x002fe200078e0200 */
[----:B------:R-:W-:Y:S01]  /*0ed0*/  IADD3 R0, R9, UR4, RZ ;  /* 0x0000000409007c10 */ /* 0x000fe2000fffe0ff */
[----:B------:R-:W-:-:S02]  /*0ee0*/  ULDC.64 UR4, c[0x0][0x208] ;  /* 0x0000820000047ab9 */ /* 0x000fc40000000a00 */
[----:B------:R-:W-:Y:S01]  /*0ef0*/  USHF.L.U32 UR7, UR4, 0x5, URZ ;  /* 0x0000000504077899 */ /* 0x000fe2000800063f */
[----:B------:R-:W-:Y:S01]  /*0f00*/  IADD3.X R9, R3, UR13, R6, P0, !PT ;  /* 0x0000000d03097c10 */ /* 0x000fe200087fe406 */
[----:B------:R-:W-:Y:S01]  /*0f10*/  USHF.L.U64.HI UR5, UR4, UR6, UR5 ;  /* 0x0000000604057299 */ /* 0x000fe20008010205 */
[----:B--2---:R-:W-:Y:S01]  /*0f20*/  SEL R4, RZ, 0x1, P4 ;  /* 0x00000001ff047807 */ /* 0x004fe20002000000 */
[----:B------:R-:W-:Y:S01]  /*0f30*/  USHF.L.U32 UR4, UR7, 0x1, URZ ;  /* 0x0000000107047899 */ /* 0x000fe2000800063f */
[----:B------:R-:W-:Y:S01]  /*0f40*/  SEL R5, RZ, 0x2, P5 ;  /* 0x00000002ff057807 */ /* 0x000fe20002800000 */
[----:B------:R-:W-:Y:S01]  /*0f50*/  USHF.L.U64.HI UR5, UR7, 0x1, UR5 ;  /* 0x0000000107057899 */ /* 0x000fe20008010205 */
[----:B------:R-:W-:Y:S01]  /*0f60*/  LEA.HI.X R31, R8, c[0x0][0x1f4], R0, 0x1, P2 ;  /* 0x00007d00081f7a11 */ /* 0x000fe200010f0c00 */
[----:B------:R-:W-:Y:S01]  /*0f70*/  @!P3 IMAD.SHL.U32 R0, R26, 0x10, RZ ;  /* 0x000000101a00b824 */ /* 0x000fe200078e00ff */
[----:B------:R-:W-:Y:S01]  /*0f80*/  ULDC UR6, c[0x0][0x168] ;  /* 0x00005a0000067ab9 */ /* 0x000fe20000000800 */
[----:B------:R-:W-:Y:S01]  /*0f90*/  IMAD.IADD R2, R5, 0x1, R4 ;  /* 0x0000000105027824 */ /* 0x000fe200078e0204 */
[----:B------:R-:W-:Y:S01]  /*0fa0*/  SHF.R.S32.HI R5, RZ, 0x5, R17 ;  /* 0x00000005ff057819 */ /* 0x000fe20000011411 */
[----:B------:R1:W-:Y:S01]  /*0fb0*/  STL.64 [R1+0x10], R30 ;  /* 0x0000101e01007387 */ /* 0x0003e20000100a00 */
[----:B------:R-:W-:-:S02]  /*0fc0*/  UISETP.GE.AND UP0, UPT, UR6, 0x41, UPT ;  /* 0x000000410600788c */ /* 0x000fc4000bf06270 */
[----:B------:R-:W-:Y:S01]  /*0fd0*/  LOP3.LUT P1, RZ, R2, 0x1, RZ, 0xc0, !PT ;  /* 0x0000000102ff7812 */ /* 0x000fe2000782c0ff */
[----:B------:R2:W-:Y:S01]  /*0fe0*/  @!P3 LDGSTS.E.BYPASS.LTC128B.128 [R0+0x20080], [R10.64] ;  /* 0x200800000a00bfae */ /* 0x0005e2000b901d56 */
[----:B------:R-:W-:Y:S02]  /*0ff0*/  LEA.HI R3, R17, R5, RZ, 0x1 ;  /* 0x0000000511037211 */ /* 0x000fe400078f08ff */
[----:B------:R-:W-:Y:S01]  /*1000*/  ISETP.LT.OR P0, PT, R13, 0x1, !P1 ;  /* 0x000000010d00780c */ /* 0x000fe20004f01670 */
[----:B------:R-:W0:Y:S01]  /*1010*/  LDGDEPBAR ;  /* 0x00000000000079af */ /* 0x000e220000000000 */
[----:B------:R-:W-:-:S05]  /*1020*/  LOP3.LUT R3, R3, 0xfffffffe, RZ, 0xc0, !PT ;  /* 0xfffffffe03037812 */ /* 0x000fca00078ec0ff */
[----:B------:R-:W-:Y:S02]  /*1030*/  IMAD.IADD R20, R5, 0x1, -R3 ;  /* 0x0000000105147824 */ /* 0x000fe400078e0a03 */
[----:B------:R-:W-:-:S04]  /*1040*/  @!P3 IMAD.SHL.U32 R3, R26, 0x10, RZ ;  /* 0x000000101a03b824 */ /* 0x000fc800078e00ff */
[----:B------:R1:W-:Y:S01]  /*1050*/  LDGSTS.E.BYPASS.LTC128B.128 [R16+0x18080], [R30.64], !P0 ;  /* 0x180800001e107fae */ /* 0x0003e2000c101d56 */
[----:B------:R-:W-:-:S04]  /*1060*/  IADD3 R6, P0, R30, UR4, RZ ;  /* 0x000000041e067c10 */ /* 0x000fc8000ff1e0ff */
[----:B------:R-:W-:Y:S02]  /*1070*/  IADD3.X R7, R31, UR5, RZ, P0, !PT ;  /* 0x000000051f077c10 */ /* 0x000fe400087fe4ff */
[----:B------:R-:W-:Y:S02]  /*1080*/  LOP3.LUT P0, RZ, R2, 0x2, RZ, 0xc0, !PT ;  /* 0x0000000202ff7812 */ /* 0x000fe4000780c0ff */
[----:B--2---:R-:W-:Y:S02]  /*1090*/  LEA.HI R0, R18, R26, RZ, 0x4 ;  /* 0x0000001a12007211 */ /* 0x004fe400078f20ff */
[----:B------:R-:W-:Y:S02]  /*10a0*/  ISETP.LT.OR P2, PT, R13, 0x1, !P0 ;  /* 0x000000010d00780c */ /* 0x000fe40004741670 */
[----:B------:R-:W-:Y:S02]  /*10b0*/  LOP3.LUT R2, R0, 0xfffffff0, RZ, 0xc0, !PT ;  /* 0xfffffff000027812 */ /* 0x000fe400078ec0ff */
[----:B------:R-:W-:-:S03]  /*10c0*/  SHF.R.S32.HI R4, RZ, 0x4, R0 ;  /* 0x00000004ff047819 */ /* 0x000fc60000011400 */
[----:B------:R-:W-:Y:S01]  /*10d0*/  IMAD.IADD R2, R26, 0x1, -R2 ;  /* 0x000000011a027824 */ /* 0x000fe200078e0a02 */
[----:B------:R-:W-:-:S04]  /*10e0*/  LEA.HI R0, R0, R4, RZ, 0x1 ;  /* 0x0000000400007211 */ /* 0x000fc800078f08ff */
[----:B------:R-:W-:Y:S01]  /*10f0*/  SHF.R.S32.HI R8, RZ, 0x1f, R2 ;  /* 0x0000001fff087819 */ /* 0x000fe20000011402 */
[----:B------:R1:W-:Y:S01]  /*1100*/  LDGSTS.E.BYPASS.LTC128B.128 [R16+0x1a080], [R30.64+0x80], !P2 ;  /* 0x1a0800801e107fae */ /* 0x0003e2000d101d56 */
[----:B------:R-:W-:Y:S02]  /*1110*/  LOP3.LUT R0, R0, 0xfffffffe, RZ, 0xc0, !PT ;  /* 0xfffffffe00007812 */ /* 0x000fe400078ec0ff */
[----:B------:R-:W-:Y:S02]  /*1120*/  LEA.HI R8, R8, R2, RZ, 0x3 ;  /* 0x0000000208087211 */ /* 0x000fe400078f18ff */
[C---:B------:R-:W-:Y:S02]  /*1130*/  ISETP.LT.OR P2, PT, R13.reuse, 0x21, !P1 ;  /* 0x000000210d00780c */ /* 0x040fe40004f41670 */
[----:B------:R-:W-:Y:S01]  /*1140*/  ISETP.LT.OR P1, PT, R13, 0x21, !P0 ;  /* 0x000000210d00780c */ /* 0x000fe20004721670 */
[----:B------:R-:W-:Y:S01]  /*1150*/  IMAD.IADD R13, R4, 0x1, -R0 ;  /* 0x00000001040d7824 */ /* 0x000fe200078e0a00 */
[----:B------:R-:W-:Y:S01]  /*1160*/  LOP3.LUT R4, R8, 0xfffffff8, RZ, 0xc0, !PT ;  /* 0xfffffff808047812 */ /* 0x000fe200078ec0ff */
[----:B------:R-:W-:Y:S01]  /*1170*/  IMAD.SHL.U32 R0, R19, 0x8, RZ ;  /* 0x0000000813007824 */ /* 0x000fe200078e00ff */
[----:B------:R-:W-:Y:S01]  /*1180*/  LEA R10, P0, R12, c[0x0][0x280], 0x2 ;  /* 0x0000a0000c0a7a11 */ /* 0x000fe200078010ff */
[----:B------:R-:W-:-:S02]  /*1190*/  IMAD.SHL.U32 R5, R13, 0x8, RZ ;  /* 0x000000080d057824 */ /* 0x000fc400078e00ff */
[----:B------:R-:W-:Y:S01]  /*11a0*/  IMAD.IADD R4, R2, 0x1, -R4 ;  /* 0x0000000102047824 */ /* 0x000fe200078e0a04 */
[----:B------:R-:W-:Y:S01]  /*11b0*/  LEA.HI.X R11, R12, c[0x0][0x284], R9, 0x2, P0 ;  /* 0x0000a1000c0b7a11 */ /* 0x000fe200000f1409 */
[----:B------:R-:W-:Y:S01]  /*11c0*/  IMAD.SHL.U32 R8, R8, 0x40, RZ ;  /* 0x0000004008087824 */ /* 0x000fe200078e00ff */
[----:B------:R-:W-:Y:S01]  /*11d0*/  LOP3.LUT R23, R0, 0x18, RZ, 0xc0, !PT ;  /* 0x0000001800177812 */ /* 0x000fe200078ec0ff */
[----:B------:R-:W-:Y:S01]  /*11e0*/  IMAD.SHL.U32 R2, R4, 0x40, RZ ;  /* 0x0000004004027824 */ /* 0x000fe200078e00ff */
[----:B------:R1:W-:Y:S01]  /*11f0*/  LDGSTS.E.BYPASS.LTC128B.128 [R16+0x19080], [R6.64], !P2 ;  /* 0x1908000006107fae */ /* 0x0003e2000d101d56 */
[----:B------:R-:W-:Y:S01]  /*1200*/  IMAD.SHL.U32 R0, R13, 0x20, RZ ;  /* 0x000000200d007824 */ /* 0x000fe200078e00ff */
[----:B------:R-:W-:Y:S02]  /*1210*/  PLOP3.LUT P0, PT, PT, PT, UP0, 0x80, 0x0 ;  /* 0x000000000000781c */ /* 0x000fe40003f0f008 */
[----:B------:R-:W-:Y:S01]  /*1220*/  LOP3.LUT R2, R2, 0x1c0, RZ, 0xc0, !PT ;  /* 0x000001c002027812 */ /* 0x000fe200078ec0ff */
[----:B------:R1:W-:Y:S01]  /*1230*/  LDGSTS.E.BYPASS.LTC128B.128 [R16+0x1b080], [R6.64+0x80], !P1 ;  /* 0x1b08008006107fae */ /* 0x0003e2000c901d56 */
[----:B------:R-:W-:-:S02]  /*1240*/  LOP3.LUT R0, R23, 0x20, R0, 0xf8, !PT ;  /* 0x0000002017007812 */ /* 0x000fc400078ef800 */
[----:B------:R-:W-:Y:S01]  /*1250*/  LOP3.LUT R5, R2, 0x8, R5, 0xf8, !PT ;  /* 0x0000000802057812 */ /* 0x000fe200078ef805 */
[----:B------:R2:W-:Y:S04]  /*1260*/  @!P3 LDGSTS.E.BYPASS.LTC128B.128 [R3+0x20280], [R10.64] ;  /* 0x202800000a03bfae */ /* 0x0005e8000b901d56 */
[----:B------:R-:W0:Y:S04]  /*1270*/  LDGDEPBAR ;  /* 0x00000000000079af */ /* 0x000e280000000000 */
[----:B------:R-:W0:Y:S01]  /*1280*/  LDGDEPBAR ;  /* 0x00000000000079af */ /* 0x000e220000000000 */
[----:B--2---:R-:W-:-:S04]  /*1290*/  SHF.R.U32.HI R3, RZ, 0x3, R2 ;  /* 0x00000003ff037819 */ /* 0x004fc80000011602 */
[----:B------:R-:W-:Y:S02]  /*12a0*/  LOP3.LUT R2, R3, R0, R2, 0x1e, !PT ;  /* 0x0000000003027212 */ /* 0x000fe400078e1e02 */
[----:B------:R-:W-:Y:S01]  /*12b0*/  LOP3.LUT R3, R5, R3, RZ, 0x3c, !PT ;  /* 0x0000000305037212 */ /* 0x000fe200078e3cff */
[----:B------:R-:W-:Y:S01]  /*12c0*/  IMAD.SHL.U32 R5, R20, 0x400, RZ ;  /* 0x0000040014057824 */ /* 0x000fe200078e00ff */
[----:B------:R-:W-:-:S04]  /*12d0*/  LOP3.LUT R0, R8, 0xfffffe00, RZ, 0xc0, !PT ;  /* 0xfffffe0008007812 */ /* 0x000fc800078ec0ff */
[-C--:B------:R-:W-:Y:S02]  /*12e0*/  IADD3 R220, R3, R0.reuse, R5 ;  /* 0x0000000003dc7210 */ /* 0x080fe40007ffe005 */
[----:B------:R-:W-:Y:S02]  /*12f0*/  LOP3.LUT R227, R2, R0, RZ, 0xfc, !PT ;  /* 0x0000000002e37212 */ /* 0x000fe400078efcff */
[C---:B------:R-:W-:Y:S02]  /*1300*/  IADD3 R0, R16.reuse, 0x18080, RZ ;  /* 0x0001808010007810 */ /* 0x040fe40007ffe0ff */
[----:B------:R-:W-:-:S03]  /*1310*/  IADD3 R2, R16, 0x10080, RZ ;  /* 0x0001008010027810 */ /* 0x000fc60007ffe0ff */
[----:B------:R1:W-:Y:S04]  /*1320*/  STL [R1+0x20], R0 ;  /* 0x0000200001007387 */ /* 0x0003e80000100800 */
[----:B------:R1:W-:Y:S01]  /*1330*/  STL [R1+0x24], R2 ;  /* 0x0000240201007387 */ /* 0x0003e20000100800 */
[----:B------:R-:W-:Y:S05]  /*1340*/  @!P0 BRA `(.L_x_1101) ;  /* 0x0000015000008947 */ /* 0x000fea0003800000 */
[----:B-1----:R-:W-:Y:S01]  /*1350*/  IADD3 R2, P0, R6, UR4, RZ ;  /* 0x0000000406027c10 */ /* 0x002fe2000ff1e0ff */
[----:B------:R-:W-:Y:S01]  /*1360*/  BSSY B0, `(.L_x_1101) ;  /* 0x0000013000007945 */ /* 0x000fe20003800000 */
[----:B------:R-:W-:Y:S02]  /*1370*/  IADD3 R0, -R28, -0x40, RZ ;  /* 0xffffffc01c007810 */ /* 0x000fe40007ffe1ff */
[----:B------:R-:W-:Y:S02]  /*1380*/  IADD3.X R3, R7, UR5, RZ, P0, !PT ;  /* 0x0000000507037c10 */ /* 0x000fe400087fe4ff */
[----:B------:R-:W-:-:S02]  /*1390*/  IADD3 R6, P0, R2, UR4, RZ ;  /* 0x0000000402067c10 */ /* 0x000fc4000ff1e0ff */
[----:B------:R-:W-:Y:S02]  /*13a0*/  ISETP.GE.AND P1, PT, R14, c[0x0][0x1fc], PT ;  /* 0x00007f000e007a0c */ /* 0x000fe40003f26270 */
[----:B------:R-:W-:Y:S02]  /*13b0*/  IADD3 R0, R0, c[0x0][0x168], RZ ;  /* 0x00005a0000007a10 */ /* 0x000fe40007ffe0ff */
        /* <DEDUP_REMOVED lines=13> */
.L_x_1102:
[----:B------:R-:W-:Y:S05]  /*1490*/  BSYNC B0 ;  /* 0x0000000000007941 */ /* 0x000fea0003800000 */
.L_x_1101:
        /* <DEDUP_REMOVED lines=69> */
[----:B--2---:R-:W-:Y:S01]  /*18f0*/  LEA.HI R0, R18, R26, RZ, 0x2 ;  /* 0x0000001a12007211 */ /* 0x004fe200078f10ff */
[----:B------:R-:W-:Y:S01]  /*1900*/  IMAD.SHL.U32 R2, R28, 0x8, RZ ;  /* 0x000000081c027824 */ /* 0x000fe200078e00ff */
[----:B------:R-:W-:Y:S01]  /*1910*/  SHF.R.S32.HI R8, RZ, 0x1f, R19 ;  /* 0x0000001fff087819 */ /* 0x000fe20000011413 */
[----:B------:R-:W-:Y:S01]  /*1920*/  IMAD.SHL.U32 R11, R20, 0x10, RZ ;  /* 0x00000010140b7824 */ /* 0x000fe200078e00ff */
[----:B------:R-:W-:Y:S01]  /*1930*/  LOP3.LUT R12, R3, 0x1c0, RZ, 0xc0, !PT ;  /* 0x000001c0030c7812 */ /* 0x000fe200078ec0ff */
[----:B------:R-:W-:Y:S01]  /*1940*/  IMAD.MOV.U32 R221, RZ, RZ, 0x20 ;  /* 0x00000020ffdd7424 */ /* 0x000fe200078e00ff */
[----:B------:R-:W-:Y:S01]  /*1950*/  LOP3.LUT R2, R2, 0x8, RZ, 0xc0, !PT ;  /* 0x0000000802027812 */ /* 0x000fe200078ec0ff */
[----:B------:R-:W-:Y:S01]  /*1960*/  IMAD.MOV.U32 R222, RZ, RZ, 0x40 ;  /* 0x00000040ffde7424 */ /* 0x000fe200078e00ff */
[----:B------:R-:W-:Y:S01]  /*1970*/  SHF.R.U32.HI R10, RZ, 0x3, R12 ;  /* 0x00000003ff0a7819 */ /* 0x000fe2000001160c */
[----:B------:R-:W-:Y:S01]  /*1980*/  IMAD.MOV.U32 R232, RZ, RZ, 0x20 ;  /* 0x00000020ffe87424 */ /* 0x000fe200078e00ff */
[----:B------:R-:W-:Y:S01]  /*1990*/  LOP3.LUT R3, R12, 0x10, R11, 0xf8, !PT ;  /* 0x000000100c037812 */ /* 0x000fe200078ef80b */
[----:B------:R-:W-:Y:S01]  /*19a0*/  IMAD R223, R13, 0x800, R223 ;  /* 0x000008000ddf7824 */ /* 0x000fe200078e02df */
[----:B------:R-:W-:Y:S01]  /*19b0*/  LOP3.LUT R6, R0, 0x3ffffffc, RZ, 0xc0, !PT ;  /* 0x3ffffffc00067812 */ /* 0x000fe200078ec0ff */
[----:B------:R-:W-:Y:S01]  /*19c0*/  IMAD.MOV.U32 R228, RZ, RZ, 0x10 ;  /* 0x00000010ffe47424 */ /* 0x000fe200078e00ff */
[--C-:B------:R-:W-:Y:S01]  /*19d0*/  SHF.R.S32.HI R9, RZ, 0x2, R0.reuse ;  /* 0x00000002ff097819 */ /* 0x100fe20000011400 */
[----:B------:R-:W-:Y:S01]  /*19e0*/  UIADD3 UR6, UR6, 0x3f, URZ ;  /* 0x0000003f06067890 */ /* 0x000fe2000fffe03f */
[----:B------:R-:W-:Y:S01]  /*19f0*/  SHF.R.S32.HI R7, RZ, 0x1f, R0 ;  /* 0x0000001fff077819 */ /* 0x000fe20000011400 */
[----:B------:R-:W-:Y:S01]  /*1a00*/  IMAD.MOV.U32 R225, RZ, RZ, 0x40 ;  /* 0x00000040ffe17424 */ /* 0x000fe200078e00ff */
[C---:B------:R-:W-:Y:S01]  /*1a10*/  LOP3.LUT R12, R10.reuse, R2, R12, 0x1e, !PT ;  /* 0x000000020a0c7212 */ /* 0x040fe200078e1e0c */
[----:B------:R-:W-:Y:S01]  /*1a20*/  USHF.R.S32.HI UR4, URZ, 0x1f, UR6 ;  /* 0x0000001f3f047899 */ /* 0x000fe20008011406 */
[----:B------:R-:W-:Y:S01]  /*1a30*/  LOP3.LUT R216, R10, R3, R2, 0x1e, !PT ;  /* 0x000000030ad87212 */ /* 0x000fe200078e1e02 */
[----:B------:R-:W-:Y:S01]  /*1a40*/  IMAD.IADD R2, R26, 0x1, -R6 ;  /* 0x000000011a027824 */ /* 0x000fe200078e0a06 */
[----:B------:R-:W-:Y:S01]  /*1a50*/  LEA.HI R0, R8, R19, RZ, 0x2 ;  /* 0x0000001308007211 */ /* 0x000fe200078f10ff */
[----:B------:R-:W-:Y:S01]  /*1a60*/  IMAD.IADD R223, R223, 0x1, R12 ;  /* 0x00000001dfdf7824 */ /* 0x000fe200078e020c */
[----:B------:R-:W-:Y:S01]  /*1a70*/  LOP3.LUT R6, R17, 0xffffffe0, RZ, 0xc0, !PT ;  /* 0xffffffe011067812 */ /* 0x000fe200078ec0ff */
[----:B------:R-:W-:Y:S01]  /*1a80*/  IMAD R8, R2, 0x2, R5 ;  /* 0x0000000202087824 */ /* 0x000fe200078e0205 */
[----:B------:R-:W-:Y:S01]  /*1a90*/  LEA.HI R3, R7, R9, RZ, 0x3 ;  /* 0x0000000907037211 */ /* 0x000fe200078f18ff */
[----:B------:R-:W-:Y:S01]  /*1aa0*/  IMAD R216, R13, 0x200, R216 ;  /* 0x000002000dd87824 */ /* 0x000fe200078e02d8 */
[----:B------:R-:W-:Y:S01]  /*1ab0*/  LOP3.LUT R0, R0, 0xfffffffc, RZ, 0xc0, !PT ;  /* 0xfffffffc00007812 */ /* 0x000fe200078ec0ff */
[----:B------:R-:W-:Y:S01]  /*1ac0*/  IMAD.IADD R6, R26, 0x1, -R6 ;  /* 0x000000011a067824 */ /* 0x000fe200078e0a06 */
[----:B------:R-:W-:Y:S01]  /*1ad0*/  LOP3.LUT R2, R3, 0xfffffff8, RZ, 0xc0, !PT ;  /* 0xfffffff803027812 */ /* 0x000fe200078ec0ff */
[----:B------:R-:W-:Y:S01]  /*1ae0*/  IMAD.SHL.U32 R224, R223, 0x2, RZ ;  /* 0x00000002dfe07824 */ /* 0x000fe200078e00ff */
[----:B------:R-:W-:Y:S01]  /*1af0*/  LOP3.LUT P0, RZ, R21, 0x2, RZ, 0xc0, !PT ;  /* 0x0000000215ff7812 */ /* 0x000fe2000780c0ff */
[----:B------:R-:W-:Y:S01]  /*1b00*/  IMAD.IADD R3, R19, 0x1, -R0 ;  /* 0x0000000113037824 */ /* 0x000fe200078e0a00 */
[----:B------:R-:W-:Y:S01]  /*1b10*/  SHF.R.S32.HI R0, RZ, 0x1f, R6 ;  /* 0x0000001fff007819 */ /* 0x000fe20000011406 */
[----:B------:R-:W-:Y:S01]  /*1b20*/  IMAD.IADD R2, R9, 0x1, -R2 ;  /* 0x0000000109027824 */ /* 0x000fe200078e0a02 */
[----:B------:R-:W-:Y:S01]  /*1b30*/  SHF.R.S32.HI R27, RZ, 0x1f, R26 ;  /* 0x0000001fff1b7819 */ /* 0x000fe2000001141a */
[----:B------:R-:W-:Y:S01]  /*1b40*/  IMAD R7, R3, -0x8, R24 ;  /* 0xfffffff803077824 */ /* 0x000fe200078e0218 */
[----:B------:R-:W-:Y:S01]  /*1b50*/  LEA.HI R0, R0, R6, RZ, 0x2 ;  /* 0x0000000600007211 */ /* 0x000fe200078f10ff */
[----:B------:R-:W-:Y:S01]  /*1b60*/  IMAD.SHL.U32 R5, R2, 0x40, RZ ;  /* 0x0000004002057824 */ /* 0x000fe200078e00ff */
[----:B------:R-:W-:Y:S01]  /*1b70*/  SEL R221, R221, 0xffffffe0, !P0 ;  /* 0xffffffe0dddd7807 */ /* 0x000fe20004000000 */
[----:B------:R1:W-:Y:S01]  /*1b80*/  STL [R1+0x1c], R27 ;  /* 0x00001c1b01007387 */ /* 0x0003e20000100800 */
[----:B------:R-:W-:Y:S01]  /*1b90*/  LOP3.LUT R3, R0, 0xfffffffc, RZ, 0xc0, !PT ;  /* 0xfffffffc00037812 */ /* 0x000fe200078ec0ff */
[----:B------:R-:W-:Y:S01]  /*1ba0*/  IMAD.SHL.U32 R217, R216, 0x2, RZ ;  /* 0x00000002d8d97824 */ /* 0x000fe200078e00ff */
[----:B------:R-:W-:Y:S01]  /*1bb0*/  LEA.HI.SX32 R249, R0, R11, 0x1e ;  /* 0x0000000b00f97211 */ /* 0x000fe200078ff2ff */
[----:B------:R-:W-:Y:S01]  /*1bc0*/  IMAD R221, R223, 0x2, R221 ;  /* 0x00000002dfdd7824 */ /* 0x000fe200078e02dd */
[----:B------:R-:W-:Y:S01]  /*1bd0*/  LOP3.LUT R0, R5, 0x1c0, RZ, 0xc0, !PT ;  /* 0x000001c005007812 */ /* 0x000fe200078ec0ff */
[----:B------:R-:W-:Y:S01]  /*1be0*/  IMAD.IADD R6, R6, 0x1, -R3 ;  /* 0x0000000106067824 */ /* 0x000fe200078e0a03 */
[----:B------:R-:W-:Y:S01]  /*1bf0*/  LOP3.LUT P0, RZ, R2, 0x4, RZ, 0xc0, !PT ;  /* 0x0000000402ff7812 */ /* 0x000fe2000780c0ff */
[----:B------:R-:W-:Y:S01]  /*1c00*/  ULEA.HI UR4, UR4, UR6, URZ, 0x6 ;  /* 0x0000000604047291 */ /* 0x000fe2000f8f303f */
[----:B------:R-:W-:Y:S01]  /*1c10*/  SHF.R.U32.HI R3, RZ, 0x3, R0 ;  /* 0x00000003ff037819 */ /* 0x000fe20000011600 */
[----:B------:R-:W-:Y:S01]  /*1c20*/  IMAD R248, R6, -0x2, R7 ;  /* 0xfffffffe06f87824 */ /* 0x000fe200078e0207 */
[----:B------:R-:W-:Y:S01]  /*1c30*/  LOP3.LUT P1, RZ, R21, 0x4, RZ, 0xc0, !PT ;  /* 0x0000000415ff7812 */ /* 0x000fe2000782c0ff */
[----:B------:R-:W-:Y:S01]  /*1c40*/  CS2R R194, SRZ ;  /* 0x0000000000c27805 */ /* 0x000fe2000001ff00 */
[----:B------:R-:W-:Y:S01]  /*1c50*/  LOP3.LUT R0, R3, R0, R23, 0x1e, !PT ;  /* 0x0000000003007212 */ /* 0x000fe200078e1e17 */
[----:B------:R-:W-:Y:S01]  /*1c60*/  CS2R R192, SRZ ;  /* 0x0000000000c07805 */ /* 0x000fe2000001ff00 */
[----:B------:R-:W-:Y:S01]  /*1c70*/  SEL R222, R222, 0xffffffc0, !P1 ;  /* 0xffffffc0dede7807 */ /* 0x000fe20004800000 */
[----:B------:R-:W-:Y:S01]  /*1c80*/  CS2R R190, SRZ ;  /* 0x0000000000be7805 */ /* 0x000fe2000001ff00 */
[----:B------:R-:W-:Y:S01]  /*1c90*/  LOP3.LUT P1, RZ, R4, 0x4, RZ, 0xc0, !PT ;  /* 0x0000000404ff7812 */ /* 0x000fe2000782c0ff */
[----:B------:R-:W-:Y:S01]  /*1ca0*/  IMAD.IADD R0, R8, 0x1, R0 ;  /* 0x0000000108007824 */ /* 0x000fe200078e0200 */
[----:B------:R-:W-:Y:S01]  /*1cb0*/  CS2R R188, SRZ ;  /* 0x0000000000bc7805 */ /* 0x000fe2000001ff00 */
[--C-:B------:R-:W-:Y:S01]  /*1cc0*/  IMAD R223, R223, 0x2, R222.reuse ;  /* 0x00000002dfdf7824 */ /* 0x100fe200078e02de */
[----:B------:R-:W-:Y:S01]  /*1cd0*/  SEL R226, R232, 0xffffffe0, !P1 ;  /* 0xffffffe0e8e27807 */ /* 0x000fe20004800000 */
[----:B------:R-:W-:Y:S01]  /*1ce0*/  IMAD R216, R216, 0x2, R222 ;  /* 0x00000002d8d87824 */ /* 0x000fe200078e02de */
[----:B------:R-:W-:Y:S01]  /*1cf0*/  LEA R238, R0, 0x20480, 0x1 ;  /* 0x0002048000ee7811 */ /* 0x000fe200078e08ff */
[----:B------:R-:W-:Y:S01]  /*1d00*/  CS2R R186, SRZ ;  /* 0x0000000000ba7805 */ /* 0x000fe2000001ff00 */
[----:B------:R-:W-:Y:S01]  /*1d10*/  CS2R R184, SRZ ;  /* 0x0000000000b87805 */ /* 0x000fe2000001ff00 */
[----:B------:R-:W-:Y:S01]  /*1d20*/  IMAD.IADD R229, R220, 0x1, R226 ;  /* 0x00000001dce57824 */ /* 0x000fe200078e02e2 */
        /* <DEDUP_REMOVED lines=72> */
[----:B------:R-:W-:Y:S02]  /*21b0*/  USHF.R.S32.HI UR8, URZ, 0x1f, UR17 ;  /* 0x0000001f3f087899 */ /* 0x000fe40008011411 */
[----:B------:R-:W-:-:S02]  /*21c0*/  UIMAD UR10, UR17, UR10, URZ ;  /* 0x0000000a110a72a4 */ /* 0x000fc4000f8e023f */
[----:B------:R-:W-:Y:S02]  /*21d0*/  UIMAD UR9, UR17, UR9, URZ ;  /* 0x00000009110972a4 */ /* 0x000fe4000f8e023f */
[----:B------:R-:W-:Y:S02]  /*21e0*/  USHF.R.S32.HI UR16, URZ, 0x6, UR4 ;  /* 0x000000063f107899 */ /* 0x000fe40008011404 */
[----:B-1----:R-:W-:Y:S02]  /*21f0*/  ULDC UR11, c[0x0][0x168] ;  /* 0x00005a00000b7ab9 */ /* 0x002fe40000000800 */
.L_x_1106:
        /* <DEDUP_REMOVED lines=142> */
[----:B------:R-:W-:Y:S01]  /*2ae0*/  USHF.R.S32.HI UR4, URZ, 0x1f, UR21 ;  /* 0x0000001f3f047899 */ /* 0x000fe20008011415 */
[----:B------:R-:W-:Y:S01]  /*2af0*/  IMAD.U32 R40, RZ, RZ, UR15 ;  /* 0x0000000fff287e24 */ /* 0x000fe2000f8e00ff */
[----:B------:R-:W-:Y:S01]  /*2b00*/  ULDC.64 UR6, c[0x0][0x178] ;  /* 0x00005e0000067ab9 */ /* 0x000fe20000000a00 */
[----:B------:R-:W3:Y:S01]  /*2b10*/  LDL.64 R242, [R1] ;  /* 0x0000000001f27983 */ /* 0x000ee20000100a00 */
[----:B------:R-:W-:Y:S01]  /*2b20*/  UIMAD UR4, UR4, UR6, URZ ;  /* 0x00000006040472a4 */ /* 0x000fe2000f8e023f */
[----:B------:R-:W-:Y:S01]  /*2b30*/  @!P3 IMAD.MOV.U32 R36, RZ, RZ, R250 ;  /* 0x000000ffff24b224 */ /* 0x000fe200078e00fa */
[----:B------:R-:W-:Y:S01]  /*2b40*/  UIMAD.WIDE.U32 UR24, UR21, UR6, URZ ;  /* 0x00000006151872a5 */ /* 0x000fe2000f8e003f */
[----:B------:R-:W4:Y:S01]  /*2b50*/  LDL R240, [R1+0x24] ;  /* 0x0000240001f07983 */ /* 0x000f220000100800 */
[----:B------:R-:W-:Y:S01]  /*2b60*/  UIMAD UR4, UR21, UR7, UR4 ;  /* 0x00000007150472a4 */ /* 0x000fe2000f8e0204 */
[----:B------:R-:W-:Y:S01]  /*2b70*/  @!P3 IMAD.MOV.U32 R37, RZ, RZ, R251 ;  /* 0x000000ffff25b224 */ /* 0x000fe200078e00fb */
[----:B------:R-:W-:Y:S02]  /*2b80*/  UIMAD UR21, UR21, -0x40, UR11 ;  /* 0xffffffc0151578a4 */ /* 0x000fe4000f8e020b */
[----:B------:R-:W-:Y:S01]  /*2b90*/  UIADD3 UR4, UR25, UR4, URZ ;  /* 0x0000000419047290 */ /* 0x000fe2000fffe03f */
[----:B------:R-:W-:Y:S02]  /*2ba0*/  IMAD.U32 R2, RZ, RZ, UR24 ;  /* 0x00000018ff027e24 */ /* 0x000fe4000f8e00ff */
[----:B------:R-:W-:Y:S03]  /*2bb0*/  IMAD.U32 R3, RZ, RZ, UR24 ;  /* 0x00000018ff037e24 */ /* 0x000fe6000f8e00ff */
[----:B------:R-:W-:Y:S01]  /*2bc0*/  IMAD.U32 R0, RZ, RZ, UR4 ;  /* 0x00000004ff007e24 */ /* 0x000fe2000f8e00ff */
[----:B--2---:R-:W-:Y:S04]  /*2bd0*/  LEA R2, P1, R2, R244, 0x7 ;  /* 0x000000f402027211 */ /* 0x004fe800078238ff */
[----:B------:R-:W-:Y:S02]  /*2be0*/  LEA.HI.X R3, R3, R245, R0, 0x7, P1 ;  /* 0x000000f503037211 */ /* 0x000fe400008f3c00 */
[----:B------:R-:W-:Y:S01]  /*2bf0*/  IADD3 R40, P2, P1, R40, 0x80, R2 ;  /* 0x0000008028287810 */ /* 0x000fe2000795e002 */
[----:B------:R-:W2:Y:S03]  /*2c00*/  @!P3 S2R R0, SR_CTAID.Y ;  /* 0x000000000000b919 */ /* 0x000ea60000002600 */
[----:B------:R-:W-:Y:S02]  /*2c10*/  IADD3.X R41, RZ, UR14, R3, P2, P1 ;  /* 0x0000000eff297c10 */ /* 0x000fe400097e2403 */
[----:B------:R-:W-:Y:S02]  /*2c20*/  ISETP.NE.AND P2, PT, R252, RZ, PT ;  /* 0x000000fffc00720c */ /* 0x000fe40003f45270 */
        /* <DEDUP_REMOVED lines=34> */
.L_x_1104:
        /* <DEDUP_REMOVED lines=451> */
[----:B------:R-:W4:Y:S01]  /*4a80*/  LDL R207, [R1+0x20] ;  /* 0x0000200001cf7983 */ /* 0x000f220000100800 */
[----:B------:R-:W-:Y:S01]  /*4a90*/  UIMAD UR4, UR21, UR7, UR4 ;  /* 0x00000007150472a4 */ /* 0x000fe2000f8e0204 */
[C---:B------:R-:W-:Y:S01]  /*4aa0*/  IMAD.SHL.U32 R10, R11.reuse, 0x40, RZ ;  /* 0x000000400b0a7824 */ /* 0x040fe200078e00ff */
[----:B------:R-:W-:Y:S01]  /*4ab0*/  SHF.L.U64.HI R11, R11, R7, c[0x0][0x20c] ;  /* 0x000083000b0b7619 */ /* 0x000fe20000010207 */
[----:B------:R-:W1:Y:S01]  /*4ac0*/  S2R R8, SR_CTAID.Y ;  /* 0x0000000000087919 */ /* 0x000e620000002600 */
[----:B------:R-:W-:Y:S01]  /*4ad0*/  UIADD3 UR4, UR25, UR4, URZ ;  /* 0x0000000419047290 */ /* 0x000fe2000fffe03f */
[----:B------:R-:W-:Y:S01]  /*4ae0*/  IMAD.U32 R4, RZ, RZ, UR24 ;  /* 0x00000018ff047e24 */ /* 0x000fe2000f8e00ff */
[----:B------:R-:W-:Y:S01]  /*4af0*/  USHF.L.U32 UR21, UR21, 0x6, URZ ;  /* 0x0000000615157899 */ /* 0x000fe2000800063f */
[----:B------:R-:W-:Y:S02]  /*4b00*/  IMAD.U32 R6, RZ, RZ, UR24 ;  /* 0x00000018ff067e24 */ /* 0x000fe4000f8e00ff */
[----:B------:R-:W-:Y:S02]  /*4b10*/  IMAD.MOV.U32 R7, RZ, RZ, R251 ;  /* 0x000000ffff077224 */ /* 0x000fe400078e00fb */
        /* <DEDUP_REMOVED lines=24> */
[----:B----4-:R-:W-:Y:S11]  /*4ca0*/  LEA R6, R6, R207, 0xe ;  /* 0x000000cf06067211 */ /* 0x010ff600078e70ff */
        /* <DEDUP_REMOVED lines=17> */
.L_x_1105:
[-C--:B-12-4-:R-:W-:Y:S01]  /*4dc0*/  HMMA.16816.F32.BF16 R4, R36, R16.reuse, RZ ;  /* 0x000000102404723c */ /* 0x096fe200000418ff */
[----:B------:R-:W-:Y:S01]  /*4dd0*/  LDSM.16.MT88.4 R56, [R0+0x1080] ;  /* 0x001080000038783b */ /* 0x000fe20000004200 */
[----:B------:R-:W-:Y:S02]  /*4de0*/  ULDC.64 UR6, c[0x0][0x240] ;  /* 0x0000900000067ab9 */ /* 0x000fe40000000a00 */
[----:B------:R-:W-:Y:S01]  /*4df0*/  IMAD.IADD R210, R3, 0x1, R225 ;  /* 0x0000000103d27824 */ /* 0x000fe200078e02e1 */
[----:B------:R-:W-:Y:S01]  /*4e00*/  USHF.L.U32 UR21, UR19, 0xd, URZ ;  /* 0x0000000d13157899 */ /* 0x000fe2000800063f */
[----:B------:R-:W2:Y:S01]  /*4e10*/  LDL.64 R212, [R1+0x18] ;  /* 0x0000180001d47983 */ /* 0x000ea20000100a00 */
[----:B------:R-:W-:Y:S01]  /*4e20*/  UIMAD UR6, UR8, UR6, URZ ;  /* 0x00000006080672a4 */ /* 0x000fe2000f8e023f */
[C---:B------:R-:W-:Y:S01]  /*4e30*/  HMMA.16816.F32.BF16 R8, R28.reuse, R16, RZ ;  /* 0x000000101c08723c */ /* 0x040fe200000418ff */
[----:B------:R-:W-:Y:S02]  /*4e40*/  USHF.R.S32.HI UR4, URZ, 0x1f, UR21 ;  /* 0x0000001f3f047899 */ /* 0x000fe40008011415 */
[----:B------:R-:W1:Y:S01]  /*4e50*/  LDSM.16.M88.4 R52, [R210+0x24480] ;  /* 0x02448000d234783b */ /* 0x000e620000000200 */
[----:B------:R-:W-:Y:S01]  /*4e60*/  IMAD.IADD R204, R209, 0x1, R210 ;  /* 0x00000001d1cc7824 */ /* 0x000fe200078e02d2 */
[----:B------:R-:W-:Y:S02]  /*4e70*/  UIMAD UR6, UR17, UR7, UR6 ;  /* 0x00000007110672a4 */ /* 0x000fe4000f8e0206 */
[----:B------:R-:W-:Y:S01]  /*4e80*/  UIADD3 UR19, UR19, 0x1, URZ ;  /* 0x0000000113137890 */ /* 0x000fe2000fffe03f */
[-C--:B------:R-:W-:Y:S01]  /*4e90*/  HMMA.16816.F32.BF16 R12, R28, R18.reuse, RZ ;  /* 0x000000121c0c723c */ /* 0x080fe200000418ff */
[----:B------:R-:W3:Y:S01]  /*4ea0*/  LDSM.16.M88.4 R60, [R210+0x25480] ;  /* 0x02548000d23c783b */ /* 0x000ee20000000200 */
[----:B------:R-:W-:Y:S02]  /*4eb0*/  UIADD3 UR7, UR5, 0x1, URZ ;  /* 0x0000000105077890 */ /* 0x000fe4000fffe03f */
[----:B------:R-:W-:Y:S02]  /*4ec0*/  UISETP.GE.AND UP0, UPT, UR19, UR16, UPT ;  /* 0x000000101300728c */ /* 0x000fe4000bf06270 */
[----:B------:R-:W-:Y:S01]  /*4ed0*/  LDSM.16.MT88.4 R64, [R0+0x1880] ;  /* 0x001880000040783b */ /* 0x000fe20000004200 */
[----:B------:R-:W-:Y:S01]  /*4ee0*/  UISETP.GE.AND UP3, UPT, UR5, 0x1, UPT ;  /* 0x000000010500788c */ /* 0x000fe2000bf66270 */
[C---:B------:R-:W-:Y:S01]  /*4ef0*/  HMMA.16816.F32.BF16 R16, R36.reuse, R18, RZ ;  /* 0x000000122410723c */ /* 0x040fe200000418ff */
[----:B------:R-:W-:Y:S02]  /*4f00*/  UISETP.GE.AND UP2, UPT, UR20, 0x1, UPT ;  /* 0x000000011400788c */ /* 0x000fe4000bf46270 */
[----:B------:R-:W0:Y:S01]  /*4f10*/  LDGDEPBAR ;  /* 0x00000000000079af */ /* 0x000e220000000000 */
[----:B------:R-:W-:Y:S02]  /*4f20*/  UISETP.GE.AND UP1, UPT, UR18, 0x1, UPT ;  /* 0x000000011200788c */ /* 0x000fe4000bf26270 */
[----:B------:R-:W-:Y:S02]  /*4f30*/  USEL UR5, UR7, URZ, !UP3 ;  /* 0x0000003f07057287 */ /* 0x000fe4000d800000 */
[-C--:B------:R-:W-:Y:S08]  /*4f40*/  HMMA.16816.F32.BF16 R20, R36, R40.reuse, RZ ;  /* 0x000000282414723c */ /* 0x080ff000000418ff */
        /* <DEDUP_REMOVED lines=17> */
[----:B------:R4:W5:Y:S02]  /*5060*/  LDSM.16.M88.4 R200, [R3+0x27480] ;  /* 0x0274800003c8783b */ /* 0x0009640000000200 */
[-C--:B-1----:R-:W-:Y:S08]  /*5070*/  HMMA.16816.F32.BF16 R4, R52, R56.reuse, R4 ;  /* 0x000000383404723c */ /* 0x082ff00000041804 */
[C---:B---3--:R-:W-:Y:S08]  /*5080*/  HMMA.16816.F32.BF16 R8, R60.reuse, R56, R8 ;  /* 0x000000383c08723c */ /* 0x048ff00000041808 */
[-C--:B------:R-:W-:Y:S04]  /*5090*/  HMMA.16816.F32.BF16 R12, R60, R58.reuse, R12 ;  /* 0x0000003a3c0c723c */ /* 0x080fe8000004180c */
[----:B----4-:R-:W-:Y:S04]  /*50a0*/  IADD3 R3, R225, R3, R209 ;  /* 0x00000003e1037210 */ /* 0x010fe80007ffe0d1 */
[C---:B------:R-:W-:Y:S01]  /*50b0*/  HMMA.16816.F32.BF16 R16, R52.reuse, R58, R16 ;  /* 0x0000003a3410723c */ /* 0x040fe20000041810 */
[----:B------:R-:W-:Y:S07]  /*50c0*/  LDSM.16.MT88.4 R56, [R0+0x2880] ;  /* 0x002880000038783b */ /* 0x000fee0000004200 */
[-C--:B------:R-:W-:Y:S08]  /*50d0*/  HMMA.16816.F32.BF16 R20, R52, R36.reuse, R20 ;  /* 0x000000243414723c */ /* 0x080ff00000041814 */
        /* <DEDUP_REMOVED lines=20> */
[C---:B------:R-:W-:Y:S01]  /*5220*/  HMMA.16816.F32.BF16 R16, R48.reuse, R198, R16 ;  /* 0x000000c63010723c */ /* 0x040fe20000041810 */
[----:B------:R-:W-:Y:S07]  /*5230*/  LDSM.16.MT88.4 R196, [R0+0x3880] ;  /* 0x0038800000c4783b */ /* 0x000fee0000004200 */
[-C--:B-1----:R-:W-:Y:S08]  /*5240*/  HMMA.16816.F32.BF16 R20, R48, R36.reuse, R20 ;  /* 0x000000243014723c */ /* 0x082ff00000041814 */
[C---:B------:R-:W-:Y:S08]  /*5250*/  HMMA.16816.F32.BF16 R24, R200.reuse, R36, R24 ;  /* 0x00000024c818723c */ /* 0x040ff00000041818 */
[-C--:B------:R-:W-:Y:S01]  /*5260*/  HMMA.16816.F32.BF16 R28, R200, R38.reuse, R28 ;  /* 0x00000026c81c723c */ /* 0x080fe2000004181c */
[----:B------:R-:W1:Y:S07]  /*5270*/  S2R R200, SR_CTAID.Y ;  /* 0x0000000000c87919 */ /* 0x000e6e0000002600 */
[----:B------:R-:W-:Y:S01]  /*5280*/  HMMA.16816.F32.BF16 R32, R48, R38, R32 ;  /* 0x000000263020723c */ /* 0x000fe20000041820 */
[----:B------:R-:W5:Y:S05]  /*5290*/  LDSM.16.M88.4 R36, [R210+0x26480] ;  /* 0x02648000d224783b */ /* 0x000f6a0000000200 */
[----:B------:R-:W1:Y:S02]  /*52a0*/  LDSM.16.M88.4 R48, [R210+0x27480] ;  /* 0x02748000d230783b */ /* 0x000e640000000200 */
[-C--:B---3--:R-:W-:Y:S08]  /*52b0*/  HMMA.16816.F32.BF16 R4, R52, R56.reuse, R4 ;  /* 0x000000383404723c */ /* 0x088ff00000041804 */
[C---:B------:R-:W-:Y:S08]  /*52c0*/  HMMA.16816.F32.BF16 R8, R60.reuse, R56, R8 ;  /* 0x000000383c08723c */ /* 0x040ff00000041808 */
[-C--:B------:R-:W-:Y:S08]  /*52d0*/  HMMA.16816.F32.BF16 R12, R60, R58.reuse, R12 ;  /* 0x0000003a3c0c723c */ /* 0x080ff0000004180c */
[C---:B------:R-:W-:Y:S01]  /*52e0*/  HMMA.16816.F32.BF16 R16, R52.reuse, R58, R16 ;  /* 0x0000003a3410723c */ /* 0x040fe20000041810 */
[----:B------:R-:W3:Y:S07]  /*52f0*/  LDSM.16.MT88.4 R56, [R0+0x7080] ;  /* 0x007080000038783b */ /* 0x000eee0000004200 */
[-C--:B----4-:R-:W-:Y:S08]  /*5300*/  HMMA.16816.F32.BF16 R20, R52, R40.reuse, R20 ;  /* 0x000000283414723c */ /* 0x090ff00000041814 */
[C---:B------:R-:W-:Y:S08]  /*5310*/  HMMA.16816.F32.BF16 R24, R60.reuse, R40, R24 ;  /* 0x000000283c18723c */ /* 0x040ff00000041818 */
[-C--:B------:R-:W-:Y:S01]  /*5320*/  HMMA.16816.F32.BF16 R28, R60, R42.reuse, R28 ;  /* 0x0000002a3c1c723c */ /* 0x080fe2000004181c */
[----:B------:R4:W2:Y:S07]  /*5330*/  LDSM.16.M88.4 R60, [R3+0x27480] ;  /* 0x02748000033c783b */ /* 0x0008ae0000000200 */
[----:B------:R-:W-:Y:S01]  /*5340*/  HMMA.16816.F32.BF16 R32, R52, R42, R32 ;  /* 0x0000002a3420723c */ /* 0x000fe20000041820 */
[----:B------:R2:W2:Y:S05]  /*5350*/  LDSM.16.MT88.4 R40, [R0+0x7880] ;  /* 0x007880000028783b */ /* 0x0004aa0000004200 */
[----:B------:R-:W-:Y:S02]  /*5360*/  LDSM.16.MT88.4 R52, [R216+0x27c80] ;  /* 0x027c8000d834783b */ /* 0x000fe40000004200 */
[-C--:B-----5:R-:W-:Y:S08]  /*5370*/  HMMA.16816.F32.BF16 R4, R36, R44.reuse, R4 ;  /* 0x0000002c2404723c */ /* 0x0a0ff00000041804 */
[C---:B-1----:R-:W-:Y:S01]  /*5380*/  HMMA.16816.F32.BF16 R8, R48.reuse, R44, R8 ;  /* 0x0000002c3008723c */ /* 0x042fe20000041808 */
[----:B----4-:R-:W-:Y:S01]  /*5390*/  MOV R3, UR4 ;  /* 0x0000000400037c02 */ /* 0x010fe20008000f00 */
[----:B------:R-:W-:Y:S04]  /*53a0*/  UIADD3 UR4, UR18, 0x1, URZ ;  /* 0x0000000112047890 */ /* 0x000fe8000fffe03f */
[----:B------:R-:W-:Y:S02]  /*53b0*/  USEL UR18, UR4, URZ, !UP1 ;  /* 0x0000003f04127287 */ /* 0x000fe4000c800000 */
[-C--:B------:R-:W-:Y:S08]  /*53c0*/  HMMA.16816.F32.BF16 R12, R48, R46.reuse, R12 ;  /* 0x0000002e300c723c */ /* 0x080ff0000004180c */
[C---:B------:R-:W-:Y:S08]  /*53d0*/  HMMA.16816.F32.BF16 R16, R36.reuse, R46, R16 ;  /* 0x0000002e2410723c */ /* 0x040ff00000041810 */
[-C--:B---3--:R-:W-:Y:S08]  /*53e0*/  HMMA.16816.F32.BF16 R20, R36, R56.reuse, R20 ;  /* 0x000000382414723c */ /* 0x088ff00000041814 */
[C---:B------:R-:W-:Y:S07]  /*53f0*/  HMMA.16816.F32.BF16 R24, R48.reuse, R56, R24 ;  /* 0x000000383018723c */ /* 0x040fee0000041818 */
[----:B------:R-:W-:Y:S01]  /*5400*/  SHF.R.S32.HI R56, RZ, 0x1f, R200 ;  /* 0x0000001fff387819 */ /* 0x000fe200000114c8 */
[-C--:B------:R-:W-:Y:S01]  /*5410*/  HMMA.16816.F32.BF16 R28, R48, R58.reuse, R28 ;  /* 0x0000003a301c723c */ /* 0x080fe2000004181c */
[----:B------:R-:W-:Y:S03]  /*5420*/  LDSM.16.MT88.4 R48, [R217+0x27c80] ;  /* 0x027c8000d930783b */ /* 0x000fe60000004200 */
[----:B--2---:R-:W-:Y:S04]  /*5430*/  IMAD R0, R56, c[0x0][0x238], RZ ;  /* 0x00008e0038007a24 */ /* 0x004fe800078e02ff */
[----:B------:R-:W-:Y:S04]  /*5440*/  HMMA.16816.F32.BF16 R32, R36, R58, R32 ;  /* 0x0000003a2420723c */ /* 0x000fe80000041820 */
[C---:B------:R-:W-:Y:S03]  /*5450*/  IMAD R0, R200.reuse, c[0x0][0x23c], R0 ;  /* 0x00008f00c8007a24 */ /* 0x040fe600078e0200 */
[----:B------:R-:W-:Y:S01]  /*5460*/  IMAD.WIDE.U32 R36, R200, c[0x0][0x238], R212 ;  /* 0x00008e00c8247a25 */ /* 0x000fe200078e00d4 */
[-C--:B------:R-:W-:Y:S05]  /*5470*/  HMMA.16816.F32.BF16 R4, R64, R196.reuse, R4 ;  /* 0x000000c44004723c */ /* 0x080fea0000041804 */
[----:B------:R-:W-:Y:S01]  /*5480*/  IADD3 R37, R37, R0, RZ ;  /* 0x0000000025257210 */ /* 0x000fe20007ffe0ff */
[----:B------:R-:W-:Y:S02]  /*5490*/  IMAD.U32 R0, RZ, RZ, UR17 ;  /* 0x00000011ff007e24 */ /* 0x000fe4000f8e00ff */
[C---:B------:R-:W-:Y:S04]  /*54a0*/  HMMA.16816.F32.BF16 R8, R60.reuse, R196, R8 ;  /* 0x000000c43c08723c */ /* 0x040fe80000041808 */
[----:B------:R-:W-:Y:S04]  /*54b0*/  IMAD.WIDE.U32 R36, R0, c[0x0][0x240], R36 ;  /* 0x0000900000247a25 */ /* 0x000fe800078e0024 */
[-C--:B------:R-:W-:Y:S04]  /*54c0*/  HMMA.16816.F32.BF16 R12, R60, R198.reuse, R12 ;  /* 0x000000c63c0c723c */ /* 0x080fe8000004180c */
[----:B------:R-:W-:Y:S04]  /*54d0*/  IADD3 R0, P1, R36, UR21, RZ ;  /* 0x0000001524007c10 */ /* 0x000fe8000ff3e0ff */
[C---:B------:R-:W-:Y:S04]  /*54e0*/  HMMA.16816.F32.BF16 R16, R64.reuse, R198, R16 ;  /* 0x000000c64010723c */ /* 0x040fe80000041810 */
[----:B------:R-:W-:Y:S01]  /*54f0*/  IADD3.X R36, R3, UR6, R37, P1, !PT ;  /* 0x0000000603247c10 */ /* 0x000fe20008ffe425 */
[----:B------:R-:W-:Y:S01]  /*5500*/  UIADD3 UR6, UR20, 0x1, URZ ;  /* 0x0000000114067890 */ /* 0x000fe2000fffe03f */
[C---:B------:R-:W-:Y:S02]  /*5510*/  LEA R44, P1, R0.reuse, c[0x0][0x220], 0x2 ;  /* 0x00008800002c7a11 */ /* 0x040fe400078210ff */
[-C--:B------:R-:W-:Y:S01]  /*5520*/  HMMA.16816.F32.BF16 R20, R64, R40.reuse, R20 ;  /* 0x000000284014723c */ /* 0x080fe20000041814 */
[----:B------:R-:W-:Y:S03]  /*5530*/  USEL UR20, UR6, URZ, !UP2 ;  /* 0x0000003f06147287 */ /* 0x000fe6000d000000 */
[----:B------:R-:W-:Y:S02]  /*5540*/  LEA.HI.X R45, R0, c[0x0][0x224], R36, 0x2, P1 ;  /* 0x00008900002d7a11 */ /* 0x000fe400008f1424 */
[----:B------:R-:W-:Y:S01]  /*5550*/  LDSM.16.MT88.4 R36, [R2+0x10880] ;  /* 0x010880000224783b */ /* 0x000fe20000004200 */
[----:B------:R-:W-:Y:S01]  /*5560*/  PLOP3.LUT P1, PT, PT, PT, UP0, 0x80, 0x0 ;  /* 0x000000000000781c */ /* 0x000fe20003f2f008 */
[C---:B------:R-:W-:Y:S03]  /*5570*/  HMMA.16816.F32.BF16 R24, R60.reuse, R40, R24 ;  /* 0x000000283c18723c */ /* 0x040fe60000041818 */
[----:B------:R-:W-:Y:S05]  /*5580*/  RED.E.ADD.F32.FTZ.RN.STRONG.GPU [R44.64], R4 ;  /* 0x000000042c00798e */ /* 0x000fea000c10e796 */
        /* <DEDUP_REMOVED lines=31> */
[----:B------:R-:W-:Y:S01]  /*5780*/  RED.E.ADD.F32.FTZ.RN.STRONG.GPU [R44.64+0x5800], R26 ;  /* 0x0058001a2c00798e */ /* 0x000fe2000c10e796 */
[-C--:B---3--:R-:W-:Y:S04]  /*5790*/  HMMA.16816.F32.BF16 R140, R16, R8.reuse, R140 ;  /* 0x00000008108c723c */ /* 0x088fe8000004188c */
[----:B------:R-:W-:Y:S05]  /*57a0*/  RED.E.ADD.F32.FTZ.RN.STRONG.GPU [R44.64+0x5c00], R27 ;  /* 0x005c001b2c00798e */ /* 0x000fea000c10e796 */
[----:B------:R-:W2:Y:S05]  /*57b0*/  LDSM.16.MT88.4 R24, [R2+0x12080] ;  /* 0x012080000218783b */ /* 0x000eaa0000004200 */
[----:B------:R-:W-:Y:S01]  /*57c0*/  RED.E.ADD.F32.FTZ.RN.STRONG.GPU [R44.64+0x6000], R32 ;  /* 0x006000202c00798e */ /* 0x000fe2000c10e796 */
[C---:B-1----:R-:W-:Y:S04]  /*57d0*/  HMMA.16816.F32.BF16 R144, R20.reuse, R8, R144 ;  /* 0x000000081490723c */ /* 0x042fe80000041890 */
[----:B------:R-:W-:Y:S05]  /*57e0*/  RED.E.ADD.F32.FTZ.RN.STRONG.GPU [R44.64+0x6400], R33 ;  /* 0x006400212c00798e */ /* 0x000fea000c10e796 */
[----:B------:R-:W-:Y:S01]  /*57f0*/  RED.E.ADD.F32.FTZ.RN.STRONG.GPU [R44.64+0x6800], R34 ;  /* 0x006800222c00798e */ /* 0x000fe2000c10e796 */
[-C--:B------:R-:W-:Y:S04]  /*5800*/  HMMA.16816.F32.BF16 R148, R20, R10.reuse, R148 ;  /* 0x0000000a1494723c */ /* 0x080fe80000041894 */
[----:B------:R-:W-:Y:S04]  /*5810*/  RED.E.ADD.F32.FTZ.RN.STRONG.GPU [R44.64+0x6c00], R35 ;  /* 0x006c00232c00798e */ /* 0x000fe8000c10e796 */
[-C--:B------:R-:W-:Y:S01]  /*5820*/  HMMA.16816.F32.BF16 R152, R16, R10.reuse, R152 ;  /* 0x0000000a1098723c */ /* 0x080fe20000041898 */
[----:B------:R-:W1:Y:S05]  /*5830*/  LDSM.16.MT88.4 R32, [R217+0x24c80] ;  /* 0x024c8000d920783b */ /* 0x000e6a0000004200 */
[----:B------:R-:W-:Y:S02]  /*5840*/  RED.E.ADD.F32.FTZ.RN.STRONG.GPU [R44.64+0x7000], R28 ;  /* 0x0070001c2c00798e */ /* 0x000fe4000c10e796 */
        /* <DEDUP_REMOVED lines=8> */
[----:B------:R-:W2:Y:S05]  /*58d0*/  LDSM.16.MT88.4 R28, [R217+0x26c80] ;  /* 0x026c8000d91c783b */ /* 0x000eaa0000004200 */
[----:B------:R-:W3:Y:S02]  /*58e0*/  LDSM.16.MT88.4 R44, [R216+0x26c80] ;  /* 0x026c8000d82c783b */ /* 0x000ee40000004200 */
[-C--:B------:R-:W-:Y:S08]  /*58f0*/  HMMA.16816.F32.BF16 R172, R16, R24.reuse, R172 ;  /* 0x0000001810ac723c */ /* 0x080ff000000418ac */
        /* <DEDUP_REMOVED lines=8> */
[----:B------:R-:W4:Y:S05]  /*5980*/  LDSM.16.MT88.4 R4, [R217+0x25480] ;  /* 0x02548000d904783b */ /* 0x000f2a0000004200 */
[----:B------:R-:W5:Y:S02]  /*5990*/  LDSM.16.MT88.4 R24, [R216+0x27480] ;  /* 0x02748000d818783b */ /* 0x000f640000004200 */
[-C--:B-1----:R-:W-:Y:S08]  /*59a0*/  HMMA.16816.F32.BF16 R132, R32, R36.reuse, R132 ;  /* 0x000000242084723c */ /* 0x082ff00000041884 */
[-C--:B------:R-:W-:Y:S08]  /*59b0*/  HMMA.16816.F32.BF16 R136, R40, R36.reuse, R136 ;  /* 0x000000242888723c */ /* 0x080ff00000041888 */
[-C--:B--2---:R-:W-:Y:S08]  /*59c0*/  HMMA.16816.F32.BF16 R140, R28, R36.reuse, R140 ;  /* 0x000000241c8c723c */ /* 0x084ff0000004188c */
[C---:B---3--:R-:W-:Y:S08]  /*59d0*/  HMMA.16816.F32.BF16 R144, R44.reuse, R36, R144 ;  /* 0x000000242c90723c */ /* 0x048ff00000041890 */
        /* <DEDUP_REMOVED lines=16> */
[----:B------:R-:W3:Y:S07]  /*5ae0*/  LDSM.16.MT88.4 R8, [R2+0x13880] ;  /* 0x013880000208783b */ /* 0x000eee0000004200 */
[-C--:B----4-:R-:W-:Y:S08]  /*5af0*/  HMMA.16816.F32.BF16 R132, R4, R12.reuse, R132 ;  /* 0x0000000c0484723c */ /* 0x090ff00000041884 */
[-C--:B------:R-:W-:Y:S08]  /*5b00*/  HMMA.16816.F32.BF16 R136, R16, R12.reuse, R136 ;  /* 0x0000000c1088723c */ /* 0x080ff00000041888 */
[-C--:B------:R-:W-:Y:S08]  /*5b10*/  HMMA.16816.F32.BF16 R140, R20, R12.reuse, R140 ;  /* 0x0000000c148c723c */ /* 0x080ff0000004188c */
[C---:B-----5:R-:W-:Y:S08]  /*5b20*/  HMMA.16816.F32.BF16 R144, R24.reuse, R12, R144 ;  /* 0x0000000c1890723c */ /* 0x060ff00000041890 */
        /* <DEDUP_REMOVED lines=29> */
.L_x_1103:
[----:B-1----:R-:W3:Y:S01]  /*5d00*/  LDL.64 R6, [R1+0x18] ;  /* 0x0000180001067983 */ /* 0x002ee20000100a00 */
[----:B--2---:R-:W-:Y:S01]  /*5d10*/  MOV R0, c[0x0][0x338] ;  /* 0x0000ce0000007a02 */ /* 0x004fe20000000f00 */
[----:B------:R-:W1:Y:S01]  /*5d20*/  S2UR UR4, SR_CTAID.X ;  /* 0x00000000000479c3 */ /* 0x000e620000002500 */
[----:B------:R-:W-:Y:S01]  /*5d30*/  ULDC UR5, c[0x0][0x358] ;  /* 0x0000d60000057ab9 */ /* 0x000fe20000000800 */
[----:B------:R-:W2:Y:S01]  /*5d40*/  S2R R16, SR_CTAID.Z ;  /* 0x0000000000107919 */ /* 0x000ea20000002700 */
[----:B------:R-:W-:Y:S01]  /*5d50*/  ISETP.NE.AND P0, PT, R0, 0x1, PT ;  /* 0x000000010000780c */ /* 0x000fe20003f05270 */
[----:B------:R-:W-:Y:S01]  /*5d60*/  ULDC UR6, c[0x0][0x2f4] ;  /* 0x0000bd0000067ab9 */ /* 0x000fe20000000800 */
[----:B------:R-:W-:Y:S01]  /*5d70*/  MOV R0, R200 ;  /* 0x000000c800007202 */ /* 0x000fe20000000f00 */
[----:B------:R-:W-:Y:S01]  /*5d80*/  BSSY B0, `(.L_x_1107) ;  /* 0x000005d000007945 */ /* 0x000fe20003800000 */
[----:B------:R-:W-:Y:S01]  /*5d90*/  MOV R9, R56 ;  /* 0x0000003800097202 */ /* 0x000fe20000000f00 */
[----:B------:R-:W-:Y:S01]  /*5da0*/  FMUL.FTZ R132, R132, c[0x0][0x298] ;  /* 0x0000a60084847a20 */ /* 0x000fe20000410000 */
[----:B------:R-:W-:Y:S01]  /*5db0*/  MOV R8, R200 ;  /* 0x000000c800087202 */ /* 0x000fe20000000f00 */
[----:B------:R-:W-:-:S02]  /*5dc0*/  FMUL.FTZ R133, R133, c[0x0][0x298] ;  /* 0x0000a60085857a20 */ /* 0x000fc40000410000 */
[----:B------:R-:W-:Y:S02]  /*5dd0*/  FMUL.FTZ R134, R134, c[0x0][0x298] ;  /* 0x0000a60086867a20 */ /* 0x000fe40000410000 */
[----:B------:R-:W-:Y:S02]  /*5de0*/  FMUL.FTZ R135, R135, c[0x0][0x298] ;  /* 0x0000a60087877a20 */ /* 0x000fe40000410000 */
[----:B------:R-:W-:-:S04]  /*5df0*/  @P0 IMAD.HI.U32 R2, R200, c[0x0][0x33c], RZ ;  /* 0x0000cf00c8020a27 */ /* 0x000fc800078e00ff */
[----:B------:R-:W-:Y:S01]  /*5e00*/  FMUL.FTZ R136, R136, c[0x0][0x298] ;  /* 0x0000a60088887a20 */ /* 0x000fe20000410000 */
[----:B------:R-:W-:Y:S01]  /*5e10*/  @P0 SHF.R.U32.HI R0, RZ, c[0x0][0x340], R2 ;  /* 0x0000d000ff000a19 */ /* 0x000fe20000011602 */
[----:B------:R-:W-:Y:S01]  /*5e20*/  FMUL.FTZ R137, R137, c[0x0][0x298] ;  /* 0x0000a60089897a20 */ /* 0x000fe20000410000 */
[----:B-1----:R-:W-:Y:S02]  /*5e30*/  UIMAD UR5, UR4, UR5, URZ ;  /* 0x00000005040572a4 */ /* 0x002fe4000f8e023f */
[----:B------:R-:W-:Y:S01]  /*5e40*/  @P0 SHF.R.S32.HI R2, RZ, 0x1f, R0 ;  /* 0x0000001fff020819 */ /* 0x000fe20000011400 */
[----:B------:R-:W-:Y:S01]  /*5e50*/  FMUL.FTZ R138, R138, c[0x0][0x298] ;  /* 0x0000a6008a8a7a20 */ /* 0x000fe20000410000 */
[----:B------:R-:W-:Y:S01]  /*5e60*/  @P0 MOV R8, R0 ;  /* 0x0000000000080202 */ /* 0x000fe20000000f00 */
[----:B------:R-:W-:Y:S01]  /*5e70*/  UIMAD UR6, UR5, UR6, URZ ;  /* 0x00000006050672a4 */ /* 0x000fe2000f8e023f */
[----:B------:R-:W-:Y:S01]  /*5e80*/  @P0 MOV R9, R2 ;  /* 0x0000000200090202 */ /* 0x000fe20000000f00 */
[----:B--2---:R-:W-:-:S02]  /*5e90*/  IMAD R2, R16, c[0x0][0x2f4], RZ ;  /* 0x0000bd0010027a24 */ /* 0x004fc400078e02ff */
[----:B------:R-:W-:Y:S01]  /*5ea0*/  USHF.R.S32.HI UR5, URZ, 0x1f, UR6 ;  /* 0x0000001f3f057899 */ /* 0x000fe20008011406 */
[----:B------:R-:W-:Y:S02]  /*5eb0*/  FMUL.FTZ R139, R139, c[0x0][0x298] ;  /* 0x0000a6008b8b7a20 */ /* 0x000fe40000410000 */
[--C-:B------:R-:W-:Y:S01]  /*5ec0*/  SHF.R.S32.HI R15, RZ, 0x1f, R2.reuse ;  /* 0x0000001fff0f7819 */ /* 0x100fe20000011402 */
[----:B------:R-:W-:Y:S01]  /*5ed0*/  FMUL.FTZ R140, R140, c[0x0][0x298] ;  /* 0x0000a6008c8c7a20 */ /* 0x000fe20000410000 */
[----:B------:R-:W-:Y:S01]  /*5ee0*/  IADD3 R2, P1, P0, R8, UR6, R2 ;  /* 0x0000000608027c10 */ /* 0x000fe2000f83e002 */
[----:B------:R-:W-:Y:S02]  /*5ef0*/  FMUL.FTZ R141, R141, c[0x0][0x298] ;  /* 0x0000a6008d8d7a20 */ /* 0x000fe40000410000 */
[----:B------:R-:W-:Y:S01]  /*5f00*/  FMUL.FTZ R142, R142, c[0x0][0x298] ;  /* 0x0000a6008e8e7a20 */ /* 0x000fe20000410000 */
[----:B------:R-:W-:Y:S01]  /*5f10*/  IADD3.X R15, R9, UR5, R15, P1, P0 ;  /* 0x00000005090f7c10 */ /* 0x000fe20008fe040f */
        /* <DEDUP_REMOVED lines=56> */
[----:B------:R-:W-:Y:S01]  /*62a0*/  FMUL.FTZ R183, R183, c[0x0][0x298] ;  /* 0x0000a600b7b77a20 */ /* 0x000fe20000410000 */
[----:B------:R-:W-:Y:S01]  /*62b0*/  BAR.SYNC.DEFER_BLOCKING 0x1, 0x100 ;  /* 0x0044000000007b1d */ /* 0x000fe20000010000 */
[----:B---3--:R-:W-:Y:S02]  /*62c0*/  ISETP.NE.AND P1, PT, R6, RZ, PT ;  /* 0x000000ff0600720c */ /* 0x008fe40003f25270 */
[----:B------:R-:W-:-:S05]  /*62d0*/  IADD3 R6, -R0, RZ, RZ ;  /* 0x000000ff00067210 */ /* 0x000fca0007ffe1ff */
[----:B------:R-:W-:-:S06]  /*62e0*/  IMAD R6, R6, c[0x0][0x338], R200 ;  /* 0x0000ce0006067a24 */ /* 0x000fcc00078e02c8 */
[----:B------:R-:W-:Y:S05]  /*62f0*/  @P1 BRA `(.L_x_1108) ;  /* 0x0000005000001947 */ /* 0x000fea0003800000 */
.L_x_1109:
[----:B------:R-:W2:Y:S01]  /*6300*/  LDG.E.STRONG.GPU R0, [R4.64] ;  /* 0x0000001604007981 */ /* 0x000ea2000c1ef900 */
[----:B------:R-:W-:Y:S01]  /*6310*/  YIELD ;  /* 0x0000000000007946 */ /* 0x000fe20003800000 */
[----:B--2---:R-:W-:Y:S01]  /*6320*/  ISETP.NE.AND P0, PT, R0, R6, PT ;  /* 0x000000060000720c */ /* 0x004fe20003f05270 */
[----:B------:R-:W-:-:S12]  /*6330*/  CCTL.IVALL ;  /* 0x00000000ff00798f */ /* 0x000fd80002000000 */
[----:B------:R-:W-:Y:S05]  /*6340*/  @P0 BRA `(.L_x_1109) ;  /* 0xffffffb000000947 */ /* 0x000fea000383ffff */
.L_x_1108:
[----:B------:R-:W-:Y:S05]  /*6350*/  BSYNC B0 ;  /* 0x0000000000007941 */ /* 0x000fea0003800000 */
.L_x_1107:
[----:B------:R-:W-:Y:S01]  /*6360*/  MOV R17, 0xffffffff ;  /* 0xffffffff00117802 */ /* 0x000fe20000000f00 */
[----:B------:R-:W-:Y:S05]  /*6370*/  BRA.CONV ~URZ, `(.L_x_1110) ;  /* 0x000000237f007947 */ /* 0x000fea000b800000 */
[----:B------:R-:W-:Y:S02]  /*6380*/  MOV R2, 0x63a0 ;  /* 0x000063a000027802 */ /* 0x000fe40000000f00 */
[----:B------:R-:W-:Y:S05]  /*6390*/  CALL.REL.NOINC `($__internal_6_$__cuda_sm70_warpsync) ;  /* 0x00000cb000007944 */ /* 0x000fea0003c00000 */
.L_x_1110:
[----:B------:R-:W2:Y:S01]  /*63a0*/  LDL.LU.64 R2, [R1+0x18] ;  /* 0x0000180001027983 */ /* 0x000ea20000300a00 */
[----:B------:R-:W-:Y:S01]  /*63b0*/  USHF.L.U32 UR6, UR4, 0xe, URZ ;  /* 0x0000000e04067899 */ /* 0x000fe2000800063f */
[----:B------:R-:W-:Y:S01]  /*63c0*/  IMAD R0, R9, c[0x0][0x328], RZ ;  /* 0x0000ca0009007a24 */ /* 0x000fe200078e02ff */
[----:B------:R-:W-:Y:S02]  /*63d0*/  MOV R7, UR17 ;  /* 0x0000001100077c02 */ /* 0x000fe40008000f00 */
[----:B------:R-:W-:Y:S01]  /*63e0*/  USHF.R.S32.HI UR5, URZ, 0x1f, UR6 ;  /* 0x0000001f3f057899 */ /* 0x000fe20008011406 */
[----:B------:R-:W-:Y:S01]  /*63f0*/  IMAD R0, R8, c[0x0][0x32c], R0 ;  /* 0x0000cb0008007a24 */ /* 0x000fe200078e0200 */
[----:B------:R-:W-:-:S05]  /*6400*/  SHF.R.S32.HI R7, RZ, 0x1f, R7 ;  /* 0x0000001fff077819 */ /* 0x000fca0000011407 */
[----:B------:R-:W-:Y:S01]  /*6410*/  IMAD R12, R7, c[0x0][0x330], RZ ;  /* 0x0000cc00070c7a24 */ /* 0x000fe200078e02ff */
[----:B------:R-:W-:-:S06]  /*6420*/  NOP ;  /* 0x0000000000007918 */ /* 0x000fcc0000000000 */
[----:B--2---:R-:W-:-:S04]  /*6430*/  IADD3 R10, P0, R2, UR6, RZ ;  /* 0x00000006020a7c10 */ /* 0x004fc8000ff1e0ff */
        /* <DEDUP_REMOVED lines=74> */
[----:B------:R-:W-:Y:S05]  /*68e0*/  CALL.REL.NOINC `($__internal_6_$__cuda_sm70_warpsync) ;  /* 0x0000076000007944 */ /* 0x000fea0003c00000 */
.L_x_1111:
        /* <DEDUP_REMOVED lines=12> */
.L_x_1113:
[----:B------:R-:W-:Y:S05]  /*69b0*/  BSYNC B0 ;  /* 0x0000000000007941 */ /* 0x000fea0003800000 */
.L_x_1112:
[----:B--2---:R-:W-:Y:S01]  /*69c0*/  IADD3 R4, P0, R14, c[0x0][0x348], RZ ;  /* 0x0000d2000e047a10 */ /* 0x004fe20007f1e0ff */
[----:B------:R-:W-:Y:S03]  /*69d0*/  BSSY B0, `(.L_x_1114) ;  /* 0x0000008000007945 */ /* 0x000fe60003800000 */
[----:B------:R-:W-:Y:S01]  /*69e0*/  IADD3.X R5, R15, c[0x0][0x34c], RZ, P0, !PT ;  /* 0x0000d3000f057a10 */ /* 0x000fe200007fe4ff */
[----:B------:R-:W-:Y:S05]  /*69f0*/  @P1 BRA `(.L_x_1115) ;  /* 0x0000005000001947 */ /* 0x000fea0003800000 */
.L_x_1116:
[----:B------:R-:W2:Y:S01]  /*6a00*/  LDG.E.STRONG.GPU R0, [R4.64] ;  /* 0x0000001604007981 */ /* 0x000ea2000c1ef900 */
[----:B------:R-:W-:Y:S01]  /*6a10*/  YIELD ;  /* 0x0000000000007946 */ /* 0x000fe20003800000 */
[----:B--2---:R-:W-:Y:S01]  /*6a20*/  ISETP.NE.AND P0, PT, R0, R6, PT ;  /* 0x000000060000720c */ /* 0x004fe20003f05270 */
[----:B------:R-:W-:-:S12]  /*6a30*/  CCTL.IVALL ;  /* 0x00000000ff00798f */ /* 0x000fd80002000000 */
[----:B------:R-:W-:Y:S05]  /*6a40*/  @P0 BRA `(.L_x_1116) ;  /* 0xffffffb000000947 */ /* 0x000fea000383ffff */
.L_x_1115:
[----:B------:R-:W-:Y:S05]  /*6a50*/  BSYNC B0 ;  /* 0x0000000000007941 */ /* 0x000fea0003800000 */
.L_x_1114:
[----:B------:R-:W-:Y:S05]  /*6a60*/  BRA.CONV ~URZ, `(.L_x_1117) ;  /* 0x000000237f007947 */ /* 0x000fea000b800000 */
[----:B-1----:R-:W-:Y:S02]  /*6a70*/  MOV R2, 0x6a90 ;  /* 0x00006a9000027802 */ /* 0x002fe40000000f00 */
[----:B------:R-:W-:Y:S05]  /*6a80*/  CALL.REL.NOINC `($__internal_6_$__cuda_sm70_warpsync) ;  /* 0x000005c000007944 */ /* 0x000fea0003c00000 */
.L_x_1117:
        /* <DEDUP_REMOVED lines=80> */
.L_x_1118:
        /* <DEDUP_REMOVED lines=12> */
        .weak           $__internal_6_$__cuda_sm70_warpsync
        .type           $__internal_6_$__cuda_sm70_warpsync,@function
        .size           $__internal_6_$__cuda_sm70_warpsync,(.L_x_2319 - $__internal_6_$__cuda_sm70_warpsync)
$__internal_6_$__cuda_sm70_warpsync:
[----:B------:R-:W-:Y:S01]  /*7050*/  MOV R3, 0x0 ;  /* 0x0000000000037802 */ /* 0x000fe20000000f00 */
[----:B------:R-:W-:Y:S04]  /*7060*/  WARPSYNC R17 ;  /* 0x0000001100007348 */ /* 0x000fe80003800000 */
[----:B------:R-:W-:Y:S05]  /*7070*/  RET.REL.NODEC R2 `(_ZN7cutlass13device_kernelIN5flash19enable_sm80_to_sm89INS1_16FlashAttnBwdSm80INS1_25CollectiveMainloopBwdSm80ILi2ELi2EN4cute5tupleIJNS5_1CILi64EEENS7_ILi128EEES9_EEENS_10bfloat16_tEfNS_4arch4Sm80ELb0ELb0ELb0ELb0ELb1ELb0ELb0ELb0ELi2ELi2ELi2ELi2ELb0EEENS1_24CollectiveEpilogueBwdGQAISA_fSD_Li256ELb0ELb1EEENS1_19SingleTileSchedulerILb0ELb0ELb0ELi128EEEEEEEEEvNT_6ParamsE) ;  /* 0xffff8f8002007950 */ /* 0x000fea0003c3ffff */
.L_x_1119:
        /* <DEDUP_REMOVED lines=16> */
.L_x_2319:


//--------------------- .text._ZN7cutlass13device_kernelIN5flash19enable_sm80_to_sm89INS1_16FlashAttnBwdSm80INS1_25CollectiveMainloopBwdSm80ILi2ELi2EN4cute5tupleIJNS5_1CILi64EEENS7_ILi128EEES9_EEENS_10bfloat16_tEfNS_4arch4Sm80ELb0ELb0ELb0ELb1ELb0ELb0ELb0ELb0ELi2ELi2ELi2ELi2ELb0EEENS1_21CollectiveEpilogueBwdISA_SB_SD_Li256ELb1ELb0ELi4EEENS1_19SingleTileSchedulerILb1ELb0ELb0ELi128EEEEEEEEEvNT_6ParamsE --------------------------
	.section	.text._ZN7cutlass13device_kernelIN5flash19enable_sm80_to_sm89INS1_16FlashAttnBwdSm80INS1_25CollectiveMainloopBwdSm80ILi2ELi2EN4cute5tupleIJNS5_1CILi64EEENS7_ILi128EEES9_EEENS_10bfloat16_tEfNS_4arch4Sm80ELb0ELb0ELb0ELb1ELb0ELb0ELb0ELb0ELi2ELi2ELi2ELi2ELb0EEENS1_21CollectiveEpilogueBwdISA_SB_SD_Li256ELb1ELb0ELi4EEENS1_19SingleTileSchedulerILb1ELb0ELb0ELi128EEEEEEEEEvNT_6ParamsE,"ax",@progbits
	.sectioninfo	@"SHI_REGISTERS=255"
	.align	128
.text._ZN7cutlass13device_kernelIN5flash19enable_sm80_to_sm89INS1_16FlashAttnBwdSm80INS1_25CollectiveMainloopBwdSm80ILi2ELi2EN4cute5tupleIJNS5_1CILi64EEENS7_ILi128EEES9_EEENS_10bfloat16_tEfNS_4arch4Sm80ELb0ELb0ELb0ELb1ELb0ELb0ELb0ELb0ELi2ELi2ELi2ELi2ELb0EEENS1_21CollectiveEpilogueBwdISA_SB_SD_Li256ELb1ELb0ELi4EEENS1_19SingleTileSchedulerILb1ELb0ELb0ELi128EEEEEEEEEvNT_6ParamsE:
        .type           _ZN7cutlass13device_kernelIN5flash19enable_sm80_to_sm89INS1_16FlashAttnBwdSm80INS1_25CollectiveMainloopBwdSm80ILi2ELi2EN4cute5tupleIJNS5_1CILi64EEENS7_ILi128EEES9_EEENS_10bfloat16_tEfNS_4arch4Sm80ELb0ELb0ELb0ELb1ELb0ELb0ELb0ELb0ELi2ELi2ELi2ELi2ELb0EEENS1_21CollectiveEpilogueBwdISA_SB_SD_Li256ELb1ELb0ELi4EEENS1_19SingleTileSchedulerILb1ELb0ELb0ELi128EEEEEEEEEvNT_6ParamsE,@function
        .size           _ZN7cutlass13device_kernelIN5flash19enable_sm80_to_sm89INS1_16FlashAttnBwdSm80INS1_25CollectiveMainloopBwdSm80ILi2ELi2EN4cute5tupleIJNS5_1CILi64EEENS7_ILi128EEES9_EEENS_10bfloat16_tEfNS_4arch4Sm80ELb0ELb0ELb0ELb1ELb0ELb0ELb0ELb0ELi2ELi2ELi2ELi2ELb0EEENS1_21CollectiveEpilogueBwdISA_SB_SD_Li256ELb1ELb0ELi4EEENS1_19SingleTileSchedulerILb1ELb0ELb0ELi128EEEEEEEEEvNT_6ParamsE,(.L_x_2321 - _ZN7cutlass13device_kernelIN5flash19enable_sm80_to_sm89INS1_16FlashAttnBwdSm80INS1_25CollectiveMainloopBwdSm80ILi2ELi2EN4cute5tupleIJNS5_1CILi64EEENS7_ILi128EEES9_EEENS_10bfloat16_tEfNS_4arch4Sm80ELb0ELb0ELb0ELb1ELb0ELb0ELb0ELb0ELi2ELi2ELi2ELi2ELb0EEENS1_21CollectiveEpilogueBwdISA_SB_SD_Li256ELb1ELb0ELi4EEENS1_19SingleTileSchedulerILb1ELb0ELb0ELi128EEEEEEEEEvNT_6ParamsE)
        .other          _ZN7cutlass13device_kernelIN5flash19enable_sm80_to_sm89INS1_16FlashAttnBwdSm80INS1_25CollectiveMainloopBwdSm80ILi2ELi2EN4cute5tupleIJNS5_1CILi64EEENS7_ILi128EEES9_EEENS_10bfloat16_tEfNS_4arch4Sm80ELb0ELb0ELb0ELb1ELb0ELb0ELb0ELb0ELi2ELi2ELi2ELi2ELb0EEENS1_21CollectiveEpilogueBwdISA_SB_SD_Li256ELb1ELb0ELi4EEENS1_19SingleTileSchedulerILb1ELb0ELb0ELi128EEEEEEEEEvNT_6ParamsE,@"STO_CUDA_ENTRY STV_DEFAULT"
_ZN7cutlass13device_kernelIN5flash19enable_sm80_to_sm89INS1_16FlashAttnBwdSm80INS1_25CollectiveMainloopBwdSm80ILi2ELi2EN4cute5tupleIJNS5_1CILi64EEENS7_ILi128EEES9_EEENS_10bfloat16_tEfNS_4arch4Sm80ELb0ELb0ELb0ELb1ELb0ELb0ELb0ELb0ELi2ELi2ELi2ELi2ELb0EEENS1_21CollectiveEpilogueBwdISA_SB_SD_Li256ELb1ELb0ELi4EEENS1_19SingleTileSchedulerILb1ELb0ELb0ELi128EEEEEEEEEvNT_6ParamsE:
        /* <DEDUP_REMOVED lines=18> */
.L_x_1121:
        /* <DEDUP_REMOVED lines=8> */
.L_x_1123:
[----:B------:R-:W-:Y:S02]  /*01a0*/  MOV R0, c[0x0][0x3a4] ;  /* 0x0000e90000007a02 */ /* 0x000fe40000000f00 */
.L_x_1122:
[----:B-1----:R-:W-:-:S05]  /*01b0*/  IMAD.SHL.U32 R2, R37, 0x80, RZ ;  /* 0x0000008025027824 */ /* 0x002fca00078e00ff */
[----:B-----5:R-:W-:-:S04]  /*01c0*/  ISETP.GE.AND P0, PT, R2, R0, PT ;  /* 0x000000000200720c */ /* 0x020fc80003f06270 */
[----:B------:R-:W-:-:S05]  /*01d0*/  SEL R0, R5, 0xffffffff, !P0 ;  /* 0xffffffff05007807 */ /* 0x000fca0004000000 */
[----:B------:R1:W-:Y:S01]  /*01e0*/  STL [R1+0x44], R0 ;  /* 0x0000440001007387 */ /* 0x0003e20000100800 */
[----:B------:R-:W-:Y:S05]  /*01f0*/  BRA `(.L_x_1124) ;  /* 0x0000012000007947 */ /* 0x000fea0003800000 */
.L_x_1120:
[----:B---34-:R-:W-:-:S04]  /*0200*/  ISETP.NE.U32.AND P0, PT, RZ, c[0x0][0x3c0], PT ;  /* 0x0000f000ff007a0c */ /* 0x018fc80003f05070 */
[----:B------:R-:W-:-:S13]  /*0210*/  ISETP.NE.AND.EX P0, PT, RZ, c[0x0][0x3c4], PT, P0 ;  /* 0x0000f100ff007a0c */ /* 0x000fda0003f05300 */
[----:B------:R-:W-:Y:S05]  /*0220*/  @!P0 BRA `(.L_x_1125) ;  /* 0x0000002000008947 */ /* 0x000fea0003800000 */
[----:B------:R1:W5:Y:S01]  /*0230*/  LDG.E R0, [R2.64] ;  /* 0x0000001002007981 */ /* 0x000362000c1e1900 */
[----:B------:R-:W-:Y:S05]  /*0240*/  BRA `(.L_x_1126) ;  /* 0x0000009000007947 */ /* 0x000fea0003800000 */
.L_x_1125:
        /* <DEDUP_REMOVED lines=8> */
.L_x_1127:
[----:B------:R-:W-:Y:S02]  /*02d0*/  MOV R0, c[0x0][0x3a4] ;  /* 0x0000e90000007a02 */ /* 0x000fe40000000f00 */
.L_x_1126:
[----:B-1----:R-:W-:-:S05]  /*02e0*/  IMAD.SHL.U32 R2, R37, 0x80, RZ ;  /* 0x0000008025027824 */ /* 0x002fca00078e00ff */
[----:B-----5:R-:W-:-:S04]  /*02f0*/  ISETP.GE.AND P0, PT, R2, R0, PT ;  /* 0x000000000200720c */ /* 0x020fc80003f06270 */
[----:B------:R-:W-:-:S05]  /*0300*/  SEL R0, R5, 0xffffffff, !P0 ;  /* 0xffffffff05007807 */ /* 0x000fca0004000000 */
[----:B------:R1:W-:Y:S04]  /*0310*/  STL [R1+0x44], R0 ;  /* 0x0000440001007387 */ /* 0x0003e80000100800 */
.L_x_1124:
[----:B------:R-:W2:Y:S02]  /*0320*/  LDL R39, [R1+0x44] ;  /* 0x0000440001277983 */ /* 0x000ea40000100800 */
[----:B--2---:R-:W-:-:S13]  /*0330*/  ISETP.GE.AND P0, PT, R39, RZ, PT ;  /* 0x000000ff2700720c */ /* 0x004fda0003f06270 */
[----:B------:R-:W-:Y:S05]  /*0340*/  @!P0 EXIT ;  /* 0x000000000000894d */ /* 0x000fea0003800000 */
[----:B------:R-:W-:Y:S01]  /*0350*/  ISETP.NE.U32.AND P0, PT, RZ, c[0x0][0x2d8], PT ;  /* 0x0000b600ff007a0c */ /* 0x000fe20003f05070 */
[----:B------:R-:W-:Y:S01]  /*0360*/  IMAD.WIDE R6, R39, R9, c[0x0][0x2c8] ;  /* 0x0000b20027067625 */ /* 0x000fe200078e0209 */
[----:B------:R-:W-:Y:S02]  /*0370*/  ISETP.NE.U32.AND P2, PT, RZ, c[0x0][0x2c8], PT ;  /* 0x0000b200ff007a0c */ /* 0x000fe40003f45070 */
[----:B------:R-:W-:Y:S02]  /*0380*/  ISETP.NE.AND.EX P0, PT, RZ, c[0x0][0x2dc], PT, P0 ;  /* 0x0000b700ff007a0c */ /* 0x000fe40003f05300 */
[----:B------:R-:W-:Y:S02]  /*0390*/  ISETP.NE.AND.EX P2, PT, RZ, c[0x0][0x2cc], PT, P2 ;  /* 0x0000b300ff007a0c */ /* 0x000fe40003f45320 */
[----:B------:R-:W-:-:S09]  /*03a0*/  ISETP.NE.U32.AND P4, PT, RZ, c[0x0][0x2d0], PT ;  /* 0x0000b400ff007a0c */ /* 0x000fd20003f85070 */
[----:B------:R-:W-:Y:S02]  /*03b0*/  @P0 IMAD.WIDE R2, R39, R9, c[0x0][0x2d8] ;  /* 0x0000b60027020625 */ /* 0x000fe400078e0209 */
[----:B-1----:R-:W2:Y:S01]  /*03c0*/  @P2 LDG.E R0, [R6.64] ;  /* 0x0000001006002981 */ /* 0x002ea2000c1e1900 */
[----:B------:R-:W-:-:S03]  /*03d0*/  ISETP.NE.AND.EX P4, PT, RZ, c[0x0][0x2d4], PT, P4 ;  /* 0x0000b500ff007a0c */ /* 0x000fc60003f85340 */
[----:B------:R-:W3:Y:S01]  /*03e0*/  @P0 LDG.E R2, [R2.64] ;  /* 0x0000001002020981 */ /* 0x000ee2000c1e1900 */
[----:B------:R-:W-:Y:S01]  /*03f0*/  CS2R R14, SRZ ;  /* 0x00000000000e7805 */ /* 0x000fe2000001ff00 */
[----:B------:R-:W-:-:S05]  /*0400*/  IMAD.WIDE R4, R39, R9, c[0x0][0x2d0] ;  /* 0x0000b40027047625 */ /* 0x000fca00078e0209 */
[----:B------:R1:W5:Y:S04]  /*0410*/  @P2 LDG.E R14, [R6.64] ;  /* 0x00000010060e2981 */ /* 0x000368000c1e1900 */
[----:B------:R1:W5:Y:S01]  /*0420*/  @P4 LDG.E R15, [R4.64] ;  /* 0x00000010040f4981 */ /* 0x000362000c1e1900 */
[----:B------:R-:W-:Y:S01]  /*0430*/  ULDC UR14, c[0x0][0x168] ;  /* 0x00005a00000e7ab9 */ /* 0x000fe20000000800 */
[----:B------:R-:W-:Y:S02]  /*0440*/  IMAD.MOV.U32 R8, RZ, RZ, RZ ;  /* 0x000000ffff087224 */ /* 0x000fe400078e00ff */
[----:B------:R-:W-:Y:S02]  /*0450*/  IMAD.MOV.U32 R13, RZ, RZ, c[0x0][0x198] ;  /* 0x00006600ff0d7624 */ /* 0x000fe400078e00ff */
[----:B--2---:R-:W-:Y:S01]  /*0460*/  @P2 IMAD R0, R39, 0x40, R0 ;  /* 0x0000004027002824 */ /* 0x004fe200078e0200 */
[----:B---3--:R2:W3:Y:S04]  /*0470*/  @P0 R2UR UR14, R2 ;  /* 0x00000000020e03c2 */ /* 0x0084e800000e0000 */
[----:B--2---:R-:W-:-:S04]  /*0480*/  @P2 SHF.R.S32.HI R2, RZ, 0x1f, R0 ;  /* 0x0000001fff022819 */ /* 0x004fc80000011400 */
[----:B------:R-:W-:-:S04]  /*0490*/  @P2 LEA.HI R0, R2, R0, RZ, 0x6 ;  /* 0x0000000002002211 */ /* 0x000fc800078f30ff */
[----:B------:R-:W-:Y:S01]  /*04a0*/  @P2 LOP3.LUT R8, R0, 0xffffffc0, RZ, 0xc0, !PT ;  /* 0xffffffc000082812 */ /* 0x000fe200078ec0ff */
[----:B------:R-:W-:Y:S05]  /*04b0*/  @P0 BRA `(.L_x_1128) ;  /* 0x0000006000000947 */ /* 0x000fea0003800000 */
[----:B-1-3--:R-:W-:Y:S05]  /*04c0*/  @!P2 BRA `(.L_x_1128) ;  /* 0x000000500000a947 */ /* 0x00afea0003800000 */
[----:B------:R-:W2:Y:S04]  /*04d0*/  LDG.E R2, [R6.64] ;  /* 0x0000001006027981 */ /* 0x000ea8000c1e1900 */
[----:B------:R-:W3:Y:S01]  /*04e0*/  LDG.E R0, [R6.64+0x4] ;  /* 0x0000041006007981 */ /* 0x000ee2000c1e1900 */
[----:B--2---:R-:W1:Y:S08]  /*04f0*/  R2UR UR14, R2 ;  /* 0x00000000020e73c2 */ /* 0x004e7000000e0000 */
[----:B---3--:R-:W1:Y:S02]  /*0500*/  R2UR UR4, R0 ;  /* 0x00000000000473c2 */ /* 0x008e6400000e0000 */
[----:B-1----:R-:W-:-:S06]  /*0510*/  UIADD3 UR14, -UR14, UR4, URZ ;  /* 0x000000040e0e7290 */ /* 0x002fcc000fffe13f */
.L_x_1128:
[----:B-1-3--:R-:W-:-:S04]  /*0520*/  ISETP.NE.U32.AND P0, PT, RZ, c[0x0][0x2e0], PT ;  /* 0x0000b800ff007a0c */ /* 0x00afc80003f05070 */
[----:B------:R-:W-:-:S13]  /*0530*/  ISETP.NE.AND.EX P0, PT, RZ, c[0x0][0x2e4], PT, P0 ;  /* 0x0000b900ff007a0c */ /* 0x000fda0003f05300 */
[----:B------:R-:W-:Y:S05]  /*0540*/  @!P0 BRA `(.L_x_1129) ;  /* 0x0000003000008947 */ /* 0x000fea0003800000 */
[----:B------:R-:W-:-:S05]  /*0550*/  IMAD.WIDE R2, R39, R9, c[0x0][0x2e0] ;  /* 0x0000b80027027625 */ /* 0x000fca00078e0209 */
[----:B------:R1:W5:Y:S01]  /*0560*/  LDG.E R13, [R2.64] ;  /* 0x00000010020d7981 */ /* 0x000362000c1e1900 */
[----:B------:R-:W-:Y:S05]  /*0570*/  BRA `(.L_x_1130) ;  /* 0x0000004000007947 */ /* 0x000fea0003800000 */
.L_x_1129:
[----:B------:R-:W-:Y:S05]  /*0580*/  @!P4 BRA `(.L_x_1130) ;  /* 0x000000300000c947 */ /* 0x000fea0003800000 */
[----:B------:R-:W2:Y:S04]  /*0590*/  LDG.E R0, [R4.64] ;  /* 0x0000001004007981 */ /* 0x000ea8000c1e1900 */
[----:B------:R-:W2:Y:S02]  /*05a0*/  LDG.E R2, [R4.64+0x4] ;  /* 0x0000041004027981 */ /* 0x000ea4000c1e1900 */
[----:B--2---:R-:W-:Y:S02]  /*05b0*/  IADD3 R13, -R0, R2, RZ ;  /* 0x00000002000d7210 */ /* 0x004fe40007ffe1ff */
.L_x_1130:
[----:B------:R-:W-:Y:S01]  /*05c0*/  UISETP.GE.AND UP0, UPT, UR14, 0x1, UPT ;  /* 0x000000010e00788c */ /* 0x000fe2000bf06270 */
[----:B------:R-:W-:Y:S01]  /*05d0*/  PLOP3.LUT P0, PT, PT, PT, PT, 0x80, 0x0 ;  /* 0x000000000000781c */ /* 0x000fe20003f0f070 */
[----:B------:R-:W-:Y:S01]  /*05e0*/  CS2R R10, SRZ ;  /* 0x00000000000a7805 */ /* 0x000fe2000001ff00 */
[----:B------:R-:W-:Y:S01]  /*05f0*/  IMAD.MOV.U32 R154, RZ, RZ, RZ ;  /* 0x000000ffff9a7224 */ /* 0x000fe200078e00ff */
[----:B------:R-:W-:Y:S01]  /*0600*/  CS2R R158, SRZ ;  /* 0x00000000009e7805 */ /* 0x000fe2000001ff00 */
[----:B------:R-:W-:Y:S01]  /*0610*/  IMAD.MOV.U32 R152, RZ, RZ, RZ ;  /* 0x000000ffff987224 */ /* 0x000fe200078e00ff */
[----:B------:R-:W-:Y:S01]  /*0620*/  PLOP3.LUT P1, PT, PT, PT, UP0, 0x80, 0x0 ;  /* 0x000000000000781c */ /* 0x000fe20003f2f008 */
[----:B------:R-:W-:Y:S01]  /*0630*/  CS2R R156, SRZ ;  /* 0x00000000009c7805 */ /* 0x000fe2000001ff00 */
        /* <DEDUP_REMOVED lines=76> */
[--C-:B------:R-:W-:Y:S01]  /*0b00*/  SHF.R.S32.HI R34, RZ, 0x1f, R36.reuse ;  /* 0x0000001fff227819 */ /* 0x100fe20000011424 */
[----:B------:R-:W-:Y:S01]  /*0b10*/  IMAD.SHL.U32 R5, R35, 0x4, RZ ;  /* 0x0000000423057824 */ /* 0x000fe200078e00ff */
[-C--:B------:R-:W-:Y:S01]  /*0b20*/  IADD3 R28, P0, R0, R35.reuse, RZ ;  /* 0x00000023001c7210 */ /* 0x080fe20007f1e0ff */
[----:B------:R-:W-:Y:S01]  /*0b30*/  IMAD.MOV.U32 R12, RZ, RZ, R36 ;  /* 0x000000ffff0c7224 */ /* 0x000fe200078e0024 */
[----:B------:R-:W-:Y:S01]  /*0b40*/  ISETP.NE.AND P3, PT, R3, 0x1, PT ;  /* 0x000000010300780c */ /* 0x000fe20003f65270 */
[----:B------:R-:W-:Y:S01]  /*0b50*/  IMAD R4, R34, c[0x0][0x270], RZ ;  /* 0x00009c0022047a24 */ /* 0x000fe200078e02ff */
[----:B------:R-:W-:Y:S01]  /*0b60*/  LEA.HI.X.SX32 R29, R0, R2, 0x1, P0 ;  /* 0x00000002001d7211 */ /* 0x000fe200000f0eff */
[----:B------:R-:W-:Y:S01]  /*0b70*/  IMAD R7, R34, c[0x0][0x288], RZ ;  /* 0x0000a20022077a24 */ /* 0x000fe200078e02ff */
[----:B------:R-:W-:Y:S01]  /*0b80*/  SHF.R.S32.HI R0, RZ, 0x1f, R8 ;  /* 0x0000001fff007819 */ /* 0x000fe20000011408 */
[----:B-----5:R-:W-:Y:S01]  /*0b90*/  IMAD R32, R37, -0x80, R13 ;  /* 0xffffff8025207824 */ /* 0x020fe200078e020d */
[C---:B------:R-:W-:Y:S01]  /*0ba0*/  IADD3 R2, P0, R5.reuse, R8, RZ ;  /* 0x0000000805027210 */ /* 0x040fe20007f1e0ff */
[C---:B------:R-:W-:Y:S01]  /*0bb0*/  IMAD R7, R36.reuse, c[0x0][0x28c], R7 ;  /* 0x0000a30024077a24 */ /* 0x040fe200078e0207 */
[----:B------:R-:W-:Y:S01]  /*0bc0*/  SHF.R.S32.HI R33, RZ, 0x1f, R35 ;  /* 0x0000001fff217819 */ /* 0x000fe20000011423 */
[----:B------:R-:W-:Y:S01]  /*0bd0*/  ULDC.64 UR4, c[0x0][0x1d8] ;  /* 0x0000760000047ab9 */ /* 0x000fe20000000a00 */
[----:B------:R-:W-:Y:S01]  /*0be0*/  LEA.HI.X.SX32 R3, R5, R0, 0x1, P0 ;  /* 0x0000000005037211 */ /* 0x000fe200000f0eff */
[C---:B------:R-:W-:Y:S01]  /*0bf0*/  IMAD R0, R36.reuse, c[0x0][0x274], R4 ;  /* 0x00009d0024007a24 */ /* 0x040fe200078e0204 */
[----:B------:R-:W-:Y:S01]  /*0c00*/  LEA.HI R9, R33, R35, RZ, 0x3 ;  /* 0x0000002321097211 */ /* 0x000fe200078f18ff */
[----:B------:R-:W-:Y:S01]  /*0c10*/  @P3 IMAD.HI.U32 R10, R36, c[0x0][0x24c], RZ ;  /* 0x00009300240a3a27 */ /* 0x000fe200078e00ff */
[----:B------:R-:W-:-:S02]  /*0c20*/  SHF.R.S32.HI R23, RZ, 0x1f, R39 ;  /* 0x0000001fff177819 */ /* 0x000fc40000011427 */
[----:B------:R-:W-:Y:S01]  /*0c30*/  SHF.R.S32.HI R38, RZ, 0x3, R9 ;  /* 0x00000003ff267819 */ /* 0x000fe20000011409 */
[C---:B------:R-:W-:Y:S01]  /*0c40*/  IMAD.WIDE.U32 R4, R36.reuse, c[0x0][0x270], R2 ;  /* 0x00009c0024047a25 */ /* 0x040fe200078e0002 */
[----:B------:R-:W-:Y:S02]  /*0c50*/  @P3 SHF.R.U32.HI R12, RZ, c[0x0][0x250], R10 ;  /* 0x00009400ff0c3a19 */ /* 0x000fe4000001160a */
[----:B------:R-:W-:Y:S01]  /*0c60*/  SHF.R.S32.HI R11, RZ, 0x1f, R38 ;  /* 0x0000001fff0b7819 */ /* 0x000fe20000011426 */
[----:B------:R-:W-:Y:S01]  /*0c70*/  IMAD.WIDE.U32 R2, R36, c[0x0][0x288], R2 ;  /* 0x0000a20024027a25 */ /* 0x000fe200078e0002 */
[C---:B------:R-:W-:Y:S01]  /*0c80*/  IADD3 R8, P1, R38.reuse, R14, RZ ;  /* 0x0000000e26087210 */ /* 0x040fe20007f3e0ff */
[----:B------:R-:W-:Y:S01]  /*0c90*/  STL [R1], R38 ;  /* 0x0000002601007387 */ /* 0x000fe20000100800 */
[----:B------:R-:W-:Y:S01]  /*0ca0*/  IADD3 R6, P0, R38, R15, RZ ;  /* 0x0000000f26067210 */ /* 0x000fe20007f1e0ff */
[----:B------:R-:W-:Y:S01]  /*0cb0*/  IMAD.IADD R5, R5, 0x1, R0 ;  /* 0x0000000105057824 */ /* 0x000fe200078e0200 */
[----:B------:R-:W-:Y:S01]  /*0cc0*/  LOP3.LUT R0, R9, 0xfffffff8, RZ, 0xc0, !PT ;  /* 0xfffffff809007812 */ /* 0x000fe200078ec0ff */
[----:B------:R-:W-:Y:S01]  /*0cd0*/  IMAD.IADD R3, R3, 0x1, R7 ;  /* 0x0000000103037824 */ /* 0x000fe200078e0207 */
[----:B------:R-:W-:-:S02]  /*0ce0*/  LEA.HI.X.SX32 R10, R14, R11, 0x1, P1 ;  /* 0x0000000b0e0a7211 */ /* 0x000fc400008f0eff */
[----:B------:R-:W-:Y:S01]  /*0cf0*/  LEA.HI.X.SX32 R7, R15, R11, 0x1, P0 ;  /* 0x0000000b0f077211 */ /* 0x000fe200000f0eff */
[----:B------:R-:W-:Y:S01]  /*0d00*/  IMAD.SHL.U32 R11, R38, 0x40, RZ ;  /* 0x00000040260b7824 */ /* 0x000fe200078e00ff */
[----:B------:R-:W-:Y:S01]  /*0d10*/  LEA.HI R9, R33, R35, RZ, 0x6 ;  /* 0x0000002321097211 */ /* 0x000fe200078f30ff */
[----:B------:R-:W-:Y:S01]  /*0d20*/  IMAD.IADD R27, R35, 0x1, -R0 ;  /* 0x00000001231b7824 */ /* 0x000fe200078e0a00 */
[----:B------:R-:W-:Y:S01]  /*0d30*/  SEL R25, R23, RZ, !P2 ;  /* 0x000000ff17197207 */ /* 0x000fe20005000000 */
[----:B------:R-:W-:Y:S01]  /*0d40*/  IMAD.WIDE R14, R37, 0x80, R6 ;  /* 0x00000080250e7825 */ /* 0x000fe200078e0206 */
[----:B------:R-:W-:Y:S02]  /*0d50*/  SHF.R.S32.HI R26, RZ, 0x6, R9 ;  /* 0x00000006ff1a7819 */ /* 0x000fe40000011409 */
[----:B------:R-:W-:Y:S01]  /*0d60*/  LOP3.LUT R0, R11, 0x1c0, RZ, 0xc0, !PT ;  /* 0x000001c00b007812 */ /* 0x000fe200078ec0ff */
[----:B------:R-:W-:Y:S01]  /*0d70*/  IMAD.SHL.U32 R16, R27, 0x8, RZ ;  /* 0x000000081b107824 */ /* 0x000fe200078e00ff */
[----:B------:R-:W-:Y:S01]  /*0d80*/  SEL R30, R39, RZ, !P2 ;  /* 0x000000ff271e7207 */ /* 0x000fe20005000000 */
[----:B------:R-:W-:-:S02]  /*0d90*/  IMAD.SHL.U32 R218, R26, 0x200, RZ ;  /* 0x000002001ada7824 */ /* 0x000fc400078e00ff */
[C---:B------:R-:W-:Y:S01]  /*0da0*/  IMAD R7, R25.reuse, c[0x0][0x278], RZ ;  /* 0x00009e0019077a24 */ /* 0x040fe200078e02ff */
[----:B------:R-:W-:Y:S01]  /*0db0*/  LOP3.LUT R9, R0, 0x38, R16, 0xf8, !PT ;  /* 0x0000003800097812 */ /* 0x000fe200078ef810 */
[----:B------:R-:W-:Y:S01]  /*0dc0*/  IMAD R6, R25, c[0x0][0x290], RZ ;  /* 0x0000a40019067a24 */ /* 0x000fe200078e02ff */
[----:B------:R-:W-:Y:S01]  /*0dd0*/  SHF.R.U32.HI R0, RZ, 0x3, R0 ;  /* 0x00000003ff007819 */ /* 0x000fe20000011600 */
[C---:B------:R-:W-:Y:S01]  /*0de0*/  IMAD R22, R30.reuse, c[0x0][0x27c], R7 ;  /* 0x00009f001e167a24 */ /* 0x040fe200078e0207 */
[----:B------:R-:W-:Y:S01]  /*0df0*/  SHF.R.S32.HI R17, RZ, 0x1f, R16 ;  /* 0x0000001fff117819 */ /* 0x000fe20000011410 */
[----:B------:R-:W-:Y:S01]  /*0e00*/  IMAD R18, R30, c[0x0][0x294], R6 ;  /* 0x0000a5001e127a24 */ /* 0x000fe200078e0206 */
[----:B------:R-:W-:Y:S01]  /*0e10*/  LOP3.LUT R31, R218, R9, R0, 0xf6, !PT ;  /* 0x00000009da1f7212 */ /* 0x000fe200078ef600 */
[----:B------:R-:W-:Y:S01]  /*0e20*/  IMAD R7, R10, c[0x0][0x208], RZ ;  /* 0x000082000a077a24 */ /* 0x000fe200078e02ff */
[----:B------:R-:W-:Y:S01]  /*0e30*/  SHF.R.S32.HI R0, RZ, 0x1f, R12 ;  /* 0x0000001fff007819 */ /* 0x000fe2000001140c */
[----:B------:R-:W-:-:S04]  /*0e40*/  IMAD.WIDE.U32 R2, R30, c[0x0][0x290], R2 ;  /* 0x0000a4001e027a25 */ /* 0x000fc800078e0002 */
[----:B------:R-:W-:Y:S01]  /*0e50*/  IMAD R6, R0, c[0x0][0x1e0], RZ ;  /* 0x0000780000067a24 */ /* 0x000fe200078e02ff */
[----:B------:R-:W-:Y:S01]  /*0e60*/  LEA R40, P0, R2, c[0x0][0x280], 0x2 ;  /* 0x0000a00002287a11 */ /* 0x000fe200078010ff */
[----:B------:R-:W-:Y:S02]  /*0e70*/  IMAD R0, R0, c[0x0][0x1b0], RZ ;  /* 0x00006c0000007a24 */ /* 0x000fe400078e02ff */
[----:B------:R-:W-:Y:S02]  /*0e80*/  IMAD R20, R8, c[0x0][0x20c], R7 ;  /* 0x0000830008147a24 */ /* 0x000fe400078e0207 */
[----:B------:R-:W-:Y:S02]  /*0e90*/  IMAD R21, R12, c[0x0][0x1e4], R6 ;  /* 0x000079000c157a24 */ /* 0x000fe400078e0206 */
[----:B------:R-:W-:-:S04]  /*0ea0*/  IMAD.WIDE.U32 R6, R30, c[0x0][0x278], R4 ;  /* 0x00009e001e067a25 */ /* 0x000fc800078e0004 */
[----:B------:R-:W-:Y:S01]  /*0eb0*/  IMAD R24, R12, c[0x0][0x1b4], R0 ;  /* 0x00006d000c187a24 */ /* 0x000fe200078e0200 */
[----:B------:R-:W-:Y:S01]  /*0ec0*/  LEA R42, P1, R6, c[0x0][0x258], 0x2 ;  /* 0x00009600062a7a11 */ /* 0x000fe200078210ff */
[----:B------:R-:W-:Y:S02]  /*0ed0*/  IMAD.IADD R0, R7, 0x1, R22 ;  /* 0x0000000107007824 */ /* 0x000fe400078e0216 */
[----:B------:R-:W-:Y:S02]  /*0ee0*/  IMAD.IADD R18, R3, 0x1, R18 ;  /* 0x0000000103127824 */ /* 0x000fe400078e0212 */
[----:B------:R-:W-:Y:S01]  /*0ef0*/  IMAD R9, R10, c[0x0][0x178], RZ ;  /* 0x00005e000a097a24 */ /* 0x000fe200078e02ff */
[----:B------:R-:W-:Y:S01]  /*0f00*/  LEA.HI.X R43, R6, c[0x0][0x25c], R0, 0x2, P1 ;  /* 0x00009700062b7a11 */ /* 0x000fe200008f1400 */
[----:B------:R-:W-:Y:S01]  /*0f10*/  IMAD.WIDE.U32 R4, R8, c[0x0][0x178], R16 ;  /* 0x00005e0008047a25 */ /* 0x000fe200078e0010 */
[----:B------:R-:W-:Y:S02]  /*0f20*/  LEA.HI.X R41, R2, c[0x0][0x284], R18, 0x2, P0 ;  /* 0x0000a10002297a11 */ /* 0x000fe400000f1412 */
[----:B------:R-:W-:Y:S01]  /*0f30*/  SEL R0, R23, RZ, !P4 ;  /* 0x000000ff17007207 */ /* 0x000fe20006000000 */
[----:B------:R-:W-:Y:S01]  /*0f40*/  IMAD R19, R8, c[0x0][0x17c], R9 ;  /* 0x00005f0008137a24 */ /* 0x000fe200078e0209 */
[----:B------:R-:W-:Y:S01]  /*0f50*/  STL.64 [R1+0x28], R42 ;  /* 0x0000282a01007387 */ /* 0x000fe20000100a00 */
[----:B------:R-:W-:-:S03]  /*0f60*/  IMAD.WIDE.U32 R10, R12, c[0x0][0x1e0], R16 ;  /* 0x000078000c0a7a25 */ /* 0x000fc600078e0010 */
[----:B------:R-:W-:Y:S01]  /*0f70*/  STL.64 [R1+0x20], R40 ;  /* 0x0000202801007387 */ /* 0x000fe20000100a00 */
[----:B------:R-:W-:Y:S02]  /*0f80*/  IMAD.IADD R7, R5, 0x1, R19 ;  /* 0x0000000105077824 */ /* 0x000fe400078e0213 */
[--C-:B------:R-:W-:Y:S01]  /*0f90*/  IMAD.WIDE.U32 R8, R8, c[0x0][0x208], R16.reuse ;  /* 0x0000820008087a25 */ /* 0x100fe200078e0010 */
[----:B------:R-:W2:Y:S03]  /*0fa0*/  LDL.LU R19, [R1+0x18] ;  /* 0x0000180001137983 */ /* 0x000ea60000300800 */
[----:B------:R-:W-:-:S04]  /*0fb0*/  IMAD.WIDE.U32 R12, R12, c[0x0][0x1b0], R16 ;  /* 0x00006c000c0c7a25 */ /* 0x000fc800078e0010 */
[----:B------:R-:W-:Y:S02]  /*0fc0*/  IMAD.IADD R3, R11, 0x1, R21 ;  /* 0x000000010b037824 */ /* 0x000fe400078e0215 */
[----:B------:R-:W-:Y:S02]  /*0fd0*/  IMAD R11, R34, c[0x0][0x180], RZ ;  /* 0x00006000220b7a24 */ /* 0x000fe400078e02ff */
[----:B------:R-:W-:Y:S02]  /*0fe0*/  IMAD.MOV.U32 R6, RZ, RZ, R4 ;  /* 0x000000ffff067224 */ /* 0x000fe400078e0004 */
[----:B------:R-:W-:Y:S02]  /*0ff0*/  IMAD.MOV.U32 R4, RZ, RZ, R8 ;  /* 0x000000ffff047224 */ /* 0x000fe400078e0008 */
[----:B------:R-:W-:Y:S02]  /*1000*/  IMAD.MOV.U32 R8, RZ, RZ, R12 ;  /* 0x000000ffff087224 */ /* 0x000fe400078e000c */
[----:B------:R-:W-:Y:S01]  /*1010*/  IMAD.MOV.U32 R2, RZ, RZ, R10 ;  /* 0x000000ffff027224 */ /* 0x000fe200078e000a */
[----:B------:R-:W-:Y:S01]  /*1020*/  SEL R10, R39, RZ, !P4 ;  /* 0x000000ff270a7207 */ /* 0x000fe20006000000 */
[----:B------:R-:W-:-:S02]  /*1030*/  IMAD R12, R36, c[0x0][0x184], R11 ;  /* 0x00006100240c7a24 */ /* 0x000fc400078e020b */
[----:B------:R-:W-:Y:S02]  /*1040*/  IMAD.IADD R5, R9, 0x1, R20 ;  /* 0x0000000109057824 */ /* 0x000fe400078e0214 */
[C---:B------:R-:W-:Y:S02]  /*1050*/  IMAD R11, R0.reuse, c[0x0][0x1e8], RZ ;  /* 0x00007a00000b7a24 */ /* 0x040fe400078e02ff */
[----:B------:R-:W-:Y:S02]  /*1060*/  IMAD.IADD R9, R13, 0x1, R24 ;  /* 0x000000010d097824 */ /* 0x000fe400078e0218 */
[----:B------:R-:W-:Y:S02]  /*1070*/  IMAD R0, R0, c[0x0][0x1b8], RZ ;  /* 0x00006e0000007a24 */ /* 0x000fe400078e02ff */
[----:B------:R-:W-:-:S04]  /*1080*/  IMAD.WIDE.U32 R6, R36, c[0x0][0x180], R6 ;  /* 0x0000600024067a25 */ /* 0x000fc800078e0006 */
[C---:B------:R-:W-:Y:S02]  /*1090*/  IMAD R11, R10.reuse, c[0x0][0x1ec], R11 ;  /* 0x00007b000a0b7a24 */ /* 0x040fe400078e020b */
[----:B------:R-:W-:-:S04]  /*10a0*/  IMAD.WIDE.U32 R2, R10, c[0x0][0x1e8], R2 ;  /* 0x00007a000a027a25 */ /* 0x000fc800078e0002 */
[C---:B------:R-:W-:Y:S02]  /*10b0*/  IMAD R18, R10.reuse, c[0x0][0x1bc], R0 ;  /* 0x00006f000a127a24 */ /* 0x040fe400078e0200 */
[----:B------:R-:W-:-:S04]  /*10c0*/  IMAD.WIDE.U32 R8, R10, c[0x0][0x1b8], R8 ;  /* 0x00006e000a087a25 */ /* 0x000fc800078e0008 */
[----:B------:R-:W-:Y:S02]  /*10d0*/  IMAD R10, R25, c[0x0][0x188], RZ ;  /* 0x00006200190a7a24 */ /* 0x000fe400078e02ff */
[----:B------:R-:W-:Y:S02]  /*10e0*/  IMAD.IADD R7, R7, 0x1, R12 ;  /* 0x0000000107077824 */ /* 0x000fe400078e020c */
[----:B------:R-:W-:Y:S02]  /*10f0*/  IMAD R13, R34, c[0x0][0x210], RZ ;  /* 0x00008400220d7a24 */ /* 0x000fe400078e02ff */
[----:B------:R-:W-:Y:S02]  /*1100*/  IMAD R12, R30, c[0x0][0x18c], R10 ;  /* 0x000063001e0c7a24 */ /* 0x000fe400078e020a */
[----:B------:R-:W-:Y:S02]  /*1110*/  IMAD R10, R15, c[0x0][0x1d8], RZ ;  /* 0x000076000f0a7a24 */ /* 0x000fe400078e02ff */
[----:B------:R-:W-:-:S02]  /*1120*/  IMAD R13, R36, c[0x0][0x214], R13 ;  /* 0x00008500240d7a24 */ /* 0x000fc400078e020d */
[----:B------:R-:W-:-:S04]  /*1130*/  IMAD.WIDE.U32 R4, R36, c[0x0][0x210], R4 ;  /* 0x0000840024047a25 */ /* 0x000fc800078e0004 */
[----:B------:R-:W-:Y:S02]  /*1140*/  IMAD.IADD R9, R9, 0x1, R18 ;  /* 0x0000000109097824 */ /* 0x000fe400078e0212 */
[----:B------:R-:W-:Y:S02]  /*1150*/  IMAD.IADD R3, R3, 0x1, R11 ;  /* 0x0000000103037824 */ /* 0x000fe400078e020b */
[----:B------:R-:W-:Y:S02]  /*1160*/  IMAD R0, R25, c[0x0][0x218], RZ ;  /* 0x0000860019007a24 */ /* 0x000fe400078e02ff */
[----:B------:R-:W-:Y:S02]  /*1170*/  IMAD R18, R14, c[0x0][0x1dc], R10 ;  /* 0x000077000e127a24 */ /* 0x000fe400078e020a */
[----:B------:R-:W-:-:S04]  /*1180*/  IMAD.WIDE.U32 R10, R30, c[0x0][0x188], R6 ;  /* 0x000062001e0a7a25 */ /* 0x000fc800078e0006 */
[----:B------:R-:W-:Y:S02]  /*1190*/  IMAD.IADD R5, R5, 0x1, R13 ;  /* 0x0000000105057824 */ /* 0x000fe400078e020d */
[----:B------:R-:W-:Y:S02]  /*11a0*/  IMAD R13, R30, c[0x0][0x21c], R0 ;  /* 0x000087001e0d7a24 */ /* 0x000fe400078e0200 */
[----:B------:R-:W-:Y:S01]  /*11b0*/  IMAD.WIDE.U32 R6, R14, c[0x0][0x1d8], R2 ;  /* 0x000076000e067a25 */ /* 0x000fe200078e0002 */
[----:B------:R-:W-:-:S03]  /*11c0*/  LEA R22, P2, R10, c[0x0][0x160], 0x1 ;  /* 0x000058000a167a11 */ /* 0x000fc600078408ff */
[----:B------:R-:W-:Y:S02]  /*11d0*/  IMAD.IADD R0, R11, 0x1, R12 ;  /* 0x000000010b007824 */ /* 0x000fe400078e020c */
[----:B------:R-:W-:Y:S01]  /*11e0*/  IMAD.IADD R3, R7, 0x1, R18 ;  /* 0x0000000107037824 */ /* 0x000fe200078e0212 */
[----:B------:R-:W-:Y:S01]  /*11f0*/  IADD3 R18, R16, 0x40, RZ ;  /* 0x0000004010127810 */ /* 0x000fe20007ffe0ff */
[----:B------:R-:W-:Y:S01]  /*1200*/  IMAD.WIDE.U32 R4, R30, c[0x0][0x218], R4 ;  /* 0x000086001e047a25 */ /* 0x000fe200078e0004 */
[----:B------:R-:W-:Y:S02]  /*1210*/  LEA.HI.X R23, R10, c[0x0][0x164], R0, 0x1, P2 ;  /* 0x000059000a177a11 */ /* 0x000fe400010f0c00 */
[----:B------:R-:W-:Y:S01]  /*1220*/  ISETP.GE.AND P4, PT, R16, c[0x0][0x1cc], PT ;  /* 0x0000730010007a0c */ /* 0x000fe20003f86270 */
[----:B------:R-:W-:Y:S02]  /*1230*/  IMAD R15, R15, c[0x0][0x1a8], RZ ;  /* 0x00006a000f0f7a24 */ /* 0x000fe400078e02ff */
[----:B------:R-:W-:Y:S01]  /*1240*/  IMAD.IADD R0, R32, 0x1, -R38 ;  /* 0x0000000120007824 */ /* 0x000fe200078e0a26 */
[----:B------:R-:W-:Y:S01]  /*1250*/  ISETP.GE.AND P3, PT, R18, c[0x0][0x1cc], PT ;  /* 0x0000730012007a0c */ /* 0x000fe20003f66270 */
[----:B------:R-:W-:Y:S01]  /*1260*/  IMAD.IADD R5, R5, 0x1, R13 ;  /* 0x0000000105057824 */ /* 0x000fe200078e020d */
[----:B------:R-:W-:Y:S01]  /*1270*/  LEA R20, P1, R4, c[0x0][0x1f0], 0x1 ;  /* 0x00007c0004147a11 */ /* 0x000fe200078208ff */
[----:B------:R-:W-:Y:S01]  /*1280*/  IMAD R15, R14, c[0x0][0x1ac], R15 ;  /* 0x00006b000e0f7a24 */ /* 0x000fe200078e020f */
[----:B------:R-:W-:Y:S01]  /*1290*/  LEA R2, P0, R6, c[0x0][0x1c0], 0x1 ;  /* 0x0000700006027a11 */ /* 0x000fe200078008ff */
[----:B------:R-:W-:Y:S01]  /*12a0*/  IMAD.WIDE.U32 R12, R14, c[0x0][0x1a8], R8 ;  /* 0x00006a000e0c7a25 */ /* 0x000fe200078e0008 */
[----:B------:R-:W-:-:S02]  /*12b0*/  ISETP.LT.OR P2, PT, R0, 0x1, P4 ;  /* 0x000000010000780c */ /* 0x000fc40002741670 */
[----:B------:R-:W-:Y:S01]  /*12c0*/  ISETP.LT.OR P6, PT, R0, 0x1, P3 ;  /* 0x000000010000780c */ /* 0x000fe20001fc1670 */
[----:B------:R-:W-:Y:S01]  /*12d0*/  USHF.L.U32 UR7, UR4, 0x6, URZ ;  /* 0x0000000604077899 */ /* 0x000fe2000800063f */
[----:B------:R-:W-:Y:S01]  /*12e0*/  LEA.HI.X R21, R4, c[0x0][0x1f4], R5, 0x1, P1 ;  /* 0x00007d0004157a11 */ /* 0x000fe200008f0c05 */
[----:B------:R-:W-:Y:S01]  /*12f0*/  IMAD.IADD R5, R13, 0x1, R15 ;  /* 0x000000010d057824 */ /* 0x000fe200078e020f */
[----:B------:R-:W-:Y:S01]  /*1300*/  LEA.HI.X R3, R6, c[0x0][0x1c4], R3, 0x1, P0 ;  /* 0x0000710006037a11 */ /* 0x000fe200000f0c03 */
[----:B------:R-:W-:Y:S01]  /*1310*/  UMOV UR10, 0x6 ;  /* 0x00000006000a7882 */ /* 0x000fe20000000000 */
[----:B------:R-:W-:Y:S02]  /*1320*/  LEA R6, P0, R12, c[0x0][0x190], 0x1 ;  /* 0x000064000c067a11 */ /* 0x000fe400078008ff */
[----:B------:R-:W-:Y:S01]  /*1330*/  ISETP.LT.OR P5, PT, R0, 0x21, P4 ;  /* 0x000000210000780c */ /* 0x000fe200027a1670 */
[----:B------:R-:W-:Y:S01]  /*1340*/  USHF.L.U64.HI UR6, UR4, UR10, UR5 ;  /* 0x0000000a04067299 */ /* 0x000fe20008010205 */
[----:B------:R-:W-:Y:S01]  /*1350*/  IMAD.SHL.U32 R8, R31, 0x2, RZ ;  /* 0x000000021f087824 */ /* 0x000fe200078e00ff */
[----:B------:R-:W-:Y:S01]  /*1360*/  LEA.HI.X R7, R12, c[0x0][0x194], R5, 0x1, P0 ;  /* 0x000065000c077a11 */ /* 0x000fe200000f0c05 */
[----:B------:R-:W-:Y:S01]  /*1370*/  IMAD.U32 R12, RZ, RZ, UR7 ;  /* 0x00000007ff0c7e24 */ /* 0x000fe2000f8e00ff */
[----:B------:R-:W-:Y:S01]  /*1380*/  IADD3 R4, P1, R2, UR7, RZ ;  /* 0x0000000702047c10 */ /* 0x000fe2000ff3e0ff */
[----:B------:R-:W-:Y:S01]  /*1390*/  UIADD3 UR9, UP0, UR7, 0x80, URZ ;  /* 0x0000008007097890 */ /* 0x000fe2000ff1e03f */
[----:B------:R-:W-:Y:S01]  /*13a0*/  @!PT LDS RZ, [RZ] ;  /* 0x00000000fffff984 */ /* 0x000fe20000000800 */
[----:B------:R-:W-:Y:S01]  /*13b0*/  @!PT LDS RZ, [RZ] ;  /* 0x00000000fffff984 */ /* 0x000fe20000000800 */
[----:B------:R-:W-:Y:S01]  /*13c0*/  @!PT LDS RZ, [RZ] ;  /* 0x00000000fffff984 */ /* 0x000fe20000000800 */
[----:B------:R1:W-:Y:S01]  /*13d0*/  LDGSTS.E.BYPASS.LTC128B.128 [R8+0x8080], [R2.64], !P2 ;  /* 0x0808000002087fae */ /* 0x0003e2000d101d50 */
[----:B------:R-:W-:Y:S01]  /*13e0*/  ULDC.64 UR4, c[0x0][0x1a8] ;  /* 0x00006a0000047ab9 */ /* 0x000fe20000000a00 */
[----:B------:R-:W-:-:S02]  /*13f0*/  IADD3.X R5, R3, UR6, RZ, P1, !PT ;  /* 0x0000000603057c10 */ /* 0x000fc40008ffe4ff */
[----:B------:R-:W-:Y:S01]  /*1400*/  IADD3 R12, P2, P1, R12, 0x80, R2 ;  /* 0x000000800c0c7810 */ /* 0x000fe2000795e002 */
[----:B------:R1:W-:Y:S01]  /*1410*/  LDGSTS.E.BYPASS.LTC128B.128 [R8+0xc080], [R2.64+0x80], !P6 ;  /* 0x0c08008002087fae */ /* 0x0003e2000f101d50 */
[C---:B------:R-:W-:Y:S01]  /*1420*/  ISETP.LT.OR P6, PT, R0.reuse, 0x21, P3 ;  /* 0x000000210000780c */ /* 0x040fe20001fc1670 */
[----:B------:R-:W-:Y:S01]  /*1430*/  UIADD3.X UR8, URZ, UR6, URZ, UP0, !UPT ;  /* 0x000000063f087290 */ /* 0x000fe200087fe43f */
[----:B------:R-:W-:Y:S01]  /*1440*/  IADD3.X R13, RZ, UR6, R3, P2, P1 ;  /* 0x00000006ff0d7c10 */ /* 0x000fe200097e2403 */
[----:B------:R3:W-:Y:S01]  /*1450*/  LDGSTS.E.BYPASS.LTC128B.128 [R8+0x9080], [R4.64], !P5 ;  /* 0x0908000004087fae */ /* 0x0007e2000e901d50 */
[C---:B------:R-:W-:Y:S02]  /*1460*/  ISETP.LT.OR P5, PT, R0.reuse, 0x41, P4 ;  /* 0x000000410000780c */ /* 0x040fe400027a1670 */
[C---:B------:R-:W-:Y:S02]  /*1470*/  ISETP.LT.OR P2, PT, R0.reuse, 0x41, P3 ;  /* 0x000000410000780c */ /* 0x040fe40001f41670 */
[----:B------:R-:W-:-:S02]  /*1480*/  ISETP.LT.OR P1, PT, R0, 0x61, P4 ;  /* 0x000000610000780c */ /* 0x000fc40002721670 */
[----:B------:R-:W-:Y:S02]  /*1490*/  ISETP.LT.OR P4, PT, R0, 0x61, P3 ;  /* 0x000000610000780c */ /* 0x000fe40001f81670 */
[----:B------:R-:W-:Y:S01]  /*14a0*/  ISETP.GE.AND P3, PT, R16, c[0x0][0x19c], PT ;  /* 0x0000670010007a0c */ /* 0x000fe20003f66270 */
[----:B------:R4:W-:Y:S01]  /*14b0*/  LDGSTS.E.BYPASS.LTC128B.128 [R8+0xd080], [R12.64], !P6 ;  /* 0x0d0800000c087fae */ /* 0x0009e2000f101d50 */
[----:B-1----:R-:W-:-:S04]  /*14c0*/  IADD3 R2, P0, R4, UR7, RZ ;  /* 0x0000000704027c10 */ /* 0x002fc8000ff1e0ff */
[C---:B------:R-:W-:Y:S02]  /*14d0*/  IADD3.X R3, R5.reuse, UR6, RZ, P0, !PT ;  /* 0x0000000605037c10 */ /* 0x040fe400087fe4ff */
[----:B------:R-:W-:Y:S02]  /*14e0*/  IADD3 R10, P0, R4, UR9, RZ ;  /* 0x00000009040a7c10 */ /* 0x000fe4000ff1e0ff */
[----:B------:R-:W-:Y:S01]  /*14f0*/  ISETP.LT.OR P6, PT, R0, 0x1, P3 ;  /* 0x000000010000780c */ /* 0x000fe20001fc1670 */
[----:B------:R1:W-:Y:S01]  /*1500*/  LDGSTS.E.BYPASS.LTC128B.128 [R8+0xa080], [R2.64], !P5 ;  /* 0x0a08000002087fae */ /* 0x0003e2000e901d50 */
[----:B------:R-:W-:Y:S02]  /*1510*/  IADD3.X R11, R5, UR8, RZ, P0, !PT ;  /* 0x00000008050b7c10 */ /* 0x000fe400087fe4ff */
[----:B---3--:R-:W-:-:S03]  /*1520*/  IADD3 R4, P0, R2, UR7, RZ ;  /* 0x0000000702047c10 */ /* 0x008fc6000ff1e0ff */
[----:B------:R3:W-:Y:S01]  /*1530*/  LDGSTS.E.BYPASS.LTC128B.128 [R8+0xe080], [R10.64], !P2 ;  /* 0x0e0800000a087fae */ /* 0x0007e2000d101d50 */
[----:B------:R-:W-:Y:S01]  /*1540*/  IADD3.X R5, R3, UR6, RZ, P0, !PT ;  /* 0x0000000603057c10 */ /* 0x000fe200087fe4ff */
[----:B------:R-:W-:Y:S01]  /*1550*/  USHF.L.U32 UR6, UR4, 0x6, URZ ;  /* 0x0000000604067899 */ /* 0x000fe2000800063f */
[----:B------:R-:W-:Y:S01]  /*1560*/  ISETP.GE.AND P2, PT, R18, c[0x0][0x19c], PT ;  /* 0x0000670012007a0c */ /* 0x000fe20003f46270 */
[----:B------:R-:W-:Y:S02]  /*1570*/  USHF.L.U64.HI UR5, UR4, UR10, UR5 ;  /* 0x0000000a04057299 */ /* 0x000fe40008010205 */
[----:B------:R4:W-:Y:S01]  /*1580*/  LDGSTS.E.BYPASS.LTC128B.128 [R8+0xb080], [R4.64], !P1 ;  /* 0x0b08000004087fae */ /* 0x0009e2000c901d50 */
[----:B------:R-:W-:Y:S02]  /*1590*/  ISETP.LT.OR P5, PT, R0, 0x1, P2 ;  /* 0x000000010000780c */ /* 0x000fe400017a1670 */
[----:B-1----:R-:W-:-:S04]  /*15a0*/  IADD3 R2, P0, R2, UR9, RZ ;  /* 0x0000000902027c10 */ /* 0x002fc8000ff1e0ff */
[----:B------:R-:W-:Y:S01]  /*15b0*/  IADD3.X R3, R3, UR8, RZ, P0, !PT ;  /* 0x0000000803037c10 */ /* 0x000fe200087fe4ff */
[----:B---3--:R-:W-:-:S04]  /*15c0*/  IMAD.U32 R10, RZ, RZ, UR6 ;  /* 0x00000006ff0a7e24 */ /* 0x008fc8000f8e00ff */
[----:B------:R1:W-:Y:S01]  /*15d0*/  LDGSTS.E.BYPASS.LTC128B.128 [R8+0xf080], [R2.64], !P4 ;  /* 0x0f08000002087fae */ /* 0x0003e2000e101d50 */
[----:B------:R-:W-:-:S03]  /*15e0*/  IADD3 R10, P1, P0, R10, 0x80, R6 ;  /* 0x000000800a0a7810 */ /* 0x000fc6000783e006 */
[----:B------:R3:W-:Y:S01]  /*15f0*/  LDGSTS.E.BYPASS.LTC128B.128 [R8+0x80], [R6.64], !P6 ;  /* 0x0008000006087fae */ /* 0x0007e2000f101d50 */
[----:B------:R-:W-:Y:S02]  /*1600*/  ISETP.GE.AND P6, PT, R18, c[0x0][0x16c], PT ;  /* 0x00005b0012007a0c */ /* 0x000fe40003fc6270 */
[C---:B------:R-:W-:Y:S01]  /*1610*/  ISETP.LT.OR P4, PT, R0.reuse, 0x21, P3 ;  /* 0x000000210000780c */ /* 0x040fe20001f81670 */
[----:B------:R3:W-:Y:S01]  /*1620*/  LDGSTS.E.BYPASS.LTC128B.128 [R8+0x4080], [R6.64+0x80], !P5 ;  /* 0x0408008006087fae */ /* 0x0007e2000e901d50 */
[----:B------:R-:W-:Y:S02]  /*1630*/  IADD3.X R11, RZ, UR5, R7, P1, P0 ;  /* 0x00000005ff0b7c10 */ /* 0x000fe40008fe0407 */
[----:B------:R-:W-:Y:S02]  /*1640*/  ISETP.LT.OR P1, PT, R0, 0x21, P2 ;  /* 0x000000210000780c */ /* 0x000fe40001721670 */
[----:B----4-:R-:W-:-:S04]  /*1650*/  IADD3 R4, P0, R6, UR6, RZ ;  /* 0x0000000606047c10 */ /* 0x010fc8000ff1e0ff */
[----:B------:R-:W-:Y:S01]  /*1660*/  IADD3.X R5, R7, UR5, RZ, P0, !PT ;  /* 0x0000000507057c10 */ /* 0x000fe200087fe4ff */
[----:B------:R-:W-:Y:S01]  /*1670*/  UIADD3 UR4, UP0, UR6, 0x80, URZ ;  /* 0x0000008006047890 */ /* 0x000fe2000ff1e03f */
[----:B------:R-:W-:-:S03]  /*1680*/  ISETP.GE.AND P5, PT, R16, c[0x0][0x16c], PT ;  /* 0x00005b0010007a0c */ /* 0x000fc60003fa6270 */
[----:B------:R4:W-:Y:S04]  /*1690*/  LDGSTS.E.BYPASS.LTC128B.128 [R8+0x1080], [R4.64], !P4 ;  /* 0x0108000004087fae */ /* 0x0009e8000e101d50 */
[----:B------:R3:W-:Y:S01]  /*16a0*/  LDGSTS.E.BYPASS.LTC128B.128 [R8+0x5080], [R10.64], !P1 ;  /* 0x050800000a087fae */ /* 0x0007e2000c901d50 */
[----:B-1----:R-:W-:Y:S02]  /*16b0*/  IADD3 R2, P0, R4, UR6, RZ ;  /* 0x0000000604027c10 */ /* 0x002fe4000ff1e0ff */
[C---:B------:R-:W-:Y:S01]  /*16c0*/  ISETP.LT.OR P1, PT, R0.reuse, 0x41, P2 ;  /* 0x000000410000780c */ /* 0x040fe20001721670 */
[----:B------:R-:W-:Y:S01]  /*16d0*/  UIADD3.X UR7, URZ, UR5, URZ, UP0, !UPT ;  /* 0x000000053f077290 */ /* 0x000fe200087fe43f */
[C---:B------:R-:W-:Y:S02]  /*16e0*/  ISETP.LT.OR P4, PT, R0.reuse, 0x41, P3 ;  /* 0x000000410000780c */ /* 0x040fe40001f81670 */
[----:B------:R-:W-:-:S02]  /*16f0*/  ISETP.LT.OR P3, PT, R0, 0x61, P3 ;  /* 0x000000610000780c */ /* 0x000fc40001f61670 */
[----:B------:R-:W-:Y:S02]  /*1700*/  IADD3.X R3, R5, UR5, RZ, P0, !PT ;  /* 0x0000000505037c10 */ /* 0x000fe400087fe4ff */
[----:B------:R-:W-:-:S07]  /*1710*/  IADD3 R9, -R38, UR14, RZ ;  /* 0x0000000e26097c10 */ /* 0x000fce000fffe1ff */
[----:B------:R1:W-:Y:S01]  /*1720*/  LDGSTS.E.BYPASS.LTC128B.128 [R8+0x2080], [R2.64], !P4 ;  /* 0x0208000002087fae */ /* 0x0003e2000e101d50 */
[----:B----4-:R-:W-:-:S04]  /*1730*/  IADD3 R4, P0, R4, UR4, RZ ;  /* 0x0000000404047c10 */ /* 0x010fc8000ff1e0ff */
[----:B------:R-:W-:Y:S02]  /*1740*/  IADD3.X R5, R5, UR7, RZ, P0, !PT ;  /* 0x0000000705057c10 */ /* 0x000fe400087fe4ff */
[----:B---3--:R-:W-:Y:S02]  /*1750*/  IADD3 R6, P0, R2, UR6, RZ ;  /* 0x0000000602067c10 */ /* 0x008fe4000ff1e0ff */
[----:B------:R-:W-:Y:S01]  /*1760*/  P2R R10, PR, RZ, 0x20 ;  /* 0x00000020ff0a7803 */ /* 0x000fe20000000000 */
[----:B------:R3:W-:Y:S01]  /*1770*/  LDGSTS.E.BYPASS.LTC128B.128 [R8+0x6080], [R4.64], !P1 ;  /* 0x0608000004087fae */ /* 0x0007e2000c901d50 */
[----:B------:R-:W-:Y:S02]  /*1780*/  ISETP.GE.AND P4, PT, R16, c[0x0][0x1fc], PT ;  /* 0x00007f0010007a0c */ /* 0x000fe40003f86270 */
[----:B-1----:R-:W-:Y:S02]  /*1790*/  IADD3 R2, P1, R2, UR4, RZ ;  /* 0x0000000402027c10 */ /* 0x002fe4000ff3e0ff */
[----:B--2---:R-:W-:-:S04]  /*17a0*/  LOP3.LUT R19, R19, 0xfffffffe, RZ, 0xc0, !PT ;  /* 0xfffffffe13137812 */ /* 0x004fc800078ec0ff */
[----:B------:R-:W-:Y:S02]  /*17b0*/  @P6 LOP3.LUT R19, R19, 0x1, RZ, 0xfc, !PT ;  /* 0x0000000113136812 */ /* 0x000fe400078efcff */
[----:B------:R-:W-:Y:S02]  /*17c0*/  ISETP.LT.OR P6, PT, R0, 0x61, P2 ;  /* 0x000000610000780c */ /* 0x000fe400017c1670 */
[----:B------:R-:W-:Y:S02]  /*17d0*/  LOP3.LUT P2, RZ, R19, 0x1, RZ, 0xc0, !PT ;  /* 0x0000000113ff7812 */ /* 0x000fe4000784c0ff */
[----:B------:R-:W-:Y:S02]  /*17e0*/  SEL R0, RZ, 0x1, P5 ;  /* 0x00000001ff007807 */ /* 0x000fe40002800000 */
[----:B------:R-:W-:-:S05]  /*17f0*/  SEL R7, RZ, 0x2, P2 ;  /* 0x00000002ff077807 */ /* 0x000fca0001000000 */
[----:B------:R-:W-:Y:S01]  /*1800*/  IMAD.IADD R0, R7, 0x1, R0 ;  /* 0x0000000107007824 */ /* 0x000fe200078e0200 */
[----:B------:R-:W-:Y:S01]  /*1810*/  IADD3.X R7, R3, UR5, RZ, P0, !PT ;  /* 0x0000000503077c10 */ /* 0x000fe200087fe4ff */
[----:B------:R-:W-:-:S03]  /*1820*/  ULDC.64 UR4, c[0x0][0x178] ;  /* 0x00005e0000047ab9 */ /* 0x000fc60000000a00 */
[C---:B------:R-:W-:Y:S01]  /*1830*/  LOP3.LUT P0, RZ, R0.reuse, 0x1, RZ, 0xc0, !PT ;  /* 0x0000000100ff7812 */ /* 0x040fe2000780c0ff */
[----:B------:R1:W-:Y:S01]  /*1840*/  LDGSTS.E.BYPASS.LTC128B.128 [R8+0x3080], [R6.64], !P3 ;  /* 0x0308000006087fae */ /* 0x0003e2000d901d50 */
[----:B------:R-:W-:Y:S02]  /*1850*/  LOP3.LUT P5, RZ, R0, 0x2, RZ, 0xc0, !PT ;  /* 0x0000000200ff7812 */ /* 0x000fe400078ac0ff */
[C---:B------:R-:W-:Y:S02]  /*1860*/  ISETP.LT.OR P2, PT, R9.reuse, 0x1, !P0 ;  /* 0x000000010900780c */ /* 0x040fe40004741670 */
[----:B------:R-:W-:Y:S01]  /*1870*/  ISETP.LT.OR P3, PT, R9, 0x1, !P5 ;  /* 0x000000010900780c */ /* 0x000fe20006f61670 */
[----:B------:R-:W-:Y:S01]  /*1880*/  USHF.L.U32 UR11, UR4, 0x6, URZ ;  /* 0x00000006040b7899 */ /* 0x000fe2000800063f */
[----:B------:R-:W-:Y:S01]  /*1890*/  IADD3.X R3, R3, UR7, RZ, P1, !PT ;  /* 0x0000000703037c10 */ /* 0x000fe20008ffe4ff */
[----:B------:R-:W-:Y:S01]  /*18a0*/  USHF.L.U64.HI UR10, UR4, UR10, UR5 ;  /* 0x0000000a040a7299 */ /* 0x000fe20008010205 */
[----:B------:R-:W-:-:S02]  /*18b0*/  ISETP.LT.OR P5, PT, R9, 0x21, !P0 ;  /* 0x000000210900780c */ /* 0x000fc400047a1670 */
[----:B------:R-:W-:Y:S01]  /*18c0*/  LEA.HI R11, R33, R35, RZ, 0x4 ;  /* 0x00000023210b7211 */ /* 0x000fe200078f20ff */
[----:B------:R2:W-:Y:S01]  /*18d0*/  LDGSTS.E.BYPASS.LTC128B.128 [R8+0x7080], [R2.64], !P6 ;  /* 0x0708000002087fae */ /* 0x0005e2000f101d50 */
[----:B------:R-:W-:Y:S01]  /*18e0*/  ISETP.GE.AND P6, PT, R18, c[0x0][0x1fc], PT ;  /* 0x00007f0012007a0c */ /* 0x000fe20003fc6270 */
[----:B------:R-:W-:Y:S02]  /*18f0*/  ULDC.64 UR4, c[0x0][0x208] ;  /* 0x0000820000047ab9 */ /* 0x000fe40000000a00 */
[----:B------:R-:W0:Y:S04]  /*1900*/  LDGDEPBAR ;  /* 0x00000000000079af */ /* 0x000e280000000000 */
[----:B------:R4:W-:Y:S04]  /*1910*/  LDGSTS.E.BYPASS.LTC128B.128 [R8+0x10080], [R22.64], !P2 ;  /* 0x1008000016087fae */ /* 0x0009e8000d101d50 */
[----:B------:R4:W-:Y:S01]  /*1920*/  LDGSTS.E.BYPASS.LTC128B.128 [R8+0x12080], [R22.64+0x80], !P3 ;  /* 0x1208008016087fae */ /* 0x0009e2000d901d50 */
[----:B------:R-:W-:-:S02]  /*1930*/  LOP3.LUT P3, RZ, R0, 0x2, RZ, 0xc0, !PT ;  /* 0x0000000200ff7812 */ /* 0x000fc4000786c0ff */
[----:B------:R-:W-:Y:S02]  /*1940*/  SEL R0, RZ, 0x1, P4 ;  /* 0x00000001ff007807 */ /* 0x000fe40002000000 */
[----:B-1----:R-:W-:Y:S01]  /*1950*/  SEL R6, RZ, 0x2, P6 ;  /* 0x00000002ff067807 */ /* 0x002fe20003000000 */
[----:B--2---:R-:W-:-:S05]  /*1960*/  IMAD.U32 R2, RZ, RZ, UR11 ;  /* 0x0000000bff027e24 */ /* 0x004fca000f8e00ff */
[----:B------:R-:W-:Y:S01]  /*1970*/  IADD3 R2, P2, P1, R2, 0x80, R22 ;  /* 0x0000008002027810 */ /* 0x000fe2000795e016 */
[----:B------:R-:W-:-:S03]  /*1980*/  IMAD.IADD R0, R6, 0x1, R0 ;  /* 0x0000000106007824 */ /* 0x000fc600078e0200 */
[----:B------:R-:W-:Y:S02]  /*1990*/  IADD3.X R3, RZ, UR10, R23, P2, P1 ;  /* 0x0000000aff037c10 */ /* 0x000fe400097e2417 */
[----:B------:R-:W-:Y:S02]  /*19a0*/  ISETP.LT.OR P2, PT, R9, 0x21, !P3 ;  /* 0x000000210900780c */ /* 0x000fe40005f41670 */
[----:B------:R-:W-:Y:S02]  /*19b0*/  ISETP.GT.AND P3, PT, R35, 0xf, PT ;  /* 0x0000000f2300780c */ /* 0x000fe40003f64270 */
[----:B---3--:R-:W-:Y:S02]  /*19c0*/  IADD3 R4, P0, R22, UR11, RZ ;  /* 0x0000000b16047c10 */ /* 0x008fe4000ff1e0ff */
[----:B------:R-:W-:Y:S02]  /*19d0*/  LOP3.LUT P1, RZ, R0, 0x1, RZ, 0xc0, !PT ;  /* 0x0000000100ff7812 */ /* 0x000fe4000782c0ff */
[----:B------:R-:W-:-:S02]  /*19e0*/  IADD3.X R5, R23, UR10, RZ, P0, !PT ;  /* 0x0000000a17057c10 */ /* 0x000fc400087fe4ff */
[----:B------:R-:W-:-:S03]  /*19f0*/  ISETP.LT.OR P0, PT, R9, 0x1, !P1 ;  /* 0x000000010900780c */ /* 0x000fc60004f01670 */
[----:B------:R1:W-:Y:S04]  /*1a00*/  LDGSTS.E.BYPASS.LTC128B.128 [R8+0x11080], [R4.64], !P5 ;  /* 0x1108000004087fae */ /* 0x0003e8000e901d50 */
[----:B------:R2:W-:Y:S01]  /*1a10*/  LDGSTS.E.BYPASS.LTC128B.128 [R8+0x13080], [R2.64], !P2 ;  /* 0x1308000002087fae */ /* 0x0005e2000d101d50 */
[----:B------:R-:W-:Y:S01]  /*1a20*/  ISETP.NE.AND P5, PT, R10, RZ, PT ;  /* 0x000000ff0a00720c */ /* 0x000fe20003fa5270 */
[----:B------:R-:W-:Y:S01]  /*1a30*/  IMAD R10, R34, c[0x0][0x238], RZ ;  /* 0x00008e00220a7a24 */ /* 0x000fe200078e02ff */
[----:B------:R-:W-:Y:S01]  /*1a40*/  USHF.L.U32 UR7, UR4, 0x5, URZ ;  /* 0x0000000504077899 */ /* 0x000fe2000800063f */
[----:B------:R-:W-:Y:S01]  /*1a50*/  ISETP.LT.OR P1, PT, R9, 0x21, !P1 ;  /* 0x000000210900780c */ /* 0x000fe20004f21670 */
[----:B------:R-:W-:Y:S01]  /*1a60*/  UMOV UR6, 0x5 ;  /* 0x0000000500067882 */ /* 0x000fe20000000000 */
[----:B------:R-:W-:Y:S01]  /*1a70*/  IMAD R10, R36, c[0x0][0x23c], R10 ;  /* 0x00008f00240a7a24 */ /* 0x000fe200078e020a */
[----:B------:R-:W-:Y:S01]  /*1a80*/  USHF.L.U64.HI UR5, UR4, UR6, UR5 ;  /* 0x0000000604057299 */ /* 0x000fe20008010205 */
[----:B--2---:R-:W-:Y:S01]  /*1a90*/  @!P3 IMAD.SHL.U32 R2, R35, 0x10, RZ ;  /* 0x000000102302b824 */ /* 0x004fe200078e00ff */
[----:B-1----:R-:W-:-:S04]  /*1aa0*/  LOP3.LUT R5, R11, 0xfffffff0, RZ, 0xc0, !PT ;  /* 0xfffffff00b057812 */ /* 0x002fc800078ec0ff */
[----:B------:R1:W-:Y:S04]  /*1ab0*/  @!P3 LDGSTS.E.BYPASS.LTC128B.128 [R2+0x20080], [R42.64] ;  /* 0x200800002a02bfae */ /* 0x0003e8000b901d50 */
[----:B------:R-:W0:Y:S04]  /*1ac0*/  LDGDEPBAR ;  /* 0x00000000000079af */ /* 0x000e280000000000 */
[----:B------:R2:W-:Y:S01]  /*1ad0*/  LDGSTS.E.BYPASS.LTC128B.128 [R8+0x18080], [R20.64], !P0 ;  /* 0x1808000014087fae */ /* 0x0005e2000c101d50 */
[----:B------:R-:W-:Y:S01]  /*1ae0*/  LOP3.LUT P0, RZ, R0, 0x2, RZ, 0xc0, !PT ;  /* 0x0000000200ff7812 */ /* 0x000fe2000780c0ff */
[----:B------:R-:W-:Y:S01]  /*1af0*/  IMAD.IADD R5, R35, 0x1, -R5 ;  /* 0x0000000123057824 */ /* 0x000fe200078e0a05 */
[----:B------:R-:W-:-:S02]  /*1b00*/  SHF.R.S32.HI R0, RZ, 0x4, R11 ;  /* 0x00000004ff007819 */ /* 0x000fc4000001140b */
[----:B------:R-:W-:Y:S02]  /*1b10*/  ISETP.LT.OR P2, PT, R9, 0x1, !P0 ;  /* 0x000000010900780c */ /* 0x000fe40004741670 */
[----:B------:R-:W-:Y:S02]  /*1b20*/  LEA.HI R11, R11, R0, RZ, 0x1 ;  /* 0x000000000b0b7211 */ /* 0x000fe400078f08ff */
[----:B------:R-:W-:Y:S02]  /*1b30*/  ISETP.LT.OR P0, PT, R9, 0x21, !P0 ;  /* 0x000000210900780c */ /* 0x000fe40004701670 */
[----:B------:R-:W-:Y:S01]  /*1b40*/  SHF.R.S32.HI R9, RZ, 0x1f, R5 ;  /* 0x0000001fff097819 */ /* 0x000fe20000011405 */
[----:B------:R-:W-:Y:S01]  /*1b50*/  USHF.L.U32 UR4, UR7, 0x1, URZ ;  /* 0x0000000107047899 */ /* 0x000fe2000800063f */
[----:B------:R-:W-:Y:S01]  /*1b60*/  LOP3.LUT R11, R11, 0xfffffffe, RZ, 0xc0, !PT ;  /* 0xfffffffe0b0b7812 */ /* 0x000fe200078ec0ff */
[----:B------:R-:W-:Y:S01]  /*1b70*/  USHF.L.U64.HI UR5, UR7, 0x1, UR5 ;  /* 0x0000000107057899 */ /* 0x000fe20008010205 */
[----:B------:R-:W-:-:S03]  /*1b80*/  LEA.HI R15, R33, R35, RZ, 0x5 ;  /* 0x00000023210f7211 */ /* 0x000fc600078f28ff */
[----:B------:R2:W-:Y:S01]  /*1b90*/  LDGSTS.E.BYPASS.LTC128B.128 [R8+0x1a080], [R20.64+0x80], !P2 ;  /* 0x1a08008014087fae */ /* 0x0005e2000d101d50 */
[----:B-1----:R-:W-:-:S04]  /*1ba0*/  IMAD.WIDE.U32 R2, R36, c[0x0][0x238], R28 ;  /* 0x00008e0024027a25 */ /* 0x002fc800078e001c */
[----:B------:R-:W-:Y:S01]  /*1bb0*/  IMAD.IADD R3, R3, 0x1, R10 ;  /* 0x0000000103037824 */ /* 0x000fe200078e020a */
[----:B------:R-:W-:Y:S01]  /*1bc0*/  LEA.HI R10, R9, R5, RZ, 0x3 ;  /* 0x00000005090a7211 */ /* 0x000fe200078f18ff */
[----:B------:R-:W-:Y:S01]  /*1bd0*/  IMAD.IADD R212, R0, 0x1, -R11 ;  /* 0x0000000100d47824 */ /* 0x000fe200078e0a0b */
[----:B------:R-:W-:Y:S02]  /*1be0*/  IADD3 R6, P2, R20, UR4, RZ ;  /* 0x0000000414067c10 */ /* 0x000fe4000ff5e0ff */
[----:B------:R-:W-:Y:S02]  /*1bf0*/  LOP3.LUT R0, R10, 0xfffffff8, RZ, 0xc0, !PT ;  /* 0xfffffff80a007812 */ /* 0x000fe400078ec0ff */
[----:B------:R-:W-:Y:S02]  /*1c00*/  IADD3.X R7, R21, UR5, RZ, P2, !PT ;  /* 0x0000000515077c10 */ /* 0x000fe400097fe4ff */
[----:B------:R-:W-:Y:S01]  /*1c10*/  SHF.R.S32.HI R4, RZ, 0x5, R15 ;  /* 0x00000005ff047819 */ /* 0x000fe2000001140f */
[----:B------:R-:W-:-:S02]  /*1c20*/  IMAD.IADD R5, R5, 0x1, -R0 ;  /* 0x0000000105057824 */ /* 0x000fc400078e0a00 */
[----:B------:R-:W-:Y:S01]  /*1c30*/  @!P3 IMAD.SHL.U32 R0, R35, 0x10, RZ ;  /* 0x000000102300b824 */ /* 0x000fe200078e00ff */
[----:B------:R4:W-:Y:S01]  /*1c40*/  LDGSTS.E.BYPASS.LTC128B.128 [R8+0x19080], [R6.64], !P1 ;  /* 0x1908000006087fae */ /* 0x0009e2000c901d50 */
[----:B------:R-:W-:-:S03]  /*1c50*/  LEA.HI R12, R15, R4, RZ, 0x1 ;  /* 0x000000040f0c7211 */ /* 0x000fc600078f08ff */
[----:B------:R-:W-:Y:S04]  /*1c60*/  STL.64 [R1+0x8], R22 ;  /* 0x0000081601007387 */ /* 0x000fe80000100a00 */
[----:B------:R4:W-:Y:S01]  /*1c70*/  LDGSTS.E.BYPASS.LTC128B.128 [R8+0x1b080], [R6.64+0x80], !P0 ;  /* 0x1b08008006087fae */ /* 0x0009e2000c101d50 */
[----:B------:R-:W-:-:S03]  /*1c80*/  LOP3.LUT R12, R12, 0xfffffffe, RZ, 0xc0, !PT ;  /* 0xfffffffe0c0c7812 */ /* 0x000fc600078ec0ff */
[----:B------:R2:W-:Y:S04]  /*1c90*/  STL.64 [R1+0x10], R20 ;  /* 0x0000101401007387 */ /* 0x0005e80000100a00 */
[----:B------:R1:W-:Y:S01]  /*1ca0*/  @!P3 LDGSTS.E.BYPASS.LTC128B.128 [R0+0x20280], [R40.64] ;  /* 0x202800002800bfae */ /* 0x0003e2000b901d50 */
[----:B------:R-:W-:Y:S02]  /*1cb0*/  IMAD R9, R25, c[0x0][0x240], RZ ;  /* 0x0000900019097a24 */ /* 0x000fe400078e02ff */
[----:B------:R-:W-:Y:S02]  /*1cc0*/  IMAD.IADD R13, R4, 0x1, -R12 ;  /* 0x00000001040d7824 */ /* 0x000fe400078e0a0c */
[----:B--2---:R-:W-:Y:S01]  /*1cd0*/  IMAD.WIDE.U32 R20, R30, c[0x0][0x240], R2 ;  /* 0x000090001e147a25 */ /* 0x004fe200078e0002 */
[----:B------:R4:W-:Y:S03]  /*1ce0*/  STL [R1+0x18], R19 ;  /* 0x0000181301007387 */ /* 0x0009e60000100800 */
[----:B-1----:R-:W-:Y:S01]  /*1cf0*/  IMAD.SHL.U32 R0, R26, 0x8, RZ ;  /* 0x000000081a007824 */ /* 0x002fe200078e00ff */
[----:B------:R-:W-:Y:S01]  /*1d00*/  UISETP.GE.AND UP0, UPT, UR14, 0x41, UPT ;  /* 0x000000410e00788c */ /* 0x000fe2000bf06270 */
[----:B------:R-:W-:Y:S01]  /*1d10*/  IMAD.SHL.U32 R3, R5, 0x40, RZ ;  /* 0x0000004005037824 */ /* 0x000fe200078e00ff */
[----:B------:R-:W0:Y:S01]  /*1d20*/  LDGDEPBAR ;  /* 0x00000000000079af */ /* 0x000e220000000000 */
[----:B------:R-:W-:Y:S01]  /*1d30*/  IMAD.SHL.U32 R2, R212, 0x8, RZ ;  /* 0x00000008d4027824 */ /* 0x000fe200078e00ff */
[----:B------:R-:W-:Y:S01]  /*1d40*/  LOP3.LUT R14, R0, 0x18, RZ, 0xc0, !PT ;  /* 0x00000018000e7812 */ /* 0x000fe200078ec0ff */
[----:B------:R-:W-:Y:S01]  /*1d50*/  IMAD.SHL.U32 R0, R212, 0x20, RZ ;  /* 0x00000020d4007824 */ /* 0x000fe200078e00ff */
[----:B------:R-:W-:Y:S01]  /*1d60*/  LOP3.LUT R3, R3, 0x1c0, RZ, 0xc0, !PT ;  /* 0x000001c003037812 */ /* 0x000fe200078ec0ff */
[----:B------:R-:W-:-:S02]  /*1d70*/  IMAD.SHL.U32 R4, R10, 0x40, RZ ;  /* 0x000000400a047824 */ /* 0x000fc400078e00ff */
[----:B------:R-:W-:Y:S01]  /*1d80*/  IMAD R12, R30, c[0x0][0x244], R9 ;  /* 0x000091001e0c7a24 */ /* 0x000fe200078e0209 */
[----:B------:R-:W-:Y:S01]  /*1d90*/  LOP3.LUT R11, R3, 0x8, R2, 0xf8, !PT ;  /* 0x00000008030b7812 */ /* 0x000fe200078ef802 */
[----:B------:R4:W-:Y:S01]  /*1da0*/  STL.64 [R1+0x30], R20 ;  /* 0x0000301401007387 */ /* 0x0009e20000100a00 */
[--C-:B------:R-:W-:Y:S02]  /*1db0*/  SHF.R.U32.HI R9, RZ, 0x3, R3.reuse ;  /* 0x00000003ff097819 */ /* 0x100fe40000011603 */
[----:B------:R-:W-:Y:S01]  /*1dc0*/  LOP3.LUT R10, R14, 0x20, R0, 0xf8, !PT ;  /* 0x000000200e0a7812 */ /* 0x000fe200078ef800 */
[----:B------:R-:W-:Y:S01]  /*1dd0*/  IMAD.SHL.U32 R0, R13, 0x400, RZ ;  /* 0x000004000d007824 */ /* 0x000fe200078e00ff */
[----:B------:R-:W-:Y:S01]  /*1de0*/  LOP3.LUT R2, R4, 0xfffffe00, RZ, 0xc0, !PT ;  /* 0xfffffe0004027812 */ /* 0x000fe200078ec0ff */
[----:B------:R-:W0:Y:S01]  /*1df0*/  LDGDEPBAR ;  /* 0x00000000000079af */ /* 0x000e220000000000 */
[----:B------:R-:W-:Y:S02]  /*1e00*/  LOP3.LUT R4, R11, R9, RZ, 0x3c, !PT ;  /* 0x000000090b047212 */ /* 0x000fe400078e3cff */
[----:B------:R-:W-:-:S02]  /*1e10*/  LOP3.LUT R3, R9, R10, R3, 0x1e, !PT ;  /* 0x0000000a09037212 */ /* 0x000fc400078e1e03 */
[-C--:B------:R-:W-:Y:S01]  /*1e20*/  IADD3 R215, R4, R2.reuse, R0 ;  /* 0x0000000204d77210 */ /* 0x080fe20007ffe000 */
[----:B------:R-:W-:Y:S01]  /*1e30*/  IMAD.IADD R4, R21, 0x1, R12 ;  /* 0x0000000115047824 */ /* 0x000fe200078e020c */
[----:B------:R-:W-:Y:S02]  /*1e40*/  LOP3.LUT R222, R3, R2, RZ, 0xfc, !PT ;  /* 0x0000000203de7212 */ /* 0x000fe400078efcff */
[C---:B------:R-:W-:Y:S02]  /*1e50*/  IADD3 R2, R8.reuse, 0x18080, RZ ;  /* 0x0001808008027810 */ /* 0x040fe40007ffe0ff */
[----:B------:R-:W-:Y:S01]  /*1e60*/  IADD3 R3, R8, 0x10080, RZ ;  /* 0x0001008008037810 */ /* 0x000fe20007ffe0ff */
[----:B------:R4:W-:Y:S04]  /*1e70*/  STL [R1+0x38], R4 ;  /* 0x0000380401007387 */ /* 0x0009e80000100800 */
[----:B------:R4:W-:Y:S04]  /*1e80*/  STL [R1+0x3c], R2 ;  /* 0x00003c0201007387 */ /* 0x0009e80000100800 */
[----:B------:R4:W-:Y:S01]  /*1e90*/  STL [R1+0x40], R3 ;  /* 0x0000400301007387 */ /* 0x0009e20000100800 */
[----:B------:R-:W-:-:S13]  /*1ea0*/  PLOP3.LUT P0, PT, PT, PT, UP0, 0x80, 0x0 ;  /* 0x000000000000781c */ /* 0x000fda0003f0f008 */
[----:B------:R-:W-:Y:S05]  /*1eb0*/  @!P0 BRA `(.L_x_1132) ;  /* 0x0000015000008947 */ /* 0x000fea0003800000 */
[----:B----4-:R-:W-:Y:S01]  /*1ec0*/  IADD3 R2, P0, R6, UR4, RZ ;  /* 0x0000000406027c10 */ /* 0x010fe2000ff1e0ff */
[----:B------:R-:W-:Y:S01]  /*1ed0*/  IMAD.U32 R4, RZ, RZ, UR14 ;  /* 0x0000000eff047e24 */ /* 0x000fe2000f8e00ff */
[----:B------:R-:W-:Y:S01]  /*1ee0*/  ISETP.GE.AND P1, PT, R16, c[0x0][0x1fc], PT ;  /* 0x00007f0010007a0c */ /* 0x000fe20003f26270 */
[----:B------:R-:W-:Y:S01]  /*1ef0*/  BSSY B0, `(.L_x_1132) ;  /* 0x0000011000007945 */ /* 0x000fe20003800000 */
[----:B------:R-:W-:Y:S02]  /*1f00*/  IADD3.X R3, R7, UR5, RZ, P0, !PT ;  /* 0x0000000507037c10 */ /* 0x000fe400087fe4ff */
[----:B------:R-:W-:Y:S02]  /*1f10*/  IADD3 R6, P0, R2, UR4, RZ ;  /* 0x0000000402067c10 */ /* 0x000fe4000ff1e0ff */
[----:B------:R-:W-:Y:S02]  /*1f20*/  IADD3 R4, R4, -0x40, -R38 ;  /* 0xffffffc004047810 */ /* 0x000fe40007ffe826 */
[----:B------:R-:W-:-:S02]  /*1f30*/  IADD3.X R7, R3, UR5, RZ, P0, !PT ;  /* 0x0000000503077c10 */ /* 0x000fc400087fe4ff */
        /* <DEDUP_REMOVED lines=10> */
[----:B-1----:R-:W-:-:S05]  /*1fe0*/  SHF.L.U32 R2, R35, 0x4, RZ ;  /* 0x0000000423027819 */ /* 0x002fca00000006ff */
[----:B------:R1:W-:Y:S02]  /*1ff0*/  LDGSTS.E.BYPASS.LTC128B.128 [R2+0x20380], [R40.64+0x100] ;  /* 0x2038010028027fae */ /* 0x0003e4000b901d50 */
.L_x_1133:
[----:B------:R-:W-:Y:S05]  /*2000*/  BSYNC B0 ;  /* 0x0000000000007941 */ /* 0x000fea0003800000 */
.L_x_1132:
[----:B-1--4-:R-:W-:Y:S01]  /*2010*/  LEA.HI R7, R33, R35, RZ, 0x2 ;  /* 0x0000002321077211 */ /* 0x012fe200078f10ff */
[----:B------:R-:W-:Y:S01]  /*2020*/  IMAD.SHL.U32 R3, R38, 0x8, RZ ;  /* 0x0000000826037824 */ /* 0x000fe200078e00ff */
[----:B------:R-:W-:Y:S01]  /*2030*/  LOP3.LUT R6, R15, 0xffffffe0, RZ, 0xc0, !PT ;  /* 0xffffffe00f067812 */ /* 0x000fe200078ec0ff */
[----:B------:R-:W-:Y:S01]  /*2040*/  IMAD.SHL.U32 R13, R13, 0x10, RZ ;  /* 0x000000100d0d7824 */ /* 0x000fe200078e00ff */
[----:B------:R-:W-:Y:S01]  /*2050*/  LOP3.LUT R2, R7, 0x3ffffffc, RZ, 0xc0, !PT ;  /* 0x3ffffffc07027812 */ /* 0x000fe200078ec0ff */
[----:B------:R-:W-:Y:S01]  /*2060*/  IMAD.MOV.U32 R216, RZ, RZ, 0x20 ;  /* 0x00000020ffd87424 */ /* 0x000fe200078e00ff */
[--C-:B------:R-:W-:Y:S01]  /*2070*/  SHF.R.S32.HI R4, RZ, 0x2, R7.reuse ;  /* 0x00000002ff047819 */ /* 0x100fe20000011407 */
[C---:B------:R-:W-:Y:S01]  /*2080*/  IMAD.IADD R6, R35.reuse, 0x1, -R6 ;  /* 0x0000000123067824 */ /* 0x040fe200078e0a06 */
[----:B------:R-:W-:Y:S01]  /*2090*/  SHF.R.S32.HI R7, RZ, 0x1f, R7 ;  /* 0x0000001fff077819 */ /* 0x000fe20000011407 */
[----:B------:R-:W-:Y:S01]  /*20a0*/  IMAD.IADD R11, R35, 0x1, -R2 ;  /* 0x00000001230b7824 */ /* 0x000fe200078e0a02 */
[----:B------:R-:W-:Y:S01]  /*20b0*/  LOP3.LUT R3, R3, 0x8, RZ, 0xc0, !PT ;  /* 0x0000000803037812 */ /* 0x000fe200078ec0ff */
[----:B------:R-:W-:Y:S01]  /*20c0*/  IMAD.SHL.U32 R2, R27, 0x40, RZ ;  /* 0x000000401b027824 */ /* 0x000fe200078e00ff */
[----:B------:R-:W-:Y:S01]  /*20d0*/  LEA.HI R7, R7, R4, RZ, 0x3 ;  /* 0x0000000407077211 */ /* 0x000fe200078f18ff */
[----:B------:R-:W-:Y:S01]  /*20e0*/  IMAD R11, R11, 0x2, R0 ;  /* 0x000000020b0b7824 */ /* 0x000fe200078e0200 */
[----:B------:R-:W-:Y:S01]  /*20f0*/  SHF.R.S32.HI R9, RZ, 0x1f, R26 ;  /* 0x0000001fff097819 */ /* 0x000fe2000001141a */
[----:B------:R-:W0:Y:S01]  /*2100*/  LDGDEPBAR ;  /* 0x00000000000079af */ /* 0x000e220000000000 */
[----:B------:R-:W-:Y:S01]  /*2110*/  LOP3.LUT R2, R2, 0x1c0, RZ, 0xc0, !PT ;  /* 0x000001c002027812 */ /* 0x000fe200078ec0ff */
[----:B------:R-:W-:Y:S01]  /*2120*/  IMAD.MOV.U32 R217, RZ, RZ, 0x40 ;  /* 0x00000040ffd97424 */ /* 0x000fe200078e00ff */
[----:B------:R-:W-:Y:S01]  /*2130*/  LEA.HI R9, R9, R26, RZ, 0x2 ;  /* 0x0000001a09097211 */ /* 0x000fe200078f10ff */
[----:B------:R-:W-:Y:S01]  /*2140*/  IMAD.MOV.U32 R227, RZ, RZ, 0x20 ;  /* 0x00000020ffe37424 */ /* 0x000fe200078e00ff */
[----:B------:R-:W-:Y:S01]  /*2150*/  SHF.R.U32.HI R8, RZ, 0x3, R2 ;  /* 0x00000003ff087819 */ /* 0x000fe20000011602 */
[----:B------:R-:W-:Y:S01]  /*2160*/  IMAD R218, R212, 0x800, R218 ;  /* 0x00000800d4da7824 */ /* 0x000fe200078e02da */
[----:B------:R-:W-:Y:S01]  /*2170*/  LOP3.LUT R10, R2, 0x10, R13, 0xf8, !PT ;  /* 0x00000010020a7812 */ /* 0x000fe200078ef80d */
[----:B------:R-:W-:Y:S01]  /*2180*/  IMAD.MOV.U32 R223, RZ, RZ, 0x10 ;  /* 0x00000010ffdf7424 */ /* 0x000fe200078e00ff */
[----:B------:R-:W-:Y:S01]  /*2190*/  LOP3.LUT R12, R8, R3, R2, 0x1e, !PT ;  /* 0x00000003080c7212 */ /* 0x000fe200078e1e02 */
[----:B------:R-:W-:Y:S01]  /*21a0*/  UIADD3 UR6, UR14, 0x3f, URZ ;  /* 0x0000003f0e067890 */ /* 0x000fe2000fffe03f */
[----:B------:R-:W-:Y:S01]  /*21b0*/  LOP3.LUT R2, R7, 0xfffffff8, RZ, 0xc0, !PT ;  /* 0xfffffff807027812 */ /* 0x000fe200078ec0ff */
[----:B------:R-:W-:Y:S01]  /*21c0*/  IMAD.MOV.U32 R221, RZ, RZ, 0x40 ;  /* 0x00000040ffdd7424 */ /* 0x000fe200078e00ff */
[----:B------:R-:W-:Y:S01]  /*21d0*/  LOP3.LUT R0, R9, 0xfffffffc, RZ, 0xc0, !PT ;  /* 0xfffffffc09007812 */ /* 0x000fe200078ec0ff */
[----:B------:R-:W-:Y:S01]  /*21e0*/  IMAD.IADD R218, R12, 0x1, R218 ;  /* 0x000000010cda7824 */ /* 0x000fe200078e02da */
[----:B------:R-:W-:Y:S01]  /*21f0*/  SHF.R.S32.HI R7, RZ, 0x1f, R6 ;  /* 0x0000001fff077819 */ /* 0x000fe20000011406 */
[----:B------:R-:W-:Y:S01]  /*2200*/  IMAD.IADD R4, R4, 0x1, -R2 ;  /* 0x0000000104047824 */ /* 0x000fe200078e0a02 */
[----:B------:R-:W-:Y:S01]  /*2210*/  LOP3.LUT R10, R8, R10, R3, 0x1e, !PT ;  /* 0x0000000a080a7212 */ /* 0x000fe200078e1e03 */
[----:B------:R-:W-:Y:S01]  /*2220*/  IMAD.IADD R3, R26, 0x1, -R0 ;  /* 0x000000011a037824 */ /* 0x000fe200078e0a00 */
[----:B------:R-:W-:Y:S01]  /*2230*/  LEA.HI R0, R7, R6, RZ, 0x2 ;  /* 0x0000000607007211 */ /* 0x000fe200078f10ff */
[----:B------:R-:W-:Y:S01]  /*2240*/  IMAD.SHL.U32 R2, R4, 0x40, RZ ;  /* 0x0000004004027824 */ /* 0x000fe200078e00ff */
[----:B------:R-:W-:Y:S01]  /*2250*/  LOP3.LUT P0, RZ, R27, 0x2, RZ, 0xc0, !PT ;  /* 0x000000021bff7812 */ /* 0x000fe2000780c0ff */
[----:B------:R-:W-:Y:S01]  /*2260*/  IMAD R7, R3, -0x8, R32 ;  /* 0xfffffff803077824 */ /* 0x000fe200078e0220 */
[----:B------:R-:W-:Y:S01]  /*2270*/  LOP3.LUT R3, R0, 0xfffffffc, RZ, 0xc0, !PT ;  /* 0xfffffffc00037812 */ /* 0x000fe200078ec0ff */
[----:B------:R-:W-:Y:S01]  /*2280*/  IMAD R212, R212, 0x200, R10 ;  /* 0x00000200d4d47824 */ /* 0x000fe200078e020a */
[----:B------:R-:W-:Y:S01]  /*2290*/  LOP3.LUT R2, R2, 0x1c0, RZ, 0xc0, !PT ;  /* 0x000001c002027812 */ /* 0x000fe200078ec0ff */
[----:B------:R-:W-:Y:S01]  /*22a0*/  USHF.R.S32.HI UR4, URZ, 0x1f, UR6 ;  /* 0x0000001f3f047899 */ /* 0x000fe20008011406 */
[----:B------:R-:W-:Y:S01]  /*22b0*/  LEA.HI.SX32 R8, R0, R13, 0x1e ;  /* 0x0000000d00087211 */ /* 0x000fe200078ff2ff */
[----:B------:R-:W-:Y:S01]  /*22c0*/  IMAD.IADD R6, R6, 0x1, -R3 ;  /* 0x0000000106067824 */ /* 0x000fe200078e0a03 */
[----:B------:R-:W-:Y:S01]  /*22d0*/  SHF.R.U32.HI R0, RZ, 0x3, R2 ;  /* 0x00000003ff007819 */ /* 0x000fe20000011602 */
[----:B------:R-:W-:Y:S01]  /*22e0*/  IMAD.SHL.U32 R219, R218, 0x2, RZ ;  /* 0x00000002dadb7824 */ /* 0x000fe200078e00ff */
[----:B------:R-:W-:Y:S01]  /*22f0*/  SEL R216, R216, 0xffffffe0, !P0 ;  /* 0xffffffe0d8d87807 */ /* 0x000fe20004000000 */
[----:B------:R1:W-:Y:S01]  /*2300*/  STL [R1+0x1c], R8 ;  /* 0x00001c0801007387 */ /* 0x0003e20000100800 */
[----:B------:R-:W-:Y:S01]  /*2310*/  LOP3.LUT R2, R0, R2, R14, 0x1e, !PT ;  /* 0x0000000200027212 */ /* 0x000fe200078e1e0e */
[----:B------:R-:W-:Y:S01]  /*2320*/  IMAD.SHL.U32 R213, R212, 0x2, RZ ;  /* 0x00000002d4d57824 */ /* 0x000fe200078e00ff */
[----:B------:R-:W-:Y:S01]  /*2330*/  LOP3.LUT P0, RZ, R4, 0x4, RZ, 0xc0, !PT ;  /* 0x0000000404ff7812 */ /* 0x000fe2000780c0ff */
[----:B------:R-:W-:Y:S01]  /*2340*/  IMAD R216, R218, 0x2, R216 ;  /* 0x00000002dad87824 */ /* 0x000fe200078e02d8 */
[----:B------:R-:W-:Y:S01]  /*2350*/  LOP3.LUT P1, RZ, R27, 0x4, RZ, 0xc0, !PT ;  /* 0x000000041bff7812 */ /* 0x000fe2000782c0ff */
[----:B------:R-:W-:Y:S01]  /*2360*/  IMAD.IADD R2, R2, 0x1, R11 ;  /* 0x0000000102027824 */ /* 0x000fe200078e020b */
[----:B------:R-:W-:Y:S01]  /*2370*/  ULEA.HI UR4, UR4, UR6, URZ, 0x6 ;  /* 0x0000000604047291 */ /* 0x000fe2000f8f303f */
[----:B------:R-:W-:Y:S01]  /*2380*/  IMAD R234, R6, -0x2, R7 ;  /* 0xfffffffe06ea7824 */ /* 0x000fe200078e0207 */
[----:B------:R-:W-:Y:S01]  /*2390*/  SEL R217, R217, 0xffffffc0, !P1 ;  /* 0xffffffc0d9d97807 */ /* 0x000fe20004800000 */
[----:B------:R-:W-:Y:S01]  /*23a0*/  CS2R R166, SRZ ;  /* 0x0000000000a67805 */ /* 0x000fe2000001ff00 */
[----:B------:R-:W-:Y:S01]  /*23b0*/  LEA R232, R2, 0x20480, 0x1 ;  /* 0x0002048002e87811 */ /* 0x000fe200078e08ff */
[----:B------:R-:W-:Y:S01]  /*23c0*/  CS2R R164, SRZ ;  /* 0x0000000000a47805 */ /* 0x000fe2000001ff00 */
[C---:B------:R-:W-:Y:S01]  /*23d0*/  LOP3.LUT P1, RZ, R5.reuse, 0x4, RZ, 0xc0, !PT ;  /* 0x0000000405ff7812 */ /* 0x040fe2000782c0ff */
[--C-:B------:R-:W-:Y:S01]  /*23e0*/  IMAD R218, R218, 0x2, R217.reuse ;  /* 0x00000002dada7824 */ /* 0x100fe200078e02d9 */
[----:B------:R-:W-:Y:S01]  /*23f0*/  IADD3 R233, R232, 0x40, RZ ;  /* 0x00000040e8e97810 */ /* 0x000fe20007ffe0ff */
[----:B------:R-:W-:Y:S01]  /*2400*/  IMAD R212, R212, 0x2, R217 ;  /* 0x00000002d4d47824 */ /* 0x000fe200078e02d9 */
[----:B------:R-:W-:Y:S01]  /*2410*/  @P0 IADD3 R233, R232, -0x40, RZ ;  /* 0xffffffc0e8e90810 */ /* 0x000fe20007ffe0ff */
[----:B------:R-:W-:Y:S01]  /*2420*/  CS2R R162, SRZ ;  /* 0x0000000000a27805 */ /* 0x000fe2000001ff00 */
[----:B------:R-:W-:Y:S01]  /*2430*/  LOP3.LUT P0, RZ, R5, 0x2, RZ, 0xc0, !PT ;  /* 0x0000000205ff7812 */ /* 0x000fe2000780c0ff */
[----:B------:R-:W-:Y:S01]  /*2440*/  CS2R R160, SRZ ;  /* 0x0000000000a07805 */ /* 0x000fe2000001ff00 */
[----:B------:R-:W-:Y:S01]  /*2450*/  SEL R220, R227, 0xffffffe0, !P1 ;  /* 0xffffffe0e3dc7807 */ /* 0x000fe20004800000 */
[----:B------:R-:W-:Y:S01]  /*2460*/  CS2R R158, SRZ ;  /* 0x00000000009e7805 */ /* 0x000fe2000001ff00 */
[----:B------:R-:W-:Y:S01]  /*2470*/  SEL R223, R223, 0xfffffff0, !P0 ;  /* 0xfffffff0dfdf7807 */ /* 0x000fe20004000000 */
[----:B------:R-:W-:Y:S01]  /*2480*/  CS2R R156, SRZ ;  /* 0x00000000009c7805 */ /* 0x000fe2000001ff00 */
[----:B------:R-:W-:Y:S01]  /*2490*/  CS2R R154, SRZ ;  /* 0x00000000009a7805 */ /* 0x000fe2000001ff00 */
        /* <DEDUP_REMOVED lines=61> */
[----:B------:R-:W-:Y:S01]  /*2870*/  UMOV UR5, URZ ;  /* 0x0000003f00057c82 */ /* 0x000fe20008000000 */
[----:B------:R-:W-:Y:S01]  /*2880*/  IMAD.IADD R226, R223, 0x1, R224 ;  /* 0x00000001dfe27824 */ /* 0x000fe200078e02e0 */
[----:B------:R-:W-:-:S02]  /*2890*/  UMOV UR13, 0x1 ;  /* 0x00000001000d7882 */ /* 0x000fc40000000000 */
[----:B------:R-:W-:Y:S02]  /*28a0*/  UMOV UR8, URZ ;  /* 0x0000003f00087c82 */ /* 0x000fe40008000000 */
[----:B------:R-:W-:Y:S02]  /*28b0*/  USHF.R.S32.HI UR9, URZ, 0x6, UR4 ;  /* 0x000000063f097899 */ /* 0x000fe40008011404 */
[----:B-1----:R-:W-:Y:S02]  /*28c0*/  UMOV UR12, URZ ;  /* 0x0000003f000c7c82 */ /* 0x002fe40008000000 */
.L_x_1136:
        /* <DEDUP_REMOVED lines=8> */
[----:B------:R-:W-:Y:S01]  /*2950*/  LEA R3, R2, R223, 0xd ;  /* 0x000000df02037211 */ /* 0x000fe200078e68ff */
[----:B------:R-:W-:Y:S01]  /*2960*/  IMAD.U32 R231, RZ, RZ, UR5 ;  /* 0x00000005ffe77e24 */ /* 0x000fe2000f8e00ff */
[----:B------:R-:W-:Y:S02]  /*2970*/  SHF.L.U32 R0, R0, 0x1, RZ ;  /* 0x0000000100007819 */ /* 0x000fe400000006ff */
[----:B------:R-:W-:Y:S01]  /*2980*/  LEA R12, R12, R220, 0xd ;  /* 0x000000dc0c0c7211 */ /* 0x000fe200078e68ff */
[C---:B------:R-:W-:Y:S01]  /*2990*/  IMAD.IADD R2, R215.reuse, 0x1, R3 ;  /* 0x00000001d7027824 */ /* 0x040fe200078e0203 */
[----:B------:R-:W-:Y:S02]  /*29a0*/  IADD3 R3, R215, R3, R220 ;  /* 0x00000003d7037210 */ /* 0x000fe40007ffe0dc */
[----:B------:R-:W-:Y:S02]  /*29b0*/  PLOP3.LUT P1, PT, PT, PT, UP0, 0x80, 0x0 ;  /* 0x000000000000781c */ /* 0x000fe40003f2f008 */
[----:B------:R-:W-:Y:S01]  /*29c0*/  SHF.L.U32 R205, R2, 0x1, RZ ;  /* 0x0000000102cd7819 */ /* 0x000fe200000006ff */
[----:B------:R-:W-:Y:S01]  /*29d0*/  IMAD.U32 R2, RZ, RZ, UR5 ;  /* 0x00000005ff027e24 */ /* 0x000fe2000f8e00ff */
[----:B------:R-:W-:Y:S03]  /*29e0*/  SHF.L.U32 R3, R3, 0x1, RZ ;  /* 0x0000000103037819 */ /* 0x000fe600000006ff */
[----:B------:R-:W-:Y:S01]  /*29f0*/  IMAD R2, R2, 0x2000, R224 ;  /* 0x0000200002027824 */ /* 0x000fe200078e02e0 */
[----:B------:R-:W-:Y:S03]  /*2a00*/  LDSM.16.M88.4 R16, [R219+0x80] ;  /* 0x00008000db10783b */ /* 0x000fe60000000200 */
[----:B------:R-:W-:Y:S01]  /*2a10*/  IMAD.SHL.U32 R204, R2, 0x2, RZ ;  /* 0x0000000202cc7824 */ /* 0x000fe200078e00ff */
[----:B------:R-:W-:Y:S01]  /*2a20*/  MOV R2, UR5 ;  /* 0x0000000500027c02 */ /* 0x000fe20008000f00 */
[----:B------:R-:W1:Y:S04]  /*2a30*/  LDSM.16.M88.4 R32, [R0+0x10080] ;  /* 0x010080000020783b */ /* 0x000e680000000200 */
[----:B------:R-:W-:Y:S01]  /*2a40*/  IMAD R2, R2, 0x2000, R226 ;  /* 0x0000200002027824 */ /* 0x000fe200078e02e2 */
[----:B------:R-:W2:Y:S03]  /*2a50*/  LDSM.16.M88.4 R28, [R0+0x11080] ;  /* 0x01108000001c783b */ /* 0x000ea60000000200 */
[----:B------:R-:W-:Y:S02]  /*2a60*/  IMAD.SHL.U32 R2, R2, 0x2, RZ ;  /* 0x0000000202027824 */ /* 0x000fe400078e00ff */
[----:B------:R-:W3:Y:S05]  /*2a70*/  LDSM.16.M88.4 R36, [R219+0x2080] ;  /* 0x00208000db24783b */ /* 0x000eea0000000200 */
[----:B------:R-:W-:Y:S05]  /*2a80*/  LDSM.16.M88.4 R172, [R216+0x80] ;  /* 0x00008000d8ac783b */ /* 0x000fea0000000200 */
[----:B------:R-:W4:Y:S05]  /*2a90*/  LDSM.16.M88.4 R168, [R205+0x10080] ;  /* 0x01008000cda8783b */ /* 0x000f2a0000000200 */
[----:B------:R-:W3:Y:S05]  /*2aa0*/  LDSM.16.M88.4 R176, [R205+0x11080] ;  /* 0x01108000cdb0783b */ /* 0x000eea0000000200 */
[----:B------:R-:W3:Y:S05]  /*2ab0*/  LDSM.16.M88.4 R180, [R216+0x2080] ;  /* 0x00208000d8b4783b */ /* 0x000eea0000000200 */
[----:B------:R-:W-:Y:S01]  /*2ac0*/  LDSM.16.M88.4 R188, [R218+0x80] ;  /* 0x00008000dabc783b */ /* 0x000fe20000000200 */
[-C--:B-1----:R-:W-:Y:S04]  /*2ad0*/  HMMA.16816.F32.BF16 R4, R32, R16.reuse, RZ ;  /* 0x000000102004723c */ /* 0x082fe800000418ff */
[----:B------:R-:W-:Y:S05]  /*2ae0*/  LDSM.16.M88.4 R192, [R204+0x11080] ;  /* 0x01108000ccc0783b */ /* 0x000fea0000000200 */
[----:B------:R-:W5:Y:S01]  /*2af0*/  LDL R206, [R1+0x1c] ;  /* 0x00001c0001ce7983 */ /* 0x000f620000100800 */
[C---:B--2---:R-:W-:Y:S04]  /*2b00*/  HMMA.16816.F32.BF16 R8, R28.reuse, R16, RZ ;  /* 0x000000101c08723c */ /* 0x044fe800000418ff */
[----:B------:R-:W-:Y:S03]  /*2b10*/  LDSM.16.M88.4 R196, [R217+0x80] ;  /* 0x00008000d9c4783b */ /* 0x000fe60000000200 */
[----:B------:R-:W-:Y:S02]  /*2b20*/  IADD3 R16, R215, R12, RZ ;  /* 0x0000000cd7107210 */ /* 0x000fe40007ffe0ff */
[----:B------:R-:W-:Y:S01]  /*2b30*/  LDSM.16.M88.4 R200, [R2+0x11080] ;  /* 0x0110800002c8783b */ /* 0x000fe20000000200 */
[-C--:B------:R-:W-:Y:S02]  /*2b40*/  HMMA.16816.F32.BF16 R12, R28, R18.reuse, RZ ;  /* 0x000000121c0c723c */ /* 0x080fe400000418ff */
[----:B------:R-:W-:Y:S06]  /*2b50*/  SHF.L.U32 R214, R16, 0x1, RZ ;  /* 0x0000000110d67819 */ /* 0x000fec00000006ff */
[C---:B------:R-:W-:Y:S01]  /*2b60*/  HMMA.16816.F32.BF16 R16, R32.reuse, R18, RZ ;  /* 0x000000122010723c */ /* 0x040fe200000418ff */
[----:B------:R-:W1:Y:S07]  /*2b70*/  LDSM.16.M88.4 R184, [R214+0x10080] ;  /* 0x01008000d6b8783b */ /* 0x000e6e0000000200 */
[-C--:B---3--:R-:W-:Y:S08]  /*2b80*/  HMMA.16816.F32.BF16 R20, R32, R36.reuse, RZ ;  /* 0x000000242014723c */ /* 0x088ff000000418ff */
[C---:B------:R-:W-:Y:S08]  /*2b90*/  HMMA.16816.F32.BF16 R24, R28.reuse, R36, RZ ;  /* 0x000000241c18723c */ /* 0x040ff000000418ff */
[-C--:B------:R-:W-:Y:S08]  /*2ba0*/  HMMA.16816.F32.BF16 R28, R28, R38.reuse, RZ ;  /* 0x000000261c1c723c */ /* 0x080ff000000418ff */
[----:B------:R-:W-:Y:S01]  /*2bb0*/  HMMA.16816.F32.BF16 R32, R32, R38, RZ ;  /* 0x000000262020723c */ /* 0x000fe200000418ff */
[----:B------:R-:W2:Y:S07]  /*2bc0*/  LDSM.16.M88.4 R36, [R218+0x2080] ;  /* 0x00208000da24783b */ /* 0x000eae0000000200 */
[-C--:B----4-:R-:W-:Y:S08]  /*2bd0*/  HMMA.16816.F32.BF16 R4, R168, R172.reuse, R4 ;  /* 0x000000aca804723c */ /* 0x090ff00000041804 */
[C---:B------:R-:W-:Y:S08]  /*2be0*/  HMMA.16816.F32.BF16 R8, R176.reuse, R172, R8 ;  /* 0x000000acb008723c */ /* 0x040ff00000041808 */
[-C--:B------:R-:W-:Y:S08]  /*2bf0*/  HMMA.16816.F32.BF16 R12, R176, R174.reuse, R12 ;  /* 0x000000aeb00c723c */ /* 0x080ff0000004180c */
[C---:B------:R-:W-:Y:S01]  /*2c00*/  HMMA.16816.F32.BF16 R16, R168.reuse, R174, R16 ;  /* 0x000000aea810723c */ /* 0x040fe20000041810 */
[----:B------:R-:W3:Y:S07]  /*2c10*/  LDSM.16.M88.4 R172, [R3+0x10080] ;  /* 0x0100800003ac783b */ /* 0x000eee0000000200 */
[-C--:B------:R-:W-:Y:S08]  /*2c20*/  HMMA.16816.F32.BF16 R20, R168, R180.reuse, R20 ;  /* 0x000000b4a814723c */ /* 0x080ff00000041814 */
[C---:B------:R-:W-:Y:S08]  /*2c30*/  HMMA.16816.F32.BF16 R24, R176.reuse, R180, R24 ;  /* 0x000000b4b018723c */ /* 0x040ff00000041818 */
[-C--:B------:R-:W-:Y:S01]  /*2c40*/  HMMA.16816.F32.BF16 R28, R176, R182.reuse, R28 ;  /* 0x000000b6b01c723c */ /* 0x080fe2000004181c */
[----:B------:R-:W-:Y:S07]  /*2c50*/  LDSM.16.M88.4 R176, [R219+0x4080] ;  /* 0x00408000dbb0783b */ /* 0x000fee0000000200 */
[----:B------:R-:W-:Y:S01]  /*2c60*/  HMMA.16816.F32.BF16 R32, R168, R182, R32 ;  /* 0x000000b6a820723c */ /* 0x000fe20000041820 */
[----:B------:R-:W4:Y:S05]  /*2c70*/  LDSM.16.M88.4 R168, [R217+0x2080] ;  /* 0x00208000d9a8783b */ /* 0x000f2a0000000200 */
[----:B------:R-:W-:Y:S02]  /*2c80*/  LDSM.16.M88.4 R180, [R0+0x13080] ;  /* 0x0130800000b4783b */ /* 0x000fe40000000200 */
[-C--:B-1----:R-:W-:Y:S08]  /*2c90*/  HMMA.16816.F32.BF16 R4, R184, R188.reuse, R4 ;  /* 0x000000bcb804723c */ /* 0x082ff00000041804 */
[C---:B------:R-:W-:Y:S08]  /*2ca0*/  HMMA.16816.F32.BF16 R8, R192.reuse, R188, R8 ;  /* 0x000000bcc008723c */ /* 0x040ff00000041808 */
[-C--:B------:R-:W-:Y:S08]  /*2cb0*/  HMMA.16816.F32.BF16 R12, R192, R190.reuse, R12 ;  /* 0x000000bec00c723c */ /* 0x080ff0000004180c */
[C---:B------:R-:W-:Y:S08]  /*2cc0*/  HMMA.16816.F32.BF16 R16, R184.reuse, R190, R16 ;  /* 0x000000beb810723c */ /* 0x040ff00000041810 */
[-C--:B--2---:R-:W-:Y:S08]  /*2cd0*/  HMMA.16816.F32.BF16 R20, R184, R36.reuse, R20 ;  /* 0x00000024b814723c */ /* 0x084ff00000041814 */
[C---:B------:R-:W-:Y:S08]  /*2ce0*/  HMMA.16816.F32.BF16 R24, R192.reuse, R36, R24 ;  /* 0x00000024c018723c */ /* 0x040ff00000041818 */
[-C--:B------:R-:W-:Y:S01]  /*2cf0*/  HMMA.16816.F32.BF16 R28, R192, R38.reuse, R28 ;  /* 0x00000026c01c723c */ /* 0x080fe2000004181c */
[----:B------:R-:W-:Y:S07]  /*2d00*/  LDSM.16.M88.4 R192, [R216+0x4080] ;  /* 0x00408000d8c0783b */ /* 0x000fee0000000200 */
[----:B------:R-:W-:Y:S01]  /*2d10*/  HMMA.16816.F32.BF16 R32, R184, R38, R32 ;  /* 0x00000026b820723c */ /* 0x000fe20000041820 */
[----:B------:R-:W1:Y:S05]  /*2d20*/  LDSM.16.M88.4 R36, [R0+0x12080] ;  /* 0x012080000024783b */ /* 0x000e6a0000000200 */
[----:B------:R-:W2:Y:S02]  /*2d30*/  LDSM.16.M88.4 R184, [R219+0x6080] ;  /* 0x00608000dbb8783b */ /* 0x000ea40000000200 */
[-C--:B---3--:R-:W-:Y:S08]  /*2d40*/  HMMA.16816.F32.BF16 R4, R172, R196.reuse, R4 ;  /* 0x000000c4ac04723c */ /* 0x088ff00000041804 */
[C---:B------:R-:W-:Y:S07]  /*2d50*/  HMMA.16816.F32.BF16 R8, R200.reuse, R196, R8 ;  /* 0x000000c4c808723c */ /* 0x040fee0000041808 */
[----:B------:R-:W-:Y:S01]  /*2d60*/  MOV R196, UR5 ;  /* 0x0000000500c47c02 */ /* 0x000fe20008000f00 */
[-C--:B------:R-:W-:Y:S04]  /*2d70*/  HMMA.16816.F32.BF16 R12, R200, R198.reuse, R12 ;  /* 0x000000c6c80c723c */ /* 0x080fe8000004180c */
[----:B------:R-:W-:Y:S04]  /*2d80*/  IMAD R196, R196, 0x2000, R225 ;  /* 0x00002000c4c47824 */ /* 0x000fe800078e02e1 */
[C---:B------:R-:W-:Y:S04]  /*2d90*/  HMMA.16816.F32.BF16 R16, R172.reuse, R198, R16 ;  /* 0x000000c6ac10723c */ /* 0x040fe80000041810 */
[----:B------:R-:W-:Y:S04]  /*2da0*/  SHF.L.U32 R196, R196, 0x1, RZ ;  /* 0x00000001c4c47819 */ /* 0x000fe800000006ff */
[-C--:B----4-:R-:W-:Y:S01]  /*2db0*/  HMMA.16816.F32.BF16 R20, R172, R168.reuse, R20 ;  /* 0x000000a8ac14723c */ /* 0x090fe20000041814 */
[----:B------:R-:W3:Y:S05]  /*2dc0*/  LDSM.16.M88.4 R188, [R196+0x12080] ;  /* 0x01208000c4bc783b */ /* 0x000eea0000000200 */
[----:B------:R-:W4:Y:S02]  /*2dd0*/  LDSM.16.M88.4 R196, [R196+0x13080] ;  /* 0x01308000c4c4783b */ /* 0x000f240000000200 */
[C---:B------:R-:W-:Y:S08]  /*2de0*/  HMMA.16816.F32.BF16 R24, R200.reuse, R168, R24 ;  /* 0x000000a8c818723c */ /* 0x040ff00000041818 */
[-C--:B------:R-:W-:Y:S01]  /*2df0*/  HMMA.16816.F32.BF16 R28, R200, R170.reuse, R28 ;  /* 0x000000aac81c723c */ /* 0x080fe2000004181c */
[----:B------:R-:W2:Y:S07]  /*2e00*/  LDSM.16.M88.4 R200, [R216+0x6080] ;  /* 0x00608000d8c8783b */ /* 0x000eae0000000200 */
[----:B------:R-:W-:Y:S01]  /*2e10*/  HMMA.16816.F32.BF16 R32, R172, R170, R32 ;  /* 0x000000aaac20723c */ /* 0x000fe20000041820 */
[----:B------:R-:W-:Y:S05]  /*2e20*/  LDSM.16.M88.4 R172, [R218+0x4080] ;  /* 0x00408000daac783b */ /* 0x000fea0000000200 */
[----:B------:R-:W3:Y:S02]  /*2e30*/  LDSM.16.M88.4 R168, [R204+0x12080] ;  /* 0x01208000cca8783b */ /* 0x000ee40000000200 */
        /* <DEDUP_REMOVED lines=8> */
[----:B------:R-:W2:Y:S03]  /*2ec0*/  LDSM.16.M88.4 R180, [R218+0x6080] ;  /* 0x00608000dab4783b */ /* 0x000ea60000000200 */
[----:B-----5:R-:W-:Y:S04]  /*2ed0*/  LEA R231, R231, R206, 0x6 ;  /* 0x000000cee7e77211 */ /* 0x020fe800078e30ff */
[----:B------:R-:W-:Y:S01]  /*2ee0*/  HMMA.16816.F32.BF16 R32, R36, R186, R32 ;  /* 0x000000ba2420723c */ /* 0x000fe20000041820 */
[----:B------:R-:W-:Y:S03]  /*2ef0*/  LDSM.16.M88.4 R184, [R217+0x4080] ;  /* 0x00408000d9b8783b */ /* 0x000fe60000000200 */
[----:B------:R-:W-:Y:S02]  /*2f00*/  IMAD.SHL.U32 R231, R231, 0x4, RZ ;  /* 0x00000004e7e77824 */ /* 0x000fe400078e00ff */
[----:B------:R-:W5:Y:S02]  /*2f10*/  LDSM.16.M88.4 R36, [R2+0x12080] ;  /* 0x012080000224783b */ /* 0x000f640000000200 */
[-C--:B---3--:R-:W-:Y:S03]  /*2f20*/  HMMA.16816.F32.BF16 R4, R188, R192.reuse, R4 ;  /* 0x000000c0bc04723c */ /* 0x088fe60000041804 */
[----:B------:R-:W-:Y:S05]  /*2f30*/  LDS R228, [R231+0x200a0] ;  /* 0x0200a000e7e47984 */ /* 0x000fea0000000800 */
[C---:B----4-:R-:W-:Y:S01]  /*2f40*/  HMMA.16816.F32.BF16 R8, R196.reuse, R192, R8 ;  /* 0x000000c0c408723c */ /* 0x050fe20000041808 */
[----:B------:R-:W-:Y:S05]  /*2f50*/  LDS R229, [R231+0x20100] ;  /* 0x02010000e7e57984 */ /* 0x000fea0000000800 */
[----:B------:R-:W-:Y:S02]  /*2f60*/  LDS R230, [R231+0x20120] ;  /* 0x02012000e7e67984 */ /* 0x000fe40000000800 */
[-C--:B------:R-:W-:Y:S08]  /*2f70*/  HMMA.16816.F32.BF16 R12, R196, R194.reuse, R12 ;  /* 0x000000c2c40c723c */ /* 0x080ff0000004180c */
[C---:B------:R-:W-:Y:S08]  /*2f80*/  HMMA.16816.F32.BF16 R16, R188.reuse, R194, R16 ;  /* 0x000000c2bc10723c */ /* 0x040ff00000041810 */
[-C--:B------:R-:W-:Y:S08]  /*2f90*/  HMMA.16816.F32.BF16 R20, R188, R200.reuse, R20 ;  /* 0x000000c8bc14723c */ /* 0x080ff00000041814 */
[C---:B------:R-:W-:Y:S08]  /*2fa0*/  HMMA.16816.F32.BF16 R24, R196.reuse, R200, R24 ;  /* 0x000000c8c418723c */ /* 0x040ff00000041818 */
[-C--:B------:R-:W-:Y:S08]  /*2fb0*/  HMMA.16816.F32.BF16 R28, R196, R202.reuse, R28 ;  /* 0x000000cac41c723c */ /* 0x080ff0000004181c */
[----:B------:R-:W-:Y:S01]  /*2fc0*/  HMMA.16816.F32.BF16 R32, R188, R202, R32 ;  /* 0x000000cabc20723c */ /* 0x000fe20000041820 */
[----:B------:R-:W3:Y:S05]  /*2fd0*/  LDSM.16.M88.4 R188, [R2+0x13080] ;  /* 0x0130800002bc783b */ /* 0x000eea0000000200 */
[----:B------:R-:W-:Y:S02]  /*2fe0*/  LDS R2, [R231+0x20080] ;  /* 0x02008000e7027984 */ /* 0x000fe40000000800 */
[-C--:B------:R-:W-:Y:S08]  /*2ff0*/  HMMA.16816.F32.BF16 R4, R168, R172.reuse, R4 ;  /* 0x000000aca804723c */ /* 0x080ff00000041804 */
[C---:B-1----:R-:W-:Y:S08]  /*3000*/  HMMA.16816.F32.BF16 R8, R176.reuse, R172, R8 ;  /* 0x000000acb008723c */ /* 0x042ff00000041808 */
[-C--:B------:R-:W-:Y:S08]  /*3010*/  HMMA.16816.F32.BF16 R12, R176, R174.reuse, R12 ;  /* 0x000000aeb00c723c */ /* 0x080ff0000004180c */
[C---:B------:R-:W-:Y:S01]  /*3020*/  HMMA.16816.F32.BF16 R16, R168.reuse, R174, R16 ;  /* 0x000000aea810723c */ /* 0x040fe20000041810 */
[----:B------:R-:W1:Y:S01]  /*3030*/  LDSM.16.M88.4 R172, [R217+0x6080] ;  /* 0x00608000d9ac783b */ /* 0x000e620000000200 */
[----:B------:R-:W-:Y:S04]  /*3040*/  DEPBAR.LE SB0, 0x1 ;  /* 0x000080400000791a */ /* 0x000fe80000000000 */
[----:B------:R-:W-:Y:S02]  /*3050*/  BAR.SYNC.DEFER_BLOCKING 0x0 ;  /* 0x0000000000007b1d */ /* 0x000fe40000010000 */
[-C--:B--2---:R-:W-:Y:S08]  /*3060*/  HMMA.16816.F32.BF16 R20, R168, R180.reuse, R20 ;  /* 0x000000b4a814723c */ /* 0x084ff00000041814 */
[C---:B------:R-:W-:Y:S08]  /*3070*/  HMMA.16816.F32.BF16 R24, R176.reuse, R180, R24 ;  /* 0x000000b4b018723c */ /* 0x040ff00000041818 */
[-C--:B------:R-:W-:Y:S01]  /*3080*/  HMMA.16816.F32.BF16 R28, R176, R182.reuse, R28 ;  /* 0x000000b6b01c723c */ /* 0x080fe2000004181c */
[----:B------:R2:W4:Y:S07]  /*3090*/  LDSM.16.M88.4 R196, [R205+0x18080] ;  /* 0x01808000cdc4783b */ /* 0x00052e0000000200 */
[----:B------:R-:W-:Y:S01]  /*30a0*/  HMMA.16816.F32.BF16 R32, R168, R182, R32 ;  /* 0x000000b6a820723c */ /* 0x000fe20000041820 */
[----:B------:R2:W2:Y:S07]  /*30b0*/  LDSM.16.M88.4 R168, [R0+0x18080] ;  /* 0x0180800000a8783b */ /* 0x0004ae0000000200 */
[-C--:B-----5:R-:W-:Y:S01]  /*30c0*/  HMMA.16816.F32.BF16 R4, R36, R184.reuse, R4 ;  /* 0x000000b82404723c */ /* 0x0a0fe20000041804 */
[----:B------:R1:W2:Y:S05]  /*30d0*/  LDSM.16.M88.4 R180, [R0+0x19080] ;  /* 0x0190800000b4783b */ /* 0x0002aa0000000200 */
[----:B------:R-:W2:Y:S02]  /*30e0*/  LDSM.16.M88.4 R204, [R205+0x19080] ;  /* 0x01908000cdcc783b */ /* 0x000ea40000000200 */
[C---:B---3--:R-:W-:Y:S03]  /*30f0*/  HMMA.16816.F32.BF16 R8, R188.reuse, R184, R8 ;  /* 0x000000b8bc08723c */ /* 0x048fe60000041808 */
[----:B------:R3:W2:Y:S05]  /*3100*/  LDSM.16.M88.4 R176, [R219+0x8080] ;  /* 0x00808000dbb0783b */ /* 0x0006aa0000000200 */
[-C--:B------:R-:W-:Y:S01]  /*3110*/  HMMA.16816.F32.BF16 R12, R188, R186.reuse, R12 ;  /* 0x000000babc0c723c */ /* 0x080fe2000004180c */
[----:B------:R3:W2:Y:S05]  /*3120*/  LDSM.16.M88.4 R192, [R219+0xa080] ;  /* 0x00a08000dbc0783b */ /* 0x0006aa0000000200 */
[----:B------:R3:W2:Y:S02]  /*3130*/  LDSM.16.M88.4 R200, [R216+0x8080] ;  /* 0x00808000d8c8783b */ /* 0x0006a40000000200 */
[C---:B------:R-:W-:Y:S03]  /*3140*/  HMMA.16816.F32.BF16 R16, R36.reuse, R186, R16 ;  /* 0x000000ba2410723c */ /* 0x040fe60000041810 */
[----:B------:R3:W2:Y:S05]  /*3150*/  LDSM.16.M88.4 R208, [R216+0xa080] ;  /* 0x00a08000d8d0783b */ /* 0x0006aa0000000200 */
[-C--:B-1----:R-:W-:Y:S08]  /*3160*/  HMMA.16816.F32.BF16 R20, R36, R172.reuse, R20 ;  /* 0x000000ac2414723c */ /* 0x082ff00000041814 */
[C---:B------:R-:W-:Y:S08]  /*3170*/  HMMA.16816.F32.BF16 R24, R188.reuse, R172, R24 ;  /* 0x000000acbc18723c */ /* 0x040ff00000041818 */
[-C--:B------:R-:W-:Y:S08]  /*3180*/  HMMA.16816.F32.BF16 R28, R188, R174.reuse, R28 ;  /* 0x000000aebc1c723c */ /* 0x080ff0000004181c */
[----:B------:R-:W-:Y:S01]  /*3190*/  HMMA.16816.F32.BF16 R32, R36, R174, R32 ;  /* 0x000000ae2420723c */ /* 0x000fe20000041820 */
[----:B------:R-:W-:-:S07]  /*31a0*/  @P1 BRA `(.L_x_1134) ;  /* 0x0000036000001947 */ /* 0x000fce0003800000 */
[----:B---34-:R-:W3:Y:S01]  /*31b0*/  LDL.64 R238, [R1+0x8] ;  /* 0x0000080001ee7983 */ /* 0x018ee20000100a00 */
[----:B------:R-:W-:Y:S01]  /*31c0*/  ULDC.64 UR6, c[0x0][0x178] ;  /* 0x00005e0000067ab9 */ /* 0x000fe20000000a00 */
[----:B------:R-:W-:Y:S01]  /*31d0*/  IMAD.U32 R172, RZ, RZ, UR11 ;  /* 0x0000000bffac7e24 */ /* 0x000fe2000f8e00ff */
[----:B------:R-:W-:Y:S01]  /*31e0*/  UIMAD.WIDE.U32 UR18, UR15, UR6, URZ ;  /* 0x000000060f1272a5 */ /* 0x000fe2000f8e003f */
[----:B------:R-:W4:Y:S01]  /*31f0*/  LDL R235, [R1+0x40] ;  /* 0x0000400001eb7983 */ /* 0x000f220000100800 */
[----:B------:R-:W-:Y:S03]  /*3200*/  USHF.R.S32.HI UR4, URZ, 0x1f, UR15 ;  /* 0x0000001f3f047899 */ /* 0x000fe6000801140f */
[----:B------:R-:W5:Y:S01]  /*3210*/  LDL R240, [R1+0x18] ;  /* 0x0000180001f07983 */ /* 0x000f620000100800 */
[----:B------:R-:W-:Y:S01]  /*3220*/  IMAD.U32 R36, RZ, RZ, UR18 ;  /* 0x00000012ff247e24 */ /* 0x000fe2000f8e00ff */
[----:B------:R-:W-:Y:S01]  /*3230*/  UIMAD UR4, UR4, UR6, URZ ;  /* 0x00000006040472a4 */ /* 0x000fe2000f8e023f */
[----:B------:R-:W-:Y:S01]  /*3240*/  IMAD.U32 R37, RZ, RZ, UR18 ;  /* 0x00000012ff257e24 */ /* 0x000fe2000f8e00ff */
[----:B--2---:R-:W2:Y:S02]  /*3250*/  LDL.64 R236, [R1+0x28] ;  /* 0x0000280001ec7983 */ /* 0x004ea40000100a00 */
[----:B------:R-:W-:Y:S02]  /*3260*/  UIMAD UR4, UR15, UR7, UR4 ;  /* 0x000000070f0472a4 */ /* 0x000fe4000f8e0204 */
[----:B------:R-:W-:Y:S02]  /*3270*/  UIMAD UR15, UR15, -0x40, UR14 ;  /* 0xffffffc00f0f78a4 */ /* 0x000fe4000f8e020e */
[----:B------:R-:W-:Y:S06]  /*3280*/  UIADD3 UR4, UR19, UR4, URZ ;  /* 0x0000000413047290 */ /* 0x000fec000fffe03f */
[----:B------:R-:W-:Y:S01]  /*3290*/  IMAD.U32 R0, RZ, RZ, UR4 ;  /* 0x00000004ff007e24 */ /* 0x000fe2000f8e00ff */
[----:B---3--:R-:W-:Y:S02]  /*32a0*/  LEA R36, P1, R36, R238, 0x7 ;  /* 0x000000ee24247211 */ /* 0x008fe400078238ff */
[----:B------:R-:W1:Y:S02]  /*32b0*/  S2R R238, SR_TID.X ;  /* 0x0000000000ee7919 */ /* 0x000e640000002100 */
[----:B------:R-:W-:Y:S01]  /*32c0*/  LEA.HI.X R37, R37, R239, R0, 0x7, P1 ;  /* 0x000000ef25257211 */ /* 0x000fe200008f3c00 */
[----:B------:R-:W-:Y:S01]  /*32d0*/  IMAD.U32 R0, RZ, RZ, UR13 ;  /* 0x0000000dff007e24 */ /* 0x000fe2000f8e00ff */
[----:B------:R-:W3:Y:S01]  /*32e0*/  S2R R239, SR_TID.X ;  /* 0x0000000000ef7919 */ /* 0x000ee20000002100 */
[----:B------:R-:W-:Y:S02]  /*32f0*/  IADD3 R172, P2, P1, R172, 0x80, R36 ;  /* 0x00000080acac7810 */ /* 0x000fe4000795e024 */
[----:B----4-:R-:W-:Y:S02]  /*3300*/  IMAD R0, R0, 0x4000, R235 ;  /* 0x0000400000007824 */ /* 0x010fe400078e02eb */
[----:B------:R-:W-:Y:S01]  /*3310*/  IADD3.X R173, RZ, UR10, R37, P2, P1 ;  /* 0x0000000affad7c10 */ /* 0x000fe200097e2425 */
[----:B------:R-:W4:Y:S01]  /*3320*/  S2R R235, SR_TID.X ;  /* 0x0000000000eb7919 */ /* 0x000f220000002100 */
[----:B------:R-:W-:Y:S02]  /*3330*/  IADD3 R174, P1, R36, UR11, RZ ;  /* 0x0000000b24ae7c10 */ /* 0x000fe4000ff3e0ff */
[----:B-----5:R-:W-:Y:S02]  /*3340*/  LOP3.LUT P2, RZ, R240, 0x1, RZ, 0xc0, !PT ;  /* 0x00000001f0ff7812 */ /* 0x020fe4000784c0ff */
[----:B------:R-:W-:Y:S02]  /*3350*/  IADD3.X R175, R37, UR10, RZ, P1, !PT ;  /* 0x0000000a25af7c10 */ /* 0x000fe40008ffe4ff */
[----:B-1----:R-:W-:Y:S04]  /*3360*/  SHF.R.S32.HI R238, RZ, 0x1f, R238 ;  /* 0x0000001fffee7819 */ /* 0x002fe800000114ee */
[----:B---3--:R-:W-:Y:S04]  /*3370*/  LEA.HI R238, R238, R239, RZ, 0x3 ;  /* 0x000000efeeee7211 */ /* 0x008fe800078f18ff */
[----:B------:R-:W-:Y:S01]  /*3380*/  SHF.R.S32.HI R238, RZ, 0x3, R238 ;  /* 0x00000003ffee7819 */ /* 0x000fe200000114ee */
[----:B----4-:R-:W-:Y:S03]  /*3390*/  IMAD.SHL.U32 R235, R235, 0x4, RZ ;  /* 0x00000004ebeb7824 */ /* 0x010fe600078e00ff */
[----:B------:R-:W-:Y:S04]  /*33a0*/  IADD3 R38, -R238, UR15, RZ ;  /* 0x0000000fee267c10 */ /* 0x000fe8000fffe1ff */
[C---:B------:R-:W-:Y:S11]  /*33b0*/  ISETP.LT.OR P1, PT, R38.reuse, 0x1, P5 ;  /* 0x000000012600780c */ /* 0x040ff60002f21670 */
[----:B------:R-:W-:Y:S02]  /*33c0*/  @!UPT UIADD3 URZ, URZ, URZ, URZ ;  /* 0x0000003f3f3ff290 */ /* 0x000fe4000fffe03f */
        /* <DEDUP_REMOVED lines=14> */
[----:B------:R-:W-:Y:S04]  /*34b0*/  IMAD.U32 R36, RZ, RZ, UR13 ;  /* 0x0000000dff247e24 */ /* 0x000fe8000f8e00ff */
[----:B------:R-:W-:Y:S01]  /*34c0*/  @!P3 IMAD R38, R36, 0x40, R235 ;  /* 0x000000402426b824 */ /* 0x000fe200078e02eb */
[----:B------:R-:W-:Y:S03]  /*34d0*/  @!P3 LEA R36, R37, 0x40, 0x6 ;  /* 0x000000402524b811 */ /* 0x000fe600078e30ff */
[----:B------:R-:W-:Y:S02]  /*34e0*/  @!P3 IMAD.SHL.U32 R38, R38, 0x4, RZ ;  /* 0x000000042626b824 */ /* 0x000fe400078e00ff */
[----:B--2---:R-:W-:Y:S05]  /*34f0*/  @!P3 IMAD.WIDE R36, R36, 0x4, R236 ;  /* 0x000000042424b825 */ /* 0x004fea00078e02ec */
[----:B------:R3:W-:Y:S02]  /*3500*/  @!P3 LDGSTS.E.BYPASS.LTC128B.128 [R38+0x20080], [R36.64] ;  /* 0x200800002426bfae */ /* 0x0007e4000b901d50 */
.L_x_1134:
[----:B---34-:R-:W-:Y:S01]  /*3510*/  ISETP.GT.AND P1, PT, R234, RZ, PT ;  /* 0x000000ffea00720c */ /* 0x018fe20003f24270 */
[----:B------:R-:W-:Y:S01]  /*3520*/  USHF.L.U32 UR4, UR5, 0xd, URZ ;  /* 0x0000000d05047899 */ /* 0x000fe2000800063f */
[----:B------:R-:W0:Y:S01]  /*3530*/  LDGDEPBAR ;  /* 0x00000000000079af */ /* 0x000e220000000000 */
[----:B------:R-:W-:Y:S01]  /*3540*/  UIADD3 UR15, UR8, 0x2, URZ ;  /* 0x00000002080f7890 */ /* 0x000fe2000fffe03f */
[----:B------:R-:W-:Y:S01]  /*3550*/  FSEL R173, R6, -INF , P1 ;  /* 0xff80000006ad7808 */ /* 0x000fe20000800000 */
[----:B------:R-:W-:Y:S01]  /*3560*/  UIADD3 UR6, UR4, 0x10, URZ ;  /* 0x0000001004067890 */ /* 0x000fe2000fffe03f */
[----:B------:R-:W-:Y:S01]  /*3570*/  FSEL R175, R8, -INF , P1 ;  /* 0xff80000008af7808 */ /* 0x000fe20000800000 */
[----:B------:R-:W-:Y:S01]  /*3580*/  UISETP.GE.AND UP0, UPT, UR15, UR9, UPT ;  /* 0x000000090f00728c */ /* 0x000fe2000bf06270 */
[----:B------:R-:W-:Y:S01]  /*3590*/  FSEL R184, R10, -INF , P1 ;  /* 0xff8000000ab87808 */ /* 0x000fe20000800000 */
[----:B------:R-:W-:Y:S01]  /*35a0*/  FFMA.FTZ R244, R173, c[0x0][0x29c], -R228 ;  /* 0x0000a700adf47a23 */ /* 0x000fe200000108e4 */
[----:B------:R-:W-:Y:S01]  /*35b0*/  FSEL R39, R4, -INF , P1 ;  /* 0xff80000004277808 */ /* 0x000fe20000800000 */
[--C-:B------:R-:W-:Y:S01]  /*35c0*/  FFMA.FTZ R238, R175, c[0x0][0x29c], -R229.reuse ;  /* 0x0000a700afee7a23 */ /* 0x100fe200000108e5 */
[----:B------:R-:W-:Y:S04]  /*35d0*/  ISETP.GT.AND P1, PT, R234, 0x1, PT ;  /* 0x00000001ea00780c */ /* 0x000fe80003f24270 */
[----:B------:R-:W-:Y:S02]  /*35e0*/  FSEL R36, R5, -INF , P1 ;  /* 0xff80000005247808 */ /* 0x000fe40000800000 */
[----:B------:R-:W-:Y:S02]  /*35f0*/  FSEL R38, R7, -INF , P1 ;  /* 0xff80000007267808 */ /* 0x000fe40000800000 */
[-C--:B--2---:R-:W-:Y:S03]  /*3600*/  HMMA.16816.F32.BF16 R4, R168, R176.reuse, RZ ;  /* 0x000000b0a804723c */ /* 0x084fe600000418ff */
[----:B------:R-:W-:Y:S01]  /*3610*/  FSEL R174, R9, -INF , P1 ;  /* 0xff80000009ae7808 */ /* 0x000fe20000800000 */
[----:B------:R-:W-:Y:S01]  /*3620*/  FFMA.FTZ R189, R36, c[0x0][0x29c], -R2 ;  /* 0x0000a70024bd7a23 */ /* 0x000fe20000010802 */
[----:B------:R-:W-:Y:S01]  /*3630*/  FSEL R185, R11, -INF , P1 ;  /* 0xff8000000bb97808 */ /* 0x000fe20000800000 */
[----:B------:R-:W-:Y:S01]  /*3640*/  FFMA.FTZ R243, R38, c[0x0][0x29c], -R228 ;  /* 0x0000a70026f37a23 */ /* 0x000fe200000108e4 */
[----:B------:R-:W-:Y:S01]  /*3650*/  ISETP.GT.AND P1, PT, R234, 0x20, PT ;  /* 0x00000020ea00780c */ /* 0x000fe20003f24270 */
[C---:B------:R-:W-:Y:S02]  /*3660*/  HMMA.16816.F32.BF16 R8, R180.reuse, R176, RZ ;  /* 0x000000b0b408723c */ /* 0x040fe400000418ff */
[----:B------:R-:W-:Y:S02]  /*3670*/  MUFU.EX2 R189, R189 ;  /* 0x000000bd00bd7308 */ /* 0x000fe40000000800 */
[----:B------:R-:W-:Y:S01]  /*3680*/  FSEL R172, R12, -INF , P1 ;  /* 0xff8000000cac7808 */ /* 0x000fe20000800000 */
[--C-:B------:R-:W-:Y:S01]  /*3690*/  FFMA.FTZ R237, R174, c[0x0][0x29c], -R229.reuse ;  /* 0x0000a700aeed7a23 */ /* 0x100fe200000108e5 */
[----:B------:R-:W-:Y:S02]  /*36a0*/  FSEL R186, R14, -INF , P1 ;  /* 0xff8000000eba7808 */ /* 0x000fe40000800000 */
[----:B------:R-:W-:Y:S01]  /*36b0*/  FSEL R16, R16, -INF , P1 ;  /* 0xff80000010107808 */ /* 0x000fe20000800000 */
[--C-:B------:R-:W-:Y:S02]  /*36c0*/  FFMA.FTZ R236, R172, c[0x0][0x29c], -R229.reuse ;  /* 0x0000a700acec7a23 */ /* 0x100fe400000108e5 */
[----:B------:R-:W-:Y:S01]  /*36d0*/  LDSM.16.M88.4 R172, [R218+0x8080] ;  /* 0x00808000daac783b */ /* 0x000fe20000000200 */
[----:B------:R-:W-:Y:S01]  /*36e0*/  FSEL R18, R18, -INF , P1 ;  /* 0xff80000012127808 */ /* 0x000fe20000800000 */
[----:B------:R-:W-:Y:S01]  /*36f0*/  FFMA.FTZ R190, R16, c[0x0][0x29c], -R2 ;  /* 0x0000a70010be7a23 */ /* 0x000fe20000010802 */
[----:B------:R-:W-:Y:S03]  /*3700*/  ISETP.GT.AND P1, PT, R234, 0x21, PT ;  /* 0x00000021ea00780c */ /* 0x000fe60003f24270 */
[----:B------:R-:W-:Y:S01]  /*3710*/  FFMA.FTZ R191, R18, c[0x0][0x29c], -R228 ;  /* 0x0000a70012bf7a23 */ /* 0x000fe200000108e4 */
[----:B------:R-:W-:Y:S01]  /*3720*/  FSEL R187, R15, -INF , P1 ;  /* 0xff8000000fbb7808 */ /* 0x000fe20000800000 */
[----:B------:R-:W-:Y:S01]  /*3730*/  MUFU.EX2 R190, R190 ;  /* 0x000000be00be7308 */ /* 0x000fe20000000800 */
[----:B------:R-:W-:Y:S02]  /*3740*/  FSEL R37, R13, -INF , P1 ;  /* 0xff8000000d257808 */ /* 0x000fe40000800000 */
[-C--:B------:R-:W-:Y:S01]  /*3750*/  HMMA.16816.F32.BF16 R12, R180, R178.reuse, RZ ;  /* 0x000000b2b40c723c */ /* 0x080fe200000418ff */
[----:B------:R-:W-:Y:S02]  /*3760*/  FSEL R17, R17, -INF , P1 ;  /* 0xff80000011117808 */ /* 0x000fe40000800000 */
[----:B------:R-:W-:Y:S01]  /*3770*/  FSEL R0, R19, -INF , P1 ;  /* 0xff80000013007808 */ /* 0x000fe20000800000 */
[--C-:B------:R-:W-:Y:S01]  /*3780*/  FFMA.FTZ R235, R37, c[0x0][0x29c], -R229.reuse ;  /* 0x0000a70025eb7a23 */ /* 0x100fe200000108e5 */
[----:B------:R-:W-:Y:S01]  /*3790*/  ISETP.GT.AND P1, PT, R234, 0x40, PT ;  /* 0x00000040ea00780c */ /* 0x000fe20003f24270 */
[----:B------:R-:W-:Y:S01]  /*37a0*/  FFMA.FTZ R188, R17, c[0x0][0x29c], -R2 ;  /* 0x0000a70011bc7a23 */ /* 0x000fe20000010802 */
[----:B------:R-:W-:Y:S01]  /*37b0*/  MUFU.EX2 R191, R191 ;  /* 0x000000bf00bf7308 */ /* 0x000fe20000000800 */
[C---:B------:R-:W-:Y:S04]  /*37c0*/  HMMA.16816.F32.BF16 R16, R168.reuse, R178, RZ ;  /* 0x000000b2a810723c */ /* 0x040fe800000418ff */
[----:B------:R-:W-:Y:S01]  /*37d0*/  FSEL R20, R20, -INF , P1 ;  /* 0xff80000014147808 */ /* 0x000fe20000800000 */
[----:B------:R-:W-:Y:S01]  /*37e0*/  FFMA.FTZ R241, R0, c[0x0][0x29c], -R228 ;  /* 0x0000a70000f17a23 */ /* 0x000fe200000108e4 */
[----:B------:R-:W-:Y:S02]  /*37f0*/  FSEL R22, R22, -INF , P1 ;  /* 0xff80000016167808 */ /* 0x000fe40000800000 */
[----:B------:R-:W-:Y:S01]  /*3800*/  FSEL R24, R24, -INF , P1 ;  /* 0xff80000018187808 */ /* 0x000fe20000800000 */
[----:B------:R-:W-:Y:S03]  /*3810*/  FFMA.FTZ R247, R20, c[0x0][0x29c], -R2 ;  /* 0x0000a70014f77a23 */ /* 0x000fe60000010802 */
[----:B------:R-:W-:Y:S01]  /*3820*/  FSEL R26, R26, -INF , P1 ;  /* 0xff8000001a1a7808 */ /* 0x000fe20000800000 */
[----:B------:R-:W-:Y:S01]  /*3830*/  FFMA.FTZ R240, R22, c[0x0][0x29c], -R228 ;  /* 0x0000a70016f07a23 */ /* 0x000fe200000108e4 */
[----:B------:R-:W-:Y:S01]  /*3840*/  ISETP.GT.AND P1, PT, R234, 0x41, PT ;  /* 0x00000041ea00780c */ /* 0x000fe20003f24270 */
[--C-:B------:R-:W-:Y:S01]  /*3850*/  FFMA.FTZ R248, R24, c[0x0][0x29c], -R229.reuse ;  /* 0x0000a70018f87a23 */ /* 0x100fe200000108e5 */
[----:B------:R-:W-:Y:S02]  /*3860*/  MOV R177, R26 ;  /* 0x0000001a00b17202 */ /* 0x000fe40000000f00 */
[----:B------:R-:W-:Y:S02]  /*3870*/  FSEL R21, R21, -INF , P1 ;  /* 0xff80000015157808 */ /* 0x000fe40000800000 */
[----:B------:R-:W-:Y:S02]  /*3880*/  FSEL R23, R23, -INF , P1 ;  /* 0xff80000017177808 */ /* 0x000fe40000800000 */
[----:B------:R-:W-:Y:S01]  /*3890*/  FSEL R25, R25, -INF , P1 ;  /* 0xff80000019197808 */ /* 0x000fe20000800000 */
[----:B------:R-:W-:Y:S01]  /*38a0*/  FFMA.FTZ R246, R21, c[0x0][0x29c], -R2 ;  /* 0x0000a70015f67a23 */ /* 0x000fe20000010802 */
[----:B------:R-:W-:Y:S01]  /*38b0*/  FSEL R252, R27, -INF , P1 ;  /* 0xff8000001bfc7808 */ /* 0x000fe20000800000 */
[----:B------:R-:W-:Y:S01]  /*38c0*/  FFMA.FTZ R239, R23, c[0x0][0x29c], -R228 ;  /* 0x0000a70017ef7a23 */ /* 0x000fe200000108e4 */
[----:B------:R-:W-:Y:S01]  /*38d0*/  IADD3 R0, R215, UR4, RZ ;  /* 0x00000004d7007c10 */ /* 0x000fe2000fffe0ff */
[-C--:B------:R-:W-:Y:S01]  /*38e0*/  HMMA.16816.F32.BF16 R20, R168, R192.reuse, RZ ;  /* 0x000000c0a814723c */ /* 0x080fe200000418ff */
[----:B------:R-:W-:Y:S01]  /*38f0*/  ISETP.GT.AND P1, PT, R234, 0x60, PT ;  /* 0x00000060ea00780c */ /* 0x000fe20003f24270 */
[--C-:B------:R-:W-:Y:S01]  /*3900*/  FFMA.FTZ R249, R25, c[0x0][0x29c], -R229.reuse ;  /* 0x0000a70019f97a23 */ /* 0x100fe200000108e5 */
[----:B------:R-:W-:Y:S02]  /*3910*/  SHF.L.U32 R0, R0, 0x1, RZ ;  /* 0x0000000100007819 */ /* 0x000fe400000006ff */
[----:B------:R-:W-:Y:S02]  /*3920*/  FSEL R32, R32, -INF , P1 ;  /* 0xff80000020207808 */ /* 0x000fe40000800000 */
[----:B------:R-:W-:Y:S01]  /*3930*/  FSEL R34, R34, -INF , P1 ;  /* 0xff80000022227808 */ /* 0x000fe20000800000 */
[C---:B------:R-:W-:Y:S01]  /*3940*/  HMMA.16816.F32.BF16 R24, R180.reuse, R192, RZ ;  /* 0x000000c0b418723c */ /* 0x040fe200000418ff */
[----:B------:R-:W-:Y:S03]  /*3950*/  MUFU.EX2 R193, R240 ;  /* 0x000000f000c17308 */ /* 0x000fe60000000800 */
[----:B------:R-:W-:Y:S01]  /*3960*/  FSEL R251, R30, -INF , P1 ;  /* 0xff8000001efb7808 */ /* 0x000fe20000800000 */
[--C-:B------:R-:W-:Y:S01]  /*3970*/  FFMA.FTZ R30, R39, c[0x0][0x29c], -R2.reuse ;  /* 0x0000a700271e7a23 */ /* 0x100fe20000010802 */
[----:B------:R-:W-:Y:S01]  /*3980*/  FSEL R28, R28, -INF , P1 ;  /* 0xff8000001c1c7808 */ /* 0x000fe20000800000 */
[----:B------:R-:W-:Y:S01]  /*3990*/  FFMA.FTZ R245, R32, c[0x0][0x29c], -R2 ;  /* 0x0000a70020f57a23 */ /* 0x000fe20000010802 */
[----:B------:R-:W-:Y:S01]  /*39a0*/  ISETP.GT.AND P1, PT, R234, 0x61, PT ;  /* 0x00000061ea00780c */ /* 0x000fe20003f24270 */
[----:B------:R-:W-:Y:S02]  /*39b0*/  FFMA.FTZ R242, R34, c[0x0][0x29c], -R228 ;  /* 0x0000a70022f27a23 */ /* 0x000fe400000108e4 */
[----:B------:R-:W-:Y:S01]  /*39c0*/  MUFU.EX2 R192, R241 ;  /* 0x000000f100c07308 */ /* 0x000fe20000000800 */
[----:B------:R-:W-:Y:S01]  /*39d0*/  FSEL R33, R33, -INF , P1 ;  /* 0xff80000021217808 */ /* 0x000fe20000800000 */
[--C-:B------:R-:W-:Y:S01]  /*39e0*/  FFMA.FTZ R250, R28, c[0x0][0x29c], -R229.reuse ;  /* 0x0000a7001cfa7a23 */ /* 0x100fe200000108e5 */
[----:B------:R-:W-:Y:S02]  /*39f0*/  FSEL R35, R35, -INF , P1 ;  /* 0xff80000023237808 */ /* 0x000fe40000800000 */
[----:B------:R-:W-:Y:S01]  /*3a00*/  MOV R28, UR4 ;  /* 0x00000004001c7c02 */ /* 0x000fe20008000f00 */
[----:B------:R-:W-:Y:S01]  /*3a10*/  FFMA.FTZ R2, R33, c[0x0][0x29c], -R2 ;  /* 0x0000a70021027a23 */ /* 0x000fe20000010802 */
[----:B------:R-:W-:Y:S01]  /*3a20*/  FSEL R31, R31, -INF , P1 ;  /* 0xff8000001f1f7808 */ /* 0x000fe20000800000 */
[----:B------:R-:W-:Y:S01]  /*3a30*/  FFMA.FTZ R228, R35, c[0x0][0x29c], -R228 ;  /* 0x0000a70023e47a23 */ /* 0x000fe200000108e4 */
[----:B------:R-:W-:Y:S01]  /*3a40*/  FSEL R29, R29, -INF , P1 ;  /* 0xff8000001d1d7808 */ /* 0x000fe20000800000 */
[-C--:B------:R-:W-:Y:S01]  /*3a50*/  HMMA.16816.F32.BF16 R32, R180, R194.reuse, RZ ;  /* 0x000000c2b420723c */ /* 0x080fe200000418ff */
[----:B------:R-:W-:Y:S01]  /*3a60*/  LDSM.16.M88.4 R180, [R218+0xa080] ;  /* 0x00a08000dab4783b */ /* 0x000fe20000000200 */
[----:B------:R-:W-:Y:S02]  /*3a70*/  PLOP3.LUT P1, PT, PT, PT, UP0, 0x80, 0x0 ;  /* 0x000000000000781c */ /* 0x000fe40003f2f008 */
[----:B------:R-:W-:Y:S01]  /*3a80*/  MUFU.EX2 R228, R228 ;  /* 0x000000e400e47308 */ /* 0x000fe20000000800 */
[----:B------:R-:W-:Y:S03]  /*3a90*/  FFMA.FTZ R229, R29, c[0x0][0x29c], -R229 ;  /* 0x0000a7001de57a23 */ /* 0x000fe600000108e5 */
[----:B------:R-:W-:Y:S01]  /*3aa0*/  HMMA.16816.F32.BF16 R36, R168, R194, RZ ;  /* 0x000000c2a824723c */ /* 0x000fe200000418ff */
[----:B------:R-:W1:Y:S05]  /*3ab0*/  LDSM.16.M88.4 R168, [R214+0x18080] ;  /* 0x01808000d6a8783b */ /* 0x000e6a0000000200 */
[----:B------:R-:W-:Y:S02]  /*3ac0*/  MUFU.EX2 R195, R30 ;  /* 0x0000001e00c37308 */ /* 0x000fe40000000800 */
[-C--:B------:R-:W-:Y:S08]  /*3ad0*/  HMMA.16816.F32.BF16 R4, R196, R200.reuse, R4 ;  /* 0x000000c8c404723c */ /* 0x080ff00000041804 */
[C---:B------:R-:W-:Y:S01]  /*3ae0*/  HMMA.16816.F32.BF16 R8, R204.reuse, R200, R8 ;  /* 0x000000c8cc08723c */ /* 0x040fe20000041808 */
[----:B------:R-:W-:Y:S07]  /*3af0*/  MUFU.EX2 R194, R239 ;  /* 0x000000ef00c27308 */ /* 0x000fee0000000800 */
[-C--:B------:R-:W-:Y:S03]  /*3b00*/  HMMA.16816.F32.BF16 R12, R204, R202.reuse, R12 ;  /* 0x000000cacc0c723c */ /* 0x080fe6000004180c */
[----:B------:R-:W-:Y:S05]  /*3b10*/  MUFU.EX2 R200, R237 ;  /* 0x000000ed00c87308 */ /* 0x000fea0000000800 */
[C---:B------:R-:W-:Y:S05]  /*3b20*/  HMMA.16816.F32.BF16 R16, R196.reuse, R202, R16 ;  /* 0x000000cac410723c */ /* 0x040fea0000041810 */
[----:B------:R-:W-:Y:S02]  /*3b30*/  MUFU.EX2 R201, R236 ;  /* 0x000000ec00c97308 */ /* 0x000fe40000000800 */
[----:B------:R-:W-:Y:S01]  /*3b40*/  MOV R203, R177 ;  /* 0x000000b100cb7202 */ /* 0x000fe20000000f00 */
[-C--:B------:R-:W-:Y:S01]  /*3b50*/  HMMA.16816.F32.BF16 R20, R196, R208.reuse, R20 ;  /* 0x000000d0c414723c */ /* 0x080fe20000041814 */
[----:B------:R-:W2:Y:S06]  /*3b60*/  LDSM.16.M88.4 R176, [R214+0x19080] ;  /* 0x01908000d6b0783b */ /* 0x000eac0000000200 */
[----:B------:R-:W-:Y:S01]  /*3b70*/  MUFU.EX2 R202, R235 ;  /* 0x000000eb00ca7308 */ /* 0x000fe20000000800 */
[C---:B------:R-:W-:Y:S07]  /*3b80*/  HMMA.16816.F32.BF16 R24, R204.reuse, R208, R24 ;  /* 0x000000d0cc18723c */ /* 0x040fee0000041818 */
[----:B------:R-:W-:Y:S01]  /*3b90*/  MOV R209, R187 ;  /* 0x000000bb00d17202 */ /* 0x000fe20000000f00 */
[-C--:B------:R-:W-:Y:S01]  /*3ba0*/  HMMA.16816.F32.BF16 R32, R204, R210.reuse, R32 ;  /* 0x000000d2cc20723c */ /* 0x080fe20000041820 */
[----:B------:R-:W-:Y:S03]  /*3bb0*/  MUFU.EX2 R29, R188 ;  /* 0x000000bc001d7308 */ /* 0x000fe60000000800 */
[----:B------:R-:W-:Y:S03]  /*3bc0*/  MOV R208, R186 ;  /* 0x000000ba00d07202 */ /* 0x000fe60000000f00 */
[----:B------:R-:W-:Y:S01]  /*3bd0*/  MOV R207, R185 ;  /* 0x000000b900cf7202 */ /* 0x000fe20000000f00 */
[----:B------:R-:W-:Y:S03]  /*3be0*/  HMMA.16816.F32.BF16 R36, R196, R210, R36 ;  /* 0x000000d2c424723c */ /* 0x000fe60000041824 */
[----:B------:R-:W-:Y:S01]  /*3bf0*/  MUFU.EX2 R188, R243 ;  /* 0x000000f300bc7308 */ /* 0x000fe20000000800 */
[----:B------:R-:W-:Y:S02]  /*3c00*/  MOV R206, R184 ;  /* 0x000000b800ce7202 */ /* 0x000fe40000000f00 */
[----:B------:R-:W-:Y:S01]  /*3c10*/  LDSM.16.M88.4 R184, [R3+0x19080] ;  /* 0x0190800003b8783b */ /* 0x000fe20000000200 */
[----:B------:R-:W-:Y:S01]  /*3c20*/  SHF.L.U32 R204, R215, 0x1, RZ ;  /* 0x00000001d7cc7819 */ /* 0x000fe200000006ff */
[-C--:B-1----:R-:W-:Y:S05]  /*3c30*/  HMMA.16816.F32.BF16 R4, R168, R172.reuse, R4 ;  /* 0x000000aca804723c */ /* 0x082fea0000041804 */
[----:B------:R-:W-:Y:S03]  /*3c40*/  MUFU.EX2 R198, R238 ;  /* 0x000000ee00c67308 */ /* 0x000fe60000000800 */
[C---:B--2---:R-:W-:Y:S07]  /*3c50*/  HMMA.16816.F32.BF16 R8, R176.reuse, R172, R8 ;  /* 0x000000acb008723c */ /* 0x044fee0000041808 */
[----:B------:R-:W-:Y:S01]  /*3c60*/  MUFU.EX2 R196, R242 ;  /* 0x000000f200c47308 */ /* 0x000fe20000000800 */
[-C--:B------:R-:W-:Y:S08]  /*3c70*/  HMMA.16816.F32.BF16 R12, R176, R174.reuse, R12 ;  /* 0x000000aeb00c723c */ /* 0x080ff0000004180c */
[C---:B------:R-:W-:Y:S01]  /*3c80*/  HMMA.16816.F32.BF16 R16, R168.reuse, R174, R16 ;  /* 0x000000aea810723c */ /* 0x040fe20000041810 */
[----:B------:R-:W-:Y:S01]  /*3c90*/  LDSM.16.M88.4 R172, [R3+0x18080] ;  /* 0x0180800003ac783b */ /* 0x000fe20000000200 */
[----:B------:R-:W-:Y:S06]  /*3ca0*/  MUFU.EX2 R199, R248 ;  /* 0x000000f800c77308 */ /* 0x000fec0000000800 */
[-C--:B------:R-:W-:Y:S04]  /*3cb0*/  HMMA.16816.F32.BF16 R20, R168, R180.reuse, R20 ;  /* 0x000000b4a814723c */ /* 0x080fe80000041814 */
[----:B------:R-:W-:Y:S04]  /*3cc0*/  MUFU.EX2 R197, R249 ;  /* 0x000000f900c57308 */ /* 0x000fe80000000800 */
[C---:B------:R-:W-:Y:S06]  /*3cd0*/  HMMA.16816.F32.BF16 R24, R176.reuse, R180, R24 ;  /* 0x000000b4b018723c */ /* 0x040fec0000041818 */
[----:B------:R-:W-:Y:S02]  /*3ce0*/  MUFU.EX2 R30, R246 ;  /* 0x000000f6001e7308 */ /* 0x000fe40000000800 */
[-C--:B------:R-:W-:Y:S01]  /*3cf0*/  HMMA.16816.F32.BF16 R32, R176, R182.reuse, R32 ;  /* 0x000000b6b020723c */ /* 0x080fe20000041820 */
[----:B------:R-:W1:Y:S07]  /*3d00*/  LDSM.16.M88.4 R176, [R217+0x8080] ;  /* 0x00808000d9b0783b */ /* 0x000e6e0000000200 */
[----:B------:R-:W-:Y:S01]  /*3d10*/  HMMA.16816.F32.BF16 R36, R168, R182, R36 ;  /* 0x000000b6a824723c */ /* 0x000fe20000041824 */
[----:B------:R-:W2:Y:S01]  /*3d20*/  LDSM.16.M88.4 R168, [R217+0xa080] ;  /* 0x00a08000d9a8783b */ /* 0x000ea20000000200 */
[----:B------:R-:W-:Y:S07]  /*3d30*/  MUFU.EX2 R229, R229 ;  /* 0x000000e500e57308 */ /* 0x000fee0000000800 */
[----:B------:R-:W-:Y:S01]  /*3d40*/  LDSM.16.M88.4 R180, [R219+0xc080] ;  /* 0x00c08000dbb4783b */ /* 0x000fe20000000200 */
        /* <DEDUP_REMOVED lines=8> */
[----:B------:R2:W3:Y:S07]  /*3dd0*/  LDSM.16.M88.4 R184, [R0+0x1b080] ;  /* 0x01b0800000b8783b */ /* 0x0004ee0000000200 */
[----:B------:R-:W-:Y:S01]  /*3de0*/  HMMA.16816.F32.BF16 R36, R172, R170, R36 ;  /* 0x000000aaac24723c */ /* 0x000fe20000041824 */
[----:B------:R-:W4:Y:S07]  /*3df0*/  LDSM.16.M88.4 R168, [R219+0xe080] ;  /* 0x00e08000dba8783b */ /* 0x000f2e0000000200 */
[-C--:B-1----:R-:W-:Y:S01]  /*3e00*/  HMMA.16816.F32.BF16 R4, R176, R180.reuse, R4 ;  /* 0x000000b4b004723c */ /* 0x082fe20000041804 */
[----:B--2---:R-:W-:Y:S04]  /*3e10*/  MOV R0, UR6 ;  /* 0x0000000600007c02 */ /* 0x004fe80008000f00 */
[----:B------:R-:W-:Y:S01]  /*3e20*/  @P0 IADD3 R0, R28, -0x10, RZ ;  /* 0xfffffff01c000810 */ /* 0x000fe20007ffe0ff */
[--C-:B------:R-:W-:Y:S03]  /*3e30*/  FFMA.FTZ R28, R207, c[0x0][0x29c], -R230.reuse ;  /* 0x0000a700cf1c7a23 */ /* 0x100fe600000108e6 */
[----:B------:R-:W-:Y:S01]  /*3e40*/  IADD3 R0, R215, R0, RZ ;  /* 0x00000000d7007210 */ /* 0x000fe20007ffe0ff */
[C---:B---3--:R-:W-:Y:S08]  /*3e50*/  HMMA.16816.F32.BF16 R8, R184.reuse, R180, R8 ;  /* 0x000000b4b808723c */ /* 0x048ff00000041808 */
[-C--:B------:R-:W-:Y:S08]  /*3e60*/  HMMA.16816.F32.BF16 R12, R184, R182.reuse, R12 ;  /* 0x000000b6b80c723c */ /* 0x080ff0000004180c */
[C---:B------:R-:W-:Y:S01]  /*3e70*/  HMMA.16816.F32.BF16 R16, R176.reuse, R182, R16 ;  /* 0x000000b6b010723c */ /* 0x040fe20000041810 */
[----:B------:R-:W-:Y:S07]  /*3e80*/  LDSM.16.M88.4 R180, [R216+0xc080] ;  /* 0x00c08000d8b4783b */ /* 0x000fee0000000200 */
[-C--:B----4-:R-:W-:Y:S08]  /*3e90*/  HMMA.16816.F32.BF16 R20, R176, R168.reuse, R20 ;  /* 0x000000a8b014723c */ /* 0x090ff00000041814 */
[C---:B------:R-:W-:Y:S08]  /*3ea0*/  HMMA.16816.F32.BF16 R24, R184.reuse, R168, R24 ;  /* 0x000000a8b818723c */ /* 0x040ff00000041818 */
[-C--:B------:R-:W-:Y:S07]  /*3eb0*/  HMMA.16816.F32.BF16 R32, R184, R170.reuse, R32 ;  /* 0x000000aab820723c */ /* 0x080fee0000041820 */
[----:B------:R-:W-:Y:S01]  /*3ec0*/  SHF.L.U32 R184, R0, 0x1, RZ ;  /* 0x0000000100b87819 */ /* 0x000fe200000006ff */
[----:B------:R-:W-:Y:S01]  /*3ed0*/  HMMA.16816.F32.BF16 R36, R176, R170, R36 ;  /* 0x000000aab024723c */ /* 0x000fe20000041824 */
[----:B------:R-:W-:Y:S08]  /*3ee0*/  LDSM.16.M88.4 R168, [R216+0xe080] ;  /* 0x00e08000d8a8783b */ /* 0x000ff00000000200 */
[----:B------:R-:W1:Y:S08]  /*3ef0*/  LDSM.16.M88.4 R172, [R184+0x1a080] ;  /* 0x01a08000b8ac783b */ /* 0x000e700000000200 */
[----:B------:R-:W2:Y:S08]  /*3f00*/  LDSM.16.M88.4 R184, [R184+0x1b080] ;  /* 0x01b08000b8b8783b */ /* 0x000eb00000000200 */
[----:B------:R-:W-:Y:S08]  /*3f10*/  LDSM.16.M88.4 R176, [R214+0x1a080] ;  /* 0x01a08000d6b0783b */ /* 0x000ff00000000200 */
[----:B------:R-:W-:Y:S01]  /*3f20*/  LDS R0, [R231+0x202a0] ;  /* 0x0202a000e7007984 */ /* 0x000fe20000000800 */
[-C--:B-1----:R-:W-:Y:S08]  /*3f30*/  HMMA.16816.F32.BF16 R4, R172, R180.reuse, R4 ;  /* 0x000000b4ac04723c */ /* 0x082ff00000041804 */
[C---:B--2---:R-:W-:Y:S08]  /*3f40*/  HMMA.16816.F32.BF16 R8, R184.reuse, R180, R8 ;  /* 0x000000b4b808723c */ /* 0x044ff00000041808 */
        /* <DEDUP_REMOVED lines=20> */
[----:B------:R-:W-:Y:S01]  /*4090*/  LDSM.16.M88.4 R168, [R217+0xe080] ;  /* 0x00e08000d9a8783b */ /* 0x000fe20000000200 */
[----:B------:R3:W-:Y:S06]  /*40a0*/  MUFU.EX2 R178, R2 ;  /* 0x0000000200b27308 */ /* 0x0007ec0000000800 */
[-C--:B-1----:R-:W-:Y:S01]  /*40b0*/  HMMA.16816.F32.BF16 R4, R172, R180.reuse, R4 ;  /* 0x000000b4ac04723c */ /* 0x082fe20000041804 */
[----:B------:R-:W1:Y:S03]  /*40c0*/  LDS R3, [R231+0x20280] ;  /* 0x02028000e7037984 */ /* 0x000e660000000800 */
[----:B------:R-:W4:Y:S10]  /*40d0*/  MUFU.EX2 R179, R244 ;  /* 0x000000f400b37308 */ /* 0x000f340000000800 */
[----:B------:R-:W-:Y:S01]  /*40e0*/  MUFU.EX2 R176, R247 ;  /* 0x000000f700b07308 */ /* 0x000fe20000000800 */
[----:B---3--:R-:W-:Y:S01]  /*40f0*/  FFMA.FTZ R2, R206, c[0x0][0x29c], -R230 ;  /* 0x0000a700ce027a23 */ /* 0x008fe200000108e6 */
[----:B------:R-:W-:Y:S08]  /*4100*/  SEL R206, R227, 0xffffffe0, !P0 ;  /* 0xffffffe0e3ce7807 */ /* 0x000ff00004000000 */
[----:B------:R-:W3:Y:S01]  /*4110*/  MUFU.EX2 R177, R245 ;  /* 0x000000f500b17308 */ /* 0x000ee20000000800 */
[C---:B--2---:R-:W-:Y:S04]  /*4120*/  HMMA.16816.F32.BF16 R8, R184.reuse, R180, R8 ;  /* 0x000000b4b808723c */ /* 0x044fe80000041808 */
[--C-:B------:R-:W-:Y:S02]  /*4130*/  FADD.FTZ R6, R6, -R0.reuse ;  /* 0x8000000006067221 */ /* 0x100fe40000010000 */
[----:B------:R-:W-:Y:S02]  /*4140*/  FADD.FTZ R7, R7, -R0 ;  /* 0x8000000007077221 */ /* 0x000fe40000010000 */
[-C--:B------:R-:W-:Y:S01]  /*4150*/  HMMA.16816.F32.BF16 R12, R184, R182.reuse, R12 ;  /* 0x000000b6b80c723c */ /* 0x080fe2000004180c */
[----:B------:R2:W-:Y:S03]  /*4160*/  MUFU.EX2 R181, R2 ;  /* 0x0000000200b57308 */ /* 0x0005e60000000800 */
[----:B----4-:R-:W-:Y:S02]  /*4170*/  FMUL.FTZ R6, R179, R6 ;  /* 0x00000006b3067220 */ /* 0x010fe40000410000 */
[----:B------:R-:W-:Y:S02]  /*4180*/  FMUL.FTZ R7, R188, R7 ;  /* 0x00000007bc077220 */ /* 0x000fe40000410000 */
[C---:B------:R-:W-:Y:S03]  /*4190*/  HMMA.16816.F32.BF16 R16, R172.reuse, R182, R16 ;  /* 0x000000b6ac10723c */ /* 0x040fe60000041810 */
[----:B------:R3:W4:Y:S01]  /*41a0*/  MUFU.EX2 R180, R28 ;  /* 0x0000001c00b47308 */ /* 0x0007220000000800 */
[--C-:B-1----:R-:W-:Y:S02]  /*41b0*/  FADD.FTZ R4, R4, -R3.reuse ;  /* 0x8000000304047221 */ /* 0x102fe40000010000 */
[--C-:B------:R-:W-:Y:S02]  /*41c0*/  FADD.FTZ R5, R5, -R3.reuse ;  /* 0x8000000305057221 */ /* 0x100fe40000010000 */
[-C--:B------:R-:W-:Y:S04]  /*41d0*/  HMMA.16816.F32.BF16 R20, R172, R168.reuse, R20 ;  /* 0x000000a8ac14723c */ /* 0x080fe80000041814 */
[----:B------:R-:W-:Y:S01]  /*41e0*/  FMUL.FTZ R4, R195, R4 ;  /* 0x00000004c3047220 */ /* 0x000fe20000410000 */
[----:B------:R-:W-:Y:S01]  /*41f0*/  MUFU.EX2 R183, R250 ;  /* 0x000000fa00b77308 */ /* 0x000fe20000000800 */
[----:B------:R-:W-:Y:S02]  /*4200*/  FMUL.FTZ R5, R189, R5 ;  /* 0x00000005bd057220 */ /* 0x000fe40000410000 */
[C---:B------:R-:W-:Y:S01]  /*4210*/  HMMA.16816.F32.BF16 R24, R184.reuse, R168, R24 ;  /* 0x000000a8b818723c */ /* 0x040fe20000041818 */
[----:B--2---:R-:W1:Y:S03]  /*4220*/  LDS R2, [R231+0x20300] ;  /* 0x02030000e7027984 */ /* 0x004e660000000800 */
[----:B------:R-:W-:Y:S03]  /*4230*/  FFMA.FTZ R182, R251, c[0x0][0x29c], -R230 ;  /* 0x0000a700fbb67a23 */ /* 0x000fe600000108e6 */
[----:B------:R-:W-:Y:S01]  /*4240*/  F2FP.BF16.PACK_AB R168, R5, R4 ;  /* 0x0000000405a8723e */ /* 0x000fe200000010ff */
[-C--:B------:R-:W-:Y:S04]  /*4250*/  HMMA.16816.F32.BF16 R32, R184, R170.reuse, R32 ;  /* 0x000000aab820723c */ /* 0x080fe80000041820 */
[--C-:B------:R-:W-:Y:S01]  /*4260*/  FADD.FTZ R18, R18, -R0.reuse ;  /* 0x8000000012127221 */ /* 0x100fe20000010000 */
[----:B---3--:R-:W-:Y:S01]  /*4270*/  F2FP.BF16.PACK_AB R28, R178, R177 ;  /* 0x000000b1b21c723e */ /* 0x008fe200000010ff */
[--C-:B------:R-:W-:Y:S02]  /*4280*/  FADD.FTZ R19, R19, -R0.reuse ;  /* 0x8000000013137221 */ /* 0x100fe40000010000 */
[----:B------:R-:W-:Y:S04]  /*4290*/  HMMA.16816.F32.BF16 R36, R172, R170, R36 ;  /* 0x000000aaac24723c */ /* 0x000fe80000041824 */
[--C-:B------:R-:W-:Y:S02]  /*42a0*/  FADD.FTZ R22, R22, -R0.reuse ;  /* 0x8000000016167221 */ /* 0x100fe40000010000 */
[----:B------:R-:W-:Y:S02]  /*42b0*/  FADD.FTZ R23, R23, -R0 ;  /* 0x8000000017177221 */ /* 0x000fe40000010000 */
[--C-:B------:R-:W-:Y:S04]  /*42c0*/  FADD.FTZ R16, R16, -R3.reuse ;  /* 0x8000000310107221 */ /* 0x100fe80000010000 */
[--C-:B------:R-:W-:Y:S02]  /*42d0*/  FADD.FTZ R17, R17, -R3.reuse ;  /* 0x8000000311117221 */ /* 0x100fe40000010000 */
[--C-:B------:R-:W-:Y:S02]  /*42e0*/  FADD.FTZ R20, R20, -R3.reuse ;  /* 0x8000000314147221 */ /* 0x100fe40000010000 */
[--C-:B------:R-:W-:Y:S02]  /*42f0*/  FADD.FTZ R21, R21, -R3.reuse ;  /* 0x8000000315157221 */ /* 0x100fe40000010000 */
[--C-:B------:R-:W-:Y:S02]  /*4300*/  FFMA.FTZ R172, R209, c[0x0][0x29c], -R230.reuse ;  /* 0x0000a700d1ac7a23 */ /* 0x100fe400000108e6 */
[----:B------:R-:W-:Y:S02]  /*4310*/  FFMA.FTZ R171, R208, c[0x0][0x29c], -R230 ;  /* 0x0000a700d0ab7a23 */ /* 0x000fe400000108e6 */
[----:B------:R-:W-:Y:S02]  /*4320*/  FMUL.FTZ R20, R176, R20 ;  /* 0x00000014b0147220 */ /* 0x000fe40000410000 */
[--C-:B------:R-:W-:Y:S01]  /*4330*/  FADD.FTZ R38, R38, -R0.reuse ;  /* 0x8000000026267221 */ /* 0x100fe20000010000 */
[----:B------:R-:W-:Y:S01]  /*4340*/  MUFU.EX2 R173, R171 ;  /* 0x000000ab00ad7308 */ /* 0x000fe20000000800 */
[----:B------:R-:W-:Y:S02]  /*4350*/  FADD.FTZ R39, R39, -R0 ;  /* 0x8000000027277221 */ /* 0x000fe40000010000 */
[--C-:B------:R-:W-:Y:S01]  /*4360*/  FADD.FTZ R36, R36, -R3.reuse ;  /* 0x8000000324247221 */ /* 0x100fe20000010000 */
[----:B------:R-:W2:Y:S01]  /*4370*/  LDS R0, [R231+0x20320] ;  /* 0x02032000e7007984 */ /* 0x000ea20000000800 */
[----:B------:R-:W-:Y:S01]  /*4380*/  FADD.FTZ R37, R37, -R3 ;  /* 0x8000000325257221 */ /* 0x000fe20000010000 */
[----:B------:R-:W-:Y:S01]  /*4390*/  F2FP.BF16.PACK_AB R3, R188, R179 ;  /* 0x000000b3bc03723e */ /* 0x000fe200000010ff */
[C---:B------:R-:W-:Y:S01]  /*43a0*/  FMUL.FTZ R21, R30.reuse, R21 ;  /* 0x000000151e157220 */ /* 0x040fe20000410000 */
[----:B------:R-:W-:Y:S01]  /*43b0*/  F2FP.BF16.PACK_AB R30, R30, R176 ;  /* 0x000000b01e1e723e */ /* 0x000fe200000010ff */
[--C-:B------:R-:W-:Y:S01]  /*43c0*/  FFMA.FTZ R174, R203, c[0x0][0x29c], -R230.reuse ;  /* 0x0000a700cbae7a23 */ /* 0x100fe200000108e6 */
[----:B------:R-:W3:Y:S01]  /*43d0*/  MUFU.EX2 R172, R172 ;  /* 0x000000ac00ac7308 */ /* 0x000ee20000000800 */
[----:B------:R4:W-:Y:S01]  /*43e0*/  STS [R232+0x400], R3 ;  /* 0x00040003e8007388 */ /* 0x0009e20000000800 */
[--C-:B------:R-:W-:Y:S01]  /*43f0*/  FFMA.FTZ R175, R252, c[0x0][0x29c], -R230.reuse ;  /* 0x0000a700fcaf7a23 */ /* 0x100fe200000108e6 */
[----:B------:R-:W-:Y:S01]  /*4400*/  F2FP.BF16.PACK_AB R170, R21, R20 ;  /* 0x0000001415aa723e */ /* 0x000fe200000010ff */
[----:B------:R-:W-:Y:S01]  /*4410*/  FFMA.FTZ R230, R31, c[0x0][0x29c], -R230 ;  /* 0x0000a7001fe67a23 */ /* 0x000fe200000108e6 */
[----:B------:R-:W-:Y:S01]  /*4420*/  F2FP.BF16.PACK_AB R31, R189, R195 ;  /* 0x000000c3bd1f723e */ /* 0x000fe200000010ff */
[----:B------:R-:W-:Y:S01]  /*4430*/  FMUL.FTZ R4, R193, R22 ;  /* 0x00000016c1047220 */ /* 0x000fe20000410000 */
[----:B------:R-:W-:Y:S01]  /*4440*/  F2FP.BF16.PACK_AB R20, R192, R191 ;  /* 0x000000bfc014723e */ /* 0x000fe200000010ff */
[----:B------:R-:W-:Y:S02]  /*4450*/  FMUL.FTZ R21, R194, R23 ;  /* 0x00000017c2157220 */ /* 0x000fe40000410000 */
[C---:B------:R-:W-:Y:S01]  /*4460*/  FMUL.FTZ R17, R29.reuse, R17 ;  /* 0x000000111d117220 */ /* 0x040fe20000410000 */
[----:B------:R-:W-:Y:S01]  /*4470*/  F2FP.BF16.PACK_AB R29, R29, R190 ;  /* 0x000000be1d1d723e */ /* 0x000fe200000010ff */
[----:B------:R-:W-:Y:S01]  /*4480*/  STS [R232], R31 ;  /* 0x0000001fe8007388 */ /* 0x000fe20000000800 */
[----:B------:R-:W-:Y:S01]  /*4490*/  F2FP.BF16.PACK_AB R21, R21, R4 ;  /* 0x000000041515723e */ /* 0x000fe200000010ff */
[--C-:B-1----:R-:W-:Y:S01]  /*44a0*/  FADD.FTZ R4, R9, -R2.reuse ;  /* 0x8000000209047221 */ /* 0x102fe20000010000 */
[----:B------:R-:W-:Y:S01]  /*44b0*/  F2FP.BF16.PACK_AB R9, R200, R198 ;  /* 0x000000c6c809723e */ /* 0x000fe200000010ff */
[----:B------:R-:W-:Y:S01]  /*44c0*/  STS [R233], R29 ;  /* 0x0000001de9007388 */ /* 0x000fe20000000800 */
[----:B------:R-:W-:Y:S01]  /*44d0*/  FMUL.FTZ R36, R177, R36 ;  /* 0x00000024b1247220 */ /* 0x000fe20000410000 */
[----:B------:R-:W-:Y:S01]  /*44e0*/  MUFU.EX2 R171, R174 ;  /* 0x000000ae00ab7308 */ /* 0x000fe20000000800 */
[----:B------:R-:W-:Y:S01]  /*44f0*/  FMUL.FTZ R37, R178, R37 ;  /* 0x00000025b2257220 */ /* 0x000fe20000410000 */
[----:B------:R-:W-:Y:S01]  /*4500*/  STS [R233+0x400], R20 ;  /* 0x00040014e9007388 */ /* 0x000fe20000000800 */
[--C-:B------:R-:W-:Y:S02]  /*4510*/  FADD.FTZ R25, R25, -R2.reuse ;  /* 0x8000000219197221 */ /* 0x100fe40000010000 */
[--C-:B------:R-:W-:Y:S01]  /*4520*/  FADD.FTZ R33, R33, -R2.reuse ;  /* 0x8000000221217221 */ /* 0x100fe20000010000 */
[----:B------:R-:W-:Y:S01]  /*4530*/  STS [R232+0x1000], R9 ;  /* 0x00100009e8007388 */ /* 0x000fe20000000800 */
[--C-:B------:R-:W-:Y:S01]  /*4540*/  FADD.FTZ R8, R8, -R2.reuse ;  /* 0x8000000208087221 */ /* 0x100fe20000010000 */
[----:B----4-:R-:W-:Y:S01]  /*4550*/  F2FP.BF16.PACK_AB R3, R180, R181 ;  /* 0x000000b5b403723e */ /* 0x010fe200000010ff */
[--C-:B------:R-:W-:Y:S01]  /*4560*/  FADD.FTZ R12, R12, -R2.reuse ;  /* 0x800000020c0c7221 */ /* 0x100fe20000010000 */
[----:B------:R-:W-:Y:S01]  /*4570*/  F2FP.BF16.PACK_AB R23, R37, R36 ;  /* 0x000000242517723e */ /* 0x000fe200000010ff */
[--C-:B------:R-:W-:Y:S01]  /*4580*/  FADD.FTZ R13, R13, -R2.reuse ;  /* 0x800000020d0d7221 */ /* 0x100fe20000010000 */
[----:B------:R-:W1:Y:S01]  /*4590*/  MUFU.EX2 R37, R175 ;  /* 0x000000af00257308 */ /* 0x000e620000000800 */
[--C-:B------:R-:W-:Y:S01]  /*45a0*/  FADD.FTZ R24, R24, -R2.reuse ;  /* 0x8000000218187221 */ /* 0x100fe20000010000 */
[----:B------:R-:W-:Y:S01]  /*45b0*/  STS [R232+0x1400], R3 ;  /* 0x00140003e8007388 */ /* 0x000fe20000000800 */
[----:B------:R-:W-:Y:S01]  /*45c0*/  FADD.FTZ R32, R32, -R2 ;  /* 0x8000000220207221 */ /* 0x000fe20000010000 */
[----:B---3--:R-:W-:Y:S01]  /*45d0*/  F2FP.BF16.PACK_AB R2, R172, R173 ;  /* 0x000000adac02723e */ /* 0x008fe200000010ff */
[----:B------:R-:W-:Y:S02]  /*45e0*/  FMUL.FTZ R16, R190, R16 ;  /* 0x00000010be107220 */ /* 0x000fe40000410000 */
[----:B------:R-:W-:Y:S01]  /*45f0*/  FMUL.FTZ R5, R191, R18 ;  /* 0x00000012bf057220 */ /* 0x000fe20000410000 */
[----:B------:R-:W-:Y:S01]  /*4600*/  F2FP.BF16.PACK_AB R18, R194, R193 ;  /* 0x000000c1c212723e */ /* 0x000fe200000010ff */
[----:B------:R1:W-:Y:S01]  /*4610*/  STS [R233+0x1400], R2 ;  /* 0x00140002e9007388 */ /* 0x0003e20000000800 */
[----:B------:R-:W-:Y:S01]  /*4620*/  F2FP.BF16.PACK_AB R169, R17, R16 ;  /* 0x0000001011a9723e */ /* 0x000fe200000010ff */
[----:B------:R-:W-:Y:S01]  /*4630*/  MUFU.EX2 R36, R182 ;  /* 0x000000b600247308 */ /* 0x000fe20000000800 */
[----:B------:R-:W-:Y:S01]  /*4640*/  F2FP.BF16.PACK_AB R17, R7, R6 ;  /* 0x000000060711723e */ /* 0x000fe200000010ff */
[----:B------:R-:W-:Y:S01]  /*4650*/  FMUL.FTZ R19, R192, R19 ;  /* 0x00000013c0137220 */ /* 0x000fe20000410000 */
[----:B------:R-:W-:Y:S01]  /*4660*/  F2FP.BF16.PACK_AB R7, R202, R201 ;  /* 0x000000c9ca07723e */ /* 0x000fe200000010ff */
[----:B------:R-:W-:Y:S01]  /*4670*/  FMUL.FTZ R6, R200, R4 ;  /* 0x00000004c8067220 */ /* 0x000fe20000410000 */
[----:B------:R-:W-:Y:S01]  /*4680*/  F2FP.BF16.PACK_AB R16, R228, R196 ;  /* 0x000000c4e410723e */ /* 0x000fe200000010ff */
[--C-:B--2---:R-:W-:Y:S01]  /*4690*/  FADD.FTZ R10, R10, -R0.reuse ;  /* 0x800000000a0a7221 */ /* 0x104fe20000010000 */
[----:B------:R-:W-:Y:S01]  /*46a0*/  F2FP.BF16.PACK_AB R4, R197, R199 ;  /* 0x000000c7c504723e */ /* 0x000fe200000010ff */
[----:B------:R-:W-:Y:S01]  /*46b0*/  STS [R233+0x1000], R7 ;  /* 0x00100007e9007388 */ /* 0x000fe20000000800 */
[----:B------:R-:W-:Y:S01]  /*46c0*/  F2FP.BF16.PACK_AB R19, R19, R5 ;  /* 0x000000051313723e */ /* 0x000fe200000010ff */
[----:B------:R-:W2:Y:S01]  /*46d0*/  MUFU.EX2 R230, R230 ;  /* 0x000000e600e67308 */ /* 0x000ea20000000800 */
[----:B------:R-:W-:Y:S01]  /*46e0*/  F2FP.BF16.PACK_AB R5, R229, R183 ;  /* 0x000000b7e505723e */ /* 0x000fe200000010ff */
[----:B------:R-:W-:Y:S01]  /*46f0*/  STS [R232+0x2000], R30 ;  /* 0x0020001ee8007388 */ /* 0x000fe20000000800 */
[--C-:B------:R-:W-:Y:S02]  /*4700*/  FADD.FTZ R11, R11, -R0.reuse ;  /* 0x800000000b0b7221 */ /* 0x100fe40000010000 */
[----:B------:R-:W-:Y:S01]  /*4710*/  FMUL.FTZ R10, R181, R10 ;  /* 0x0000000ab50a7220 */ /* 0x000fe20000410000 */
[----:B------:R-:W-:Y:S01]  /*4720*/  STS [R232+0x2400], R18 ;  /* 0x00240012e8007388 */ /* 0x000fe20000000800 */
[----:B------:R-:W-:Y:S02]  /*4730*/  FMUL.FTZ R11, R180, R11 ;  /* 0x0000000bb40b7220 */ /* 0x000fe40000410000 */
[----:B------:R-:W-:Y:S01]  /*4740*/  FMUL.FTZ R38, R196, R38 ;  /* 0x00000026c4267220 */ /* 0x000fe20000410000 */
[----:B------:R-:W-:Y:S01]  /*4750*/  STS [R233+0x2000], R28 ;  /* 0x0020001ce9007388 */ /* 0x000fe20000000800 */
[----:B------:R-:W-:Y:S01]  /*4760*/  FMUL.FTZ R22, R228, R39 ;  /* 0x00000027e4167220 */ /* 0x000fe20000410000 */
[----:B-1----:R-:W-:Y:S02]  /*4770*/  F2FP.BF16.PACK_AB R2, R37, R171 ;  /* 0x000000ab2502723e */ /* 0x002fe400000010ff */
[----:B------:R-:W-:Y:S01]  /*4780*/  STS [R233+0x2400], R16 ;  /* 0x00240010e9007388 */ /* 0x000fe20000000800 */
[----:B------:R-:W-:Y:S01]  /*4790*/  FMUL.FTZ R39, R198, R8 ;  /* 0x00000008c6277220 */ /* 0x000fe20000410000 */
[----:B------:R-:W-:Y:S01]  /*47a0*/  F2FP.BF16.PACK_AB R22, R22, R38 ;  /* 0x000000261616723e */ /* 0x000fe200000010ff */
[--C-:B------:R-:W-:Y:S01]  /*47b0*/  FADD.FTZ R15, R15, -R0.reuse ;  /* 0x800000000f0f7221 */ /* 0x100fe20000010000 */
[----:B------:R2:W-:Y:S01]  /*47c0*/  STS [R232+0x3400], R2 ;  /* 0x00340002e8007388 */ /* 0x0005e20000000800 */
[--C-:B------:R-:W-:Y:S01]  /*47d0*/  FADD.FTZ R14, R14, -R0.reuse ;  /* 0x800000000e0e7221 */ /* 0x100fe20000010000 */
[----:B------:R-:W-:Y:S01]  /*47e0*/  F2FP.BF16.PACK_AB R6, R6, R39 ;  /* 0x000000270606723e */ /* 0x000fe200000010ff */
[----:B------:R-:W-:Y:S01]  /*47f0*/  FMUL.FTZ R38, R201, R12 ;  /* 0x0000000cc9267220 */ /* 0x000fe20000410000 */
[----:B------:R1:W-:Y:S01]  /*4800*/  STS [R232+0x3000], R4 ;  /* 0x00300004e8007388 */ /* 0x0003e20000000800 */
[----:B------:R-:W-:Y:S02]  /*4810*/  FMUL.FTZ R8, R202, R13 ;  /* 0x0000000dca087220 */ /* 0x000fe40000410000 */
[----:B------:R-:W-:Y:S01]  /*4820*/  FMUL.FTZ R14, R173, R14 ;  /* 0x0000000ead0e7220 */ /* 0x000fe20000410000 */
[----:B------:R-:W-:Y:S01]  /*4830*/  STS [R233+0x3000], R5 ;  /* 0x00300005e9007388 */ /* 0x000fe20000000800 */
[--C-:B------:R-:W-:Y:S01]  /*4840*/  FADD.FTZ R27, R27, -R0.reuse ;  /* 0x800000001b1b7221 */ /* 0x100fe20000010000 */
[----:B------:R-:W-:Y:S01]  /*4850*/  F2FP.BF16.PACK_AB R8, R8, R38 ;  /* 0x000000260808723e */ /* 0x000fe200000010ff */
[--C-:B------:R-:W-:Y:S02]  /*4860*/  FADD.FTZ R26, R26, -R0.reuse ;  /* 0x800000001a1a7221 */ /* 0x100fe40000010000 */
[----:B------:R-:W-:Y:S02]  /*4870*/  FMUL.FTZ R24, R199, R24 ;  /* 0x00000018c7187220 */ /* 0x000fe40000410000 */
[----:B------:R-:W-:Y:S02]  /*4880*/  FMUL.FTZ R12, R197, R25 ;  /* 0x00000019c50c7220 */ /* 0x000fe40000410000 */
[--C-:B------:R-:W-:Y:S02]  /*4890*/  FADD.FTZ R35, R35, -R0.reuse ;  /* 0x8000000023237221 */ /* 0x100fe40000010000 */
[----:B------:R-:W-:Y:S01]  /*48a0*/  FMUL.FTZ R26, R171, R26 ;  /* 0x0000001aab1a7220 */ /* 0x000fe20000410000 */
[----:B------:R-:W-:Y:S01]  /*48b0*/  F2FP.BF16.PACK_AB R12, R12, R24 ;  /* 0x000000180c0c723e */ /* 0x000fe200000010ff */
[----:B------:R-:W-:Y:S02]  /*48c0*/  FMUL.FTZ R3, R37, R27 ;  /* 0x0000001b25037220 */ /* 0x000fe40000410000 */
[----:B------:R-:W-:Y:S01]  /*48d0*/  FADD.FTZ R34, R34, -R0 ;  /* 0x8000000022227221 */ /* 0x000fe20000010000 */
[----:B--2---:R-:W-:Y:S01]  /*48e0*/  F2FP.BF16.PACK_AB R2, R230, R36 ;  /* 0x00000024e602723e */ /* 0x004fe200000010ff */
[----:B------:R-:W-:Y:S01]  /*48f0*/  FMUL.FTZ R32, R183, R32 ;  /* 0x00000020b7207220 */ /* 0x000fe20000410000 */
[----:B------:R-:W-:Y:S01]  /*4900*/  F2FP.BF16.PACK_AB R3, R3, R26 ;  /* 0x0000001a0303723e */ /* 0x000fe200000010ff */
[----:B------:R-:W-:Y:S02]  /*4910*/  FMUL.FTZ R13, R229, R33 ;  /* 0x00000021e50d7220 */ /* 0x000fe40000410000 */
[----:B------:R2:W-:Y:S01]  /*4920*/  STS [R233+0x3400], R2 ;  /* 0x00340002e9007388 */ /* 0x0005e20000000800 */
[----:B-1----:R-:W-:Y:S02]  /*4930*/  FMUL.FTZ R4, R172, R15 ;  /* 0x0000000fac047220 */ /* 0x002fe40000410000 */
[----:B------:R-:W-:Y:S01]  /*4940*/  FMUL.FTZ R34, R36, R34 ;  /* 0x0000002224227220 */ /* 0x000fe20000410000 */
[----:B------:R-:W-:Y:S01]  /*4950*/  BAR.SYNC.DEFER_BLOCKING 0x0 ;  /* 0x0000000000007b1d */ /* 0x000fe20000010000 */
[----:B------:R-:W-:Y:S01]  /*4960*/  FMUL.FTZ R0, R230, R35 ;  /* 0x00000023e6007220 */ /* 0x000fe20000410000 */
[----:B------:R-:W-:Y:S02]  /*4970*/  F2FP.BF16.PACK_AB R4, R4, R14 ;  /* 0x0000000e0404723e */ /* 0x000fe400000010ff */
[----:B------:R-:W-:Y:S02]  /*4980*/  F2FP.BF16.PACK_AB R13, R13, R32 ;  /* 0x000000200d0d723e */ /* 0x000fe400000010ff */
[----:B------:R-:W-:Y:S02]  /*4990*/  F2FP.BF16.PACK_AB R0, R0, R34 ;  /* 0x000000220000723e */ /* 0x000fe400000010ff */
[----:B--2---:R-:W-:Y:S01]  /*49a0*/  F2FP.BF16.PACK_AB R2, R11, R10 ;  /* 0x0000000a0b02723e */ /* 0x004fe200000010ff */
        /* <DEDUP_REMOVED lines=11> */
[----:B-1----:R-:W-:Y:S03]  /*4a60*/  IADD3 R2, R222, UR4, RZ ;  /* 0x00000004de027c10 */ /* 0x002fe6000fffe0ff */
        /* <DEDUP_REMOVED lines=8> */
[----:B-1----:R-:W-:Y:S07]  /*4af0*/  SHF.L.U32 R3, R215, 0x1, RZ ;  /* 0x00000001d7037819 */ /* 0x002fee00000006ff */
[----:B------:R-:W1:Y:S01]  /*4b00*/  LDSM.16.MT88.4 R12, [R212+0x20480] ;  /* 0x02048000d40c783b */ /* 0x000e620000004200 */
[----:B------:R-:W-:Y:S02]  /*4b10*/  IADD3 R205, R3, R206, RZ ;  /* 0x000000ce03cd7210 */ /* 0x000fe40007ffe0ff */
[----:B--2---:R-:W-:Y:S05]  /*4b20*/  SHF.L.U32 R0, R222, 0x1, RZ ;  /* 0x00000001de007819 */ /* 0x004fea00000006ff */
        /* <DEDUP_REMOVED lines=95> */
[----:B-12-4-:R-:W2:Y:S01]  /*5120*/  LDL R209, [R1] ;  /* 0x0000000001d17983 */ /* 0x016ea20000100800 */
[----:B------:R-:W-:Y:S01]  /*5130*/  ULDC.64 UR6, c[0x0][0x208] ;  /* 0x0000820000067ab9 */ /* 0x000fe20000000a00 */
[----:B------:R-:W-:Y:S01]  /*5140*/  IMAD.MOV.U32 R7, RZ, RZ, c[0x0][0x208] ;  /* 0x00008200ff077624 */ /* 0x000fe200078e00ff */
[----:B------:R-:W-:Y:S01]  /*5150*/  UIMAD.WIDE.U32 UR18, UR15, UR6, URZ ;  /* 0x000000060f1272a5 */ /* 0x000fe2000f8e003f */
[----:B------:R-:W3:Y:S01]  /*5160*/  LDL.64 R236, [R1+0x10] ;  /* 0x0000100001ec7983 */ /* 0x000ee20000100a00 */
[----:B------:R-:W-:Y:S01]  /*5170*/  IMAD.MOV.U32 R6, RZ, RZ, 0x6 ;  /* 0x00000006ff067424 */ /* 0x000fe200078e00ff */
[----:B------:R-:W-:Y:S01]  /*5180*/  USHF.R.S32.HI UR4, URZ, 0x1f, UR15 ;  /* 0x0000001f3f047899 */ /* 0x000fe2000801140f */
[C---:B------:R-:W-:Y:S01]  /*5190*/  IMAD.SHL.U32 R10, R7.reuse, 0x40, RZ ;  /* 0x00000040070a7824 */ /* 0x040fe200078e00ff */
[----:B------:R-:W4:Y:S01]  /*51a0*/  LDL R207, [R1+0x3c] ;  /* 0x00003c0001cf7983 */ /* 0x000f220000100800 */
[----:B------:R-:W-:Y:S01]  /*51b0*/  MOV R5, UR18 ;  /* 0x0000001200057c02 */ /* 0x000fe20008000f00 */
[----:B------:R-:W-:Y:S01]  /*51c0*/  UIMAD UR4, UR4, UR6, URZ ;  /* 0x00000006040472a4 */ /* 0x000fe2000f8e023f */
[----:B------:R-:W-:Y:S01]  /*51d0*/  IMAD.U32 R4, RZ, RZ, UR18 ;  /* 0x00000012ff047e24 */ /* 0x000fe2000f8e00ff */
[----:B------:R-:W-:Y:S02]  /*51e0*/  SHF.L.U64.HI R7, R7, R6, c[0x0][0x20c] ;  /* 0x0000830007077619 */ /* 0x000fe40000010206 */
[----:B------:R-:W-:Y:S02]  /*51f0*/  UIMAD UR4, UR15, UR7, UR4 ;  /* 0x000000070f0472a4 */ /* 0x000fe4000f8e0204 */
[----:B------:R-:W-:Y:S02]  /*5200*/  USHF.L.U32 UR15, UR15, 0x6, URZ ;  /* 0x000000060f0f7899 */ /* 0x000fe4000800063f */
[----:B------:R-:W-:Y:S04]  /*5210*/  UIADD3 UR4, UR19, UR4, URZ ;  /* 0x0000000413047290 */ /* 0x000fe8000fffe03f */
[----:B------:R-:W-:Y:S02]  /*5220*/  IMAD.U32 R6, RZ, RZ, UR15 ;  /* 0x0000000fff067e24 */ /* 0x000fe4000f8e00ff */
[----:B------:R-:W-:Y:S02]  /*5230*/  IMAD.U32 R3, RZ, RZ, UR4 ;  /* 0x00000004ff037e24 */ /* 0x000fe4000f8e00ff */
[----:B--2---:R-:W-:Y:S02]  /*5240*/  IMAD.MOV.U32 R211, RZ, RZ, R209 ;  /* 0x000000ffffd37224 */ /* 0x004fe400078e00d1 */
[----:B------:R-:W2:Y:S01]  /*5250*/  LDL.64 R208, [R1+0x20] ;  /* 0x0000200001d07983 */ /* 0x000ea20000100a00 */
[----:B---3--:R-:W-:Y:S02]  /*5260*/  LEA R4, P1, R4, R236, 0x7 ;  /* 0x000000ec04047211 */ /* 0x008fe400078238ff */
[----:B------:R-:W-:Y:S02]  /*5270*/  IADD3 R6, -R211, UR14, -R6 ;  /* 0x0000000ed3067c10 */ /* 0x000fe4000fffe906 */
[----:B------:R-:W-:Y:S01]  /*5280*/  LEA.HI.X R5, R5, R237, R3, 0x7, P1 ;  /* 0x000000ed05057211 */ /* 0x000fe200008f3c03 */
[----:B------:R-:W-:Y:S01]  /*5290*/  IMAD.U32 R3, RZ, RZ, UR12 ;  /* 0x0000000cff037e24 */ /* 0x000fe2000f8e00ff */
[C---:B------:R-:W-:Y:S03]  /*52a0*/  IADD3 R8, P2, P1, R10.reuse, 0x80, R4 ;  /* 0x000000800a087810 */ /* 0x040fe6000795e004 */
[----:B----4-:R-:W-:Y:S01]  /*52b0*/  IMAD R3, R3, 0x4000, R207 ;  /* 0x0000400003037824 */ /* 0x010fe200078e02cf */
[C---:B------:R-:W-:Y:S01]  /*52c0*/  IADD3.X R9, R7.reuse, RZ, R5, P2, P1 ;  /* 0x000000ff07097210 */ /* 0x040fe200017e2405 */
[----:B------:R-:W1:Y:S01]  /*52d0*/  S2R R207, SR_TID.X ;  /* 0x0000000000cf7919 */ /* 0x000e620000002100 */
[----:B------:R-:W-:Y:S04]  /*52e0*/  IADD3 R10, P1, R10, R4, RZ ;  /* 0x000000040a0a7210 */ /* 0x000fe80007f3e0ff */
[----:B------:R-:W-:Y:S02]  /*52f0*/  IADD3.X R11, R7, R5, RZ, P1, !PT ;  /* 0x00000005070b7210 */ /* 0x000fe40000ffe4ff */
[C---:B------:R-:W-:Y:S11]  /*5300*/  ISETP.LT.OR P1, PT, R6.reuse, 0x1, P4 ;  /* 0x000000010600780c */ /* 0x040ff60002721670 */
[----:B------:R-:W-:Y:S02]  /*5310*/  @!UPT UIADD3 URZ, URZ, URZ, URZ ;  /* 0x0000003f3f3ff290 */ /* 0x000fe4000fffe03f */
[----:B------:R-:W-:Y:S01]  /*5320*/  @!PT LDS RZ, [RZ] ;  /* 0x00000000fffff984 */ /* 0x000fe20000000800 */
[----:B------:R-:W-:Y:S01]  /*5330*/  @!PT LDS RZ, [RZ] ;  /* 0x00000000fffff984 */ /* 0x000fe20000000800 */
[----:B------:R-:W-:Y:S01]  /*5340*/  @!PT LDS RZ, [RZ] ;  /* 0x00000000fffff984 */ /* 0x000fe20000000800 */
[----:B------:R3:W-:Y:S01]  /*5350*/  LDGSTS.E.BYPASS.LTC128B.128 [R3], [R4.64], !P1 ;  /* 0x0000000004037fae */ /* 0x0007e2000c901d50 */
[C---:B------:R-:W-:Y:S02]  /*5360*/  ISETP.LT.OR P1, PT, R6.reuse, 0x1, P6 ;  /* 0x000000010600780c */ /* 0x040fe40003721670 */
[----:B-1----:R-:W-:Y:S11]  /*5370*/  SHF.L.U32 R207, R207, 0x2, RZ ;  /* 0x00000002cfcf7819 */ /* 0x002ff600000006ff */
[----:B------:R3:W-:Y:S01]  /*5380*/  LDGSTS.E.BYPASS.LTC128B.128 [R3+0x2000], [R4.64+0x80], !P1 ;  /* 0x0200008004037fae */ /* 0x0007e2000c901d50 */
[C---:B------:R-:W-:Y:S11]  /*5390*/  ISETP.LT.OR P1, PT, R6.reuse, 0x21, P4 ;  /* 0x000000210600780c */ /* 0x040ff60002721670 */
[----:B------:R-:W-:Y:S02]  /*53a0*/  @!UPT UIADD3 URZ, URZ, URZ, URZ ;  /* 0x0000003f3f3ff290 */ /* 0x000fe4000fffe03f */
[----:B------:R1:W-:Y:S01]  /*53b0*/  LDGSTS.E.BYPASS.LTC128B.128 [R3+0x1000], [R10.64], !P1 ;  /* 0x010000000a037fae */ /* 0x0003e2000c901d50 */
[----:B------:R-:W-:Y:S01]  /*53c0*/  ISETP.LT.OR P1, PT, R6, 0x21, P6 ;  /* 0x000000210600780c */ /* 0x000fe20003721670 */
[----:B---3--:R-:W-:Y:S11]  /*53d0*/  IMAD.U32 R4, RZ, RZ, UR12 ;  /* 0x0000000cff047e24 */ /* 0x008ff6000f8e00ff */
[----:B------:R-:W-:Y:S01]  /*53e0*/  @!UPT UIADD3 URZ, URZ, URZ, URZ ;  /* 0x0000003f3f3ff290 */ /* 0x000fe2000fffe03f */
[----:B------:R1:W-:Y:S01]  /*53f0*/  LDGSTS.E.BYPASS.LTC128B.128 [R3+0x3000], [R8.64], !P1 ;  /* 0x0300000008037fae */ /* 0x0003e2000c901d50 */
[----:B------:R-:W-:Y:S01]  /*5400*/  MOV R5, UR15 ;  /* 0x0000000f00057c02 */ /* 0x000fe20008000f00 */
[----:B------:R-:W-:Y:S04]  /*5410*/  @!P3 IMAD R4, R4, 0x40, R207 ;  /* 0x000000400404b824 */ /* 0x000fe800078e02cf */
[----:B------:R-:W-:Y:S02]  /*5420*/  @!P3 IMAD.SHL.U32 R6, R4, 0x4, RZ ;  /* 0x000000040406b824 */ /* 0x000fe400078e00ff */
[----:B--2---:R-:W-:Y:S05]  /*5430*/  @!P3 IMAD.WIDE R4, R5, 0x4, R208 ;  /* 0x000000040504b825 */ /* 0x004fea00078e02d0 */
[----:B------:R1:W-:Y:S02]  /*5440*/  @!P3 LDGSTS.E.BYPASS.LTC128B.128 [R6+0x20280], [R4.64] ;  /* 0x202800000406bfae */ /* 0x0003e4000b901d50 */
.L_x_1135:
[-C--:B-12-4-:R-:W-:Y:S01]  /*5450*/  HMMA.16816.F32.BF16 R4, R36, R16.reuse, RZ ;  /* 0x000000102404723c */ /* 0x096fe200000418ff */
[----:B------:R-:W-:Y:S01]  /*5460*/  LDSM.16.MT88.4 R184, [R0+0x1080] ;  /* 0x0010800000b8783b */ /* 0x000fe20000004200 */
[----:B------:R-:W-:Y:S02]  /*5470*/  USHF.L.U32 UR4, UR8, 0xd, URZ ;  /* 0x0000000d08047899 */ /* 0x000fe4000800063f */
[----:B------:R-:W-:Y:S01]  /*5480*/  IMAD.IADD R3, R204, 0x1, R221 ;  /* 0x00000001cc037824 */ /* 0x000fe200078e02dd */
[----:B------:R-:W-:Y:S01]  /*5490*/  UIADD3 UR8, UR8, 0x1, URZ ;  /* 0x0000000108087890 */ /* 0x000fe2000fffe03f */
[----:B------:R-:W-:Y:S01]  /*54a0*/  LDSM.16.MT88.4 R192, [R0+0x5080] ;  /* 0x0050800000c0783b */ /* 0x000fe20000004200 */
[----:B------:R-:W-:Y:S01]  /*54b0*/  UIADD3 UR7, UR5, 0x1, URZ ;  /* 0x0000000105077890 */ /* 0x000fe2000fffe03f */
[C---:B------:R-:W-:Y:S01]  /*54c0*/  HMMA.16816.F32.BF16 R8, R28.reuse, R16, RZ ;  /* 0x000000101c08723c */ /* 0x040fe200000418ff */
[----:B------:R-:W-:Y:S02]  /*54d0*/  UISETP.GE.AND UP0, UPT, UR8, UR9, UPT ;  /* 0x000000090800728c */ /* 0x000fe4000bf06270 */
[----:B------:R-:W1:Y:S01]  /*54e0*/  LDSM.16.M88.4 R180, [R3+0x24480] ;  /* 0x0244800003b4783b */ /* 0x000e620000000200 */
[----:B------:R-:W-:Y:S02]  /*54f0*/  UISETP.GE.AND UP3, UPT, UR5, 0x1, UPT ;  /* 0x000000010500788c */ /* 0x000fe4000bf66270 */
[----:B------:R-:W-:Y:S02]  /*5500*/  UIADD3 UR6, UR13, 0x1, URZ ;  /* 0x000000010d067890 */ /* 0x000fe4000fffe03f */
[-C--:B------:R-:W-:Y:S01]  /*5510*/  HMMA.16816.F32.BF16 R12, R28, R18.reuse, RZ ;  /* 0x000000121c0c723c */ /* 0x080fe200000418ff */
[----:B------:R-:W2:Y:S01]  /*5520*/  LDSM.16.M88.4 R188, [R3+0x25480] ;  /* 0x0254800003bc783b */ /* 0x000ea20000000200 */
[----:B------:R-:W-:Y:S02]  /*5530*/  UISETP.GE.AND UP2, UPT, UR13, 0x1, UPT ;  /* 0x000000010d00788c */ /* 0x000fe4000bf46270 */
[----:B------:R-:W-:Y:S02]  /*5540*/  UISETP.GE.AND UP1, UPT, UR12, 0x1, UPT ;  /* 0x000000010c00788c */ /* 0x000fe4000bf26270 */
[----:B------:R-:W3:Y:S01]  /*5550*/  LDL.64 R208, [R1+0x30] ;  /* 0x0000300001d07983 */ /* 0x000ee20000100a00 */
[----:B------:R-:W-:Y:S01]  /*5560*/  USEL UR5, UR7, URZ, !UP3 ;  /* 0x0000003f07057287 */ /* 0x000fe2000d800000 */
[C---:B------:R-:W-:Y:S01]  /*5570*/  HMMA.16816.F32.BF16 R16, R36.reuse, R18, RZ ;  /* 0x000000122410723c */ /* 0x040fe200000418ff */
[----:B------:R-:W-:Y:S02]  /*5580*/  USEL UR13, UR6, URZ, !UP2 ;  /* 0x0000003f060d7287 */ /* 0x000fe4000d000000 */
[----:B------:R-:W4:Y:S05]  /*5590*/  LDL R207, [R1+0x38] ;  /* 0x0000380001cf7983 */ /* 0x000f2a0000100800 */
[-C--:B------:R-:W-:Y:S01]  /*55a0*/  HMMA.16816.F32.BF16 R20, R36, R168.reuse, RZ ;  /* 0x000000a82414723c */ /* 0x080fe200000418ff */
[----:B------:R-:W0:Y:S07]  /*55b0*/  LDGDEPBAR ;  /* 0x00000000000079af */ /* 0x000e2e0000000000 */
[C---:B------:R-:W-:Y:S08]  /*55c0*/  HMMA.16816.F32.BF16 R24, R28.reuse, R168, RZ ;  /* 0x000000a81c18723c */ /* 0x040ff000000418ff */
[-C--:B------:R-:W-:Y:S08]  /*55d0*/  HMMA.16816.F32.BF16 R28, R28, R170.reuse, RZ ;  /* 0x000000aa1c1c723c */ /* 0x080ff000000418ff */
[----:B------:R-:W-:Y:S01]  /*55e0*/  HMMA.16816.F32.BF16 R32, R36, R170, RZ ;  /* 0x000000aa2420723c */ /* 0x000fe200000418ff */
[----:B------:R-:W-:Y:S07]  /*55f0*/  LDSM.16.MT88.4 R168, [R0+0x1880] ;  /* 0x0018800000a8783b */ /* 0x000fee0000004200 */
[-C--:B------:R-:W-:Y:S08]  /*5600*/  HMMA.16816.F32.BF16 R4, R172, R176.reuse, R4 ;  /* 0x000000b0ac04723c */ /* 0x080ff00000041804 */
[C---:B------:R-:W-:Y:S07]  /*5610*/  HMMA.16816.F32.BF16 R8, R196.reuse, R176, R8 ;  /* 0x000000b0c408723c */ /* 0x040fee0000041808 */
[----:B------:R-:W-:Y:S01]  /*5620*/  IMAD.IADD R176, R206, 0x1, R3 ;  /* 0x00000001ceb07824 */ /* 0x000fe200078e0203 */
[-C--:B------:R-:W-:Y:S04]  /*5630*/  HMMA.16816.F32.BF16 R12, R196, R178.reuse, R12 ;  /* 0x000000b2c40c723c */ /* 0x080fe8000004180c */
[----:B------:R-:W5:Y:S04]  /*5640*/  LDSM.16.M88.4 R36, [R176+0x24480] ;  /* 0x02448000b024783b */ /* 0x000f680000000200 */
[C---:B------:R-:W-:Y:S01]  /*5650*/  HMMA.16816.F32.BF16 R16, R172.reuse, R178, R16 ;  /* 0x000000b2ac10723c */ /* 0x040fe20000041810 */
[----:B------:R-:W2:Y:S07]  /*5660*/  LDSM.16.M88.4 R176, [R176+0x25480] ;  /* 0x02548000b0b0783b */ /* 0x000eae0000000200 */
[-C--:B------:R-:W-:Y:S08]  /*5670*/  HMMA.16816.F32.BF16 R20, R172, R200.reuse, R20 ;  /* 0x000000c8ac14723c */ /* 0x080ff00000041814 */
[C---:B------:R-:W-:Y:S08]  /*5680*/  HMMA.16816.F32.BF16 R24, R196.reuse, R200, R24 ;  /* 0x000000c8c418723c */ /* 0x040ff00000041818 */
[-C--:B------:R-:W-:Y:S01]  /*5690*/  HMMA.16816.F32.BF16 R28, R196, R202.reuse, R28 ;  /* 0x000000cac41c723c */ /* 0x080fe2000004181c */
[----:B------:R-:W5:Y:S07]  /*56a0*/  LDSM.16.MT88.4 R196, [R0+0x5880] ;  /* 0x0058800000c4783b */ /* 0x000f6e0000004200 */
[----:B------:R-:W-:Y:S01]  /*56b0*/  HMMA.16816.F32.BF16 R32, R172, R202, R32 ;  /* 0x000000caac20723c */ /* 0x000fe20000041820 */
[----:B------:R-:W-:Y:S05]  /*56c0*/  LDSM.16.M88.4 R172, [R204+0x26480] ;  /* 0x02648000ccac783b */ /* 0x000fea0000000200 */
[----:B------:R-:W-:Y:S02]  /*56d0*/  LDSM.16.M88.4 R200, [R3+0x27480] ;  /* 0x0274800003c8783b */ /* 0x000fe40000000200 */
[-C--:B-1----:R-:W-:Y:S08]  /*56e0*/  HMMA.16816.F32.BF16 R4, R180, R184.reuse, R4 ;  /* 0x000000b8b404723c */ /* 0x082ff00000041804 */
[C---:B--2---:R-:W-:Y:S08]  /*56f0*/  HMMA.16816.F32.BF16 R8, R188.reuse, R184, R8 ;  /* 0x000000b8bc08723c */ /* 0x044ff00000041808 */
[-C--:B------:R-:W-:Y:S08]  /*5700*/  HMMA.16816.F32.BF16 R12, R188, R186.reuse, R12 ;  /* 0x000000babc0c723c */ /* 0x080ff0000004180c */
[C---:B------:R-:W-:Y:S01]  /*5710*/  HMMA.16816.F32.BF16 R16, R180.reuse, R186, R16 ;  /* 0x000000bab410723c */ /* 0x040fe20000041810 */
[----:B------:R-:W1:Y:S07]  /*5720*/  LDSM.16.MT88.4 R184, [R0+0x2080] ;  /* 0x0020800000b8783b */ /* 0x000e6e0000004200 */
[-C--:B------:R-:W-:Y:S08]  /*5730*/  HMMA.16816.F32.BF16 R20, R180, R192.reuse, R20 ;  /* 0x000000c0b414723c */ /* 0x080ff00000041814 */
[C---:B------:R-:W-:Y:S08]  /*5740*/  HMMA.16816.F32.BF16 R24, R188.reuse, R192, R24 ;  /* 0x000000c0bc18723c */ /* 0x040ff00000041818 */
[-C--:B------:R-:W-:Y:S01]  /*5750*/  HMMA.16816.F32.BF16 R28, R188, R194.reuse, R28 ;  /* 0x000000c2bc1c723c */ /* 0x080fe2000004181c */
[----:B------:R-:W2:Y:S07]  /*5760*/  LDSM.16.M88.4 R188, [R204+0x27480] ;  /* 0x02748000ccbc783b */ /* 0x000eae0000000200 */
[----:B------:R-:W-:Y:S01]  /*5770*/  HMMA.16816.F32.BF16 R32, R180, R194, R32 ;  /* 0x000000c2b420723c */ /* 0x000fe20000041820 */
[----:B------:R-:W1:Y:S05]  /*5780*/  LDSM.16.MT88.4 R180, [R0+0x6080] ;  /* 0x0060800000b4783b */ /* 0x000e6a0000004200 */
[----:B------:R-:W-:Y:S02]  /*5790*/  LDSM.16.M88.4 R192, [R205+0x27480] ;  /* 0x02748000cdc0783b */ /* 0x000fe40000000200 */
[-C--:B-----5:R-:W-:Y:S08]  /*57a0*/  HMMA.16816.F32.BF16 R4, R36, R168.reuse, R4 ;  /* 0x000000a82404723c */ /* 0x0a0ff00000041804 */
[C---:B------:R-:W-:Y:S08]  /*57b0*/  HMMA.16816.F32.BF16 R8, R176.reuse, R168, R8 ;  /* 0x000000a8b008723c */ /* 0x040ff00000041808 */
[-C--:B------:R-:W-:Y:S08]  /*57c0*/  HMMA.16816.F32.BF16 R12, R176, R170.reuse, R12 ;  /* 0x000000aab00c723c */ /* 0x080ff0000004180c */
[C---:B------:R-:W-:Y:S01]  /*57d0*/  HMMA.16816.F32.BF16 R16, R36.reuse, R170, R16 ;  /* 0x000000aa2410723c */ /* 0x040fe20000041810 */
[----:B------:R-:W-:Y:S07]  /*57e0*/  LDSM.16.M88.4 R168, [R205+0x26480] ;  /* 0x02648000cda8783b */ /* 0x000fee0000000200 */
[-C--:B------:R-:W-:Y:S08]  /*57f0*/  HMMA.16816.F32.BF16 R20, R36, R196.reuse, R20 ;  /* 0x000000c42414723c */ /* 0x080ff00000041814 */
[C---:B------:R-:W-:Y:S08]  /*5800*/  HMMA.16816.F32.BF16 R24, R176.reuse, R196, R24 ;  /* 0x000000c4b018723c */ /* 0x040ff00000041818 */
[-C--:B------:R-:W-:Y:S01]  /*5810*/  HMMA.16816.F32.BF16 R28, R176, R198.reuse, R28 ;  /* 0x000000c6b01c723c */ /* 0x080fe2000004181c */
[----:B------:R-:W5:Y:S07]  /*5820*/  LDSM.16.MT88.4 R176, [R0+0x2880] ;  /* 0x0028800000b0783b */ /* 0x000f6e0000004200 */
[----:B------:R-:W-:Y:S01]  /*5830*/  HMMA.16816.F32.BF16 R32, R36, R198, R32 ;  /* 0x000000c62420723c */ /* 0x000fe20000041820 */
[----:B------:R-:W3:Y:S05]  /*5840*/  LDSM.16.MT88.4 R36, [R0+0x6880] ;  /* 0x006880000024783b */ /* 0x000eea0000004200 */
[----:B------:R-:W-:Y:S02]  /*5850*/  LDSM.16.MT88.4 R196, [R0+0x3080] ;  /* 0x0030800000c4783b */ /* 0x000fe40000004200 */
[-C--:B-1----:R-:W-:Y:S08]  /*5860*/  HMMA.16816.F32.BF16 R4, R172, R184.reuse, R4 ;  /* 0x000000b8ac04723c */ /* 0x082ff00000041804 */
[C---:B--2---:R-:W-:Y:S08]  /*5870*/  HMMA.16816.F32.BF16 R8, R188.reuse, R184, R8 ;  /* 0x000000b8bc08723c */ /* 0x044ff00000041808 */
[-C--:B------:R-:W-:Y:S08]  /*5880*/  HMMA.16816.F32.BF16 R12, R188, R186.reuse, R12 ;  /* 0x000000babc0c723c */ /* 0x080ff0000004180c */
[C---:B------:R-:W-:Y:S01]  /*5890*/  HMMA.16816.F32.BF16 R16, R172.reuse, R186, R16 ;  /* 0x000000baac10723c */ /* 0x040fe20000041810 */
[----:B------:R1:W2:Y:S07]  /*58a0*/  LDSM.16.M88.4 R184, [R3+0x26480] ;  /* 0x0264800003b8783b */ /* 0x0002ae0000000200 */
[-C--:B------:R-:W-:Y:S08]  /*58b0*/  HMMA.16816.F32.BF16 R20, R172, R180.reuse, R20 ;  /* 0x000000b4ac14723c */ /* 0x080ff00000041814 */
[C---:B------:R-:W-:Y:S08]  /*58c0*/  HMMA.16816.F32.BF16 R24, R188.reuse, R180, R24 ;  /* 0x000000b4bc18723c */ /* 0x040ff00000041818 */
[-C--:B------:R-:W-:Y:S01]  /*58d0*/  HMMA.16816.F32.BF16 R28, R188, R182.reuse, R28 ;  /* 0x000000b6bc1c723c */ /* 0x080fe2000004181c */
[----:B-1----:R-:W-:Y:S06]  /*58e0*/  IMAD.U32 R3, RZ, RZ, UR4 ;  /* 0x00000004ff037e24 */ /* 0x002fec000f8e00ff */
[----:B------:R-:W-:Y:S01]  /*58f0*/  IADD3 R188, R221, R204, R206 ;  /* 0x000000ccddbc7210 */ /* 0x000fe20007ffe0ce */
[----:B------:R-:W-:Y:S01]  /*5900*/  HMMA.16816.F32.BF16 R32, R172, R182, R32 ;  /* 0x000000b6ac20723c */ /* 0x000fe20000041820 */
[----:B------:R-:W1:Y:S05]  /*5910*/  LDSM.16.MT88.4 R172, [R0+0x7080] ;  /* 0x0070800000ac783b */ /* 0x000e6a0000004200 */
[----:B------:R-:W-:Y:S02]  /*5920*/  LDSM.16.MT88.4 R180, [R0+0x3880] ;  /* 0x0038800000b4783b */ /* 0x000fe40000004200 */
[-C--:B-----5:R-:W-:Y:S08]  /*5930*/  HMMA.16816.F32.BF16 R4, R168, R176.reuse, R4 ;  /* 0x000000b0a804723c */ /* 0x0a0ff00000041804 */
[C---:B------:R-:W-:Y:S08]  /*5940*/  HMMA.16816.F32.BF16 R8, R192.reuse, R176, R8 ;  /* 0x000000b0c008723c */ /* 0x040ff00000041808 */
[-C--:B------:R-:W-:Y:S08]  /*5950*/  HMMA.16816.F32.BF16 R12, R192, R178.reuse, R12 ;  /* 0x000000b2c00c723c */ /* 0x080ff0000004180c */
[C---:B------:R-:W-:Y:S01]  /*5960*/  HMMA.16816.F32.BF16 R16, R168.reuse, R178, R16 ;  /* 0x000000b2a810723c */ /* 0x040fe20000041810 */
[----:B------:R-:W5:Y:S05]  /*5970*/  LDSM.16.M88.4 R176, [R188+0x26480] ;  /* 0x02648000bcb0783b */ /* 0x000f6a0000000200 */
[----:B------:R-:W1:Y:S02]  /*5980*/  LDSM.16.M88.4 R188, [R188+0x27480] ;  /* 0x02748000bcbc783b */ /* 0x000e640000000200 */
[-C--:B---3--:R-:W-:Y:S08]  /*5990*/  HMMA.16816.F32.BF16 R20, R168, R36.reuse, R20 ;  /* 0x00000024a814723c */ /* 0x088ff00000041814 */
[C---:B------:R-:W-:Y:S08]  /*59a0*/  HMMA.16816.F32.BF16 R24, R192.reuse, R36, R24 ;  /* 0x00000024c018723c */ /* 0x040ff00000041818 */
[-C--:B------:R-:W-:Y:S08]  /*59b0*/  HMMA.16816.F32.BF16 R28, R192, R38.reuse, R28 ;  /* 0x00000026c01c723c */ /* 0x080ff0000004181c */
[----:B------:R-:W-:Y:S01]  /*59c0*/  HMMA.16816.F32.BF16 R32, R168, R38, R32 ;  /* 0x00000026a820723c */ /* 0x000fe20000041820 */
[----:B------:R3:W5:Y:S07]  /*59d0*/  LDSM.16.MT88.4 R36, [R0+0x7880] ;  /* 0x007880000024783b */ /* 0x00076e0000004200 */
[-C--:B--2---:R-:W-:Y:S08]  /*59e0*/  HMMA.16816.F32.BF16 R4, R184, R196.reuse, R4 ;  /* 0x000000c4b804723c */ /* 0x084ff00000041804 */
[C---:B------:R-:W-:Y:S08]  /*59f0*/  HMMA.16816.F32.BF16 R8, R200.reuse, R196, R8 ;  /* 0x000000c4c808723c */ /* 0x040ff00000041808 */
[-C--:B------:R-:W-:Y:S04]  /*5a00*/  HMMA.16816.F32.BF16 R12, R200, R198.reuse, R12 ;  /* 0x000000c6c80c723c */ /* 0x080fe8000004180c */
[----:B---3--:R-:W-:Y:S01]  /*5a10*/  IADD3 R0, P1, R208, UR4, RZ ;  /* 0x00000004d0007c10 */ /* 0x008fe2000ff3e0ff */
[----:B------:R-:W-:Y:S03]  /*5a20*/  UIADD3 UR4, UR12, 0x1, URZ ;  /* 0x000000010c047890 */ /* 0x000fe6000fffe03f */
[C---:B------:R-:W-:Y:S01]  /*5a30*/  HMMA.16816.F32.BF16 R16, R184.reuse, R198, R16 ;  /* 0x000000c6b810723c */ /* 0x040fe20000041810 */
[----:B------:R-:W-:Y:S03]  /*5a40*/  USEL UR12, UR4, URZ, !UP1 ;  /* 0x0000003f040c7287 */ /* 0x000fe6000c800000 */
[----:B----4-:R-:W-:Y:S02]  /*5a50*/  LEA.HI.X.SX32 R3, R3, R207, 0x1, P1 ;  /* 0x000000cf03037211 */ /* 0x010fe400008f0eff */
[C---:B------:R-:W-:Y:S02]  /*5a60*/  LEA R168, P1, R0.reuse, c[0x0][0x220], 0x2 ;  /* 0x0000880000a87a11 */ /* 0x040fe400078210ff */
[-C--:B-1----:R-:W-:Y:S04]  /*5a70*/  HMMA.16816.F32.BF16 R20, R184, R172.reuse, R20 ;  /* 0x000000acb814723c */ /* 0x082fe80000041814 */
[----:B------:R-:W-:Y:S02]  /*5a80*/  LEA.HI.X R169, R0, c[0x0][0x224], R3, 0x2, P1 ;  /* 0x0000890000a97a11 */ /* 0x000fe400008f1403 */
[----:B------:R-:W-:Y:S02]  /*5a90*/  PLOP3.LUT P1, PT, PT, PT, UP0, 0x80, 0x0 ;  /* 0x000000000000781c */ /* 0x000fe40003f2f008 */
[C---:B------:R-:W-:Y:S08]  /*5aa0*/  HMMA.16816.F32.BF16 R24, R200.reuse, R172, R24 ;  /* 0x000000acc818723c */ /* 0x040ff00000041818 */
[-C--:B------:R-:W-:Y:S08]  /*5ab0*/  HMMA.16816.F32.BF16 R28, R200, R174.reuse, R28 ;  /* 0x000000aec81c723c */ /* 0x080ff0000004181c */
[----:B------:R-:W-:Y:S01]  /*5ac0*/  HMMA.16816.F32.BF16 R32, R184, R174, R32 ;  /* 0x000000aeb820723c */ /* 0x000fe20000041820 */
[----:B------:R-:W-:Y:S07]  /*5ad0*/  LDSM.16.MT88.4 R172, [R212+0x26c80] ;  /* 0x026c8000d4ac783b */ /* 0x000fee0000004200 */
[-C--:B-----5:R-:W-:Y:S08]  /*5ae0*/  HMMA.16816.F32.BF16 R4, R176, R180.reuse, R4 ;  /* 0x000000b4b004723c */ /* 0x0a0ff00000041804 */
[C---:B------:R-:W-:Y:S08]  /*5af0*/  HMMA.16816.F32.BF16 R8, R188.reuse, R180, R8 ;  /* 0x000000b4bc08723c */ /* 0x040ff00000041808 */
[-C--:B------:R-:W-:Y:S07]  /*5b00*/  HMMA.16816.F32.BF16 R12, R188, R182.reuse, R12 ;  /* 0x000000b6bc0c723c */ /* 0x080fee000004180c */
[----:B------:R-:W-:Y:S01]  /*5b10*/  RED.E.ADD.F32.FTZ.RN.STRONG.GPU [R168.64], R4 ;  /* 0x00000004a800798e */ /* 0x000fe2000c10e790 */
[C---:B------:R-:W-:Y:S04]  /*5b20*/  HMMA.16816.F32.BF16 R16, R176.reuse, R182, R16 ;  /* 0x000000b6b010723c */ /* 0x040fe80000041810 */
[----:B------:R-:W-:Y:S04]  /*5b30*/  RED.E.ADD.F32.FTZ.RN.STRONG.GPU [R168.64+0x400], R5 ;  /* 0x00040005a800798e */ /* 0x000fe8000c10e790 */
[-C--:B------:R-:W-:Y:S01]  /*5b40*/  HMMA.16816.F32.BF16 R20, R176, R36.reuse, R20 ;  /* 0x00000024b014723c */ /* 0x080fe20000041814 */
        /* <DEDUP_REMOVED lines=34> */
[----:B------:R-:W-:Y:S05]  /*5d70*/  LDSM.16.MT88.4 R180, [R212+0x27c80] ;  /* 0x027c8000d4b4783b */ /* 0x000fea0000004200 */
[----:B------:R-:W-:Y:S01]  /*5d80*/  RED.E.ADD.F32.FTZ.RN.STRONG.GPU [R168.64+0x5c00], R27 ;  /* 0x005c001ba800798e */ /* 0x000fe2000c10e790 */
[C---:B-1----:R-:W-:Y:S04]  /*5d90*/  HMMA.16816.F32.BF16 R116, R20.reuse, R8, R116 ;  /* 0x000000081474723c */ /* 0x042fe80000041874 */
[----:B------:R-:W1:Y:S05]  /*5da0*/  LDSM.16.MT88.4 R24, [R2+0x12080] ;  /* 0x012080000218783b */ /* 0x000e6a0000004200 */
[----:B------:R-:W-:Y:S01]  /*5db0*/  RED.E.ADD.F32.FTZ.RN.STRONG.GPU [R168.64+0x6000], R32 ;  /* 0x00600020a800798e */ /* 0x000fe2000c10e790 */
[-C--:B------:R-:W-:Y:S04]  /*5dc0*/  HMMA.16816.F32.BF16 R120, R20, R10.reuse, R120 ;  /* 0x0000000a1478723c */ /* 0x080fe80000041878 */
[----:B------:R-:W-:Y:S04]  /*5dd0*/  RED.E.ADD.F32.FTZ.RN.STRONG.GPU [R168.64+0x6400], R33 ;  /* 0x00640021a800798e */ /* 0x000fe8000c10e790 */
[-C--:B------:R-:W-:Y:S01]  /*5de0*/  HMMA.16816.F32.BF16 R124, R16, R10.reuse, R124 ;  /* 0x0000000a107c723c */ /* 0x080fe2000004187c */
[----:B------:R-:W-:Y:S05]  /*5df0*/  RED.E.ADD.F32.FTZ.RN.STRONG.GPU [R168.64+0x6800], R34 ;  /* 0x00680022a800798e */ /* 0x000fea000c10e790 */
[----:B------:R-:W-:Y:S02]  /*5e00*/  RED.E.ADD.F32.FTZ.RN.STRONG.GPU [R168.64+0x6c00], R35 ;  /* 0x006c0023a800798e */ /* 0x000fe4000c10e790 */
[-C--:B------:R-:W-:Y:S03]  /*5e10*/  HMMA.16816.F32.BF16 R128, R12, R10.reuse, R128 ;  /* 0x0000000a0c80723c */ /* 0x080fe60000041880 */
[----:B------:R-:W2:Y:S05]  /*5e20*/  LDSM.16.MT88.4 R32, [R213+0x24c80] ;  /* 0x024c8000d520783b */ /* 0x000eaa0000004200 */
[C---:B------:R-:W-:Y:S01]  /*5e30*/  HMMA.16816.F32.BF16 R132, R4.reuse, R10, R132 ;  /* 0x0000000a0484723c */ /* 0x040fe20000041884 */
[----:B------:R-:W-:Y:S05]  /*5e40*/  LDSM.16.MT88.4 R8, [R2+0x12880] ;  /* 0x012880000208783b */ /* 0x000fea0000004200 */
[----:B------:R-:W-:Y:S02]  /*5e50*/  RED.E.ADD.F32.FTZ.RN.STRONG.GPU [R168.64+0x7000], R28 ;  /* 0x0070001ca800798e */ /* 0x000fe4000c10e790 */
[-C--:B-1----:R-:W-:Y:S03]  /*5e60*/  HMMA.16816.F32.BF16 R136, R4, R24.reuse, R136 ;  /* 0x000000180488723c */ /* 0x082fe60000041888 */
[----:B------:R-:W-:Y:S05]  /*5e70*/  RED.E.ADD.F32.FTZ.RN.STRONG.GPU [R168.64+0x7400], R29 ;  /* 0x0074001da800798e */ /* 0x000fea000c10e790 */
[----:B------:R-:W-:Y:S01]  /*5e80*/  RED.E.ADD.F32.FTZ.RN.STRONG.GPU [R168.64+0x7800], R30 ;  /* 0x0078001ea800798e */ /* 0x000fe2000c10e790 */
[-C--:B------:R-:W-:Y:S04]  /*5e90*/  HMMA.16816.F32.BF16 R140, R12, R24.reuse, R140 ;  /* 0x000000180c8c723c */ /* 0x080fe8000004188c */
[----:B------:R-:W-:Y:S04]  /*5ea0*/  RED.E.ADD.F32.FTZ.RN.STRONG.GPU [R168.64+0x7c00], R31 ;  /* 0x007c001fa800798e */ /* 0x000fe8000c10e790 */
[-C--:B------:R-:W-:Y:S01]  /*5eb0*/  HMMA.16816.F32.BF16 R144, R16, R24.reuse, R144 ;  /* 0x000000181090723c */ /* 0x080fe20000041890 */
[----:B------:R-:W1:Y:S05]  /*5ec0*/  LDSM.16.MT88.4 R168, [R212+0x24c80] ;  /* 0x024c8000d4a8783b */ /* 0x000e6a0000004200 */
[----:B------:R-:W3:Y:S02]  /*5ed0*/  LDSM.16.MT88.4 R28, [R213+0x26c80] ;  /* 0x026c8000d51c783b */ /* 0x000ee40000004200 */
        /* <DEDUP_REMOVED lines=10> */
[-C--:B--2---:R-:W-:Y:S08]  /*5f80*/  HMMA.16816.F32.BF16 R104, R32, R36.reuse, R104 ;  /* 0x000000242068723c */ /* 0x084ff00000041868 */
[-C--:B-1----:R-:W-:Y:S08]  /*5f90*/  HMMA.16816.F32.BF16 R108, R168, R36.reuse, R108 ;  /* 0x00000024a86c723c */ /* 0x082ff0000004186c */
[-C--:B---3--:R-:W-:Y:S08]  /*5fa0*/  HMMA.16816.F32.BF16 R112, R28, R36.reuse, R112 ;  /* 0x000000241c70723c */ /* 0x088ff00000041870 */
        /* <DEDUP_REMOVED lines=116> */
.L_x_1131:
[----:B------:R-:W-:Y:S05]  /*66f0*/  @P0 BRA `(.L_x_1137) ;  /* 0x00001ec000000947 */ /* 0x000fea0003800000 */
[----:B------:R-:W2:Y:S01]  /*6700*/  LDL R105, [R1+0x44] ;  /* 0x0000440001697983 */ /* 0x000ea20000100800 */
[----:B------:R-:W-:Y:S02]  /*6710*/  F2FP.BF16.PACK_AB R40, R41, R40 ;  /* 0x000000282928723e */ /* 0x000fe400000010ff */
[----:B------:R-:W-:Y:S01]  /*6720*/  F2FP.BF16.PACK_AB R42, R43, R42 ;  /* 0x0000002a2b2a723e */ /* 0x000fe200000010ff */
[----:B------:R-:W3:Y:S01]  /*6730*/  S2R R36, SR_TID.X ;  /* 0x0000000000247919 */ /* 0x000ee20000002100 */
        /* <DEDUP_REMOVED lines=12> */
[----:B---3--:R-:W-:Y:S02]  /*6800*/  SHF.R.S32.HI R35, RZ, 0x1f, R36 ;  /* 0x0000001fff237819 */ /* 0x008fe40000011424 */
[----:B------:R-:W-:Y:S02]  /*6810*/  F2FP.BF16.PACK_AB R56, R57, R56 ;  /* 0x000000383938723e */ /* 0x000fe400000010ff */
[----:B------:R-:W-:-:S02]  /*6820*/  LEA.HI R5, R35, R36, RZ, 0x2 ;  /* 0x0000002423057211 */ /* 0x000fc400078f10ff */
[CC--:B-1----:R-:W-:Y:S02]  /*6830*/  LEA.HI R2, R35.reuse, R36.reuse, RZ, 0x5 ;  /* 0x0000002423027211 */ /* 0x0c2fe400078f28ff */
[--C-:B------:R-:W-:Y:S02]  /*6840*/  SHF.R.S32.HI R7, RZ, 0x2, R5.reuse ;  /* 0x00000002ff077819 */ /* 0x100fe40000011405 */
[----:B------:R-:W-:Y:S02]  /*6850*/  SHF.R.S32.HI R0, RZ, 0x1f, R5 ;  /* 0x0000001fff007819 */ /* 0x000fe40000011405 */
[----:B------:R-:W-:Y:S02]  /*6860*/  SHF.R.S32.HI R3, RZ, 0x5, R2 ;  /* 0x00000005ff037819 */ /* 0x000fe40000011402 */
[----:B------:R-:W-:Y:S02]  /*6870*/  LEA.HI R0, R0, R7, RZ, 0x3 ;  /* 0x0000000700007211 */ /* 0x000fe400078f18ff */
[----:B------:R-:W-:-:S02]  /*6880*/  LEA.HI R6, R35, R36, RZ, 0x6 ;  /* 0x0000002423067211 */ /* 0x000fc400078f30ff */
[----:B------:R-:W-:Y:S02]  /*6890*/  LOP3.LUT R0, R0, 0xfffffff8, RZ, 0xc0, !PT ;  /* 0xfffffff800007812 */ /* 0x000fe400078ec0ff */
[----:B------:R-:W-:Y:S02]  /*68a0*/  SHF.R.U32.HI R6, RZ, 0x3, R6 ;  /* 0x00000003ff067819 */ /* 0x000fe40000011606 */
[----:B------:R-:W-:Y:S01]  /*68b0*/  LOP3.LUT R5, R5, 0x3ffffffc, RZ, 0xc0, !PT ;  /* 0x3ffffffc05057812 */ /* 0x000fe200078ec0ff */
[----:B------:R-:W-:Y:S01]  /*68c0*/  IMAD.IADD R7, R7, 0x1, -R0 ;  /* 0x0000000107077824 */ /* 0x000fe200078e0a00 */
[----:B------:R-:W-:Y:S02]  /*68d0*/  LEA.HI R0, R2, R3, RZ, 0x1 ;  /* 0x0000000302007211 */ /* 0x000fe400078f08ff */
[----:B------:R-:W-:Y:S01]  /*68e0*/  F2FP.BF16.PACK_AB R58, R59, R58 ;  /* 0x0000003a3b3a723e */ /* 0x000fe200000010ff */
[----:B------:R-:W-:Y:S01]  /*68f0*/  IMAD.SHL.U32 R2, R7, 0x40, RZ ;  /* 0x0000004007027824 */ /* 0x000fe200078e00ff */
[----:B------:R-:W-:-:S02]  /*6900*/  LOP3.LUT R4, R0, 0x1ffffe, RZ, 0xc0, !PT ;  /* 0x001ffffe00047812 */ /* 0x000fc400078ec0ff */
[----:B------:R-:W-:Y:S02]  /*6910*/  LOP3.LUT P0, RZ, R7, 0x4, RZ, 0xc0, !PT ;  /* 0x0000000407ff7812 */ /* 0x000fe4000780c0ff */
[----:B------:R-:W-:Y:S01]  /*6920*/  LOP3.LUT R0, R2, 0x1c0, RZ, 0xc0, !PT ;  /* 0x000001c002007812 */ /* 0x000fe200078ec0ff */
[----:B------:R-:W-:Y:S01]  /*6930*/  IMAD.IADD R3, R3, 0x1, -R4 ;  /* 0x0000000103037824 */ /* 0x000fe200078e0a04 */
[----:B------:R-:W-:Y:S01]  /*6940*/  F2FP.BF16.PACK_AB R72, R73, R72 ;  /* 0x000000484948723e */ /* 0x000fe200000010ff */
[----:B------:R-:W-:Y:S01]  /*6950*/  IMAD.IADD R2, R36, 0x1, -R5 ;  /* 0x0000000124027824 */ /* 0x000fe200078e0a05 */
[----:B------:R-:W-:Y:S02]  /*6960*/  LOP3.LUT R4, R0, 0x18, R6, 0xf8, !PT ;  /* 0x0000001800047812 */ /* 0x000fe400078ef806 */
[----:B------:R-:W-:Y:S01]  /*6970*/  SHF.R.U32.HI R0, RZ, 0x3, R0 ;  /* 0x00000003ff007819 */ /* 0x000fe20000011600 */
[----:B------:R-:W-:Y:S01]  /*6980*/  IMAD R2, R3, 0x200, R2 ;  /* 0x0000020003027824 */ /* 0x000fe200078e0202 */
[----:B------:R-:W-:-:S02]  /*6990*/  F2FP.BF16.PACK_AB R74, R75, R74 ;  /* 0x0000004a4b4a723e */ /* 0x000fc400000010ff */
[----:B------:R-:W-:Y:S02]  /*69a0*/  LOP3.LUT R0, R4, R0, RZ, 0x3c, !PT ;  /* 0x0000000004007212 */ /* 0x000fe400078e3cff */
[----:B------:R-:W-:Y:S02]  /*69b0*/  F2FP.BF16.PACK_AB R100, R101, R100 ;  /* 0x000000646564723e */ /* 0x000fe400000010ff */
[----:B------:R-:W-:Y:S01]  /*69c0*/  F2FP.BF16.PACK_AB R102, R103, R102 ;  /* 0x000000666766723e */ /* 0x000fe200000010ff */
[----:B------:R-:W-:Y:S01]  /*69d0*/  IMAD.U32 R0, R2, 0x2, R0 ;  /* 0x0000000202007824 */ /* 0x000fe200078e0000 */
[----:B------:R-:W-:Y:S02]  /*69e0*/  F2FP.BF16.PACK_AB R76, R77, R76 ;  /* 0x0000004c4d4c723e */ /* 0x000fe400000010ff */
[----:B------:R-:W-:Y:S01]  /*69f0*/  F2FP.BF16.PACK_AB R78, R79, R78 ;  /* 0x0000004e4f4e723e */ /* 0x000fe200000010ff */
[----:B------:R-:W-:Y:S01]  /*6a00*/  IMAD.SHL.U32 R0, R0, 0x2, RZ ;  /* 0x0000000200007824 */ /* 0x000fe200078e00ff */
[----:B------:R-:W-:Y:S01]  /*6a10*/  BAR.SYNC.DEFER_BLOCKING 0x1, 0x100 ;  /* 0x0044000000007b1d */ /* 0x000fe20000010000 */
[----:B------:R-:W-:-:S02]  /*6a20*/  F2FP.BF16.PACK_AB R96, R97, R96 ;  /* 0x000000606160723e */ /* 0x000fc400000010ff */
[----:B------:R-:W-:Y:S02]  /*6a30*/  F2FP.BF16.PACK_AB R98, R99, R98 ;  /* 0x000000626362723e */ /* 0x000fe400000010ff */
[C---:B------:R-:W-:Y:S02]  /*6a40*/  IADD3 R2, R0.reuse, 0x40, RZ ;  /* 0x0000004000027810 */ /* 0x040fe40007ffe0ff */
[----:B------:R-:W-:Y:S02]  /*6a50*/  @P0 IADD3 R2, R0, -0x40, RZ ;  /* 0xffffffc000020810 */ /* 0x000fe40007ffe0ff */
[----:B------:R-:W-:Y:S02]  /*6a60*/  F2FP.BF16.PACK_AB R80, R81, R80 ;  /* 0x000000505150723e */ /* 0x000fe400000010ff */
[----:B------:R-:W-:Y:S02]  /*6a70*/  F2FP.BF16.PACK_AB R82, R83, R82 ;  /* 0x000000525352723e */ /* 0x000fe400000010ff */
[----:B------:R-:W-:-:S02]  /*6a80*/  F2FP.BF16.PACK_AB R92, R93, R92 ;  /* 0x0000005c5d5c723e */ /* 0x000fc400000010ff */
[----:B------:R-:W-:Y:S02]  /*6a90*/  F2FP.BF16.PACK_AB R94, R95, R94 ;  /* 0x0000005e5f5e723e */ /* 0x000fe400000010ff */
[----:B------:R-:W-:Y:S02]  /*6aa0*/  F2FP.BF16.PACK_AB R84, R85, R84 ;  /* 0x000000545554723e */ /* 0x000fe400000010ff */
[----:B------:R-:W-:Y:S02]  /*6ab0*/  F2FP.BF16.PACK_AB R86, R87, R86 ;  /* 0x000000565756723e */ /* 0x000fe400000010ff */
        /* <DEDUP_REMOVED lines=34> */
[----:B-----5:R-:W-:Y:S01]  /*6ce0*/  F2FP.BF16.PACK_AB R15, R143, R142 ;  /* 0x0000008e8f0f723e */ /* 0x020fe200000010ff */
        /* <DEDUP_REMOVED lines=16> */
[----:B------:R-:W-:-:S03]  /*6df0*/  ISETP.NE.U32.AND P0, PT, RZ, c[0x0][0x358], PT ;  /* 0x0000d600ff007a0c */ /* 0x000fc60003f05070 */
[----:B------:R-:W-:Y:S01]  /*6e00*/  STS [R0+0xc480], R74 ;  /* 0x00c4804a00007388 */ /* 0x000fe20000000800 */
[----:B------:R-:W-:Y:S02]  /*6e10*/  ISETP.NE.AND.EX P1, PT, RZ, c[0x0][0x35c], PT, P0 ;  /* 0x0000d700ff007a0c */ /* 0x000fe40003f25300 */
[----:B------:R-:W-:Y:S01]  /*6e20*/  ISETP.NE.U32.AND P0, PT, RZ, c[0x0][0x360], PT ;  /* 0x0000d800ff007a0c */ /* 0x000fe20003f05070 */
[----:B------:R-:W-:Y:S03]  /*6e30*/  STS [R2+0xc080], R100 ;  /* 0x00c0806402007388 */ /* 0x000fe60000000800 */
        /* <DEDUP_REMOVED lines=43> */
[----:B-1----:R-:W-:-:S03]  /*70f0*/  IMAD.MOV.U32 R6, RZ, RZ, 0x4 ;  /* 0x00000004ff067424 */ /* 0x002fc600078e00ff */
[----:B------:R-:W-:Y:S04]  /*7100*/  STS [R0+0x7480], R12 ;  /* 0x0074800c00007388 */ /* 0x000fe80000000800 */
[----:B------:R-:W-:Y:S04]  /*7110*/  STS [R2+0x7080], R11 ;  /* 0x0070800b02007388 */ /* 0x000fe80000000800 */
[----:B------:R1:W-:Y:S01]  /*7120*/  STS [R2+0x7480], R10 ;  /* 0x0074800a02007388 */ /* 0x0003e20000000800 */
[----:B------:R-:W-:Y:S02]  /*7130*/  IMAD.MOV.U32 R8, RZ, RZ, c[0x0][0x2f0] ;  /* 0x0000bc00ff087624 */ /* 0x000fe400078e00ff */
        /* <DEDUP_REMOVED lines=13> */
.L_x_1138:
[CC--:B-1----:R-:W-:Y:S01]  /*7210*/  LEA.HI R2, R35.reuse, R36.reuse, RZ, 0x4 ;  /* 0x0000002423027211 */ /* 0x0c2fe200078f20ff */
[----:B------:R-:W1:Y:S01]  /*7220*/  S2R R9, SR_CTAID.X ;  /* 0x0000000000097919 */ /* 0x000e620000002500 */
[----:B------:R-:W-:Y:S01]  /*7230*/  LEA.HI R4, R35, R36, RZ, 0x7 ;  /* 0x0000002423047211 */ /* 0x000fe200078f38ff */
[----:B------:R-:W-:Y:S01]  /*7240*/  BSSY B0, `(.L_x_1139) ;  /* 0x0000041000007945 */ /* 0x000fe20003800000 */
[----:B------:R-:W-:Y:S01]  /*7250*/  LOP3.LUT R0, R2, 0xfffffff0, RZ, 0xc0, !PT ;  /* 0xfffffff002007812 */ /* 0x000fe200078ec0ff */
[----:B------:R-:W2:Y:S01]  /*7260*/  S2R R31, SR_CTAID.Y ;  /* 0x00000000001f7919 */ /* 0x000ea20000002600 */
[----:B------:R-:W-:Y:S01]  /*7270*/  SHF.R.S32.HI R14, RZ, 0x4, R2 ;  /* 0x00000004ff0e7819 */ /* 0x000fe20000011402 */
[----:B------:R-:W-:Y:S01]  /*7280*/  IMAD.SHL.U32 R4, R4, 0x4, RZ ;  /* 0x0000000404047824 */ /* 0x000fe200078e00ff */
[----:B------:R-:W-:Y:S01]  /*7290*/  SEL R28, R105, RZ, !P1 ;  /* 0x000000ff691c7207 */ /* 0x000fe20004800000 */
[----:B------:R-:W-:Y:S01]  /*72a0*/  IMAD.IADD R0, R36, 0x1, -R0 ;  /* 0x0000000124007824 */ /* 0x000fe200078e0a00 */
[C---:B------:R-:W-:Y:S01]  /*72b0*/  IADD3 R6, P0, R14.reuse, R6, RZ ;  /* 0x000000060e067210 */ /* 0x040fe20007f1e0ff */
[----:B------:R-:W-:-:S02]  /*72c0*/  IMAD.SHL.U32 R2, R14, 0x40, RZ ;  /* 0x000000400e027824 */ /* 0x000fc400078e00ff */
[----:B------:R-:W-:Y:S01]  /*72d0*/  IMAD.SHL.U32 R12, R0, 0x8, RZ ;  /* 0x00000008000c7824 */ /* 0x000fe200078e00ff */
[----:B------:R-:W-:Y:S02]  /*72e0*/  SHF.R.S32.HI R3, RZ, 0x1f, R0 ;  /* 0x0000001fff037819 */ /* 0x000fe40000011400 */
[----:B------:R-:W-:Y:S02]  /*72f0*/  LOP3.LUT R2, R2, 0x1c0, RZ, 0xc0, !PT ;  /* 0x000001c002027812 */ /* 0x000fe400078ec0ff */
[----:B------:R-:W-:Y:S02]  /*7300*/  LEA.HI R3, R3, R0, RZ, 0x3 ;  /* 0x0000000003037211 */ /* 0x000fe400078f18ff */
[----:B------:R-:W-:Y:S02]  /*7310*/  LOP3.LUT R5, R2, 0x38, R12, 0xf8, !PT ;  /* 0x0000003802057812 */ /* 0x000fe400078ef80c */
[----:B------:R-:W-:Y:S01]  /*7320*/  SHF.R.U32.HI R0, RZ, 0x3, R2 ;  /* 0x00000003ff007819 */ /* 0x000fe20000011602 */
[----:B------:R-:W-:Y:S01]  /*7330*/  IMAD.SHL.U32 R2, R3, 0x400, RZ ;  /* 0x0000040003027824 */ /* 0x000fe200078e00ff */
[----:B------:R-:W-:-:S02]  /*7340*/  LOP3.LUT R3, R4, 0x7ffffe00, RZ, 0xc0, !PT ;  /* 0x7ffffe0004037812 */ /* 0x000fc400078ec0ff */
[----:B------:R-:W-:Y:S01]  /*7350*/  LOP3.LUT R0, R5, R0, RZ, 0x3c, !PT ;  /* 0x0000000005007212 */ /* 0x000fe200078e3cff */
[----:B-1---5:R-:W-:Y:S01]  /*7360*/  IMAD R5, R9, -0x80, R8 ;  /* 0xffffff8009057824 */ /* 0x022fe200078e0208 */
[----:B------:R-:W-:Y:S02]  /*7370*/  LOP3.LUT R2, R2, 0x7fffe000, RZ, 0xc0, !PT ;  /* 0x7fffe00002027812 */ /* 0x000fe400078ec0ff */
[----:B--2---:R-:W-:Y:S02]  /*7380*/  SHF.R.S32.HI R84, RZ, 0x1f, R31 ;  /* 0x0000001fff547819 */ /* 0x004fe4000001141f */
[----:B------:R-:W-:Y:S02]  /*7390*/  IADD3 R0, R0, R2, R3 ;  /* 0x0000000200007210 */ /* 0x000fe40007ffe003 */
[----:B------:R-:W-:Y:S01]  /*73a0*/  IMNMX R15, R5, 0x80, PT ;  /* 0x00000080050f7817 */ /* 0x000fe20003800200 */
[----:B------:R-:W-:Y:S01]  /*73b0*/  IMAD R2, R84, c[0x0][0x338], RZ ;  /* 0x0000ce0054027a24 */ /* 0x000fe200078e02ff */
[----:B------:R-:W-:Y:S01]  /*73c0*/  SHF.R.S32.HI R13, RZ, 0x1f, R12 ;  /* 0x0000001fff0d7819 */ /* 0x000fe2000001140c */
[----:B------:R-:W-:Y:S01]  /*73d0*/  IMAD.SHL.U32 R0, R0, 0x2, RZ ;  /* 0x0000000200007824 */ /* 0x000fe200078e00ff */
[C---:B------:R-:W-:Y:S01]  /*73e0*/  ISETP.GE.AND P2, PT, R14.reuse, R15, PT ;  /* 0x0000000f0e00720c */ /* 0x040fe20003f46270 */
[C---:B------:R-:W-:Y:S01]  /*73f0*/  IMAD R8, R31.reuse, c[0x0][0x33c], R2 ;  /* 0x0000cf001f087a24 */ /* 0x040fe200078e0202 */
[----:B------:R-:W-:Y:S01]  /*7400*/  SHF.R.S32.HI R4, RZ, 0x1f, R105 ;  /* 0x0000001fff047819 */ /* 0x000fe20000011469 */
[----:B------:R-:W-:Y:S01]  /*7410*/  IMAD.WIDE.U32 R2, R31, c[0x0][0x338], R12 ;  /* 0x0000ce001f027a25 */ /* 0x000fe200078e000c */
[----:B------:R1:W2:Y:S01]  /*7420*/  LDS.128 R20, [R0+0x8880] ;  /* 0x0088800000147984 */ /* 0x0002a20000000c00 */
[----:B------:R-:W-:-:S02]  /*7430*/  LEA.HI.X.SX32 R7, R14, R7, 0x1, P0 ;  /* 0x000000070e077211 */ /* 0x000fc400000f0eff */
[----:B------:R-:W-:Y:S01]  /*7440*/  ISETP.GE.OR P0, PT, R12, c[0x0][0x324], P2 ;  /* 0x0000c9000c007a0c */ /* 0x000fe20001706670 */
[----:B------:R1:W3:Y:S01]  /*7450*/  LDS.128 R24, [R0+0x9080] ;  /* 0x0090800000187984 */ /* 0x0002e20000000c00 */
[----:B------:R-:W-:Y:S01]  /*7460*/  SEL R29, R4, RZ, !P1 ;  /* 0x000000ff041d7207 */ /* 0x000fe20004800000 */
[----:B------:R-:W-:Y:S01]  /*7470*/  IMAD.IADD R3, R3, 0x1, R8 ;  /* 0x0000000103037824 */ /* 0x000fe200078e0208 */
[----:B------:R-:W-:Y:S01]  /*7480*/  P2R R30, PR, RZ, 0x4 ;  /* 0x00000004ff1e7803 */ /* 0x000fe20000000000 */
[----:B------:R1:W4:Y:S01]  /*7490*/  LDS.128 R32, [R0+0x9880] ;  /* 0x0098800000207984 */ /* 0x0003220000000c00 */
[----:B------:R-:W-:-:S03]  /*74a0*/  IMAD.WIDE R6, R9, 0x80, R6 ;  /* 0x0000008009067825 */ /* 0x000fc600078e0206 */
[----:B------:R1:W1:Y:S01]  /*74b0*/  LDS.128 R36, [R0+0xa080] ;  /* 0x00a0800000247984 */ /* 0x0002620000000c00 */
[----:B------:R-:W-:Y:S02]  /*74c0*/  IMAD R4, R29, c[0x0][0x340], RZ ;  /* 0x0000d0001d047a24 */ /* 0x000fe400078e02ff */
[C---:B------:R-:W-:Y:S01]  /*74d0*/  IMAD.WIDE.U32 R10, R28.reuse, c[0x0][0x340], R2 ;  /* 0x0000d0001c0a7a25 */ /* 0x040fe200078e0002 */
[----:B------:R1:W1:Y:S03]  /*74e0*/  LDS.128 R40, [R0+0xa880] ;  /* 0x00a8800000287984 */ /* 0x0002660000000c00 */
        /* <DEDUP_REMOVED lines=13> */
[----:B--234-:R2:W3:Y:S01]  /*75c0*/  LDS.128 R16, [R0+0x8080] ;  /* 0x0080800000107984 */ /* 0x01c4e20000000c00 */
[----:B------:R-:W-:-:S05]  /*75d0*/  MOV R8, R10 ;  /* 0x0000000a00087202 */ /* 0x000fca0000000f00 */
[----:B------:R-:W-:-:S05]  /*75e0*/  IMAD.WIDE.U32 R2, R6, c[0x0][0x330], R8 ;  /* 0x0000cc0006027a25 */ /* 0x000fca00078e0008 */
[----:B------:R-:W-:Y:S01]  /*75f0*/  LEA R4, P0, R2, c[0x0][0x318], 0x1 ;  /* 0x0000c60002047a11 */ /* 0x000fe200078008ff */
[----:B-12---:R-:W-:-:S04]  /*7600*/  IMAD R0, R7, c[0x0][0x330], RZ ;  /* 0x0000cc0007007a24 */ /* 0x006fc800078e02ff */
[----:B------:R-:W-:-:S05]  /*7610*/  IMAD R0, R6, c[0x0][0x334], R0 ;  /* 0x0000cd0006007a24 */ /* 0x000fca00078e0200 */
[----:B------:R-:W-:-:S04]  /*7620*/  IADD3 R0, R3, R0, RZ ;  /* 0x0000000003007210 */ /* 0x000fc80007ffe0ff */
[----:B------:R-:W-:-:S05]  /*7630*/  LEA.HI.X R5, R2, c[0x0][0x31c], R0, 0x1, P0 ;  /* 0x0000c70002057a11 */ /* 0x000fca00000f0c00 */
[----:B---3--:R1:W-:Y:S02]  /*7640*/  STG.E.128 [R4.64], R16 ;  /* 0x0000001004007986 */ /* 0x0083e4000c101d10 */
.L_x_1140:
[----:B--234-:R-:W-:Y:S05]  /*7650*/  BSYNC B0 ;  /* 0x0000000000007941 */ /* 0x01cfea0003800000 */
.L_x_1139:
[----:B-1----:R-:W-:Y:S01]  /*7660*/  IADD3 R0, R14, 0x10, RZ ;  /* 0x000000100e007810 */ /* 0x002fe20007ffe0ff */
[----:B------:R-:W-:Y:S03]  /*7670*/  BSSY B0, `(.L_x_1141) ;  /* 0x0000010000007945 */ /* 0x000fe60003800000 */
[----:B------:R-:W-:-:S04]  /*7680*/  ISETP.GE.AND P0, PT, R0, R15, PT ;  /* 0x0000000f0000720c */ /* 0x000fc80003f06270 */
[----:B------:R-:W-:Y:S02]  /*7690*/  P2R R16, PR, RZ, 0x1 ;  /* 0x00000001ff107803 */ /* 0x000fe40000000000 */
        /* <DEDUP_REMOVED lines=13> */
.L_x_1142:
[----:B------:R-:W-:Y:S05]  /*7770*/  BSYNC B0 ;  /* 0x0000000000007941 */ /* 0x000fea0003800000 */
.L_x_1141:
        /* <DEDUP_REMOVED lines=16> */
.L_x_1144:
[----:B------:R-:W-:Y:S05]  /*7880*/  BSYNC B0 ;  /* 0x0000000000007941 */ /* 0x000fea0003800000 */
.L_x_1143:
        /* <DEDUP_REMOVED lines=16> */
.L_x_1146:
[----:B------:R-:W-:Y:S05]  /*7990*/  BSYNC B0 ;  /* 0x0000000000007941 */ /* 0x000fea0003800000 */
.L_x_1145:
        /* <DEDUP_REMOVED lines=16> */
.L_x_1148:
[----:B------:R-:W-:Y:S05]  /*7aa0*/  BSYNC B0 ;  /* 0x0000000000007941 */ /* 0x000fea0003800000 */
.L_x_1147:
        /* <DEDUP_REMOVED lines=16> */
.L_x_1150:
[----:B------:R-:W-:Y:S05]  /*7bb0*/  BSYNC B0 ;  /* 0x0000000000007941 */ /* 0x000fea0003800000 */
.L_x_1149:
        /* <DEDUP_REMOVED lines=16> */
.L_x_1152:
[----:B------:R-:W-:Y:S05]  /*7cc0*/  BSYNC B0 ;  /* 0x0000000000007941 */ /* 0x000fea0003800000 */
.L_x_1151:
        /* <DEDUP_REMOVED lines=16> */
.L_x_1154:
[----:B------:R-:W-:Y:S05]  /*7dd0*/  BSYNC B0 ;  /* 0x0000000000007941 */ /* 0x000fea0003800000 */
.L_x_1153:
[----:B------:R-:W-:Y:S01]  /*7de0*/  ISETP.NE.AND P0, PT, R30, RZ, PT ;  /* 0x000000ff1e00720c */ /* 0x000fe20003f05270 */
[----:B------:R-:W-:Y:S01]  /*7df0*/  IMAD R0, R84, c[0x0][0x308], RZ ;  /* 0x0000c20054007a24 */ /* 0x000fe200078e02ff */
[----:B------:R-:W-:Y:S01]  /*7e00*/  BSSY B0, `(.L_x_1155) ;  /* 0x0000012000007945 */ /* 0x000fe20003800000 */
[----:B-1----:R-:W-:Y:S01]  /*7e10*/  IMAD.WIDE.U32 R2, R31, c[0x0][0x308], R12 ;  /* 0x0000c2001f027a25 */ /* 0x002fe200078e000c */
[----:B------:R-:W-:-:S03]  /*7e20*/  ISETP.GE.OR P0, PT, R12, c[0x0][0x2f4], P0 ;  /* 0x0000bd000c007a0c */ /* 0x000fc60000706670 */
        /* <DEDUP_REMOVED lines=15> */
.L_x_1156:
[----:B------:R-:W-:Y:S05]  /*7f20*/  BSYNC B0 ;  /* 0x0000000000007941 */ /* 0x000fea0003800000 */
.L_x_1155:
[----:B------:R-:W-:Y:S01]  /*7f30*/  ISETP.NE.AND P0, PT, R16, RZ, PT ;  /* 0x000000ff1000720c */ /* 0x000fe20003f05270 */
[----:B------:R-:W-:Y:S03]  /*7f40*/  BSSY B0, `(.L_x_1157) ;  /* 0x000000e000007945 */ /* 0x000fe60003800000 */
        /* <DEDUP_REMOVED lines=13> */
.L_x_1158:
[----:B------:R-:W-:Y:S05]  /*8020*/  BSYNC B0 ;  /* 0x0000000000007941 */ /* 0x000fea0003800000 */
.L_x_1157:
        /* <DEDUP_REMOVED lines=14> */
.L_x_1160:
[----:B------:R-:W-:Y:S05]  /*8110*/  BSYNC B0 ;  /* 0x0000000000007941 */ /* 0x000fea0003800000 */
.L_x_1159:
        /* <DEDUP_REMOVED lines=14> */
.L_x_1162:
[----:B------:R-:W-:Y:S05]  /*8200*/  BSYNC B0 ;  /* 0x0000000000007941 */ /* 0x000fea0003800000 */
.L_x_1161:
        /* <DEDUP_REMOVED lines=14> */
.L_x_1164:
[----:B------:R-:W-:Y:S05]  /*82f0*/  BSYNC B0 ;  /* 0x0000000000007941 */ /* 0x000fea0003800000 */
.L_x_1163:
        /* <DEDUP_REMOVED lines=14> */
.L_x_1166:
[----:B------:R-:W-:Y:S05]  /*83e0*/  BSYNC B0 ;  /* 0x0000000000007941 */ /* 0x000fea0003800000 */
.L_x_1165:
        /* <DEDUP_REMOVED lines=14> */
.L_x_1168:
[----:B------:R-:W-:Y:S05]  /*84d0*/  BSYNC B0 ;  /* 0x0000000000007941 */ /* 0x000fea0003800000 */
.L_x_1167:
        /* <DEDUP_REMOVED lines=14> */
.L_x_1137:
[----:B------:R-:W2:Y:S01]  /*85c0*/  LDL R8, [R1+0x44] ;  /* 0x0000440001087983 */ /* 0x000ea20000100800 */
[----:B------:R-:W-:Y:S01]  /*85d0*/  ISETP.NE.U32.AND P0, PT, RZ, c[0x0][0x358], PT ;  /* 0x0000d600ff007a0c */ /* 0x000fe20003f05070 */
[----:B-1----:R-:W-:-:S03]  /*85e0*/  IMAD.MOV.U32 R2, RZ, RZ, 0x4 ;  /* 0x00000004ff027424 */ /* 0x002fc600078e00ff */
[----:B------:R-:W-:Y:S02]  /*85f0*/  ISETP.NE.AND.EX P1, PT, RZ, c[0x0][0x35c], PT, P0 ;  /* 0x0000d700ff007a0c */ /* 0x000fe40003f25300 */
[----:B------:R-:W-:-:S04]  /*8600*/  ISETP.NE.U32.AND P0, PT, RZ, c[0x0][0x360], PT ;  /* 0x0000d800ff007a0c */ /* 0x000fc80003f05070 */
[----:B------:R-:W-:Y:S01]  /*8610*/  ISETP.NE.AND.EX P0, PT, RZ, c[0x0][0x364], PT, P0 ;  /* 0x0000d900ff007a0c */ /* 0x000fe20003f05300 */
[----:B--2---:R-:W-:-:S06]  /*8620*/  IMAD.WIDE R4, R8, R2, c[0x0][0x358] ;  /* 0x0000d60008047625 */ /* 0x004fcc00078e0202 */
[----:B------:R-:W2:Y:S01]  /*8630*/  @P1 LDG.E R0, [R4.64] ;  /* 0x0000001004001981 */ /* 0x000ea2000c1e1900 */
[----:B------:R-:W-:-:S05]  /*8640*/  IMAD.MOV.U32 R6, RZ, RZ, c[0x0][0x2f0] ;  /* 0x0000bc00ff067624 */ /* 0x000fca00078e00ff */
        /* <DEDUP_REMOVED lines=10> */
.L_x_1169:
        /* <DEDUP_REMOVED lines=18> */
[--C-:B------:R-:W-:Y:S01]  /*8810*/  SHF.R.S32.HI R13, RZ, 0x1f, R12.reuse ;  /* 0x0000001fff0d7819 */ /* 0x100fe2000001140c */
[----:B------:R-:W-:Y:S01]  /*8820*/  IMAD R7, R20, c[0x0][0x30c], R7 ;  /* 0x0000c30014077a24 */ /* 0x000fe200078e0207 */
[----:B------:R-:W-:Y:S02]  /*8830*/  ISETP.GE.OR P0, PT, R12, c[0x0][0x2f4], P2 ;  /* 0x0000bd000c007a0c */ /* 0x000fe40001706670 */
[----:B------:R-:W-:Y:S01]  /*8840*/  SEL R17, R0, RZ, !P1 ;  /* 0x000000ff00117207 */ /* 0x000fe20004800000 */
[----:B------:R-:W-:Y:S01]  /*8850*/  IMAD.WIDE.U32 R4, R20, c[0x0][0x308], R12 ;  /* 0x0000c20014047a25 */ /* 0x000fe200078e000c */
[----:B------:R-:W-:-:S03]  /*8860*/  P2R R18, PR, RZ, 0x4 ;  /* 0x00000004ff127803 */ /* 0x000fc60000000000 */
[----:B------:R-:W-:Y:S02]  /*8870*/  IMAD.IADD R5, R7, 0x1, R5 ;  /* 0x0000000107057824 */ /* 0x000fe400078e0205 */
[----:B------:R-:W-:Y:S02]  /*8880*/  IMAD R8, R17, c[0x0][0x310], RZ ;  /* 0x0000c40011087a24 */ /* 0x000fe400078e02ff */
[----:B------:R-:W-:-:S04]  /*8890*/  IMAD.WIDE.U32 R10, R16, c[0x0][0x310], R4 ;  /* 0x0000c400100a7a25 */ /* 0x000fc800078e0004 */
[----:B------:R-:W-:Y:S02]  /*88a0*/  IMAD R8, R16, c[0x0][0x314], R8 ;  /* 0x0000c50010087a24 */ /* 0x000fe400078e0208 */
        /* <DEDUP_REMOVED lines=11> */
.L_x_1171:
[----:B------:R-:W-:Y:S05]  /*8960*/  BSYNC B0 ;  /* 0x0000000000007941 */ /* 0x000fea0003800000 */
.L_x_1170:
[----:B------:R-:W-:Y:S01]  /*8970*/  IADD3 R0, R14, 0x10, RZ ;  /* 0x000000100e007810 */ /* 0x000fe20007ffe0ff */
        /* <DEDUP_REMOVED lines=16> */
.L_x_1173:
[----:B------:R-:W-:Y:S05]  /*8a80*/  BSYNC B0 ;  /* 0x0000000000007941 */ /* 0x000fea0003800000 */
.L_x_1172:
        /* <DEDUP_REMOVED lines=16> */
.L_x_1175:
[----:B------:R-:W-:Y:S05]  /*8b90*/  BSYNC B0 ;  /* 0x0000000000007941 */ /* 0x000fea0003800000 */
.L_x_1174:
        /* <DEDUP_REMOVED lines=16> */
.L_x_1177:
[----:B------:R-:W-:Y:S05]  /*8ca0*/  BSYNC B0 ;  /* 0x0000000000007941 */ /* 0x000fea0003800000 */
.L_x_1176:
        /* <DEDUP_REMOVED lines=16> */
.L_x_1179:
[----:B------:R-:W-:Y:S05]  /*8db0*/  BSYNC B0 ;  /* 0x0000000000007941 */ /* 0x000fea0003800000 */
.L_x_1178:
        /* <DEDUP_REMOVED lines=16> */
.L_x_1181:
[----:B------:R-:W-:Y:S05]  /*8ec0*/  BSYNC B0 ;  /* 0x0000000000007941 */ /* 0x000fea0003800000 */
.L_x_1180:
        /* <DEDUP_REMOVED lines=16> */
.L_x_1183:
[----:B------:R-:W-:Y:S05]  /*8fd0*/  BSYNC B0 ;  /* 0x0000000000007941 */ /* 0x000fea0003800000 */
.L_x_1182:
        /* <DEDUP_REMOVED lines=16> */
.L_x_1185:
[----:B------:R-:W-:Y:S05]  /*90e0*/  BSYNC B0 ;  /* 0x0000000000007941 */ /* 0x000fea0003800000 */
.L_x_1184:
        /* <DEDUP_REMOVED lines=20> */
.L_x_1187:
[----:B------:R-:W-:Y:S05]  /*9230*/  BSYNC B0 ;  /* 0x0000000000007941 */ /* 0x000fea0003800000 */
.L_x_1186:
        /* <DEDUP_REMOVED lines=15> */
.L_x_1189:
[----:B------:R-:W-:Y:S05]  /*9330*/  BSYNC B0 ;  /* 0x0000000000007941 */ /* 0x000fea0003800000 */
.L_x_1188:
        /* <DEDUP_REMOVED lines=14> */
.L_x_1191:
[----:B------:R-:W-:Y:S05]  /*9420*/  BSYNC B0 ;  /* 0x0000000000007941 */ /* 0x000fea0003800000 */
.L_x_1190:
        /* <DEDUP_REMOVED lines=14> */
.L_x_1193:
[----:B------:R-:W-:Y:S05]  /*9510*/  BSYNC B0 ;  /* 0x0000000000007941 */ /* 0x000fea0003800000 */
.L_x_1192:
        /* <DEDUP_REMOVED lines=14> */
.L_x_1195:
[----:B------:R-:W-:Y:S05]  /*9600*/  BSYNC B0 ;  /* 0x0000000000007941 */ /* 0x000fea0003800000 */
.L_x_1194:
        /* <DEDUP_REMOVED lines=14> */
.L_x_1197:
[----:B------:R-:W-:Y:S05]  /*96f0*/  BSYNC B0 ;  /* 0x0000000000007941 */ /* 0x000fea0003800000 */
.L_x_1196:
        /* <DEDUP_REMOVED lines=14> */
.L_x_1199:
[----:B------:R-:W-:Y:S05]  /*97e0*/  BSYNC B0 ;  /* 0x0000000000007941 */ /* 0x000fea0003800000 */
.L_x_1198:
        /* <DEDUP_REMOVED lines=14> */
.L_x_1200:
        /* <DEDUP_REMOVED lines=11> */
.L_x_2321:


//--------------------- .text._ZN7cutlass13device_kernelIN5flash19enable_sm80_to_sm89INS1_16FlashAttnBwdSm80INS1_25CollectiveMainloopBwdSm80ILi2ELi2EN4cute5tupleIJNS5_1CILi64EEENS7_ILi128EEES9_EEENS_10bfloat16_tEfNS_4arch4Sm80ELb0ELb0ELb0ELb1ELb1ELb0ELb0ELb0ELi2ELi2ELi2ELi2ELb0EEENS1_21CollectiveEpilogueBwdISA_SB_SD_Li256ELb1ELb0ELi4EEENS1_19SingleTileSchedulerILb1ELb0ELb0ELi128EEEEEEEEEvNT_6ParamsE --------------------------
	.section	.text._ZN7cutlass13device_kernelIN5flash19enable_sm80_to_sm89INS1_16FlashAttnBwdSm80INS1_25CollectiveMainloopBwdSm80ILi2ELi2EN4cute5tupleIJNS5_1CILi64EEENS7_ILi128EEES9_EEENS_10bfloat16_tEfNS_4arch4Sm80ELb0ELb0ELb0ELb1ELb1ELb0ELb0ELb0ELi2ELi2ELi2ELi2ELb0EEENS1_21CollectiveEpilogueBwdISA_SB_SD_Li256ELb1ELb0ELi4EEENS1_19SingleTileSchedulerILb1ELb0ELb0ELi128EEEEEEEEEvNT_6ParamsE,"ax",@progbits
	.sectioninfo	@"SHI_REGISTERS=255"
	.align	128
.text._ZN7cutlass13device_kernelIN5flash19enable_sm80_to_sm89INS1_16FlashAttnBwdSm80INS1_25CollectiveMainloopBwdSm80ILi2ELi2EN4cute5tupleIJNS5_1CILi64EEENS7_ILi128EEES9_EEENS_10bfloat16_tEfNS_4arch4Sm80ELb0ELb0ELb0ELb1ELb1ELb0ELb0ELb0ELi2ELi2ELi2ELi2ELb0EEENS1_21CollectiveEpilogueBwdISA_SB_SD_Li256ELb1ELb0ELi4EEENS1_19SingleTileSchedulerILb1ELb0ELb0ELi128EEEEEEEEEvNT_6ParamsE:
        .type           _ZN7cutlass13device_kernelIN5flash19enable_sm80_to_sm89INS1_16FlashAttnBwdSm80INS1_25CollectiveMainloopBwdSm80ILi2ELi2EN4cute5tupleIJNS5_1CILi64EEENS7_ILi128EEES9_EEENS_10bfloat16_tEfNS_4arch4Sm80ELb0ELb0ELb0ELb1ELb1ELb0ELb0ELb0ELi2ELi2ELi2ELi2ELb0EEENS1_21CollectiveEpilogueBwdISA_SB_SD_Li256ELb1ELb0ELi4EEENS1_19SingleTileSchedulerILb1ELb0ELb0ELi128EEEEEEEEEvNT_6ParamsE,@function
        .size           _ZN7cutlass13device_kernelIN5flash19enable_sm80_to_sm89INS1_16FlashAttnBwdSm80INS1_25CollectiveMainloopBwdSm80ILi2ELi2EN4cute5tupleIJNS5_1CILi64EEENS7_ILi128EEES9_EEENS_10bfloat16_tEfNS_4arch4Sm80ELb0ELb0ELb0ELb1ELb1ELb0ELb0ELb0ELi2ELi2ELi2ELi2ELb0EEENS1_21CollectiveEpilogueBwdISA_SB_SD_Li256ELb1ELb0ELi4EEENS1_19SingleTileSchedulerILb1ELb0ELb0ELi128EEEEEEEEEvNT_6ParamsE,(.L_x_2322 - _ZN7cutlass13device_kernelIN5flash19enable_sm80_to_sm89INS1_16FlashAttnBwdSm80INS1_25CollectiveMainloopBwdSm80ILi2ELi2EN4cute5tupleIJNS5_1CILi64EEENS7_ILi128EEES9_EEENS_10bfloat16_tEfNS_4arch4Sm80ELb0ELb0ELb0ELb1ELb1ELb0ELb0ELb0ELi2ELi2ELi2ELi2ELb0EEENS1_21CollectiveEpilogueBwdISA_SB_SD_Li256ELb1ELb0ELi4EEENS1_19SingleTileSchedulerILb1ELb0ELb0ELi128EEEEEEEEEvNT_6ParamsE)
        .other          _ZN7cutlass13device_kernelIN5flash19enable_sm80_to_sm89INS1_16FlashAttnBwdSm80INS1_25CollectiveMainloopBwdSm80ILi2ELi2EN4cute5tupleIJNS5_1CILi64EEENS7_ILi128EEES9_EEENS_10bfloat16_tEfNS_4arch4Sm80ELb0ELb0ELb0ELb1ELb1ELb0ELb0ELb0ELi2ELi2ELi2ELi2ELb0EEENS1_21CollectiveEpilogueBwdISA_SB_SD_Li256ELb1ELb0ELi4EEENS1_19SingleTileSchedulerILb1ELb0ELb0ELi128EEEEEEEEEvNT_6ParamsE,@"STO_CUDA_ENTRY STV_DEFAULT"
_ZN7cutlass13device_kernelIN5flash19enable_sm80_to_sm89INS1_16FlashAttnBwdSm80INS1_25CollectiveMainloopBwdSm80ILi2ELi2EN4cute5tupleIJNS5_1CILi64EEENS7_ILi128EEES9_EEENS_10bfloat16_tEfNS_4arch4Sm80ELb0ELb0ELb0ELb1ELb1ELb0ELb0ELb0ELi2ELi2ELi2ELi2ELb0EEENS1_21CollectiveEpilogueBwdISA_SB_SD_Li256ELb1ELb0ELi4EEENS1_19SingleTileSchedulerILb1ELb0ELb0ELi128EEEEEEEEEvNT_6ParamsE:
        /* <DEDUP_REMOVED lines=18> */
.L_x_1202:
        /* <DEDUP_REMOVED lines=8> */
.L_x_1204:
[----:B------:R-:W-:Y:S02]  /*01a0*/  MOV R0, c[0x0][0x3a4] ;  /* 0x0000e90000007a02 */ /* 0x000fe40000000f00 */
.L_x_1203:
[----:B-1----:R-:W-:-:S05]  /*01b0*/  IMAD.SHL.U32 R2, R37, 0x80, RZ ;  /* 0x0000008025027824 */ /* 0x002fca00078e00ff */
[----:B-----5:R-:W-:-:S04]  /*01c0*/  ISETP.GE.AND P0, PT, R2, R0, PT ;  /* 0x000000000200720c */ /* 0x020fc80003f06270 */
[----:B------:R-:W-:-:S05]  /*01d0*/  SEL R0, R5, 0xffffffff, !P0 ;  /* 0xffffffff05007807 */ /* 0x000fca0004000000 */
[----:B------:R1:W-:Y:S01]  /*01e0*/  STL [R1+0x44], R0 ;  /* 0x0000440001007387 */ /* 0x0003e20000100800 */
[----:B------:R-:W-:Y:S05]  /*01f0*/  BRA `(.L_x_1205) ;  /* 0x0000012000007947 */ /* 0x000fea0003800000 */
.L_x_1201:
[----:B---34-:R-:W-:-:S04]  /*0200*/  ISETP.NE.U32.AND P0, PT, RZ, c[0x0][0x3c0], PT ;  /* 0x0000f000ff007a0c */ /* 0x018fc80003f05070 */
[----:B------:R-:W-:-:S13]  /*0210*/  ISETP.NE.AND.EX P0, PT, RZ, c[0x0][0x3c4], PT, P0 ;  /* 0x0000f100ff007a0c */ /* 0x000fda0003f05300 */
[----:B------:R-:W-:Y:S05]  /*0220*/  @!P0 BRA `(.L_x_1206) ;  /* 0x0000002000008947 */ /* 0x000fea0003800000 */
[----:B------:R1:W5:Y:S01]  /*0230*/  LDG.E R0, [R2.64] ;  /* 0x0000001002007981 */ /* 0x000362000c1e1900 */
[----:B------:R-:W-:Y:S05]  /*0240*/  BRA `(.L_x_1207) ;  /* 0x0000009000007947 */ /* 0x000fea0003800000 */
.L_x_1206:
        /* <DEDUP_REMOVED lines=8> */
.L_x_1208:
[----:B------:R-:W-:Y:S02]  /*02d0*/  MOV R0, c[0x0][0x3a4] ;  /* 0x0000e90000007a02 */ /* 0x000fe40000000f00 */
.L_x_1207:
[----:B-1----:R-:W-:-:S05]  /*02e0*/  IMAD.SHL.U32 R2, R37, 0x80, RZ ;  /* 0x0000008025027824 */ /* 0x002fca00078e00ff */
[----:B-----5:R-:W-:-:S04]  /*02f0*/  ISETP.GE.AND P0, PT, R2, R0, PT ;  /* 0x000000000200720c */ /* 0x020fc80003f06270 */
[----:B------:R-:W-:-:S05]  /*0300*/  SEL R0, R5, 0xffffffff, !P0 ;  /* 0xffffffff05007807 */ /* 0x000fca0004000000 */
[----:B------:R1:W-:Y:S04]  /*0310*/  STL [R1+0x44], R0 ;  /* 0x0000440001007387 */ /* 0x0003e80000100800 */
.L_x_1205:
        /* <DEDUP_REMOVED lines=32> */
.L_x_1209:
[----:B-1-3--:R-:W-:-:S04]  /*0520*/  ISETP.NE.U32.AND P0, PT, RZ, c[0x0][0x2e0], PT ;  /* 0x0000b800ff007a0c */ /* 0x00afc80003f05070 */
[----:B------:R-:W-:-:S13]  /*0530*/  ISETP.NE.AND.EX P0, PT, RZ, c[0x0][0x2e4], PT, P0 ;  /* 0x0000b900ff007a0c */ /* 0x000fda0003f05300 */
[----:B------:R-:W-:Y:S05]  /*0540*/  @!P0 BRA `(.L_x_1210) ;  /* 0x0000003000008947 */ /* 0x000fea0003800000 */
[----:B------:R-:W-:-:S05]  /*0550*/  IMAD.WIDE R2, R39, R9, c[0x0][0x2e0] ;  /* 0x0000b80027027625 */ /* 0x000fca00078e0209 */
[----:B------:R1:W5:Y:S01]  /*0560*/  LDG.E R13, [R2.64] ;  /* 0x00000010020d7981 */ /* 0x000362000c1e1900 */
[----:B------:R-:W-:Y:S05]  /*0570*/  BRA `(.L_x_1211) ;  /* 0x0000004000007947 */ /* 0x000fea0003800000 */
.L_x_1210:
[----:B------:R-:W-:Y:S05]  /*0580*/  @!P4 BRA `(.L_x_1211) ;  /* 0x000000300000c947 */ /* 0x000fea0003800000 */
[----:B------:R-:W2:Y:S04]  /*0590*/  LDG.E R0, [R4.64] ;  /* 0x0000001004007981 */ /* 0x000ea8000c1e1900 */
[----:B------:R-:W2:Y:S02]  /*05a0*/  LDG.E R2, [R4.64+0x4] ;  /* 0x0000041004027981 */ /* 0x000ea4000c1e1900 */
[----:B--2---:R-:W-:Y:S02]  /*05b0*/  IADD3 R13, -R0, R2, RZ ;  /* 0x00000002000d7210 */ /* 0x004fe40007ffe1ff */
.L_x_1211:
        /* <DEDUP_REMOVED lines=420> */
.L_x_1214:
[----:B------:R-:W-:Y:S05]  /*2000*/  BSYNC B0 ;  /* 0x0000000000007941 */ /* 0x000fea0003800000 */
.L_x_1213:
        /* <DEDUP_REMOVED lines=140> */
.L_x_1217:
        /* <DEDUP_REMOVED lines=196> */
.L_x_1215:
        /* <DEDUP_REMOVED lines=500> */
.L_x_1216:
        /* <DEDUP_REMOVED lines=298> */
.L_x_1212:
        /* <DEDUP_REMOVED lines=178> */
.L_x_1219:
        /* <DEDUP_REMOVED lines=68> */
.L_x_1221:
[----:B--234-:R-:W-:Y:S05]  /*7650*/  BSYNC B0 ;  /* 0x0000000000007941 */ /* 0x01cfea0003800000 */
.L_x_1220:
        /* <DEDUP_REMOVED lines=17> */
.L_x_1223:
[----:B------:R-:W-:Y:S05]  /*7770*/  BSYNC B0 ;  /* 0x0000000000007941 */ /* 0x000fea0003800000 */
.L_x_1222:
        /* <DEDUP_REMOVED lines=16> */
.L_x_1225:
[----:B------:R-:W-:Y:S05]  /*7880*/  BSYNC B0 ;  /* 0x0000000000007941 */ /* 0x000fea0003800000 */
.L_x_1224:
        /* <DEDUP_REMOVED lines=16> */
.L_x_1227:
[----:B------:R-:W-:Y:S05]  /*7990*/  BSYNC B0 ;  /* 0x0000000000007941 */ /* 0x000fea0003800000 */
.L_x_1226:
        /* <DEDUP_REMOVED lines=16> */
.L_x_1229:
[----:B------:R-:W-:Y:S05]  /*7aa0*/  BSYNC B0 ;  /* 0x0000000000007941 */ /* 0x000fea0003800000 */
.L_x_1228:
        /* <DEDUP_REMOVED lines=16> */
.L_x_1231:
[----:B------:R-:W-:Y:S05]  /*7bb0*/  BSYNC B0 ;  /* 0x0000000000007941 */ /* 0x000fea0003800000 */
.L_x_1230:
        /* <DEDUP_REMOVED lines=16> */
.L_x_1233:
[----:B------:R-:W-:Y:S05]  /*7cc0*/  BSYNC B0 ;  /* 0x0000000000007941 */ /* 0x000fea0003800000 */
.L_x_1232:
        /* <DEDUP_REMOVED lines=16> */
.L_x_1235:
[----:B------:R-:W-:Y:S05]  /*7dd0*/  BSYNC B0 ;  /* 0x0000000000007941 */ /* 0x000fea0003800000 */
.L_x_1234:
        /* <DEDUP_REMOVED lines=20> */
.L_x_1237:
[----:B------:R-:W-:Y:S05]  /*7f20*/  BSYNC B0 ;  /* 0x0000000000007941 */ /* 0x000fea0003800000 */
.L_x_1236:
        /* <DEDUP_REMOVED lines=15> */
.L_x_1239:
[----:B------:R-:W-:Y:S05]  /*8020*/  BSYNC B0 ;  /* 0x0000000000007941 */ /* 0x000fea0003800000 */
.L_x_1238:
        /* <DEDUP_REMOVED lines=14> */
.L_x_1241:
[----:B------:R-:W-:Y:S05]  /*8110*/  BSYNC B0 ;  /* 0x0000000000007941 */ /* 0x000fea0003800000 */
.L_x_1240:
        /* <DEDUP_REMOVED lines=14> */
.L_x_1243:
[----:B------:R-:W-:Y:S05]  /*8200*/  BSYNC B0 ;  /* 0x0000000000007941 */ /* 0x000fea0003800000 */
.L_x_1242:
        /* <DEDUP_REMOVED lines=14> */
.L_x_1245:
[----:B------:R-:W-:Y:S05]  /*82f0*/  BSYNC B0 ;  /* 0x0000000000007941 */ /* 0x000fea0003800000 */
.L_x_1244:
        /* <DEDUP_REMOVED lines=14> */
.L_x_1247:
[----:B------:R-:W-:Y:S05]  /*83e0*/  BSYNC B0 ;  /* 0x0000000000007941 */ /* 0x000fea0003800000 */
.L_x_1246:
        /* <DEDUP_REMOVED lines=14> */
.L_x_1249:
[----:B------:R-:W-:Y:S05]  /*84d0*/  BSYNC B0 ;  /* 0x0000000000007941 */ /* 0x000fea0003800000 */
.L_x_1248:
        /* <DEDUP_REMOVED lines=14> */
.L_x_1218:
        /* <DEDUP_REMOVED lines=19> */
.L_x_1250:
        /* <DEDUP_REMOVED lines=39> */
.L_x_1252:
[----:B------:R-:W-:Y:S05]  /*8960*/  BSYNC B0 ;  /* 0x0000000000007941 */ /* 0x000fea0003800000 */
.L_x_1251:
        /* <DEDUP_REMOVED lines=17> */
.L_x_1254:
[----:B------:R-:W-:Y:S05]  /*8a80*/  BSYNC B0 ;  /* 0x0000000000007941 */ /* 0x000fea0003800000 */
.L_x_1253:
        /* <DEDUP_REMOVED lines=16> */
.L_x_1256:
[----:B------:R-:W-:Y:S05]  /*8b90*/  BSYNC B0 ;  /* 0x0000000000007941 */ /* 0x000fea0003800000 */
.L_x_1255:
        /* <DEDUP_REMOVED lines=16> */
.L_x_1258:
[----:B------:R-:W-:Y:S05]  /*8ca0*/  BSYNC B0 ;  /* 0x0000000000007941 */ /* 0x000fea0003800000 */
.L_x_1257:
        /* <DEDUP_REMOVED lines=16> */
.L_x_1260:
[----:B------:R-:W-:Y:S05]  /*8db0*/  BSYNC B0 ;  /* 0x0000000000007941 */ /* 0x000fea0003800000 */
.L_x_1259:
        /* <DEDUP_REMOVED lines=16> */
.L_x_1262:
[----:B------:R-:W-:Y:S05]  /*8ec0*/  BSYNC B0 ;  /* 0x0000000000007941 */ /* 0x000fea0003800000 */
.L_x_1261:
        /* <DEDUP_REMOVED lines=16> */
.L_x_1264:
[----:B------:R-:W-:Y:S05]  /*8fd0*/  BSYNC B0 ;  /* 0x0000000000007941 */ /* 0x000fea0003800000 */
.L_x_1263:
        /* <DEDUP_REMOVED lines=16> */
.L_x_1266:
[----:B------:R-:W-:Y:S05]  /*90e0*/  BSYNC B0 ;  /* 0x0000000000007941 */ /* 0x000fea0003800000 */
.L_x_1265:
        /* <DEDUP_REMOVED lines=20> */
.L_x_1268:
[----:B------:R-:W-:Y:S05]  /*9230*/  BSYNC B0 ;  /* 0x0000000000007941 */ /* 0x000fea0003800000 */
.L_x_1267:
        /* <DEDUP_REMOVED lines=15> */
.L_x_1270:
[----:B------:R-:W-:Y:S05]  /*9330*/  BSYNC B0 ;  /* 0x0000000000007941 */ /* 0x000fea0003800000 */
.L_x_1269:
        /* <DEDUP_REMOVED lines=14> */
.L_x_1272:
[----:B------:R-:W-:Y:S05]  /*9420*/  BSYNC B0 ;  /* 0x0000000000007941 */ /* 0x000fea0003800000 */
.L_x_1271:
        /* <DEDUP_REMOVED lines=14> */
.L_x_1274:
[----:B------:R-:W-:Y:S05]  /*9510*/  BSYNC B0 ;  /* 0x0000000000007941 */ /* 0x000fea0003800000 */
.L_x_1273:
        /* <DEDUP_REMOVED lines=14> */
.L_x_1276:
[----:B------:R-:W-:Y:S05]  /*9600*/  BSYNC B0 ;  /* 0x0000000000007941 */ /* 0x000fea0003800000 */
.L_x_1275:
        /* <DEDUP_REMOVED lines=14> */
.L_x_1278:
[----:B------:R-:W-:Y:S05]  /*96f0*/  BSYNC B0 ;  /* 0x0000000000007941 */ /* 0x000fea0003800000 */
.L_x_1277:
        /* <DEDUP_REMOVED lines=14> */
.L_x_1280:
[----:B------:R-:W-:Y:S05]  /*97e0*/  BSYNC B0 ;  /* 0x0000000000007941 */ /* 0x000fea0003800000 */
.L_x_1279:
        /* <DEDUP_REMOVED lines=14> */
.L_x_1281:
        /* <DEDUP_REMOVED lines=11> */
.L_x_2322:


//--------------------- .text._ZN7cutlass13device_kernelIN5flash19enable_sm80_to_sm89INS1_16FlashAttnBwdSm80INS1_25CollectiveMainloopBwdSm80ILi2ELi2EN4cute5tupleIJNS5_1CILi64EEENS7_ILi128EEES9_EEENS_10bfloat16_tEfNS_4arch4Sm80ELb0ELb0ELb0ELb1ELb0ELb0ELb0ELb0ELi2ELi2ELi2ELi2ELb0EEENS1_24CollectiveEpilogueBwdGQAISA_fSD_Li256ELb1ELb0EEENS1_19SingleTileSchedulerILb1ELb0ELb0ELi128EEEEEEEEEvNT_6ParamsE --------------------------
	.section	.text._ZN7cutlass13device_kernelIN5flash19enable_sm80_to_sm89INS1_16FlashAttnBwdSm80INS1_25CollectiveMainloopBwdSm80ILi2ELi2EN4cute5tupleIJNS5_1CILi64EEENS7_ILi128EEES9_EEENS_10bfloat16_tEfNS_4arch4Sm80ELb0ELb0ELb0ELb1ELb0ELb0ELb0ELb0ELi2ELi2ELi2ELi2ELb0EEENS1_24CollectiveEpilogueBwdGQAISA_fSD_Li256ELb1ELb0EEENS1_19SingleTileSchedulerILb1ELb0ELb0ELi128EEEEEEEEEvNT_6ParamsE,"ax",@progbits
	.sectioninfo	@"SHI_REGISTERS=255"
	.align	128
.text._ZN7cutlass13device_kernelIN5flash19enable_sm80_to_sm89INS1_16FlashAttnBwdSm80INS1_25CollectiveMainloopBwdSm80ILi2ELi2EN4cute5tupleIJNS5_1CILi64EEENS7_ILi128EEES9_EEENS_10bfloat16_tEfNS_4arch4Sm80ELb0ELb0ELb0ELb1ELb0ELb0ELb0ELb0ELi2ELi2ELi2ELi2ELb0EEENS1_24CollectiveEpilogueBwdGQAISA_fSD_Li256ELb1ELb0EEENS1_19SingleTileSchedulerILb1ELb0ELb0ELi128EEEEEEEEEvNT_6ParamsE:
        .type           _ZN7cutlass13device_kernelIN5flash19enable_sm80_to_sm89INS1_16FlashAttnBwdSm80INS1_25CollectiveMainloopBwdSm80ILi2ELi2EN4cute5tupleIJNS5_1CILi64EEENS7_ILi128EEES9_EEENS_10bfloat16_tEfNS_4arch4Sm80ELb0ELb0ELb0ELb1ELb0ELb0ELb0ELb0ELi2ELi2ELi2ELi2ELb0EEENS1_24CollectiveEpilogueBwdGQAISA_fSD_Li256ELb1ELb0EEENS1_19SingleTileSchedulerILb1ELb0ELb0ELi128EEEEEEEEEvNT_6ParamsE,@function
        .size           _ZN7cutlass13device_kernelIN5flash19enable_sm80_to_sm89INS1_16FlashAttnBwdSm80INS1_25CollectiveMainloopBwdSm80ILi2ELi2EN4cute5tupleIJNS5_1CILi64EEENS7_ILi128EEES9_EEENS_10bfloat16_tEfNS_4arch4Sm80ELb0ELb0ELb0ELb1ELb0ELb0ELb0ELb0ELi2ELi2ELi2ELi2ELb0EEENS1_24CollectiveEpilogueBwdGQAISA_fSD_Li256ELb1ELb0EEENS1_19SingleTileSchedulerILb1ELb0ELb0ELi128EEEEEEEEEvNT_6ParamsE,(.L_x_2323 - _ZN7cutlass13device_kernelIN5flash19enable_sm80_to_sm89INS1_16FlashAttnBwdSm80INS1_25CollectiveMainloopBwdSm80ILi2ELi2EN4cute5tupleIJNS5_1CILi64EEENS7_ILi128EEES9_EEENS_10bfloat16_tEfNS_4arch4Sm80ELb0ELb0ELb0ELb1ELb0ELb0ELb0ELb0ELi2ELi2ELi2ELi2ELb0EEENS1_24CollectiveEpilogueBwdGQAISA_fSD_Li256ELb1ELb0EEENS1_19SingleTileSchedulerILb1ELb0ELb0ELi128EEEEEEEEEvNT_6ParamsE)
        .other          _ZN7cutlass13device_kernelIN5flash19enable_sm80_to_sm89INS1_16FlashAttnBwdSm80INS1_25CollectiveMainloopBwdSm80ILi2ELi2EN4cute5tupleIJNS5_1CILi64EEENS7_ILi128EEES9_EEENS_10bfloat16_tEfNS_4arch4Sm80ELb0ELb0ELb0ELb1ELb0ELb0ELb0ELb0ELi2ELi2ELi2ELi2ELb0EEENS1_24CollectiveEpilogueBwdGQAISA_fSD_Li256ELb1ELb0EEENS1_19SingleTileSchedulerILb1ELb0ELb0ELi128EEEEEEEEEvNT_6ParamsE,@"STO_CUDA_ENTRY STV_DEFAULT"
_ZN7cutlass13device_kernelIN5flash19enable_sm80_to_sm89INS1_16FlashAttnBwdSm80INS1_25CollectiveMainloopBwdSm80ILi2ELi2EN4cute5tupleIJNS5_1CILi64EEENS7_ILi128EEES9_EEENS_10bfloat16_tEfNS_4arch4Sm80ELb0ELb0ELb0ELb1ELb0ELb0ELb0ELb0ELi2ELi2ELi2ELi2ELb0EEENS1_24CollectiveEpilogueBwdGQAISA_fSD_Li256ELb1ELb0EEENS1_19SingleTileSchedulerILb1ELb0ELb0ELi128EEEEEEEEEvNT_6ParamsE:
        /* <DEDUP_REMOVED lines=18> */
.L_x_1283:
        /* <DEDUP_REMOVED lines=8> */
.L_x_1285:
[----:B------:R-:W-:Y:S02]  /*01a0*/  MOV R0, c[0x0][0x3ac] ;  /* 0x0000eb0000007a02 */ /* 0x000fe40000000f00 */
.L_x_1284:
[----:B-1----:R-:W-:-:S05]  /*01b0*/  IMAD.SHL.U32 R2, R18, 0x80, RZ ;  /* 0x0000008012027824 */ /* 0x002fca00078e00ff */
[----:B-----5:R-:W-:-:S04]  /*01c0*/  ISETP.GE.AND P0, PT, R2, R0, PT ;  /* 0x000000000200720c */ /* 0x020fc80003f06270 */
[----:B------:R-:W-:-:S05]  /*01d0*/  SEL R0, R5, 0xffffffff, !P0 ;  /* 0xffffffff05007807 */ /* 0x000fca0004000000 */
[----:B------:R1:W-:Y:S01]  /*01e0*/  STL [R1+0x44], R0 ;  /* 0x0000440001007387 */ /* 0x0003e20000100800 */
[----:B------:R-:W-:Y:S05]  /*01f0*/  BRA `(.L_x_1286) ;  /* 0x0000012000007947 */ /* 0x000fea0003800000 */
.L_x_1282:
[----:B---34-:R-:W-:-:S04]  /*0200*/  ISETP.NE.U32.AND P0, PT, RZ, c[0x0][0x3c8], PT ;  /* 0x0000f200ff007a0c */ /* 0x018fc80003f05070 */
[----:B------:R-:W-:-:S13]  /*0210*/  ISETP.NE.AND.EX P0, PT, RZ, c[0x0][0x3cc], PT, P0 ;  /* 0x0000f300ff007a0c */ /* 0x000fda0003f05300 */
[----:B------:R-:W-:Y:S05]  /*0220*/  @!P0 BRA `(.L_x_1287) ;  /* 0x0000002000008947 */ /* 0x000fea0003800000 */
[----:B------:R1:W5:Y:S01]  /*0230*/  LDG.E R0, [R2.64] ;  /* 0x0000001002007981 */ /* 0x000362000c1e1900 */
[----:B------:R-:W-:Y:S05]  /*0240*/  BRA `(.L_x_1288) ;  /* 0x0000009000007947 */ /* 0x000fea0003800000 */
.L_x_1287:
        /* <DEDUP_REMOVED lines=8> */
.L_x_1289:
[----:B------:R-:W-:Y:S02]  /*02d0*/  MOV R0, c[0x0][0x3ac] ;  /* 0x0000eb0000007a02 */ /* 0x000fe40000000f00 */
.L_x_1288:
[----:B-1----:R-:W-:-:S05]  /*02e0*/  IMAD.SHL.U32 R2, R18, 0x80, RZ ;  /* 0x0000008012027824 */ /* 0x002fca00078e00ff */
[----:B-----5:R-:W-:-:S04]  /*02f0*/  ISETP.GE.AND P0, PT, R2, R0, PT ;  /* 0x000000000200720c */ /* 0x020fc80003f06270 */
[----:B------:R-:W-:-:S05]  /*0300*/  SEL R0, R5, 0xffffffff, !P0 ;  /* 0xffffffff05007807 */ /* 0x000fca0004000000 */
[----:B------:R1:W-:Y:S04]  /*0310*/  STL [R1+0x44], R0 ;  /* 0x0000440001007387 */ /* 0x0003e80000100800 */
.L_x_1286:
        /* <DEDUP_REMOVED lines=8> */
[----:B------:R-:W-:-:S04]  /*03a0*/  ISETP.NE.U32.AND P4, PT, RZ, c[0x0][0x2d0], PT ;  /* 0x0000b400ff007a0c */ /* 0x000fc80003f85070 */
[----:B------:R-:W-:-:S05]  /*03b0*/  ISETP.NE.AND.EX P4, PT, RZ, c[0x0][0x2d4], PT, P4 ;  /* 0x0000b500ff007a0c */ /* 0x000fca0003f85340 */
[CC--:B------:R-:W-:Y:S02]  /*03c0*/  @P0 IMAD.WIDE R2, R168.reuse, R9.reuse, c[0x0][0x2d8] ;  /* 0x0000b600a8020625 */ /* 0x0c0fe400078e0209 */
[----:B-1----:R-:W2:Y:S04]  /*03d0*/  @P2 LDG.E R0, [R4.64] ;  /* 0x0000001004002981 */ /* 0x002ea8000c1e1900 */
[----:B------:R1:W3:Y:S04]  /*03e0*/  @P0 LDG.E R8, [R2.64] ;  /* 0x0000001002080981 */ /* 0x0002e8000c1e1900 */
[----:B------:R-:W4:Y:S01]  /*03f0*/  @P2 LDG.E R7, [R4.64] ;  /* 0x0000001004072981 */ /* 0x000f22000c1e1900 */
[----:B-1----:R-:W-:-:S05]  /*0400*/  IMAD.WIDE R2, R168, R9, c[0x0][0x2d0] ;  /* 0x0000b400a8027625 */ /* 0x002fca00078e0209 */
[----:B------:R-:W5:Y:S01]  /*0410*/  @P4 LDG.E R6, [R2.64] ;  /* 0x0000001002064981 */ /* 0x000f62000c1e1900 */
[----:B------:R-:W-:Y:S01]  /*0420*/  ULDC UR14, c[0x0][0x168] ;  /* 0x00005a00000e7ab9 */ /* 0x000fe20000000800 */
[----:B------:R-:W-:Y:S01]  /*0430*/  CS2R R10, SRZ ;  /* 0x00000000000a7805 */ /* 0x000fe2000001ff00 */
[----:B------:R-:W-:Y:S01]  /*0440*/  CS2R R14, SRZ ;  /* 0x00000000000e7805 */ /* 0x000fe2000001ff00 */
[----:B------:R-:W-:Y:S02]  /*0450*/  IMAD.MOV.U32 R17, RZ, RZ, c[0x0][0x198] ;  /* 0x00006600ff117624 */ /* 0x000fe400078e00ff */
[----:B--2---:R-:W-:Y:S01]  /*0460*/  @P2 IMAD R0, R168, 0x40, R0 ;  /* 0x00000040a8002824 */ /* 0x004fe200078e0200 */
[----:B---3--:R1:W2:Y:S01]  /*0470*/  @P0 R2UR UR14, R8 ;  /* 0x00000000080e03c2 */ /* 0x0082a200000e0000 */
[--C-:B----4-:R-:W-:Y:S01]  /*0480*/  @P2 SHF.R.S32.HI R11, RZ, 0x1f, R7.reuse ;  /* 0x0000001fff0b2819 */ /* 0x110fe20000011407 */
[----:B------:R-:W-:Y:S02]  /*0490*/  @P2 IMAD.MOV.U32 R10, RZ, RZ, R7 ;  /* 0x000000ffff0a2224 */ /* 0x000fe400078e0007 */
[----:B-1----:R-:W-:-:S04]  /*04a0*/  @P2 SHF.R.S32.HI R8, RZ, 0x1f, R0 ;  /* 0x0000001fff082819 */ /* 0x002fc80000011400 */
[----:B------:R-:W-:Y:S01]  /*04b0*/  @P2 LEA.HI R0, R8, R0, RZ, 0x6 ;  /* 0x0000000008002211 */ /* 0x000fe200078f30ff */
[----:B------:R-:W-:Y:S01]  /*04c0*/  IMAD.MOV.U32 R8, RZ, RZ, RZ ;  /* 0x000000ffff087224 */ /* 0x000fe200078e00ff */
[--C-:B-----5:R-:W-:Y:S01]  /*04d0*/  @P4 SHF.R.S32.HI R15, RZ, 0x1f, R6.reuse ;  /* 0x0000001fff0f4819 */ /* 0x120fe20000011406 */
[----:B------:R-:W-:Y:S01]  /*04e0*/  @P4 IMAD.MOV.U32 R14, RZ, RZ, R6 ;  /* 0x000000ffff0e4224 */ /* 0x000fe200078e0006 */
[----:B------:R-:W-:Y:S01]  /*04f0*/  @P2 LOP3.LUT R8, R0, 0xffffffc0, RZ, 0xc0, !PT ;  /* 0xffffffc000082812 */ /* 0x000fe200078ec0ff */
[----:B------:R-:W-:Y:S05]  /*0500*/  @P0 BRA `(.L_x_1290) ;  /* 0x0000006000000947 */ /* 0x000fea0003800000 */
[----:B--2---:R-:W-:Y:S05]  /*0510*/  @!P2 BRA `(.L_x_1290) ;  /* 0x000000500000a947 */ /* 0x004fea0003800000 */
[----:B------:R1:W2:Y:S04]  /*0520*/  LDG.E R0, [R4.64] ;  /* 0x0000001004007981 */ /* 0x0002a8000c1e1900 */
[----:B-1----:R-:W3:Y:S01]  /*0530*/  LDG.E R4, [R4.64+0x4] ;  /* 0x0000041004047981 */ /* 0x002ee2000c1e1900 */
[----:B--2---:R-:W1:Y:S08]  /*0540*/  R2UR UR14, R0 ;  /* 0x00000000000e73c2 */ /* 0x004e7000000e0000 */
[----:B---3--:R-:W1:Y:S02]  /*0550*/  R2UR UR4, R4 ;  /* 0x00000000040473c2 */ /* 0x008e6400000e0000 */
[----:B-1----:R-:W-:-:S06]  /*0560*/  UIADD3 UR14, -UR14, UR4, URZ ;  /* 0x000000040e0e7290 */ /* 0x002fcc000fffe13f */
.L_x_1290:
[----:B--2---:R-:W-:-:S04]  /*0570*/  ISETP.NE.U32.AND P0, PT, RZ, c[0x0][0x2e0], PT ;  /* 0x0000b800ff007a0c */ /* 0x004fc80003f05070 */
[----:B------:R-:W-:-:S13]  /*0580*/  ISETP.NE.AND.EX P0, PT, RZ, c[0x0][0x2e4], PT, P0 ;  /* 0x0000b900ff007a0c */ /* 0x000fda0003f05300 */
[----:B------:R-:W-:Y:S05]  /*0590*/  @!P0 BRA `(.L_x_1291) ;  /* 0x0000003000008947 */ /* 0x000fea0003800000 */
[----:B------:R-:W-:-:S05]  /*05a0*/  IMAD.WIDE R2, R168, R9, c[0x0][0x2e0] ;  /* 0x0000b800a8027625 */ /* 0x000fca00078e0209 */
[----:B------:R1:W5:Y:S01]  /*05b0*/  LDG.E R17, [R2.64] ;  /* 0x0000001002117981 */ /* 0x000362000c1e1900 */
[----:B------:R-:W-:Y:S05]  /*05c0*/  BRA `(.L_x_1292) ;  /* 0x0000004000007947 */ /* 0x000fea0003800000 */
.L_x_1291:
[----:B------:R-:W-:Y:S05]  /*05d0*/  @!P4 BRA `(.L_x_1292) ;  /* 0x000000300000c947 */ /* 0x000fea0003800000 */
[----:B------:R1:W2:Y:S04]  /*05e0*/  LDG.E R0, [R2.64] ;  /* 0x0000001002007981 */ /* 0x0002a8000c1e1900 */
[----:B-1----:R-:W2:Y:S02]  /*05f0*/  LDG.E R2, [R2.64+0x4] ;  /* 0x0000041002027981 */ /* 0x002ea4000c1e1900 */
[----:B--2---:R-:W-:Y:S02]  /*0600*/  IADD3 R17, -R0, R2, RZ ;  /* 0x0000000200117210 */ /* 0x004fe40007ffe1ff */
.L_x_1292:
[----:B------:R-:W-:Y:S01]  /*0610*/  UISETP.GE.AND UP0, UPT, UR14, 0x1, UPT ;  /* 0x000000010e00788c */ /* 0x000fe2000bf06270 */
[----:B------:R-:W-:Y:S01]  /*0620*/  PLOP3.LUT P0, PT, PT, PT, PT, 0x80, 0x0 ;  /* 0x000000000000781c */ /* 0x000fe20003f0f070 */
        /* <DEDUP_REMOVED lines=67> */
[--C-:B-1----:R-:W-:Y:S01]  /*0a60*/  SHF.R.S32.HI R2, RZ, 0x1f, R33.reuse ;  /* 0x0000001fff027819 */ /* 0x102fe20000011421 */
[----:B------:R-:W-:Y:S01]  /*0a70*/  IMAD.SHL.U32 R5, R33, 0x4, RZ ;  /* 0x0000000421057824 */ /* 0x000fe200078e00ff */
[--C-:B------:R-:W-:Y:S01]  /*0a80*/  SHF.R.S32.HI R35, RZ, 0x1f, R36.reuse ;  /* 0x0000001fff237819 */ /* 0x100fe20000011424 */
[----:B------:R-:W-:Y:S01]  /*0a90*/  IMAD.MOV.U32 R3, RZ, RZ, c[0x0][0x248] ;  /* 0x00009200ff037624 */ /* 0x000fe200078e00ff */
[CC--:B------:R-:W-:Y:S01]  /*0aa0*/  IADD3 R28, P0, R0.reuse, R33.reuse, RZ ;  /* 0x00000021001c7210 */ /* 0x0c0fe20007f1e0ff */
[----:B------:R-:W-:Y:S01]  /*0ab0*/  IMAD.MOV.U32 R12, RZ, RZ, R36 ;  /* 0x000000ffff0c7224 */ /* 0x000fe200078e0024 */
[----:B------:R-:W-:Y:S01]  /*0ac0*/  SHF.R.S32.HI R34, RZ, 0x1f, R33 ;  /* 0x0000001fff227819 */ /* 0x000fe20000011421 */
[C---:B------:R-:W-:Y:S01]  /*0ad0*/  IMAD R4, R35.reuse, c[0x0][0x270], RZ ;  /* 0x00009c0023047a24 */ /* 0x040fe200078e02ff */
[----:B------:R-:W-:Y:S01]  /*0ae0*/  LEA.HI.X.SX32 R29, R0, R2, 0x1, P0 ;  /* 0x00000002001d7211 */ /* 0x000fe200000f0eff */
[----:B------:R-:W-:Y:S01]  /*0af0*/  IMAD R7, R35, c[0x0][0x288], RZ ;  /* 0x0000a20023077a24 */ /* 0x000fe200078e02ff */
[----:B------:R-:W-:Y:S01]  /*0b00*/  SHF.R.S32.HI R0, RZ, 0x1f, R8 ;  /* 0x0000001fff007819 */ /* 0x000fe20000011408 */
[----:B-----5:R-:W-:Y:S01]  /*0b10*/  IMAD R32, R18, -0x80, R17 ;  /* 0xffffff8012207824 */ /* 0x020fe200078e0211 */
[----:B------:R-:W-:Y:S01]  /*0b20*/  IADD3 R2, P0, R5, R8, RZ ;  /* 0x0000000805027210 */ /* 0x000fe20007f1e0ff */
[C---:B------:R-:W-:Y:S01]  /*0b30*/  IMAD R7, R36.reuse, c[0x0][0x28c], R7 ;  /* 0x0000a30024077a24 */ /* 0x040fe200078e0207 */
[----:B------:R-:W-:Y:S01]  /*0b40*/  ISETP.NE.AND P3, PT, R3, 0x1, PT ;  /* 0x000000010300780c */ /* 0x000fe20003f65270 */
[----:B------:R-:W-:Y:S01]  /*0b50*/  ULDC.64 UR4, c[0x0][0x1d8] ;  /* 0x0000760000047ab9 */ /* 0x000fe20000000a00 */
[----:B------:R-:W-:Y:S01]  /*0b60*/  LEA.HI.X.SX32 R3, R5, R0, 0x1, P0 ;  /* 0x0000000005037211 */ /* 0x000fe200000f0eff */
[----:B------:R-:W-:Y:S01]  /*0b70*/  IMAD R0, R36, c[0x0][0x274], R4 ;  /* 0x00009d0024007a24 */ /* 0x000fe200078e0204 */
[-C--:B------:R-:W-:Y:S01]  /*0b80*/  LEA.HI R9, R34, R33.reuse, RZ, 0x3 ;  /* 0x0000002122097211 */ /* 0x080fe200078f18ff */
[----:B------:R-:W-:Y:S01]  /*0b90*/  USHF.L.U32 UR7, UR4, 0x6, URZ ;  /* 0x0000000604077899 */ /* 0x000fe2000800063f */
[----:B------:R-:W-:Y:S01]  /*0ba0*/  SHF.R.S32.HI R23, RZ, 0x1f, R168 ;  /* 0x0000001fff177819 */ /* 0x000fe200000114a8 */
[C---:B------:R-:W-:Y:S01]  /*0bb0*/  IMAD.WIDE.U32 R4, R36.reuse, c[0x0][0x270], R2 ;  /* 0x00009c0024047a25 */ /* 0x040fe200078e0002 */
[----:B------:R-:W-:Y:S01]  /*0bc0*/  SHF.R.S32.HI R37, RZ, 0x3, R9 ;  /* 0x00000003ff257819 */ /* 0x000fe20000011409 */
[----:B------:R-:W-:Y:S01]  /*0bd0*/  UMOV UR10, 0x6 ;  /* 0x00000006000a7882 */ /* 0x000fe20000000000 */
[----:B------:R-:W-:Y:S01]  /*0be0*/  SEL R25, R23, RZ, !P2 ;  /* 0x000000ff17197207 */ /* 0x000fe20005000000 */
[----:B------:R-:W-:Y:S01]  /*0bf0*/  IMAD.IADD R5, R5, 0x1, R0 ;  /* 0x0000000105057824 */ /* 0x000fe200078e0200 */
[----:B------:R-:W-:Y:S01]  /*0c00*/  SHF.R.S32.HI R13, RZ, 0x1f, R37 ;  /* 0x0000001fff0d7819 */ /* 0x000fe20000011425 */
[C---:B------:R-:W-:Y:S01]  /*0c10*/  @P3 IMAD.HI.U32 R16, R36.reuse, c[0x0][0x24c], RZ ;  /* 0x0000930024103a27 */ /* 0x040fe200078e00ff */
[----:B------:R-:W-:Y:S01]  /*0c20*/  IADD3 R8, P1, R37, R10, RZ ;  /* 0x0000000a25087210 */ /* 0x000fe20007f3e0ff */
[----:B------:R-:W-:Y:S01]  /*0c30*/  USHF.L.U64.HI UR6, UR4, UR10, UR5 ;  /* 0x0000000a04067299 */ /* 0x000fe20008010205 */
[----:B------:R-:W-:Y:S01]  /*0c40*/  LOP3.LUT R0, R9, 0xfffffff8, RZ, 0xc0, !PT ;  /* 0xfffffff809007812 */ /* 0x000fe200078ec0ff */
[----:B------:R-:W-:Y:S01]  /*0c50*/  IMAD.WIDE.U32 R2, R36, c[0x0][0x288], R2 ;  /* 0x0000a20024027a25 */ /* 0x000fe200078e0002 */
[----:B------:R-:W-:Y:S01]  /*0c60*/  LEA.HI R9, R34, R33, RZ, 0x6 ;  /* 0x0000002122097211 */ /* 0x000fe200078f30ff */
[----:B------:R-:W-:Y:S01]  /*0c70*/  UIADD3 UR9, UP0, UR7, 0x80, URZ ;  /* 0x0000008007097890 */ /* 0x000fe2000ff1e03f */
[----:B------:R-:W-:Y:S01]  /*0c80*/  @P3 SHF.R.U32.HI R12, RZ, c[0x0][0x250], R16 ;  /* 0x00009400ff0c3a19 */ /* 0x000fe20000011610 */
[----:B------:R-:W-:Y:S01]  /*0c90*/  IMAD.X R10, R13, 0x1, R11, P1 ;  /* 0x000000010d0a7824 */ /* 0x000fe200008e060b */
[----:B------:R-:W-:Y:S01]  /*0ca0*/  SHF.R.S32.HI R26, RZ, 0x6, R9 ;  /* 0x00000006ff1a7819 */ /* 0x000fe20000011409 */
[C---:B------:R-:W-:Y:S01]  /*0cb0*/  IMAD.SHL.U32 R11, R37.reuse, 0x40, RZ ;  /* 0x00000040250b7824 */ /* 0x040fe200078e00ff */
[----:B------:R-:W-:Y:S01]  /*0cc0*/  IADD3 R6, P0, R37, R14, RZ ;  /* 0x0000000e25067210 */ /* 0x000fe20007f1e0ff */
[----:B------:R-:W-:Y:S01]  /*0cd0*/  IMAD.IADD R27, R33, 0x1, -R0 ;  /* 0x00000001211b7824 */ /* 0x000fe200078e0a00 */
[----:B------:R-:W-:Y:S01]  /*0ce0*/  SEL R30, R168, RZ, !P2 ;  /* 0x000000ffa81e7207 */ /* 0x000fe20005000000 */
[----:B------:R-:W-:Y:S01]  /*0cf0*/  IMAD.IADD R3, R3, 0x1, R7 ;  /* 0x0000000103037824 */ /* 0x000fe200078e0207 */
[----:B------:R-:W-:Y:S01]  /*0d00*/  LOP3.LUT R0, R11, 0x1c0, RZ, 0xc0, !PT ;  /* 0x000001c00b007812 */ /* 0x000fe200078ec0ff */
[----:B------:R-:W-:Y:S01]  /*0d10*/  IMAD.SHL.U32 R16, R27, 0x8, RZ ;  /* 0x000000081b107824 */ /* 0x000fe200078e00ff */
[----:B------:R-:W-:Y:S01]  /*0d20*/  UIADD3.X UR8, URZ, UR6, URZ, UP0, !UPT ;  /* 0x000000063f087290 */ /* 0x000fe200087fe43f */
[----:B------:R-:W-:Y:S01]  /*0d30*/  IMAD.SHL.U32 R218, R26, 0x200, RZ ;  /* 0x000002001ada7824 */ /* 0x000fe200078e00ff */
[----:B------:R-:W-:Y:S01]  /*0d40*/  ULDC.64 UR4, c[0x0][0x1a8] ;  /* 0x00006a0000047ab9 */ /* 0x000fe20000000a00 */
[----:B------:R-:W-:Y:S01]  /*0d50*/  IMAD.X R7, R13, 0x1, R15, P0 ;  /* 0x000000010d077824 */ /* 0x000fe200000e060f */
[----:B------:R-:W-:Y:S01]  /*0d60*/  LOP3.LUT R9, R0, 0x38, R16, 0xf8, !PT ;  /* 0x0000003800097812 */ /* 0x000fe200078ef810 */
[----:B------:R-:W-:Y:S01]  /*0d70*/  IMAD.WIDE.U32 R2, R30, c[0x0][0x290], R2 ;  /* 0x0000a4001e027a25 */ /* 0x000fe200078e0002 */
[----:B------:R-:W-:Y:S01]  /*0d80*/  SHF.R.U32.HI R0, RZ, 0x3, R0 ;  /* 0x00000003ff007819 */ /* 0x000fe20000011600 */
[----:B------:R-:W-:Y:S01]  /*0d90*/  USHF.L.U64.HI UR5, UR4, UR10, UR5 ;  /* 0x0000000a04057299 */ /* 0x000fe20008010205 */
[----:B------:R-:W-:Y:S01]  /*0da0*/  SHF.R.S32.HI R17, RZ, 0x1f, R16 ;  /* 0x0000001fff117819 */ /* 0x000fe20000011410 */
[----:B------:R-:W-:Y:S01]  /*0db0*/  IMAD.WIDE R14, R18, 0x80, R6 ;  /* 0x00000080120e7825 */ /* 0x000fe200078e0206 */
[----:B------:R-:W-:Y:S01]  /*0dc0*/  LOP3.LUT R31, R218, R9, R0, 0xf6, !PT ;  /* 0x00000009da1f7212 */ /* 0x000fe200078ef600 */
[----:B------:R-:W-:Y:S01]  /*0dd0*/  STL [R1], R37 ;  /* 0x0000002501007387 */ /* 0x000fe20000100800 */
[----:B------:R-:W-:Y:S01]  /*0de0*/  SHF.R.S32.HI R0, RZ, 0x1f, R12 ;  /* 0x0000001fff007819 */ /* 0x000fe2000001140c */
[C---:B------:R-:W-:Y:S01]  /*0df0*/  IMAD R7, R25.reuse, c[0x0][0x278], RZ ;  /* 0x00009e0019077a24 */ /* 0x040fe200078e02ff */
[----:B------:R-:W-:Y:S01]  /*0e00*/  LEA R38, P0, R2, c[0x0][0x280], 0x2 ;  /* 0x0000a00002267a11 */ /* 0x000fe200078010ff */
[----:B------:R-:W-:-:S02]  /*0e10*/  IMAD R6, R25, c[0x0][0x290], RZ ;  /* 0x0000a40019067a24 */ /* 0x000fc400078e02ff */
[C---:B------:R-:W-:Y:S02]  /*0e20*/  IMAD R22, R30.reuse, c[0x0][0x27c], R7 ;  /* 0x00009f001e167a24 */ /* 0x040fe400078e0207 */
[----:B------:R-:W-:Y:S02]  /*0e30*/  IMAD R18, R30, c[0x0][0x294], R6 ;  /* 0x0000a5001e127a24 */ /* 0x000fe400078e0206 */
[----:B------:R-:W-:Y:S02]  /*0e40*/  IMAD R7, R10, c[0x0][0x208], RZ ;  /* 0x000082000a077a24 */ /* 0x000fe400078e02ff */
[C---:B------:R-:W-:Y:S02]  /*0e50*/  IMAD R6, R0.reuse, c[0x0][0x1e0], RZ ;  /* 0x0000780000067a24 */ /* 0x040fe400078e02ff */
[----:B------:R-:W-:Y:S02]  /*0e60*/  IMAD R0, R0, c[0x0][0x1b0], RZ ;  /* 0x00006c0000007a24 */ /* 0x000fe400078e02ff */
[----:B------:R-:W-:-:S02]  /*0e70*/  IMAD R20, R8, c[0x0][0x20c], R7 ;  /* 0x0000830008147a24 */ /* 0x000fc400078e0207 */
[----:B------:R-:W-:Y:S02]  /*0e80*/  IMAD R21, R12, c[0x0][0x1e4], R6 ;  /* 0x000079000c157a24 */ /* 0x000fe400078e0206 */
[----:B------:R-:W-:-:S04]  /*0e90*/  IMAD.WIDE.U32 R6, R30, c[0x0][0x278], R4 ;  /* 0x00009e001e067a25 */ /* 0x000fc800078e0004 */
[----:B------:R-:W-:Y:S01]  /*0ea0*/  IMAD R9, R10, c[0x0][0x178], RZ ;  /* 0x00005e000a097a24 */ /* 0x000fe200078e02ff */
[----:B------:R-:W-:Y:S01]  /*0eb0*/  LEA R40, P1, R6, c[0x0][0x258], 0x2 ;  /* 0x0000960006287a11 */ /* 0x000fe200078210ff */
[C---:B------:R-:W-:Y:S02]  /*0ec0*/  IMAD R24, R12.reuse, c[0x0][0x1b4], R0 ;  /* 0x00006d000c187a24 */ /* 0x040fe400078e0200 */
[----:B------:R-:W-:Y:S02]  /*0ed0*/  IMAD.IADD R0, R7, 0x1, R22 ;  /* 0x0000000107007824 */ /* 0x000fe400078e0216 */
[----:B------:R-:W-:-:S03]  /*0ee0*/  IMAD.WIDE.U32 R10, R12, c[0x0][0x1e0], R16 ;  /* 0x000078000c0a7a25 */ /* 0x000fc600078e0010 */
[----:B------:R-:W-:Y:S01]  /*0ef0*/  LEA.HI.X R41, R6, c[0x0][0x25c], R0, 0x2, P1 ;  /* 0x0000970006297a11 */ /* 0x000fe200008f1400 */
[C---:B------:R-:W-:Y:S01]  /*0f00*/  IMAD R19, R8.reuse, c[0x0][0x17c], R9 ;  /* 0x00005f0008137a24 */ /* 0x040fe200078e0209 */
[----:B------:R-:W-:Y:S01]  /*0f10*/  SEL R0, R23, RZ, !P4 ;  /* 0x000000ff17007207 */ /* 0x000fe20006000000 */
[C-C-:B------:R-:W-:Y:S02]  /*0f20*/  IMAD.WIDE.U32 R4, R8.reuse, c[0x0][0x178], R16.reuse ;  /* 0x00005e0008047a25 */ /* 0x140fe400078e0010 */
[----:B------:R-:W-:Y:S02]  /*0f30*/  STL.64 [R1+0x20], R40 ;  /* 0x0000202801007387 */ /* 0x000fe40000100a00 */
[----:B------:R-:W-:-:S04]  /*0f40*/  IMAD.WIDE.U32 R8, R8, c[0x0][0x208], R16 ;  /* 0x0000820008087a25 */ /* 0x000fc800078e0010 */
[----:B------:R-:W-:Y:S02]  /*0f50*/  IMAD.IADD R18, R3, 0x1, R18 ;  /* 0x0000000103127824 */ /* 0x000fe400078e0212 */
[----:B------:R-:W-:-:S03]  /*0f60*/  IMAD.WIDE.U32 R12, R12, c[0x0][0x1b0], R16 ;  /* 0x00006c000c0c7a25 */ /* 0x000fc600078e0010 */
[----:B------:R-:W-:Y:S01]  /*0f70*/  LEA.HI.X R39, R2, c[0x0][0x284], R18, 0x2, P0 ;  /* 0x0000a10002277a11 */ /* 0x000fe200000f1412 */
[----:B------:R-:W-:Y:S02]  /*0f80*/  IMAD.IADD R3, R11, 0x1, R21 ;  /* 0x000000010b037824 */ /* 0x000fe400078e0215 */
[----:B------:R-:W-:Y:S02]  /*0f90*/  IMAD R11, R35, c[0x0][0x180], RZ ;  /* 0x00006000230b7a24 */ /* 0x000fe400078e02ff */
[----:B------:R-:W-:Y:S01]  /*0fa0*/  IMAD.MOV.U32 R6, RZ, RZ, R4 ;  /* 0x000000ffff067224 */ /* 0x000fe200078e0004 */
[----:B------:R-:W-:Y:S01]  /*0fb0*/  STL.64 [R1+0x18], R38 ;  /* 0x0000182601007387 */ /* 0x000fe20000100a00 */
[----:B------:R-:W-:Y:S02]  /*0fc0*/  IMAD.MOV.U32 R4, RZ, RZ, R8 ;  /* 0x000000ffff047224 */ /* 0x000fe400078e0008 */
[----:B------:R-:W-:Y:S02]  /*0fd0*/  IMAD.MOV.U32 R8, RZ, RZ, R12 ;  /* 0x000000ffff087224 */ /* 0x000fe400078e000c */
[----:B------:R-:W-:-:S02]  /*0fe0*/  IMAD.IADD R7, R5, 0x1, R19 ;  /* 0x0000000105077824 */ /* 0x000fc400078e0213 */
[----:B------:R-:W-:Y:S01]  /*0ff0*/  IMAD.MOV.U32 R2, RZ, RZ, R10 ;  /* 0x000000ffff027224 */ /* 0x000fe200078e000a */
[----:B------:R-:W-:Y:S01]  /*1000*/  SEL R10, R168, RZ, !P4 ;  /* 0x000000ffa80a7207 */ /* 0x000fe20006000000 */
[----:B------:R-:W-:Y:S01]  /*1010*/  IMAD R12, R36, c[0x0][0x184], R11 ;  /* 0x00006100240c7a24 */ /* 0x000fe200078e020b */
[----:B------:R-:W-:Y:S01]  /*1020*/  ISETP.GE.AND P4, PT, R16, c[0x0][0x1cc], PT ;  /* 0x0000730010007a0c */ /* 0x000fe20003f86270 */
[----:B------:R-:W-:Y:S02]  /*1030*/  IMAD.IADD R5, R9, 0x1, R20 ;  /* 0x0000000109057824 */ /* 0x000fe400078e0214 */
[C---:B------:R-:W-:Y:S02]  /*1040*/  IMAD R11, R0.reuse, c[0x0][0x1e8], RZ ;  /* 0x00007a00000b7a24 */ /* 0x040fe400078e02ff */
[----:B------:R-:W-:Y:S02]  /*1050*/  IMAD.IADD R9, R13, 0x1, R24 ;  /* 0x000000010d097824 */ /* 0x000fe400078e0218 */
[----:B------:R-:W-:-:S02]  /*1060*/  IMAD R0, R0, c[0x0][0x1b8], RZ ;  /* 0x00006e0000007a24 */ /* 0x000fc400078e02ff */
        /* <DEDUP_REMOVED lines=17> */
[----:B------:R-:W-:Y:S01]  /*1180*/  IMAD.IADD R5, R5, 0x1, R13 ;  /* 0x0000000105057824 */ /* 0x000fe200078e020d */
[----:B------:R-:W-:Y:S01]  /*1190*/  LEA R22, P2, R10, c[0x0][0x160], 0x1 ;  /* 0x000058000a167a11 */ /* 0x000fe200078408ff */
[----:B------:R-:W-:Y:S02]  /*11a0*/  IMAD R13, R30, c[0x0][0x21c], R0 ;  /* 0x000087001e0d7a24 */ /* 0x000fe400078e0200 */
[----:B------:R-:W-:-:S04]  /*11b0*/  IMAD.WIDE.U32 R6, R14, c[0x0][0x1d8], R2 ;  /* 0x000076000e067a25 */ /* 0x000fc800078e0002 */
[----:B------:R-:W-:Y:S01]  /*11c0*/  IMAD.IADD R0, R11, 0x1, R12 ;  /* 0x000000010b007824 */ /* 0x000fe200078e020c */
[----:B------:R-:W-:Y:S01]  /*11d0*/  LEA R2, P0, R6, c[0x0][0x1c0], 0x1 ;  /* 0x0000700006027a11 */ /* 0x000fe200078008ff */
[----:B------:R-:W-:Y:S01]  /*11e0*/  IMAD.IADD R3, R7, 0x1, R18 ;  /* 0x0000000107037824 */ /* 0x000fe200078e0212 */
[----:B------:R-:W-:Y:S01]  /*11f0*/  IADD3 R18, R16, 0x40, RZ ;  /* 0x0000004010127810 */ /* 0x000fe20007ffe0ff */
[----:B------:R-:W-:Y:S01]  /*1200*/  IMAD.WIDE.U32 R4, R30, c[0x0][0x218], R4 ;  /* 0x000086001e047a25 */ /* 0x000fe200078e0004 */
[----:B------:R-:W-:Y:S02]  /*1210*/  LEA.HI.X R23, R10, c[0x0][0x164], R0, 0x1, P2 ;  /* 0x000059000a177a11 */ /* 0x000fe400010f0c00 */
[----:B------:R-:W-:Y:S01]  /*1220*/  ISETP.GE.AND P3, PT, R18, c[0x0][0x1cc], PT ;  /* 0x0000730012007a0c */ /* 0x000fe20003f66270 */
[----:B------:R-:W-:Y:S01]  /*1230*/  IMAD R15, R15, c[0x0][0x1a8], RZ ;  /* 0x00006a000f0f7a24 */ /* 0x000fe200078e02ff */
[----:B------:R-:W-:Y:S01]  /*1240*/  LEA R20, P1, R4, c[0x0][0x1f0], 0x1 ;  /* 0x00007c0004147a11 */ /* 0x000fe200078208ff */
[----:B------:R-:W-:Y:S01]  /*1250*/  IMAD.IADD R0, R32, 0x1, -R37 ;  /* 0x0000000120007824 */ /* 0x000fe200078e0a25 */
[----:B------:R-:W-:Y:S01]  /*1260*/  LEA.HI.X R3, R6, c[0x0][0x1c4], R3, 0x1, P0 ;  /* 0x0000710006037a11 */ /* 0x000fe200000f0c03 */
[----:B------:R-:W-:Y:S01]  /*1270*/  IMAD.IADD R5, R5, 0x1, R13 ;  /* 0x0000000105057824 */ /* 0x000fe200078e020d */
[----:B------:R-:W-:Y:S01]  /*1280*/  STL.64 [R1+0x8], R22 ;  /* 0x0000081601007387 */ /* 0x000fe20000100a00 */
[----:B------:R-:W-:Y:S01]  /*1290*/  IMAD R15, R14, c[0x0][0x1ac], R15 ;  /* 0x00006b000e0f7a24 */ /* 0x000fe200078e020f */
[----:B------:R-:W-:Y:S01]  /*12a0*/  ISETP.LT.OR P2, PT, R0, 0x1, P4 ;  /* 0x000000010000780c */ /* 0x000fe20002741670 */
[----:B------:R-:W-:Y:S01]  /*12b0*/  IMAD.WIDE.U32 R12, R14, c[0x0][0x1a8], R8 ;  /* 0x00006a000e0c7a25 */ /* 0x000fe200078e0008 */
[----:B------:R-:W-:-:S02]  /*12c0*/  ISETP.LT.OR P6, PT, R0, 0x1, P3 ;  /* 0x000000010000780c */ /* 0x000fc40001fc1670 */
[----:B------:R-:W-:Y:S01]  /*12d0*/  LEA.HI.X R21, R4, c[0x0][0x1f4], R5, 0x1, P1 ;  /* 0x00007d0004157a11 */ /* 0x000fe200008f0c05 */
[----:B------:R-:W-:Y:S01]  /*12e0*/  IMAD.IADD R5, R13, 0x1, R15 ;  /* 0x000000010d057824 */ /* 0x000fe200078e020f */
[----:B------:R-:W-:Y:S01]  /*12f0*/  LEA R6, P0, R12, c[0x0][0x190], 0x1 ;  /* 0x000064000c067a11 */ /* 0x000fe200078008ff */
[----:B------:R-:W-:Y:S01]  /*1300*/  IMAD.SHL.U32 R8, R31, 0x2, RZ ;  /* 0x000000021f087824 */ /* 0x000fe200078e00ff */
[----:B------:R-:W-:Y:S01]  /*1310*/  ISETP.LT.OR P5, PT, R0, 0x21, P4 ;  /* 0x000000210000780c */ /* 0x000fe200027a1670 */
[----:B------:R1:W-:Y:S01]  /*1320*/  STL.64 [R1+0x10], R20 ;  /* 0x0000101401007387 */ /* 0x0003e20000100a00 */
[----:B------:R-:W-:Y:S01]  /*1330*/  LEA.HI.X R7, R12, c[0x0][0x194], R5, 0x1, P0 ;  /* 0x000065000c077a11 */ /* 0x000fe200000f0c05 */
[----:B------:R-:W-:Y:S01]  /*1340*/  IMAD.U32 R12, RZ, RZ, UR7 ;  /* 0x00000007ff0c7e24 */ /* 0x000fe2000f8e00ff */
[----:B------:R-:W-:Y:S01]  /*1350*/  IADD3 R4, P1, R2, UR7, RZ ;  /* 0x0000000702047c10 */ /* 0x000fe2000ff3e0ff */
[----:B------:R-:W-:Y:S01]  /*1360*/  @!PT LDS RZ, [RZ] ;  /* 0x00000000fffff984 */ /* 0x000fe20000000800 */
[----:B------:R-:W-:Y:S01]  /*1370*/  @!PT LDS RZ, [RZ] ;  /* 0x00000000fffff984 */ /* 0x000fe20000000800 */
[----:B------:R-:W-:Y:S01]  /*1380*/  @!PT LDS RZ, [RZ] ;  /* 0x00000000fffff984 */ /* 0x000fe20000000800 */
[----:B------:R2:W-:Y:S01]  /*1390*/  LDGSTS.E.BYPASS.LTC128B.128 [R8+0x8080], [R2.64], !P2 ;  /* 0x0808000002087fae */ /* 0x0005e2000d101d50 */
[----:B------:R-:W-:-:S02]  /*13a0*/  IADD3 R9, -R37, UR14, RZ ;  /* 0x0000000e25097c10 */ /* 0x000fc4000fffe1ff */
[----:B------:R-:W-:Y:S01]  /*13b0*/  IADD3.X R5, R3, UR6, RZ, P1, !PT ;  /* 0x0000000603057c10 */ /* 0x000fe20008ffe4ff */
[----:B------:R2:W-:Y:S01]  /*13c0*/  LDGSTS.E.BYPASS.LTC128B.128 [R8+0xc080], [R2.64+0x80], !P6 ;  /* 0x0c08008002087fae */ /* 0x0005e2000f101d50 */
[----:B------:R-:W-:Y:S02]  /*13d0*/  IADD3 R12, P2, P1, R12, 0x80, R2 ;  /* 0x000000800c0c7810 */ /* 0x000fe4000795e002 */
[C---:B------:R-:W-:Y:S01]  /*13e0*/  ISETP.LT.OR P6, PT, R0.reuse, 0x21, P3 ;  /* 0x000000210000780c */ /* 0x040fe20001fc1670 */
[----:B------:R3:W-:Y:S01]  /*13f0*/  LDGSTS.E.BYPASS.LTC128B.128 [R8+0x9080], [R4.64], !P5 ;  /* 0x0908000004087fae */ /* 0x0007e2000e901d50 */
[----:B------:R-:W-:Y:S02]  /*1400*/  IADD3.X R13, RZ, UR6, R3, P2, P1 ;  /* 0x00000006ff0d7c10 */ /* 0x000fe400097e2403 */
[C---:B------:R-:W-:Y:S02]  /*1410*/  ISETP.LT.OR P5, PT, R0.reuse, 0x41, P4 ;  /* 0x000000410000780c */ /* 0x040fe400027a1670 */
[----:B------:R-:W-:-:S02]  /*1420*/  ISETP.LT.OR P2, PT, R0, 0x41, P3 ;  /* 0x000000410000780c */ /* 0x000fc40001f41670 */
[C---:B------:R-:W-:Y:S02]  /*1430*/  ISETP.LT.OR P1, PT, R0.reuse, 0x61, P4 ;  /* 0x000000610000780c */ /* 0x040fe40002721670 */
[----:B------:R-:W-:Y:S02]  /*1440*/  ISETP.LT.OR P4, PT, R0, 0x61, P3 ;  /* 0x000000610000780c */ /* 0x000fe40001f81670 */
[----:B------:R-:W-:Y:S01]  /*1450*/  ISETP.GE.AND P3, PT, R16, c[0x0][0x19c], PT ;  /* 0x0000670010007a0c */ /* 0x000fe20003f66270 */
[----:B------:R4:W-:Y:S01]  /*1460*/  LDGSTS.E.BYPASS.LTC128B.128 [R8+0xd080], [R12.64], !P6 ;  /* 0x0d0800000c087fae */ /* 0x0009e2000f101d50 */
[----:B------:R-:W-:Y:S02]  /*1470*/  LEA.HI R15, R34, R33, RZ, 0x5 ;  /* 0x00000021220f7211 */ /* 0x000fe400078f28ff */
[----:B------:R-:W-:Y:S02]  /*1480*/  ISETP.LT.OR P6, PT, R0, 0x1, P3 ;  /* 0x000000010000780c */ /* 0x000fe40001fc1670 */
[----:B--2---:R-:W-:-:S04]  /*1490*/  IADD3 R2, P0, R4, UR7, RZ ;  /* 0x0000000704027c10 */ /* 0x004fc8000ff1e0ff */
[----:B------:R-:W-:Y:S02]  /*14a0*/  IADD3.X R3, R5, UR6, RZ, P0, !PT ;  /* 0x0000000605037c10 */ /* 0x000fe400087fe4ff */
[----:B------:R-:W-:-:S03]  /*14b0*/  IADD3 R10, P0, R4, UR9, RZ ;  /* 0x00000009040a7c10 */ /* 0x000fc6000ff1e0ff */
[----:B------:R2:W-:Y:S01]  /*14c0*/  LDGSTS.E.BYPASS.LTC128B.128 [R8+0xa080], [R2.64], !P5 ;  /* 0x0a08000002087fae */ /* 0x0005e2000e901d50 */
[----:B------:R-:W-:Y:S02]  /*14d0*/  IADD3.X R11, R5, UR8, RZ, P0, !PT ;  /* 0x00000008050b7c10 */ /* 0x000fe400087fe4ff */
[----:B---3--:R-:W-:-:S03]  /*14e0*/  IADD3 R4, P0, R2, UR7, RZ ;  /* 0x0000000702047c10 */ /* 0x008fc6000ff1e0ff */
[----:B------:R3:W-:Y:S01]  /*14f0*/  LDGSTS.E.BYPASS.LTC128B.128 [R8+0xe080], [R10.64], !P2 ;  /* 0x0e0800000a087fae */ /* 0x0007e2000d101d50 */
[----:B------:R-:W-:Y:S01]  /*1500*/  IADD3.X R5, R3, UR6, RZ, P0, !PT ;  /* 0x0000000603057c10 */ /* 0x000fe200087fe4ff */
[----:B------:R-:W-:Y:S01]  /*1510*/  USHF.L.U32 UR6, UR4, 0x6, URZ ;  /* 0x0000000604067899 */ /* 0x000fe2000800063f */
[----:B------:R-:W-:-:S03]  /*1520*/  ISETP.GE.AND P2, PT, R18, c[0x0][0x19c], PT ;  /* 0x0000670012007a0c */ /* 0x000fc60003f46270 */
[----:B------:R1:W-:Y:S01]  /*1530*/  LDGSTS.E.BYPASS.LTC128B.128 [R8+0xb080], [R4.64], !P1 ;  /* 0x0b08000004087fae */ /* 0x0003e2000c901d50 */
[----:B------:R-:W-:Y:S01]  /*1540*/  ISETP.LT.OR P5, PT, R0, 0x1, P2 ;  /* 0x000000010000780c */ /* 0x000fe200017a1670 */
[----:B------:R-:W-:-:S04]  /*1550*/  UIADD3 UR4, UP0, UR6, 0x80, URZ ;  /* 0x0000008006047890 */ /* 0x000fc8000ff1e03f */
[----:B------:R-:W-:Y:S02]  /*1560*/  UIADD3.X UR7, URZ, UR5, URZ, UP0, !UPT ;  /* 0x000000053f077290 */ /* 0x000fe400087fe43f */
[----:B------:R-:W-:Y:S01]  /*1570*/  UISETP.GE.AND UP0, UPT, UR14, 0x41, UPT ;  /* 0x000000410e00788c */ /* 0x000fe2000bf06270 */
[----:B--2---:R-:W-:-:S04]  /*1580*/  IADD3 R2, P0, R2, UR9, RZ ;  /* 0x0000000902027c10 */ /* 0x004fc8000ff1e0ff */
[----:B------:R-:W-:Y:S01]  /*1590*/  IADD3.X R3, R3, UR8, RZ, P0, !PT ;  /* 0x0000000803037c10 */ /* 0x000fe200087fe4ff */
[----:B---3--:R-:W-:-:S04]  /*15a0*/  IMAD.U32 R10, RZ, RZ, UR6 ;  /* 0x00000006ff0a7e24 */ /* 0x008fc8000f8e00ff */
[----:B------:R2:W-:Y:S01]  /*15b0*/  LDGSTS.E.BYPASS.LTC128B.128 [R8+0xf080], [R2.64], !P4 ;  /* 0x0f08000002087fae */ /* 0x0005e2000e101d50 */
[----:B------:R-:W-:Y:S02]  /*15c0*/  ISETP.LT.OR P4, PT, R0, 0x21, P3 ;  /* 0x000000210000780c */ /* 0x000fe40001f81670 */
[----:B------:R-:W-:Y:S01]  /*15d0*/  IADD3 R10, P1, P0, R10, 0x80, R6 ;  /* 0x000000800a0a7810 */ /* 0x000fe2000783e006 */
[----:B------:R3:W-:Y:S01]  /*15e0*/  LDGSTS.E.BYPASS.LTC128B.128 [R8+0x80], [R6.64], !P6 ;  /* 0x0008000006087fae */ /* 0x0007e2000f101d50 */
[----:B------:R-:W-:Y:S02]  /*15f0*/  ISETP.GE.AND P6, PT, R18, c[0x0][0x16c], PT ;  /* 0x00005b0012007a0c */ /* 0x000fe40003fc6270 */
[----:B------:R-:W-:Y:S01]  /*1600*/  IADD3.X R11, RZ, UR5, R7, P1, P0 ;  /* 0x00000005ff0b7c10 */ /* 0x000fe20008fe0407 */
[----:B------:R3:W-:Y:S01]  /*1610*/  LDGSTS.E.BYPASS.LTC128B.128 [R8+0x4080], [R6.64+0x80], !P5 ;  /* 0x0408008006087fae */ /* 0x0007e2000e901d50 */
[----:B------:R-:W-:Y:S02]  /*1620*/  ISETP.LT.OR P1, PT, R0, 0x21, P2 ;  /* 0x000000210000780c */ /* 0x000fe40001721670 */
[----:B-1----:R-:W-:-:S02]  /*1630*/  IADD3 R4, P0, R6, UR6, RZ ;  /* 0x0000000606047c10 */ /* 0x002fc4000ff1e0ff */
[----:B------:R-:W-:Y:S02]  /*1640*/  P2R R19, PR, RZ, 0x40 ;  /* 0x00000040ff137803 */ /* 0x000fe40000000000 */
[----:B------:R-:W-:Y:S02]  /*1650*/  IADD3.X R5, R7, UR5, RZ, P0, !PT ;  /* 0x0000000507057c10 */ /* 0x000fe400087fe4ff */
[----:B------:R-:W-:Y:S01]  /*1660*/  ISETP.LT.OR P6, PT, R0, 0x61, P2 ;  /* 0x000000610000780c */ /* 0x000fe200017c1670 */
[----:B------:R1:W-:Y:S01]  /*1670*/  STL [R1+0x30], R19 ;  /* 0x0000301301007387 */ /* 0x0003e20000100800 */
[----:B------:R-:W-:-:S03]  /*1680*/  ISETP.GE.AND P5, PT, R16, c[0x0][0x16c], PT ;  /* 0x00005b0010007a0c */ /* 0x000fc60003fa6270 */
[----:B------:R1:W-:Y:S01]  /*1690*/  LDGSTS.E.BYPASS.LTC128B.128 [R8+0x1080], [R4.64], !P4 ;  /* 0x0108000004087fae */ /* 0x0003e2000e101d50 */
[C---:B------:R-:W-:Y:S02]  /*16a0*/  ISETP.LT.OR P4, PT, R0.reuse, 0x41, P3 ;  /* 0x000000410000780c */ /* 0x040fe40001f81670 */
[----:B------:R-:W-:Y:S01]  /*16b0*/  ISETP.LT.OR P3, PT, R0, 0x61, P3 ;  /* 0x000000610000780c */ /* 0x000fe20001f61670 */
[----:B------:R4:W-:Y:S01]  /*16c0*/  LDGSTS.E.BYPASS.LTC128B.128 [R8+0x5080], [R10.64], !P1 ;  /* 0x050800000a087fae */ /* 0x0009e2000c901d50 */
[----:B--2---:R-:W-:Y:S02]  /*16d0*/  IADD3 R2, P0, R4, UR6, RZ ;  /* 0x0000000604027c10 */ /* 0x004fe4000ff1e0ff */
[----:B------:R-:W-:Y:S02]  /*16e0*/  ISETP.LT.OR P1, PT, R0, 0x41, P2 ;  /* 0x000000410000780c */ /* 0x000fe40001721670 */
[----:B------:R-:W-:Y:S02]  /*16f0*/  ISETP.NE.AND P2, PT, R19, RZ, PT ;  /* 0x000000ff1300720c */ /* 0x000fe40003f45270 */
[----:B------:R-:W-:-:S02]  /*1700*/  IADD3.X R3, R5, UR5, RZ, P0, !PT ;  /* 0x0000000505037c10 */ /* 0x000fc400087fe4ff */
[----:B------:R-:W-:Y:S02]  /*1710*/  SEL R0, RZ, 0x1, P5 ;  /* 0x00000001ff007807 */ /* 0x000fe40002800000 */
[----:B---3--:R-:W-:Y:S01]  /*1720*/  SEL R7, RZ, 0x2, P2 ;  /* 0x00000002ff077807 */ /* 0x008fe20001000000 */
[----:B------:R2:W-:Y:S01]  /*1730*/  LDGSTS.E.BYPASS.LTC128B.128 [R8+0x2080], [R2.64], !P4 ;  /* 0x0208000002087fae */ /* 0x0005e2000e101d50 */
[----:B------:R-:W-:-:S03]  /*1740*/  ISETP.GE.AND P4, PT, R16, c[0x0][0x1fc], PT ;  /* 0x00007f0010007a0c */ /* 0x000fc60003f86270 */
[----:B------:R-:W-:Y:S01]  /*1750*/  IMAD.IADD R0, R7, 0x1, R0 ;  /* 0x0000000107007824 */ /* 0x000fe200078e0200 */
[----:B-1----:R-:W-:-:S04]  /*1760*/  IADD3 R4, P0, R4, UR4, RZ ;  /* 0x0000000404047c10 */ /* 0x002fc8000ff1e0ff */
[----:B------:R-:W-:Y:S02]  /*1770*/  IADD3.X R5, R5, UR7, RZ, P0, !PT ;  /* 0x0000000705057c10 */ /* 0x000fe400087fe4ff */
[----:B------:R-:W-:Y:S01]  /*1780*/  IADD3 R6, P0, R2, UR6, RZ ;  /* 0x0000000602067c10 */ /* 0x000fe2000ff1e0ff */
[----:B------:R-:W-:Y:S01]  /*1790*/  UMOV UR6, 0x5 ;  /* 0x0000000500067882 */ /* 0x000fe20000000000 */
[----:B----4-:R-:W-:Y:S01]  /*17a0*/  P2R R10, PR, RZ, 0x20 ;  /* 0x00000020ff0a7803 */ /* 0x010fe20000000000 */
[----:B------:R1:W-:Y:S01]  /*17b0*/  LDGSTS.E.BYPASS.LTC128B.128 [R8+0x6080], [R4.64], !P1 ;  /* 0x0608000004087fae */ /* 0x0003e2000c901d50 */
[----:B------:R-:W-:Y:S02]  /*17c0*/  IADD3.X R7, R3, UR5, RZ, P0, !PT ;  /* 0x0000000503077c10 */ /* 0x000fe400087fe4ff */
[C---:B------:R-:W-:Y:S02]  /*17d0*/  LOP3.LUT P0, RZ, R0.reuse, 0x1, RZ, 0xc0, !PT ;  /* 0x0000000100ff7812 */ /* 0x040fe4000780c0ff */
[----:B------:R-:W-:Y:S01]  /*17e0*/  LOP3.LUT P5, RZ, R0, 0x2, RZ, 0xc0, !PT ;  /* 0x0000000200ff7812 */ /* 0x000fe200078ac0ff */
[----:B------:R3:W-:Y:S01]  /*17f0*/  LDGSTS.E.BYPASS.LTC128B.128 [R8+0x3080], [R6.64], !P3 ;  /* 0x0308000006087fae */ /* 0x0007e2000d901d50 */
[----:B------:R-:W-:-:S02]  /*1800*/  ISETP.LT.OR P2, PT, R9, 0x1, !P0 ;  /* 0x000000010900780c */ /* 0x000fc40004741670 */
[C---:B------:R-:W-:Y:S02]  /*1810*/  ISETP.LT.OR P3, PT, R9.reuse, 0x1, !P5 ;  /* 0x000000010900780c */ /* 0x040fe40006f61670 */
[----:B--2---:R-:W-:Y:S01]  /*1820*/  IADD3 R2, P1, R2, UR4, RZ ;  /* 0x0000000402027c10 */ /* 0x004fe2000ff3e0ff */
[----:B------:R-:W-:Y:S01]  /*1830*/  ULDC.64 UR4, c[0x0][0x178] ;  /* 0x00005e0000047ab9 */ /* 0x000fe20000000a00 */
[----:B------:R-:W-:Y:S01]  /*1840*/  ISETP.LT.OR P5, PT, R9, 0x21, !P0 ;  /* 0x000000210900780c */ /* 0x000fe200047a1670 */
[----:B------:R-:W-:Y:S01]  /*1850*/  USHF.L.U32 UR11, UR4, 0x6, URZ ;  /* 0x00000006040b7899 */ /* 0x000fe2000800063f */
[----:B------:R-:W-:Y:S01]  /*1860*/  IADD3.X R3, R3, UR7, RZ, P1, !PT ;  /* 0x0000000703037c10 */ /* 0x000fe20008ffe4ff */
[----:B------:R-:W-:Y:S01]  /*1870*/  USHF.L.U64.HI UR10, UR4, UR10, UR5 ;  /* 0x0000000a040a7299 */ /* 0x000fe20008010205 */
[----:B------:R-:W-:Y:S02]  /*1880*/  LEA.HI R11, R34, R33, RZ, 0x4 ;  /* 0x00000021220b7211 */ /* 0x000fe400078f20ff */
[----:B------:R-:W-:Y:S01]  /*1890*/  ULDC.64 UR4, c[0x0][0x208] ;  /* 0x0000820000047ab9 */ /* 0x000fe20000000a00 */
[----:B------:R2:W-:Y:S01]  /*18a0*/  LDGSTS.E.BYPASS.LTC128B.128 [R8+0x7080], [R2.64], !P6 ;  /* 0x0708000002087fae */ /* 0x0005e2000f101d50 */
[----:B------:R-:W-:Y:S01]  /*18b0*/  ISETP.GE.AND P6, PT, R18, c[0x0][0x1fc], PT ;  /* 0x00007f0012007a0c */ /* 0x000fe20003fc6270 */
[----:B------:R-:W-:-:S02]  /*18c0*/  USHF.L.U32 UR7, UR4, 0x5, URZ ;  /* 0x0000000504077899 */ /* 0x000fc4000800063f */
[----:B------:R-:W0:Y:S01]  /*18d0*/  LDGDEPBAR ;  /* 0x00000000000079af */ /* 0x000e220000000000 */
[----:B------:R-:W-:Y:S01]  /*18e0*/  USHF.L.U64.HI UR5, UR4, UR6, UR5 ;  /* 0x0000000604057299 */ /* 0x000fe20008010205 */
[----:B-1----:R-:W-:Y:S02]  /*18f0*/  IADD3 R4, P0, R22, UR11, RZ ;  /* 0x0000000b16047c10 */ /* 0x002fe4000ff1e0ff */
[----:B------:R1:W-:Y:S01]  /*1900*/  LDGSTS.E.BYPASS.LTC128B.128 [R8+0x10080], [R22.64], !P2 ;  /* 0x1008000016087fae */ /* 0x0003e2000d101d50 */
[----:B------:R-:W-:Y:S01]  /*1910*/  USHF.L.U32 UR4, UR7, 0x1, URZ ;  /* 0x0000000107047899 */ /* 0x000fe2000800063f */
[----:B------:R-:W-:Y:S02]  /*1920*/  IADD3.X R5, R23, UR10, RZ, P0, !PT ;  /* 0x0000000a17057c10 */ /* 0x000fe400087fe4ff */
[----:B------:R1:W-:Y:S01]  /*1930*/  LDGSTS.E.BYPASS.LTC128B.128 [R8+0x12080], [R22.64+0x80], !P3 ;  /* 0x1208008016087fae */ /* 0x0003e2000d901d50 */
[----:B------:R-:W-:Y:S01]  /*1940*/  LOP3.LUT P3, RZ, R0, 0x2, RZ, 0xc0, !PT ;  /* 0x0000000200ff7812 */ /* 0x000fe2000786c0ff */
[----:B------:R-:W-:Y:S01]  /*1950*/  USHF.L.U64.HI UR5, UR7, 0x1, UR5 ;  /* 0x0000000107057899 */ /* 0x000fe20008010205 */
[----:B------:R-:W-:Y:S01]  /*1960*/  SEL R0, RZ, 0x1, P4 ;  /* 0x00000001ff007807 */ /* 0x000fe20002000000 */
[----:B------:R4:W-:Y:S01]  /*1970*/  LDGSTS.E.BYPASS.LTC128B.128 [R8+0x11080], [R4.64], !P5 ;  /* 0x1108000004087fae */ /* 0x0009e2000e901d50 */
[----:B---3--:R-:W-:-:S02]  /*1980*/  SEL R6, RZ, 0x2, P6 ;  /* 0x00000002ff067807 */ /* 0x008fc40003000000 */
[----:B------:R-:W-:Y:S01]  /*1990*/  ISETP.NE.AND P5, PT, R10, RZ, PT ;  /* 0x000000ff0a00720c */ /* 0x000fe20003fa5270 */
[----:B------:R-:W-:Y:S02]  /*19a0*/  IMAD R10, R35, c[0x0][0x238], RZ ;  /* 0x00008e00230a7a24 */ /* 0x000fe400078e02ff */
[----:B------:R-:W-:Y:S02]  /*19b0*/  IMAD.IADD R0, R6, 0x1, R0 ;  /* 0x0000000106007824 */ /* 0x000fe400078e0200 */
[----:B------:R-:W-:Y:S02]  /*19c0*/  IMAD R10, R36, c[0x0][0x23c], R10 ;  /* 0x00008f00240a7a24 */ /* 0x000fe400078e020a */
[----:B--2---:R-:W-:-:S05]  /*19d0*/  IMAD.U32 R2, RZ, RZ, UR11 ;  /* 0x0000000bff027e24 */ /* 0x004fca000f8e00ff */
[----:B------:R-:W-:-:S04]  /*19e0*/  IADD3 R2, P2, P1, R2, 0x80, R22 ;  /* 0x0000008002027810 */ /* 0x000fc8000795e016 */
[----:B------:R-:W-:Y:S02]  /*19f0*/  IADD3.X R3, RZ, UR10, R23, P2, P1 ;  /* 0x0000000aff037c10 */ /* 0x000fe400097e2417 */
[----:B------:R-:W-:Y:S02]  /*1a00*/  ISETP.LT.OR P2, PT, R9, 0x21, !P3 ;  /* 0x000000210900780c */ /* 0x000fe40005f41670 */
[----:B------:R-:W-:Y:S02]  /*1a10*/  ISETP.GT.AND P3, PT, R33, 0xf, PT ;  /* 0x0000000f2100780c */ /* 0x000fe40003f64270 */
[----:B------:R-:W-:Y:S02]  /*1a20*/  LOP3.LUT P1, RZ, R0, 0x1, RZ, 0xc0, !PT ;  /* 0x0000000100ff7812 */ /* 0x000fe4000782c0ff */
[----:B----4-:R-:W-:Y:S02]  /*1a30*/  LOP3.LUT R5, R11, 0xfffffff0, RZ, 0xc0, !PT ;  /* 0xfffffff00b057812 */ /* 0x010fe400078ec0ff */
[----:B------:R-:W-:-:S02]  /*1a40*/  ISETP.LT.OR P0, PT, R9, 0x1, !P1 ;  /* 0x000000010900780c */ /* 0x000fc40004f01670 */
[----:B------:R-:W-:Y:S01]  /*1a50*/  ISETP.LT.OR P1, PT, R9, 0x21, !P1 ;  /* 0x000000210900780c */ /* 0x000fe20004f21670 */
[----:B------:R-:W-:Y:S01]  /*1a60*/  IMAD.IADD R5, R33, 0x1, -R5 ;  /* 0x0000000121057824 */ /* 0x000fe200078e0a05 */
[----:B------:R-:W-:Y:S01]  /*1a70*/  SHF.R.S32.HI R4, RZ, 0x5, R15 ;  /* 0x00000005ff047819 */ /* 0x000fe2000001140f */
[----:B------:R2:W-:Y:S03]  /*1a80*/  LDGSTS.E.BYPASS.LTC128B.128 [R8+0x13080], [R2.64], !P2 ;  /* 0x1308000002087fae */ /* 0x0005e6000d101d50 */
[----:B------:R-:W-:-:S04]  /*1a90*/  LEA.HI R12, R15, R4, RZ, 0x1 ;  /* 0x000000040f0c7211 */ /* 0x000fc800078f08ff */
[----:B------:R-:W-:-:S05]  /*1aa0*/  LOP3.LUT R12, R12, 0xfffffffe, RZ, 0xc0, !PT ;  /* 0xfffffffe0c0c7812 */ /* 0x000fca00078ec0ff */
[----:B------:R-:W-:Y:S02]  /*1ab0*/  IMAD.IADD R13, R4, 0x1, -R12 ;  /* 0x00000001040d7824 */ /* 0x000fe400078e0a0c */
[----:B--2---:R-:W-:-:S05]  /*1ac0*/  @!P3 IMAD.SHL.U32 R2, R33, 0x10, RZ ;  /* 0x000000102102b824 */ /* 0x004fca00078e00ff */
[----:B------:R2:W-:Y:S04]  /*1ad0*/  @!P3 LDGSTS.E.BYPASS.LTC128B.128 [R2+0x20080], [R40.64] ;  /* 0x200800002802bfae */ /* 0x0005e8000b901d50 */
[----:B------:R-:W0:Y:S04]  /*1ae0*/  LDGDEPBAR ;  /* 0x00000000000079af */ /* 0x000e280000000000 */
[----:B------:R3:W-:Y:S01]  /*1af0*/  LDGSTS.E.BYPASS.LTC128B.128 [R8+0x18080], [R20.64], !P0 ;  /* 0x1808000014087fae */ /* 0x0007e2000c101d50 */
[----:B------:R-:W-:Y:S02]  /*1b00*/  LOP3.LUT P0, RZ, R0, 0x2, RZ, 0xc0, !PT ;  /* 0x0000000200ff7812 */ /* 0x000fe4000780c0ff */
[----:B------:R-:W-:-:S02]  /*1b10*/  SHF.R.S32.HI R0, RZ, 0x4, R11 ;  /* 0x00000004ff007819 */ /* 0x000fc4000001140b */
[----:B------:R-:W-:Y:S02]  /*1b20*/  ISETP.LT.OR P2, PT, R9, 0x1, !P0 ;  /* 0x000000010900780c */ /* 0x000fe40004741670 */
[----:B------:R-:W-:Y:S02]  /*1b30*/  LEA.HI R11, R11, R0, RZ, 0x1 ;  /* 0x000000000b0b7211 */ /* 0x000fe400078f08ff */
[----:B------:R-:W-:Y:S02]  /*1b40*/  ISETP.LT.OR P0, PT, R9, 0x21, !P0 ;  /* 0x000000210900780c */ /* 0x000fe40004701670 */
[----:B------:R-:W-:Y:S02]  /*1b50*/  SHF.R.S32.HI R9, RZ, 0x1f, R5 ;  /* 0x0000001fff097819 */ /* 0x000fe40000011405 */
[----:B------:R-:W-:-:S05]  /*1b60*/  LOP3.LUT R11, R11, 0xfffffffe, RZ, 0xc0, !PT ;  /* 0xfffffffe0b0b7812 */ /* 0x000fca00078ec0ff */
[----:B------:R3:W-:Y:S01]  /*1b70*/  LDGSTS.E.BYPASS.LTC128B.128 [R8+0x1a080], [R20.64+0x80], !P2 ;  /* 0x1a08008014087fae */ /* 0x0007e2000d101d50 */
[----:B--2---:R-:W-:Y:S01]  /*1b80*/  IMAD.WIDE.U32 R2, R36, c[0x0][0x238], R28 ;  /* 0x00008e0024027a25 */ /* 0x004fe200078e001c */
[----:B------:R-:W-:-:S03]  /*1b90*/  IADD3 R6, P2, R20, UR4, RZ ;  /* 0x0000000414067c10 */ /* 0x000fc6000ff5e0ff */
[----:B------:R-:W-:Y:S01]  /*1ba0*/  IMAD.IADD R3, R3, 0x1, R10 ;  /* 0x0000000103037824 */ /* 0x000fe200078e020a */
[----:B------:R-:W-:Y:S01]  /*1bb0*/  LEA.HI R10, R9, R5, RZ, 0x3 ;  /* 0x00000005090a7211 */ /* 0x000fe200078f18ff */
[----:B------:R-:W-:Y:S01]  /*1bc0*/  IMAD.IADD R212, R0, 0x1, -R11 ;  /* 0x0000000100d47824 */ /* 0x000fe200078e0a0b */
[----:B------:R-:W-:Y:S01]  /*1bd0*/  IADD3.X R7, R21, UR5, RZ, P2, !PT ;  /* 0x0000000515077c10 */ /* 0x000fe200097fe4ff */
[----:B------:R-:W-:Y:S01]  /*1be0*/  IMAD R9, R25, c[0x0][0x240], RZ ;  /* 0x0000900019097a24 */ /* 0x000fe200078e02ff */
[C---:B------:R-:W-:Y:S01]  /*1bf0*/  LOP3.LUT R0, R10.reuse, 0xfffffff8, RZ, 0xc0, !PT ;  /* 0xfffffff80a007812 */ /* 0x040fe200078ec0ff */
[----:B------:R-:W-:Y:S02]  /*1c00*/  IMAD.SHL.U32 R4, R10, 0x40, RZ ;  /* 0x000000400a047824 */ /* 0x000fe400078e00ff */
[----:B------:R1:W-:Y:S01]  /*1c10*/  LDGSTS.E.BYPASS.LTC128B.128 [R8+0x19080], [R6.64], !P1 ;  /* 0x1908000006087fae */ /* 0x0003e2000c901d50 */
[----:B------:R-:W-:Y:S02]  /*1c20*/  IMAD R12, R30, c[0x0][0x244], R9 ;  /* 0x000091001e0c7a24 */ /* 0x000fe400078e0209 */
[----:B------:R-:W-:Y:S01]  /*1c30*/  IMAD.IADD R5, R5, 0x1, -R0 ;  /* 0x0000000105057824 */ /* 0x000fe200078e0a00 */
[----:B------:R1:W-:Y:S01]  /*1c40*/  LDGSTS.E.BYPASS.LTC128B.128 [R8+0x1b080], [R6.64+0x80], !P0 ;  /* 0x1b08008006087fae */ /* 0x0003e2000c101d50 */
[----:B------:R-:W-:Y:S01]  /*1c50*/  @!P3 IMAD.SHL.U32 R0, R33, 0x10, RZ ;  /* 0x000000102100b824 */ /* 0x000fe200078e00ff */
[----:B------:R-:W-:-:S04]  /*1c60*/  PLOP3.LUT P0, PT, PT, PT, UP0, 0x80, 0x0 ;  /* 0x000000000000781c */ /* 0x000fc80003f0f008 */
[----:B------:R2:W-:Y:S01]  /*1c70*/  @!P3 LDGSTS.E.BYPASS.LTC128B.128 [R0+0x20280], [R38.64] ;  /* 0x202800002600bfae */ /* 0x0005e2000b901d50 */
[----:B---3--:R-:W-:-:S03]  /*1c80*/  IMAD.WIDE.U32 R20, R30, c[0x0][0x240], R2 ;  /* 0x000090001e147a25 */ /* 0x008fc600078e0002 */
[----:B------:R-:W0:Y:S01]  /*1c90*/  LDGDEPBAR ;  /* 0x00000000000079af */ /* 0x000e220000000000 */
[----:B------:R-:W-:-:S03]  /*1ca0*/  IMAD.SHL.U32 R3, R5, 0x40, RZ ;  /* 0x0000004005037824 */ /* 0x000fc600078e00ff */
[----:B------:R1:W-:Y:S01]  /*1cb0*/  STL.64 [R1+0x28], R20 ;  /* 0x0000281401007387 */ /* 0x0003e20000100a00 */
[----:B------:R-:W-:Y:S01]  /*1cc0*/  IMAD.SHL.U32 R2, R212, 0x8, RZ ;  /* 0x00000008d4027824 */ /* 0x000fe200078e00ff */
[----:B------:R-:W-:Y:S02]  /*1cd0*/  LOP3.LUT R3, R3, 0x1c0, RZ, 0xc0, !PT ;  /* 0x000001c003037812 */ /* 0x000fe400078ec0ff */
[----:B------:R-:W0:Y:S02]  /*1ce0*/  LDGDEPBAR ;  /* 0x00000000000079af */ /* 0x000e240000000000 */
[----:B------:R-:W-:Y:S02]  /*1cf0*/  LOP3.LUT R11, R3, 0x8, R2, 0xf8, !PT ;  /* 0x00000008030b7812 */ /* 0x000fe400078ef802 */
[----:B------:R-:W-:Y:S02]  /*1d00*/  SHF.R.U32.HI R9, RZ, 0x3, R3 ;  /* 0x00000003ff097819 */ /* 0x000fe40000011603 */
[----:B------:R-:W-:-:S02]  /*1d10*/  LOP3.LUT R2, R4, 0xfffffe00, RZ, 0xc0, !PT ;  /* 0xfffffe0004027812 */ /* 0x000fc400078ec0ff */
[----:B------:R-:W-:Y:S01]  /*1d20*/  LOP3.LUT R4, R11, R9, RZ, 0x3c, !PT ;  /* 0x000000090b047212 */ /* 0x000fe200078e3cff */
[----:B--2---:R-:W-:-:S05]  /*1d30*/  IMAD.SHL.U32 R0, R26, 0x8, RZ ;  /* 0x000000081a007824 */ /* 0x004fca00078e00ff */
[----:B------:R-:W-:Y:S01]  /*1d40*/  LOP3.LUT R14, R0, 0x18, RZ, 0xc0, !PT ;  /* 0x00000018000e7812 */ /* 0x000fe200078ec0ff */
[----:B------:R-:W-:-:S05]  /*1d50*/  IMAD.SHL.U32 R0, R212, 0x20, RZ ;  /* 0x00000020d4007824 */ /* 0x000fca00078e00ff */
[----:B------:R-:W-:Y:S01]  /*1d60*/  LOP3.LUT R10, R14, 0x20, R0, 0xf8, !PT ;  /* 0x000000200e0a7812 */ /* 0x000fe200078ef800 */
[----:B------:R-:W-:-:S03]  /*1d70*/  IMAD.SHL.U32 R0, R13, 0x400, RZ ;  /* 0x000004000d007824 */ /* 0x000fc600078e00ff */
[----:B------:R-:W-:Y:S02]  /*1d80*/  LOP3.LUT R3, R9, R10, R3, 0x1e, !PT ;  /* 0x0000000a09037212 */ /* 0x000fe400078e1e03 */
        /* <DEDUP_REMOVED lines=8> */
[----:B------:R-:W-:Y:S05]  /*1e10*/  @!P0 BRA `(.L_x_1294) ;  /* 0x0000015000008947 */ /* 0x000fea0003800000 */
[----:B-1----:R-:W-:Y:S01]  /*1e20*/  IADD3 R2, P0, R6, UR4, RZ ;  /* 0x0000000406027c10 */ /* 0x002fe2000ff1e0ff */
[----:B------:R-:W-:Y:S01]  /*1e30*/  IMAD.U32 R4, RZ, RZ, UR14 ;  /* 0x0000000eff047e24 */ /* 0x000fe2000f8e00ff */
[----:B------:R-:W-:Y:S01]  /*1e40*/  ISETP.GE.AND P1, PT, R16, c[0x0][0x1fc], PT ;  /* 0x00007f0010007a0c */ /* 0x000fe20003f26270 */
[----:B------:R-:W-:Y:S01]  /*1e50*/  BSSY B0, `(.L_x_1294) ;  /* 0x0000011000007945 */ /* 0x000fe20003800000 */
[----:B------:R-:W-:-:S02]  /*1e60*/  IADD3.X R3, R7, UR5, RZ, P0, !PT ;  /* 0x0000000507037c10 */ /* 0x000fc400087fe4ff */
[----:B------:R-:W-:Y:S02]  /*1e70*/  IADD3 R6, P0, R2, UR4, RZ ;  /* 0x0000000402067c10 */ /* 0x000fe4000ff1e0ff */
[----:B------:R-:W-:Y:S02]  /*1e80*/  IADD3 R4, R4, -0x40, -R37 ;  /* 0xffffffc004047810 */ /* 0x000fe40007ffe825 */
        /* <DEDUP_REMOVED lines=13> */
.L_x_1295:
[----:B------:R-:W-:Y:S05]  /*1f60*/  BSYNC B0 ;  /* 0x0000000000007941 */ /* 0x000fea0003800000 */
.L_x_1294:
[----:B-1----:R-:W-:Y:S01]  /*1f70*/  LEA.HI R7, R34, R33, RZ, 0x2 ;  /* 0x0000002122077211 */ /* 0x002fe200078f10ff */
        /* <DEDUP_REMOVED lines=139> */
.L_x_1298:
        /* <DEDUP_REMOVED lines=167> */
[----:B-----5:R-:W-:Y:S02]  /*32a0*/  ISETP.NE.AND P2, PT, R240, RZ, PT ;  /* 0x000000fff000720c */ /* 0x020fe40003f45270 */
        /* <DEDUP_REMOVED lines=28> */
.L_x_1296:
        /* <DEDUP_REMOVED lines=500> */
.L_x_1297:
        /* <DEDUP_REMOVED lines=298> */
.L_x_1293:
        /* <DEDUP_REMOVED lines=10> */
[----:B------:R-:W-:Y:S01]  /*66f0*/  IMAD.MOV.U32 R2, RZ, RZ, c[0x0][0x338] ;  /* 0x0000ce00ff027624 */ /* 0x000fe200078e00ff */
[----:B---3--:R-:W-:Y:S01]  /*6700*/  USHF.L.U32 UR5, UR5, 0xe, URZ ;  /* 0x0000000e05057899 */ /* 0x008fe2000800063f */
[----:B----4-:R-:W-:Y:S01]  /*6710*/  SHF.R.S32.HI R6, RZ, 0x1f, R5 ;  /* 0x0000001fff067819 */ /* 0x010fe20000011405 */
[----:B------:R-:W-:Y:S02]  /*6720*/  BAR.SYNC.DEFER_BLOCKING 0x1, 0x100 ;  /* 0x0044000000007b1d */ /* 0x000fe40000010000 */
[----:B------:R-:W-:Y:S01]  /*6730*/  ISETP.NE.AND P1, PT, R2, 0x1, PT ;  /* 0x000000010200780c */ /* 0x000fe20003f25270 */
[----:B------:R-:W-:-:S12]  /*6740*/  USHF.R.S32.HI UR4, URZ, 0x1f, UR5 ;  /* 0x0000001f3f047899 */ /* 0x000fd80008011405 */
[----:B-1----:R-:W-:-:S04]  /*6750*/  @P1 IMAD.HI.U32 R4, R3, c[0x0][0x33c], RZ ;  /* 0x0000cf0003041a27 */ /* 0x002fc800078e00ff */
[----:B--2---:R-:W-:-:S05]  /*6760*/  @P0 IMAD R0, R9, 0x80, R0 ;  /* 0x0000008009000824 */ /* 0x004fca00078e0200 */
[----:B------:R-:W-:-:S04]  /*6770*/  @P0 SHF.R.S32.HI R2, RZ, 0x1f, R0 ;  /* 0x0000001fff020819 */ /* 0x000fc80000011400 */
[----:B------:R-:W-:Y:S01]  /*6780*/  @P0 LEA.HI R2, R2, R0, RZ, 0x7 ;  /* 0x0000000002020211 */ /* 0x000fe200078f38ff */
[----:B------:R-:W-:Y:S01]  /*6790*/  IMAD.MOV.U32 R0, RZ, RZ, R3 ;  /* 0x000000ffff007224 */ /* 0x000fe200078e0003 */
[----:B------:R-:W-:Y:S02]  /*67a0*/  @P1 SHF.R.U32.HI R0, RZ, c[0x0][0x340], R4 ;  /* 0x0000d000ff001a19 */ /* 0x000fe40000011604 */
[----:B------:R-:W-:Y:S02]  /*67b0*/  @P0 SHF.L.U32 R2, R2, 0x7, RZ ;  /* 0x0000000702020819 */ /* 0x000fe400000006ff */
[----:B------:R-:W-:Y:S02]  /*67c0*/  SHF.R.S32.HI R4, RZ, 0x1f, R0 ;  /* 0x0000001fff047819 */ /* 0x000fe40000011400 */
[----:B------:R-:W-:-:S04]  /*67d0*/  @P0 LOP3.LUT R2, R2, 0xffffc000, RZ, 0xc0, !PT ;  /* 0xffffc00002020812 */ /* 0x000fc800078ec0ff */
        /* <DEDUP_REMOVED lines=12> */
[----:B------:R-:W-:Y:S01]  /*68a0*/  SEL R6, R9, RZ, !P0 ;  /* 0x000000ff09067207 */ /* 0x000fe20004000000 */
[----:B------:R-:W-:Y:S01]  /*68b0*/  IMAD.IADD R5, R5, 0x1, R7 ;  /* 0x0000000105057824 */ /* 0x000fe200078e0207 */
[----:B------:R-:W-:Y:S01]  /*68c0*/  IADD3 R3, R3, R8, RZ ;  /* 0x0000000803037210 */ /* 0x000fe20007ffe0ff */
[C---:B------:R-:W-:Y:S02]  /*68d0*/  IMAD R10, R0.reuse, c[0x0][0x330], RZ ;  /* 0x0000cc00000a7a24 */ /* 0x040fe400078e02ff */
[----:B------:R-:W-:Y:S02]  /*68e0*/  IMAD R0, R0, c[0x0][0x308], RZ ;  /* 0x0000c20000007a24 */ /* 0x000fe400078e02ff */
[----:B------:R-:W-:-:S02]  /*68f0*/  IMAD R10, R6, c[0x0][0x334], R10 ;  /* 0x0000cd00060a7a24 */ /* 0x000fc400078e020a */
[----:B------:R-:W-:-:S04]  /*6900*/  IMAD.WIDE.U32 R8, R6, c[0x0][0x330], R4 ;  /* 0x0000cc0006087a25 */ /* 0x000fc800078e0004 */
[----:B------:R-:W-:Y:S01]  /*6910*/  IMAD R0, R6, c[0x0][0x30c], R0 ;  /* 0x0000c30006007a24 */ /* 0x000fe200078e0200 */
[----:B------:R-:W-:Y:S01]  /*6920*/  LEA R4, P1, R8, c[0x0][0x310], 0x2 ;  /* 0x0000c40008047a11 */ /* 0x000fe200078210ff */
[----:B------:R-:W-:-:S04]  /*6930*/  IMAD.WIDE.U32 R6, R6, c[0x0][0x308], R2 ;  /* 0x0000c20006067a25 */ /* 0x000fc800078e0002 */
[----:B------:R-:W-:Y:S01]  /*6940*/  IMAD.IADD R3, R9, 0x1, R10 ;  /* 0x0000000109037824 */ /* 0x000fe200078e020a */
[----:B------:R-:W-:Y:S02]  /*6950*/  IADD3 R0, R7, R0, RZ ;  /* 0x0000000007007210 */ /* 0x000fe40007ffe0ff */
[----:B------:R-:W-:Y:S02]  /*6960*/  LEA R2, P0, R6, c[0x0][0x2e8], 0x2 ;  /* 0x0000ba0006027a11 */ /* 0x000fe400078010ff */
[----:B------:R-:W-:Y:S02]  /*6970*/  LEA.HI.X R5, R8, c[0x0][0x314], R3, 0x2, P1 ;  /* 0x0000c50008057a11 */ /* 0x000fe400008f1403 */
[----:B------:R-:W-:-:S03]  /*6980*/  LEA.HI.X R3, R6, c[0x0][0x2ec], R0, 0x2, P0 ;  /* 0x0000bb0006037a11 */ /* 0x000fc600000f1400 */
        /* <DEDUP_REMOVED lines=129> */
.L_x_1299:
        /* <DEDUP_REMOVED lines=14> */
.L_x_2323:


//--------------------- .text._ZN7cutlass13device_kernelIN5flash19enable_sm80_to_sm89INS1_16FlashAttnBwdSm80INS1_25CollectiveMainloopBwdSm80ILi2ELi2EN4cute5tupleIJNS5_1CILi64EEENS7_ILi128EEES9_EEENS_10bfloat16_tEfNS_4arch4Sm80ELb0ELb0ELb0ELb1ELb1ELb0ELb0ELb0ELi2ELi2ELi2ELi2ELb0EEENS1_24CollectiveEpilogueBwdGQAISA_fSD_Li256ELb1ELb1EEENS1_19SingleTileSchedulerILb1ELb0ELb0ELi128EEEEEEEEEvNT_6ParamsE --------------------------
	.section	.text._ZN7cutlass13device_kernelIN5flash19enable_sm80_to_sm89INS1_16FlashAttnBwdSm80INS1_25CollectiveMainloopBwdSm80ILi2ELi2EN4cute5tupleIJNS5_1CILi64EEENS7_ILi128EEES9_EEENS_10bfloat16_tEfNS_4arch4Sm80ELb0ELb0ELb0ELb1ELb1ELb0ELb0ELb0ELi2ELi2ELi2ELi2ELb0EEENS1_24CollectiveEpilogueBwdGQAISA_fSD_Li256ELb1ELb1EEENS1_19SingleTileSchedulerILb1ELb0ELb0ELi128EEEEEEEEEvNT_6ParamsE,"ax",@progbits
	.sectioninfo	@"SHI_REGISTERS=255"
	.align	128
.text._ZN7cutlass13device_kernelIN5flash19enable_sm80_to_sm89INS1_16FlashAttnBwdSm80INS1_25CollectiveMainloopBwdSm80ILi2ELi2EN4cute5tupleIJNS5_1CILi64EEENS7_ILi128EEES9_EEENS_10bfloat16_tEfNS_4arch4Sm80ELb0ELb0ELb0ELb1ELb1ELb0ELb0ELb0ELi2ELi2ELi2ELi2ELb0EEENS1_24CollectiveEpilogueBwdGQAISA_fSD_Li256ELb1ELb1EEENS1_19SingleTileSchedulerILb1ELb0ELb0ELi128EEEEEEEEEvNT_6ParamsE:
        .type           _ZN7cutlass13device_kernelIN5flash19enable_sm80_to_sm89INS1_16FlashAttnBwdSm80INS1_25CollectiveMainloopBwdSm80ILi2ELi2EN4cute5tupleIJNS5_1CILi64EEENS7_ILi128EEES9_EEENS_10bfloat16_tEfNS_4arch4Sm80ELb0ELb0ELb0ELb1ELb1ELb0ELb0ELb0ELi2ELi2ELi2ELi2ELb0EEENS1_24CollectiveEpilogueBwdGQAISA_fSD_Li256ELb1ELb1EEENS1_19SingleTileSchedulerILb1ELb0ELb0ELi128EEEEEEEEEvNT_6ParamsE,@function
        .size           _ZN7cutlass13device_kernelIN5flash19enable_sm80_to_sm89INS1_16FlashAttnBwdSm80INS1_25CollectiveMainloopBwdSm80ILi2ELi2EN4cute5tupleIJNS5_1CILi64EEENS7_ILi128EEES9_EEENS_10bfloat16_tEfNS_4arch4Sm80ELb0ELb0ELb0ELb1ELb1ELb0ELb0ELb0ELi2ELi2ELi2ELi2ELb0EEENS1_24CollectiveEpilogueBwdGQAISA_fSD_Li256ELb1ELb1EEENS1_19SingleTileSchedulerILb1ELb0ELb0ELi128EEEEEEEEEvNT_6ParamsE,(.L_x_2324 - _ZN7cutlass13device_kernelIN5flash19enable_sm80_to_sm89INS1_16FlashAttnBwdSm80INS1_25CollectiveMainloopBwdSm80ILi2ELi2EN4cute5tupleIJNS5_1CILi64EEENS7_ILi128EEES9_EEENS_10bfloat16_tEfNS_4arch4Sm80ELb0ELb0ELb0ELb1ELb1ELb0ELb0ELb0ELi2ELi2ELi2ELi2ELb0EEENS1_24CollectiveEpilogueBwdGQAISA_fSD_Li256ELb1ELb1EEENS1_19SingleTileSchedulerILb1ELb0ELb0ELi128EEEEEEEEEvNT_6ParamsE)
        .other          _ZN7cutlass13device_kernelIN5flash19enable_sm80_to_sm89INS1_16FlashAttnBwdSm80INS1_25CollectiveMainloopBwdSm80ILi2ELi2EN4cute5tupleIJNS5_1CILi64EEENS7_ILi128EEES9_EEENS_10bfloat16_tEfNS_4arch4Sm80ELb0ELb0ELb0ELb1ELb1ELb0ELb0ELb0ELi2ELi2ELi2ELi2ELb0EEENS1_24CollectiveEpilogueBwdGQAISA_fSD_Li256ELb1ELb1EEENS1_19SingleTileSchedulerILb1ELb0ELb0ELi128EEEEEEEEEvNT_6ParamsE,@"STO_CUDA_ENTRY STV_DEFAULT"
_ZN7cutlass13device_kernelIN5flash19enable_sm80_to_sm89INS1_16FlashAttnBwdSm80INS1_25CollectiveMainloopBwdSm80ILi2ELi2EN4cute5tupleIJNS5_1CILi64EEENS7_ILi128EEES9_EEENS_10bfloat16_tEfNS_4arch4Sm80ELb0ELb0ELb0ELb1ELb1ELb0ELb0ELb0ELi2ELi2ELi2ELi2ELb0EEENS1_24CollectiveEpilogueBwdGQAISA_fSD_Li256ELb1ELb1EEENS1_19SingleTileSchedulerILb1ELb0ELb0ELi128EEEEEEEEEvNT_6ParamsE:
        /* <DEDUP_REMOVED lines=18> */
.L_x_1301:
        /* <DEDUP_REMOVED lines=8> */
.L_x_1303:
[----:B------:R-:W-:Y:S02]  /*01a0*/  MOV R0, c[0x0][0x3ac] ;  /* 0x0000eb0000007a02 */ /* 0x000fe40000000f00 */
.L_x_1302:
[----:B-1----:R-:W-:-:S05]  /*01b0*/  IMAD.SHL.U32 R2, R18, 0x80, RZ ;  /* 0x0000008012027824 */ /* 0x002fca00078e00ff */
[----:B-----5:R-:W-:-:S04]  /*01c0*/  ISETP.GE.AND P0, PT, R2, R0, PT ;  /* 0x000000000200720c */ /* 0x020fc80003f06270 */
[----:B------:R-:W-:-:S05]  /*01d0*/  SEL R0, R5, 0xffffffff, !P0 ;  /* 0xffffffff05007807 */ /* 0x000fca0004000000 */
[----:B------:R1:W-:Y:S01]  /*01e0*/  STL [R1+0x44], R0 ;  /* 0x0000440001007387 */ /* 0x0003e20000100800 */
[----:B------:R-:W-:Y:S05]  /*01f0*/  BRA `(.L_x_1304) ;  /* 0x0000012000007947 */ /* 0x000fea0003800000 */
.L_x_1300:
[----:B---34-:R-:W-:-:S04]  /*0200*/  ISETP.NE.U32.AND P0, PT, RZ, c[0x0][0x3c8], PT ;  /* 0x0000f200ff007a0c */ /* 0x018fc80003f05070 */
[----:B------:R-:W-:-:S13]  /*0210*/  ISETP.NE.AND.EX P0, PT, RZ, c[0x0][0x3cc], PT, P0 ;  /* 0x0000f300ff007a0c */ /* 0x000fda0003f05300 */
[----:B------:R-:W-:Y:S05]  /*0220*/  @!P0 BRA `(.L_x_1305) ;  /* 0x0000002000008947 */ /* 0x000fea0003800000 */
[----:B------:R1:W5:Y:S01]  /*0230*/  LDG.E R0, [R2.64] ;  /* 0x0000001002007981 */ /* 0x000362000c1e1900 */
[----:B------:R-:W-:Y:S05]  /*0240*/  BRA `(.L_x_1306) ;  /* 0x0000009000007947 */ /* 0x000fea0003800000 */
.L_x_1305:
        /* <DEDUP_REMOVED lines=8> */
.L_x_1307:
[----:B------:R-:W-:Y:S02]  /*02d0*/  MOV R0, c[0x0][0x3ac] ;  /* 0x0000eb0000007a02 */ /* 0x000fe40000000f00 */
.L_x_1306:
[----:B-1----:R-:W-:-:S05]  /*02e0*/  IMAD.SHL.U32 R2, R18, 0x80, RZ ;  /* 0x0000008012027824 */ /* 0x002fca00078e00ff */
[----:B-----5:R-:W-:-:S04]  /*02f0*/  ISETP.GE.AND P0, PT, R2, R0, PT ;  /* 0x000000000200720c */ /* 0x020fc80003f06270 */
[----:B------:R-:W-:-:S05]  /*0300*/  SEL R0, R5, 0xffffffff, !P0 ;  /* 0xffffffff05007807 */ /* 0x000fca0004000000 */
[----:B------:R1:W-:Y:S04]  /*0310*/  STL [R1+0x44], R0 ;  /* 0x0000440001007387 */ /* 0x0003e80000100800 */
.L_x_1304:
        /* <DEDUP_REMOVED lines=37> */
.L_x_1308:
[----:B--2---:R-:W-:-:S04]  /*0570*/  ISETP.NE.U32.AND P0, PT, RZ, c[0x0][0x2e0], PT ;  /* 0x0000b800ff007a0c */ /* 0x004fc80003f05070 */
[----:B------:R-:W-:-:S13]  /*0580*/  ISETP.NE.AND.EX P0, PT, RZ, c[0x0][0x2e4], PT, P0 ;  /* 0x0000b900ff007a0c */ /* 0x000fda0003f05300 */
[----:B------:R-:W-:Y:S05]  /*0590*/  @!P0 BRA `(.L_x_1309) ;  /* 0x0000003000008947 */ /* 0x000fea0003800000 */
[----:B------:R-:W-:-:S05]  /*05a0*/  IMAD.WIDE R2, R168, R9, c[0x0][0x2e0] ;  /* 0x0000b800a8027625 */ /* 0x000fca00078e0209 */
[----:B------:R1:W5:Y:S01]  /*05b0*/  LDG.E R17, [R2.64] ;  /* 0x0000001002117981 */ /* 0x000362000c1e1900 */
[----:B------:R-:W-:Y:S05]  /*05c0*/  BRA `(.L_x_1310) ;  /* 0x0000004000007947 */ /* 0x000fea0003800000 */
.L_x_1309:
[----:B------:R-:W-:Y:S05]  /*05d0*/  @!P4 BRA `(.L_x_1310) ;  /* 0x000000300000c947 */ /* 0x000fea0003800000 */
[----:B------:R1:W2:Y:S04]  /*05e0*/  LDG.E R0, [R2.64] ;  /* 0x0000001002007981 */ /* 0x0002a8000c1e1900 */
[----:B-1----:R-:W2:Y:S02]  /*05f0*/  LDG.E R2, [R2.64+0x4] ;  /* 0x0000041002027981 */ /* 0x002ea4000c1e1900 */
[----:B--2---:R-:W-:Y:S02]  /*0600*/  IADD3 R17, -R0, R2, RZ ;  /* 0x0000000200117210 */ /* 0x004fe40007ffe1ff */
.L_x_1310:
        /* <DEDUP_REMOVED lines=405> */
.L_x_1313:
[----:B------:R-:W-:Y:S05]  /*1f60*/  BSYNC B0 ;  /* 0x0000000000007941 */ /* 0x000fea0003800000 */
.L_x_1312:
        /* <DEDUP_REMOVED lines=140> */
.L_x_1316:
        /* <DEDUP_REMOVED lines=196> */
.L_x_1314:
        /* <DEDUP_REMOVED lines=500> */
.L_x_1315:
        /* <DEDUP_REMOVED lines=298> */
.L_x_1311:
        /* <DEDUP_REMOVED lines=37> */
[----:B----4-:R-:W-:-:S05]  /*68a0*/  @P0 IMAD R2, R11, 0x80, R2 ;  /* 0x000000800b020824 */ /* 0x010fca00078e0202 */
[----:B------:R-:W-:-:S04]  /*68b0*/  @P0 SHF.R.S32.HI R3, RZ, 0x1f, R2 ;  /* 0x0000001fff030819 */ /* 0x000fc80000011402 */
[----:B------:R-:W-:-:S05]  /*68c0*/  @P0 LEA.HI R2, R3, R2, RZ, 0x7 ;  /* 0x0000000203020211 */ /* 0x000fca00078f38ff */
[----:B------:R-:W-:-:S05]  /*68d0*/  @P0 IMAD.SHL.U32 R2, R2, 0x80, RZ ;  /* 0x0000008002020824 */ /* 0x000fca00078e00ff */
[----:B------:R-:W-:-:S04]  /*68e0*/  @P0 LOP3.LUT R8, R2, 0xffffc000, RZ, 0xc0, !PT ;  /* 0xffffc00002080812 */ /* 0x000fc800078ec0ff */
[----:B------:R-:W-:Y:S02]  /*68f0*/  @P0 SHF.R.S32.HI R9, RZ, 0x1f, R8 ;  /* 0x0000001fff090819 */ /* 0x000fe40000011408 */
[----:B------:R-:W-:Y:S01]  /*6900*/  @!P0 CS2R R8, SRZ ;  /* 0x0000000000088805 */ /* 0x000fe2000001ff00 */
[----:B------:R-:W-:Y:S05]  /*6910*/  @P2 BRA `(.L_x_1318) ;  /* 0x0000005000002947 */ /* 0x000fea0003800000 */
.L_x_1319:
[----:B------:R-:W2:Y:S01]  /*6920*/  LDG.E.STRONG.GPU R0, [R4.64] ;  /* 0x0000001004007981 */ /* 0x000ea2000c1ef900 */
[----:B------:R-:W-:Y:S01]  /*6930*/  YIELD ;  /* 0x0000000000007946 */ /* 0x000fe20003800000 */
[----:B--2---:R-:W-:Y:S01]  /*6940*/  ISETP.NE.AND P0, PT, R0, R6, PT ;  /* 0x000000060000720c */ /* 0x004fe20003f05270 */
[----:B------:R-:W-:-:S12]  /*6950*/  CCTL.IVALL ;  /* 0x00000000ff00798f */ /* 0x000fd80002000000 */
[----:B------:R-:W-:Y:S05]  /*6960*/  @P0 BRA `(.L_x_1319) ;  /* 0xffffffb000000947 */ /* 0x000fea000383ffff */
.L_x_1318:
[----:B------:R-:W-:Y:S05]  /*6970*/  BSYNC B0 ;  /* 0x0000000000007941 */ /* 0x000fea0003800000 */
.L_x_1317:
[----:B-----5:R-:W-:Y:S01]  /*6980*/  MOV R17, 0xffffffff ;  /* 0xffffffff00117802 */ /* 0x020fe20000000f00 */
[----:B------:R-:W-:Y:S05]  /*6990*/  BRA.CONV ~URZ, `(.L_x_1320) ;  /* 0x000000237f007947 */ /* 0x000fea000b800000 */
[----:B------:R-:W-:Y:S02]  /*69a0*/  MOV R2, 0x69c0 ;  /* 0x000069c000027802 */ /* 0x000fe40000000f00 */
[----:B------:R-:W-:Y:S05]  /*69b0*/  CALL.REL.NOINC `($__internal_7_$__cuda_sm70_warpsync) ;  /* 0x00000c9000007944 */ /* 0x000fea0003c00000 */
.L_x_1320:
[----:B------:R-:W-:Y:S01]  /*69c0*/  USHF.L.U32 UR5, UR6, 0xe, URZ ;  /* 0x0000000e06057899 */ /* 0x000fe2000800063f */
[----:B------:R-:W-:Y:S01]  /*69d0*/  SHF.R.S32.HI R2, RZ, 0x1f, R10 ;  /* 0x0000001fff027819 */ /* 0x000fe2000001140a */
[----:B------:R-:W-:Y:S01]  /*69e0*/  IMAD R0, R13, c[0x0][0x328], RZ ;  /* 0x0000ca000d007a24 */ /* 0x000fe200078e02ff */
[----:B------:R-:W-:-:S06]  /*69f0*/  NOP ;  /* 0x0000000000007918 */ /* 0x000fcc0000000000 */
[----:B------:R-:W-:Y:S01]  /*6a00*/  USHF.R.S32.HI UR4, URZ, 0x1f, UR5 ;  /* 0x0000001f3f047899 */ /* 0x000fe20008011405 */
[----:B------:R-:W-:Y:S01]  /*6a10*/  IADD3 R10, P1, P0, R8, UR5, R10 ;  /* 0x00000005080a7c10 */ /* 0x000fe2000f83e00a */
[----:B------:R-:W-:Y:S02]  /*6a20*/  IMAD R0, R7, c[0x0][0x32c], R0 ;  /* 0x0000cb0007007a24 */ /* 0x000fe400078e0200 */
[----:B------:R-:W-:Y:S02]  /*6a30*/  IMAD R8, R16, c[0x0][0x330], RZ ;  /* 0x0000cc0010087a24 */ /* 0x000fe400078e02ff */
[----:B------:R-:W-:-:S05]  /*6a40*/  IADD3.X R11, R9, UR4, R2, P1, P0 ;  /* 0x00000004090b7c10 */ /* 0x000fca0008fe0402 */
        /* <DEDUP_REMOVED lines=73> */
[----:B------:R-:W-:Y:S05]  /*6ee0*/  CALL.REL.NOINC `($__internal_7_$__cuda_sm70_warpsync) ;  /* 0x0000076000007944 */ /* 0x000fea0003c00000 */
.L_x_1321:
        /* <DEDUP_REMOVED lines=12> */
.L_x_1323:
[----:B------:R-:W-:Y:S05]  /*6fb0*/  BSYNC B0 ;  /* 0x0000000000007941 */ /* 0x000fea0003800000 */
.L_x_1322:
[----:B--2---:R-:W-:Y:S01]  /*6fc0*/  IADD3 R4, P0, R14, c[0x0][0x348], RZ ;  /* 0x0000d2000e047a10 */ /* 0x004fe20007f1e0ff */
[----:B------:R-:W-:Y:S03]  /*6fd0*/  BSSY B0, `(.L_x_1324) ;  /* 0x0000008000007945 */ /* 0x000fe60003800000 */
[----:B------:R-:W-:Y:S01]  /*6fe0*/  IADD3.X R5, R15, c[0x0][0x34c], RZ, P0, !PT ;  /* 0x0000d3000f057a10 */ /* 0x000fe200007fe4ff */
[----:B------:R-:W-:Y:S05]  /*6ff0*/  @P2 BRA `(.L_x_1325) ;  /* 0x0000005000002947 */ /* 0x000fea0003800000 */
.L_x_1326:
[----:B------:R-:W2:Y:S01]  /*7000*/  LDG.E.STRONG.GPU R0, [R4.64] ;  /* 0x0000001004007981 */ /* 0x000ea2000c1ef900 */
[----:B------:R-:W-:Y:S01]  /*7010*/  YIELD ;  /* 0x0000000000007946 */ /* 0x000fe20003800000 */
[----:B--2---:R-:W-:Y:S01]  /*7020*/  ISETP.NE.AND P0, PT, R0, R6, PT ;  /* 0x000000060000720c */ /* 0x004fe20003f05270 */
[----:B------:R-:W-:-:S12]  /*7030*/  CCTL.IVALL ;  /* 0x00000000ff00798f */ /* 0x000fd80002000000 */
[----:B------:R-:W-:Y:S05]  /*7040*/  @P0 BRA `(.L_x_1326) ;  /* 0xffffffb000000947 */ /* 0x000fea000383ffff */
.L_x_1325:
[----:B------:R-:W-:Y:S05]  /*7050*/  BSYNC B0 ;  /* 0x0000000000007941 */ /* 0x000fea0003800000 */
.L_x_1324:
[----:B------:R-:W-:Y:S05]  /*7060*/  BRA.CONV ~URZ, `(.L_x_1327) ;  /* 0x000000237f007947 */ /* 0x000fea000b800000 */
[----:B-1----:R-:W-:Y:S02]  /*7070*/  MOV R2, 0x7090 ;  /* 0x0000709000027802 */ /* 0x002fe40000000f00 */
[----:B------:R-:W-:Y:S05]  /*7080*/  CALL.REL.NOINC `($__internal_7_$__cuda_sm70_warpsync) ;  /* 0x000005c000007944 */ /* 0x000fea0003c00000 */
.L_x_1327:
        /* <DEDUP_REMOVED lines=80> */
.L_x_1328:
        /* <DEDUP_REMOVED lines=12> */
        .weak           $__internal_7_$__cuda_sm70_warpsync
        .type           $__internal_7_$__cuda_sm70_warpsync,@function
        .size           $__internal_7_$__cuda_sm70_warpsync,(.L_x_2324 - $__internal_7_$__cuda_sm70_warpsync)
$__internal_7_$__cuda_sm70_warpsync:
[----:B------:R-:W-:Y:S01]  /*7650*/  MOV R3, 0x0 ;  /* 0x0000000000037802 */ /* 0x000fe20000000f00 */
[----:B------:R-:W-:Y:S04]  /*7660*/  WARPSYNC R17 ;  /* 0x0000001100007348 */ /* 0x000fe80003800000 */
[----:B------:R-:W-:Y:S05]  /*7670*/  RET.REL.NODEC R2 `(_ZN7cutlass13device_kernelIN5flash19enable_sm80_to_sm89INS1_16FlashAttnBwdSm80INS1_25CollectiveMainloopBwdSm80ILi2ELi2EN4cute5tupleIJNS5_1CILi64EEENS7_ILi128EEES9_EEENS_10bfloat16_tEfNS_4arch4Sm80ELb0ELb0ELb0ELb1ELb1ELb0ELb0ELb0ELi2ELi2ELi2ELi2ELb0EEENS1_24CollectiveEpilogueBwdGQAISA_fSD_Li256ELb1ELb1EEENS1_19SingleTileSchedulerILb1ELb0ELb0ELi128EEEEEEEEEvNT_6ParamsE) ;  /* 0xffff898002007950 */ /* 0x000fea0003c3ffff */
.L_x_1329:
        /* <DEDUP_REMOVED lines=16> */
.L_x_2324:


//--------------------- .text._ZN7cutlass13device_kernelIN5flash19enable_sm80_to_sm89INS1_16FlashAttnBwdSm80INS1_25CollectiveMainloopBwdSm80ILi2ELi2EN4cute5tupleIJNS5_1CILi64EEENS7_ILi128EEES9_EEENS_10bfloat16_tEfNS_4arch4Sm80ELb0ELb1ELb0ELb0ELb0ELb0ELb0ELb0ELi2ELi2ELi2ELi2ELb0EEENS1_21CollectiveEpilogueBwdISA_SB_SD_Li256ELb0ELb0ELi4EEENS1_19SingleTileSchedulerILb0ELb0ELb0ELi128EEEEEEEEEvNT_6ParamsE --------------------------
	.section	.text._ZN7cutlass13device_kernelIN5flash19enable_sm80_to_sm89INS1_16FlashAttnBwdSm80INS1_25CollectiveMainloopBwdSm80ILi2ELi2EN4cute5tupleIJNS5_1CILi64EEENS7_ILi128EEES9_EEENS_10bfloat16_tEfNS_4arch4Sm80ELb0ELb1ELb0ELb0ELb0ELb0ELb0ELb0ELi2ELi2ELi2ELi2ELb0EEENS1_21CollectiveEpilogueBwdISA_SB_SD_Li256ELb0ELb0ELi4EEENS1_19SingleTileSchedulerILb0ELb0ELb0ELi128EEEEEEEEEvNT_6ParamsE,"ax",@progbits
	.sectioninfo	@"SHI_REGISTERS=255"
	.align	128
.text._ZN7cutlass13device_kernelIN5flash19enable_sm80_to_sm89INS1_16FlashAttnBwdSm80INS1_25CollectiveMainloopBwdSm80ILi2ELi2EN4cute5tupleIJNS5_1CILi64EEENS7_ILi128EEES9_EEENS_10bfloat16_tEfNS_4arch4Sm80ELb0ELb1ELb0ELb0ELb0ELb0ELb0ELb0ELi2ELi2ELi2ELi2ELb0EEENS1_21CollectiveEpilogueBwdISA_SB_SD_Li256ELb0ELb0ELi4EEENS1_19SingleTileSchedulerILb0ELb0ELb0ELi128EEEEEEEEEvNT_6ParamsE:
        .type           _ZN7cutlass13device_kernelIN5flash19enable_sm80_to_sm89INS1_16FlashAttnBwdSm80INS1_25CollectiveMainloopBwdSm80ILi2ELi2EN4cute5tupleIJNS5_1CILi64EEENS7_ILi128EEES9_EEENS_10bfloat16_tEfNS_4arch4Sm80ELb0ELb1ELb0ELb0ELb0ELb0ELb0ELb0ELi2ELi2ELi2ELi2ELb0EEENS1_21CollectiveEpilogueBwdISA_SB_SD_Li256ELb0ELb0ELi4EEENS1_19SingleTileSchedulerILb0ELb0ELb0ELi128EEEEEEEEEvNT_6ParamsE,@function
        .size           _ZN7cutlass13device_kernelIN5flash19enable_sm80_to_sm89INS1_16FlashAttnBwdSm80INS1_25CollectiveMainloopBwdSm80ILi2ELi2EN4cute5tupleIJNS5_1CILi64EEENS7_ILi128EEES9_EEENS_10bfloat16_tEfNS_4arch4Sm80ELb0ELb1ELb0ELb0ELb0ELb0ELb0ELb0ELi2ELi2ELi2ELi2ELb0EEENS1_21CollectiveEpilogueBwdISA_SB_SD_Li256ELb0ELb0ELi4EEENS1_19SingleTileSchedulerILb0ELb0ELb0ELi128EEEEEEEEEvNT_6ParamsE,(.L_x_2326 - _ZN7cutlass13device_kernelIN5flash19enable_sm80_to_sm89INS1_16FlashAttnBwdSm80INS1_25CollectiveMainloopBwdSm80ILi2ELi2EN4cute5tupleIJNS5_1CILi64EEENS7_ILi128EEES9_EEENS_10bfloat16_tEfNS_4arch4Sm80ELb0ELb1ELb0ELb0ELb0ELb0ELb0ELb0ELi2ELi2ELi2ELi2ELb0EEENS1_21CollectiveEpilogueBwdISA_SB_SD_Li256ELb0ELb0ELi4EEENS1_19SingleTileSchedulerILb0ELb0ELb0ELi128EEEEEEEEEvNT_6ParamsE)
        .other          _ZN7cutlass13device_kernelIN5flash19enable_sm80_to_sm89INS1_16FlashAttnBwdSm80INS1_25CollectiveMainloopBwdSm80ILi2ELi2EN4cute5tupleIJNS5_1CILi64EEENS7_ILi128EEES9_EEENS_10bfloat16_tEfNS_4arch4Sm80ELb0ELb1ELb0ELb0ELb0ELb0ELb0ELb0ELi2ELi2ELi2ELi2ELb0EEENS1_21CollectiveEpilogueBwdISA_SB_SD_Li256ELb0ELb0ELi4EEENS1_19SingleTileSchedulerILb0ELb0ELb0ELi128EEEEEEEEEvNT_6ParamsE,@"STO_CUDA_ENTRY STV_DEFAULT"
_ZN7cutlass13device_kernelIN5flash19enable_sm80_to_sm89INS1_16FlashAttnBwdSm80INS1_25CollectiveMainloopBwdSm80ILi2ELi2EN4cute5tupleIJNS5_1CILi64EEENS7_ILi128EEES9_EEENS_10bfloat16_tEfNS_4arch4Sm80ELb0ELb1ELb0ELb0ELb0ELb0ELb0ELb0ELi2ELi2ELi2ELi2ELb0EEENS1_21CollectiveEpilogueBwdISA_SB_SD_Li256ELb0ELb0ELi4EEENS1_19SingleTileSchedulerILb0ELb0ELb0ELi128EEEEEEEEEvNT_6ParamsE:
[----:B------:R-:W-:-:S03]  /*0000*/  MOV R1, c[0x0][0x28] ;  /* 0x00000a0000017a02 */ /* 0x000fc60000000f00 */
[----:B------:R-:W1:Y:S01]  /*0010*/  S2UR UR9, SR_CTAID.Z ;  /* 0x00000000000979c3 */ /* 0x000e620000002700 */
[----:B------:R-:W-:Y:S02]  /*0020*/  IADD3 R1, R1, -0x50, RZ ;  /* 0xffffffb001017810 */ /* 0x000fe40007ffe0ff */
[----:B-1----:R-:W-:-:S13]  /*0030*/  ISETP.LE.AND P0, PT, RZ, UR9, PT ;  /* 0x00000009ff007c0c */ /* 0x002fda000bf03270 */
[----:B------:R-:W-:Y:S05]  /*0040*/  @!P0 EXIT ;  /* 0x000000000000894d */ /* 0x000fea0003800000 */
[----:B------:R-:W1:Y:S01]  /*0050*/  S2R R6, SR_TID.X ;  /* 0x0000000000067919 */ /* 0x000e620000002100 */
[----:B------:R-:W2:Y:S01]  /*0060*/  S2UR UR8, SR_CTAID.X ;  /* 0x00000000000879c3 */ /* 0x000ea20000002500 */
[----:B------:R-:W-:Y:S02]  /*0070*/  ULDC UR6, c[0x0][0x168] ;  /* 0x00005a0000067ab9 */ /* 0x000fe40000000800 */
[----:B------:R-:W-:-:S04]  /*0080*/  UIADD3 UR6, UR6, 0x3f, URZ ;  /* 0x0000003f06067890 */ /* 0x000fc8000fffe03f */
[----:B------:R-:W-:Y:S01]  /*0090*/  USHF.R.S32.HI UR5, URZ, 0x1f, UR6 ;  /* 0x0000001f3f057899 */ /* 0x000fe20008011406 */
[----:B------:R-:W3:Y:S03]  /*00a0*/  S2UR UR4, SR_CTAID.Y ;  /* 0x00000000000479c3 */ /* 0x000ee60000002600 */
[----:B------:R-:W-:-:S04]  /*00b0*/  ULEA.HI UR5, UR5, UR6, URZ, 0x6 ;  /* 0x0000000605057291 */ /* 0x000fc8000f8f303f */
[----:B------:R-:W-:Y:S01]  /*00c0*/  USHF.R.S32.HI UR12, URZ, 0x6, UR5 ;  /* 0x000000063f0c7899 */ /* 0x000fe20008011405 */
[----:B-1----:R1:W-:Y:S01]  /*00d0*/  STL [R1+0x20], R6 ;  /* 0x0000200601007387 */ /* 0x0023e20000100800 */
[----:B--2---:R-:W-:Y:S02]  /*00e0*/  ISETP.LE.AND P0, PT, RZ, UR8, PT ;  /* 0x00000008ff007c0c */ /* 0x004fe4000bf03270 */
[----:B---3--:R-:W-:-:S11]  /*00f0*/  MOV R224, UR4 ;  /* 0x0000000400e07c02 */ /* 0x008fd60008000f00 */
[----:B------:R-:W-:Y:S05]  /*0100*/  @!P0 BRA `(.L_x_1330) ;  /* 0x000000c000008947 */ /* 0x000fea0003800000 */
[----:B------:R-:W-:Y:S02]  /*0110*/  ULDC UR4, c[0x0][0x168] ;  /* 0x00005a0000047ab9 */ /* 0x000fe40000000800 */
[----:B------:R-:W-:-:S04]  /*0120*/  ULEA UR4, UR8, UR4, 0x7 ;  /* 0x0000000408047291 */ /* 0x000fc8000f8e383f */
[----:B------:R-:W-:-:S03]  /*0130*/  UIADD3 UR5, UR4, 0xbf, URZ ;  /* 0x000000bf04057890 */ /* 0x000fc6000fffe03f */
[----:B------:R-:W-:Y:S02]  /*0140*/  ULDC UR4, c[0x0][0x198] ;  /* 0x0000660000047ab9 */ /* 0x000fe40000000800 */
        /* <DEDUP_REMOVED lines=8> */
.L_x_1330:
[----:B------:R-:W-:Y:S01]  /*01d0*/  USHF.L.U32 UR11, UR8, 0x7, URZ ;  /* 0x00000007080b7899 */ /* 0x000fe2000800063f */
[----:B------:R-:W-:Y:S01]  /*01e0*/  PLOP3.LUT P1, PT, PT, PT, PT, 0x80, 0x0 ;  /* 0x000000000000781c */ /* 0x000fe20003f2f070 */
[----:B------:R-:W-:Y:S01]  /*01f0*/  ULDC UR5, c[0x0][0x168] ;  /* 0x00005a0000057ab9 */ /* 0x000fe20000000800 */
[----:B------:R-:W-:Y:S01]  /*0200*/  CS2R R166, SRZ ;  /* 0x0000000000a67805 */ /* 0x000fe2000001ff00 */
[----:B------:R-:W-:Y:S01]  /*0210*/  UIADD3 UR5, UR11, UR5, URZ ;  /* 0x000000050b057290 */ /* 0x000fe2000fffe03f */
[----:B------:R-:W-:Y:S01]  /*0220*/  CS2R R164, SRZ ;  /* 0x0000000000a47805 */ /* 0x000fe2000001ff00 */
[----:B------:R-:W-:Y:S01]  /*0230*/  ULDC UR4, c[0x0][0x198] ;  /* 0x0000660000047ab9 */ /* 0x000fe20000000800 */
[----:B------:R-:W-:Y:S01]  /*0240*/  IMAD.MOV.U32 R9, RZ, RZ, RZ ;  /* 0x000000ffff097224 */ /* 0x000fe200078e00ff */
[----:B------:R-:W-:Y:S01]  /*0250*/  UIADD3 UR4, UR5, -UR4, URZ ;  /* 0x8000000405047290 */ /* 0x000fe2000fffe03f */
[----:B------:R-:W-:Y:S01]  /*0260*/  MOV R170, RZ ;  /* 0x000000ff00aa7202 */ /* 0x000fe20000000f00 */
[----:B------:R-:W-:Y:S01]  /*0270*/  ULDC.64 UR16, c[0x0][0x118] ;  /* 0x0000460000107ab9 */ /* 0x000fe20000000a00 */
[----:B------:R-:W-:Y:S01]  /*0280*/  IMAD.MOV.U32 R11, RZ, RZ, RZ ;  /* 0x000000ffff0b7224 */ /* 0x000fe200078e00ff */
[----:B------:R-:W-:Y:S01]  /*0290*/  CS2R R12, SRZ ;  /* 0x00000000000c7805 */ /* 0x000fe2000001ff00 */
[----:B------:R-:W-:Y:S01]  /*02a0*/  IMAD.MOV.U32 R168, RZ, RZ, RZ ;  /* 0x000000ffffa87224 */ /* 0x000fe200078e00ff */
[----:B------:R-:W-:Y:S01]  /*02b0*/  MOV R174, RZ ;  /* 0x000000ff00ae7202 */ /* 0x000fe20000000f00 */
[----:B------:R-:W-:Y:S01]  /*02c0*/  IMAD.U32 R0, RZ, RZ, UR4 ;  /* 0x00000004ff007e24 */ /* 0x000fe2000f8e00ff */
[----:B------:R-:W-:Y:S01]  /*02d0*/  CS2R R14, SRZ ;  /* 0x00000000000e7805 */ /* 0x000fe2000001ff00 */
[----:B------:R-:W-:Y:S01]  /*02e0*/  IMAD.MOV.U32 R172, RZ, RZ, RZ ;  /* 0x000000ffffac7224 */ /* 0x000fe200078e00ff */
[----:B------:R-:W-:Y:S01]  /*02f0*/  MOV R176, RZ ;  /* 0x000000ff00b07202 */ /* 0x000fe20000000f00 */
[----:B------:R-:W-:Y:S01]  /*0300*/  IMAD.MOV.U32 R178, RZ, RZ, RZ ;  /* 0x000000ffffb27224 */ /* 0x000fe200078e00ff */
[----:B------:R-:W-:Y:S01]  /*0310*/  IADD3 R0, R0, -c[0x0][0x2a4], RZ ;  /* 0x8000a90000007a10 */ /* 0x000fe20007ffe0ff */
[----:B------:R-:W-:Y:S01]  /*0320*/  CS2R R16, SRZ ;  /* 0x0000000000107805 */ /* 0x000fe2000001ff00 */
[----:B------:R-:W-:Y:S01]  /*0330*/  IMAD.MOV.U32 R162, RZ, RZ, RZ ;  /* 0x000000ffffa27224 */ /* 0x000fe200078e00ff */
[----:B------:R-:W-:Y:S01]  /*0340*/  MOV R160, RZ ;  /* 0x000000ff00a07202 */ /* 0x000fe20000000f00 */
[----:B------:R-:W-:Y:S01]  /*0350*/  CS2R R18, SRZ ;  /* 0x0000000000127805 */ /* 0x000fe2000001ff00 */
[----:B------:R-:W-:Y:S01]  /*0360*/  SHF.R.S32.HI R2, RZ, 0x1f, R0 ;  /* 0x0000001fff027819 */ /* 0x000fe20000011400 */
[----:B------:R-:W-:Y:S01]  /*0370*/  IMAD.MOV.U32 R158, RZ, RZ, RZ ;  /* 0x000000ffff9e7224 */ /* 0x000fe200078e00ff */
[----:B------:R-:W-:Y:S01]  /*0380*/  MOV R156, RZ ;  /* 0x000000ff009c7202 */ /* 0x000fe20000000f00 */
[----:B------:R-:W-:Y:S01]  /*0390*/  CS2R R20, SRZ ;  /* 0x0000000000147805 */ /* 0x000fe2000001ff00 */
[----:B------:R-:W-:Y:S01]  /*03a0*/  LEA.HI R0, R2, R0, RZ, 0x6 ;  /* 0x0000000002007211 */ /* 0x000fe200078f30ff */
[----:B------:R-:W-:Y:S01]  /*03b0*/  IMAD.MOV.U32 R154, RZ, RZ, RZ ;  /* 0x000000ffff9a7224 */ /* 0x000fe200078e00ff */
[----:B------:R-:W-:Y:S01]  /*03c0*/  MOV R152, RZ ;  /* 0x000000ff00987202 */ /* 0x000fe20000000f00 */
[----:B------:R-:W-:Y:S01]  /*03d0*/  CS2R R22, SRZ ;  /* 0x0000000000167805 */ /* 0x000fe2000001ff00 */
[----:B------:R-:W2:Y:S01]  /*03e0*/  R2UR UR10, R0 ;  /* 0x00000000000a73c2 */ /* 0x000ea200000e0000 */
[----:B------:R-:W-:Y:S01]  /*03f0*/  IMAD.MOV.U32 R150, RZ, RZ, RZ ;  /* 0x000000ffff967224 */ /* 0x000fe200078e00ff */
[----:B------:R-:W-:Y:S01]  /*0400*/  MOV R148, RZ ;  /* 0x000000ff00947202 */ /* 0x000fe20000000f00 */
[----:B------:R-:W-:Y:S01]  /*0410*/  CS2R R24, SRZ ;  /* 0x0000000000187805 */ /* 0x000fe2000001ff00 */
        /* <DEDUP_REMOVED lines=20> */
[----:B--2---:R-:W-:Y:S01]  /*0560*/  USHF.R.S32.HI UR10, URZ, 0x6, UR10 ;  /* 0x000000063f0a7899 */ /* 0x004fe2000801140a */
[----:B------:R-:W-:Y:S01]  /*0570*/  CS2R R38, SRZ ;  /* 0x0000000000267805 */ /* 0x000fe2000001ff00 */
[----:B------:R-:W-:Y:S01]  /*0580*/  IMAD.MOV.U32 R118, RZ, RZ, RZ ;  /* 0x000000ffff767224 */ /* 0x000fe200078e00ff */
[----:B------:R-:W-:Y:S01]  /*0590*/  MOV R116, RZ ;  /* 0x000000ff00747202 */ /* 0x000fe20000000f00 */
        /* <DEDUP_REMOVED lines=38> */
[----:B------:R-:W-:Y:S01]  /*0800*/  SHF.R.S32.HI R23, RZ, 0x1f, R224 ;  /* 0x0000001fff177819 */ /* 0x000fe200000114e0 */
[--C-:B------:R-:W-:Y:S01]  /*0810*/  IMAD.MOV.U32 R40, RZ, RZ, R6.reuse ;  /* 0x000000ffff287224 */ /* 0x100fe200078e0006 */
[----:B------:R-:W-:Y:S01]  /*0820*/  USHF.L.U32 UR13, UR10, 0x6, URZ ;  /* 0x000000060a0d7899 */ /* 0x000fe2000800063f */
[----:B------:R-:W-:Y:S01]  /*0830*/  IMAD.MOV.U32 R40, RZ, RZ, R6 ;  /* 0x000000ffff287224 */ /* 0x000fe200078e0006 */
[----:B------:R-:W-:Y:S01]  /*0840*/  ISETP.NE.AND P0, PT, R0, 0x1, PT ;  /* 0x000000010000780c */ /* 0x000fe20003f05270 */
[----:B------:R-:W-:Y:S01]  /*0850*/  IMAD.MOV.U32 R4, RZ, RZ, R224 ;  /* 0x000000ffff047224 */ /* 0x000fe200078e00e0 */
[----:B------:R-:W-:Y:S01]  /*0860*/  ULDC.64 UR6, c[0x0][0x278] ;  /* 0x00009e0000067ab9 */ /* 0x000fe20000000a00 */
[----:B------:R-:W-:Y:S01]  /*0870*/  IMAD.SHL.U32 R28, R40, 0x4, RZ ;  /* 0x00000004281c7824 */ /* 0x000fe200078e00ff */
[----:B------:R-:W-:Y:S01]  /*0880*/  SHF.R.S32.HI R32, RZ, 0x1f, R40 ;  /* 0x0000001fff207819 */ /* 0x000fe20000011428 */
[----:B------:R-:W-:Y:S01]  /*0890*/  IMAD.MOV.U32 R41, RZ, RZ, R7 ;  /* 0x000000ffff297224 */ /* 0x000fe200078e0007 */
[----:B------:R-:W-:Y:S01]  /*08a0*/  UIMAD.WIDE.U32 UR14, UR9, UR6, URZ ;  /* 0x00000006090e72a5 */ /* 0x000fe2000f8e003f */
[----:B------:R-:W-:Y:S01]  /*08b0*/  IMAD.U32 R7, RZ, RZ, UR13 ;  /* 0x0000000dff077e24 */ /* 0x000fe2000f8e00ff */
[----:B------:R-:W-:Y:S01]  /*08c0*/  LEA.HI R31, R32, R40, RZ, 0x3 ;  /* 0x00000028201f7211 */ /* 0x000fe200078f18ff */
[----:B------:R-:W-:Y:S01]  /*08d0*/  USHF.R.S32.HI UR18, URZ, 0x1f, UR9 ;  /* 0x0000001f3f127899 */ /* 0x000fe20008011409 */
[----:B------:R-:W-:Y:S01]  /*08e0*/  SHF.R.S32.HI R29, RZ, 0x1f, R28 ;  /* 0x0000001fff1d7819 */ /* 0x000fe2000001141c */
[----:B------:R-:W-:Y:S01]  /*08f0*/  ULDC.64 UR4, c[0x0][0x1e8] ;  /* 0x00007a0000047ab9 */ /* 0x000fe20000000a00 */
[----:B------:R-:W-:Y:S01]  /*0900*/  LOP3.LUT R5, R31, 0xfffffff8, RZ, 0xc0, !PT ;  /* 0xfffffff81f057812 */ /* 0x000fe200078ec0ff */
[----:B------:R-:W-:Y:S01]  /*0910*/  @P0 IMAD.HI.U32 R0, R224, c[0x0][0x24c], RZ ;  /* 0x00009300e0000a27 */ /* 0x000fe200078e00ff */
[----:B------:R-:W-:Y:S01]  /*0920*/  SHF.R.S32.HI R34, RZ, 0x3, R31 ;  /* 0x00000003ff227819 */ /* 0x000fe2000001141f */
[----:B------:R-:W-:Y:S01]  /*0930*/  UIMAD UR4, UR18, UR4, URZ ;  /* 0x00000004120472a4 */ /* 0x000fe2000f8e023f */
[----:B------:R-:W-:Y:S01]  /*0940*/  STL.64 [R1+0x8], R28 ;  /* 0x0000081c01007387 */ /* 0x000fe20000100a00 */
[----:B------:R-:W-:Y:S01]  /*0950*/  IMAD.IADD R26, R40, 0x1, -R5 ;  /* 0x00000001281a7824 */ /* 0x000fe200078e0a05 */
[----:B------:R-:W-:Y:S01]  /*0960*/  @P0 SHF.R.U32.HI R4, RZ, c[0x0][0x250], R0 ;  /* 0x00009400ff040a19 */ /* 0x000fe20000011600 */
[----:B------:R-:W-:Y:S01]  /*0970*/  IMAD R0, R23, c[0x0][0x270], RZ ;  /* 0x00009c0017007a24 */ /* 0x000fe200078e02ff */
[----:B------:R-:W-:Y:S01]  /*0980*/  SHF.R.S32.HI R35, RZ, 0x1f, R34 ;  /* 0x0000001fff237819 */ /* 0x000fe20000011422 */
[----:B------:R-:W-:Y:S01]  /*0990*/  IMAD.SHL.U32 R16, R26, 0x8, RZ ;  /* 0x000000081a107824 */ /* 0x000fe200078e00ff */
[----:B-1----:R-:W-:Y:S01]  /*09a0*/  SHF.R.S32.HI R6, RZ, 0x1f, R4 ;  /* 0x0000001fff067819 */ /* 0x002fe20000011404 */
[C---:B------:R-:W-:Y:S01]  /*09b0*/  IMAD R0, R224.reuse, c[0x0][0x274], R0 ;  /* 0x00009d00e0007a24 */ /* 0x040fe200078e0200 */
[----:B------:R-:W-:Y:S01]  /*09c0*/  UIMAD UR19, UR18, UR6, URZ ;  /* 0x00000006121372a4 */ /* 0x000fe2000f8e023f */
[----:B------:R-:W-:Y:S01]  /*09d0*/  IMAD.WIDE.U32 R2, R224, c[0x0][0x270], R28 ;  /* 0x00009c00e0027a25 */ /* 0x000fe200078e001c */
[----:B------:R-:W-:Y:S01]  /*09e0*/  SHF.R.S32.HI R17, RZ, 0x1f, R16 ;  /* 0x0000001fff117819 */ /* 0x000fe20000011410 */
[----:B------:R-:W-:Y:S01]  /*09f0*/  UIMAD UR6, UR9, UR5, UR4 ;  /* 0x00000005090672a4 */ /* 0x000fe2000f8e0204 */
[----:B------:R-:W-:Y:S01]  /*0a00*/  ISETP.GE.AND P6, PT, R16, c[0x0][0x1cc], PT ;  /* 0x0000730010007a0c */ /* 0x000fe20003fc6270 */
[----:B------:R-:W-:Y:S01]  /*0a10*/  IMAD.IADD R11, R3, 0x1, R0 ;  /* 0x00000001030b7824 */ /* 0x000fe200078e0200 */
[----:B------:R-:W-:Y:S01]  /*0a20*/  IADD3 R21, P1, P0, R7, UR14, R2 ;  /* 0x0000000e07157c10 */ /* 0x000fe2000f83e002 */
[----:B------:R-:W-:Y:S01]  /*0a30*/  IMAD R0, R6, c[0x0][0x1e0], RZ ;  /* 0x0000780006007a24 */ /* 0x000fe200078e02ff */
[----:B------:R-:W-:Y:S01]  /*0a40*/  ULDC.64 UR4, c[0x0][0x1b8] ;  /* 0x00006e0000047ab9 */ /* 0x000fe20000000a00 */
[----:B------:R-:W-:Y:S01]  /*0a50*/  IMAD R5, R35, c[0x0][0x178], RZ ;  /* 0x00005e0023057a24 */ /* 0x000fe200078e02ff */
[----:B------:R-:W-:Y:S01]  /*0a60*/  UIMAD UR4, UR18, UR4, URZ ;  /* 0x00000004120472a4 */ /* 0x000fe2000f8e023f */
[C---:B------:R-:W-:Y:S01]  /*0a70*/  IMAD R0, R4.reuse, c[0x0][0x1e4], R0 ;  /* 0x0000790004007a24 */ /* 0x040fe200078e0200 */
[----:B------:R-:W-:Y:S01]  /*0a80*/  UIMAD UR7, UR9, UR7, UR19 ;  /* 0x00000007090772a4 */ /* 0x000fe2000f8e0213 */
[----:B------:R-:W-:Y:S01]  /*0a90*/  IMAD.WIDE.U32 R2, R4, c[0x0][0x1e0], R16 ;  /* 0x0000780004027a25 */ /* 0x000fe200078e0010 */
[----:B------:R-:W-:Y:S01]  /*0aa0*/  UIMAD UR21, UR9, UR5, UR4 ;  /* 0x00000005091572a4 */ /* 0x000fe2000f8e0204 */
[----:B------:R-:W-:Y:S01]  /*0ab0*/  IADD3 R33, R16, 0x40, RZ ;  /* 0x0000004010217810 */ /* 0x000fe20007ffe0ff */
[----:B------:R-:W-:Y:S01]  /*0ac0*/  UIADD3 UR19, UR15, UR7, URZ ;  /* 0x000000070f137290 */ /* 0x000fe2000fffe03f */
[----:B------:R-:W-:Y:S01]  /*0ad0*/  IMAD R8, R6, c[0x0][0x1b0], RZ ;  /* 0x00006c0006087a24 */ /* 0x000fe200078e02ff */
[----:B------:R-:W-:Y:S01]  /*0ae0*/  ULDC.64 UR4, c[0x0][0x188] ;  /* 0x0000620000047ab9 */ /* 0x000fe20000000a00 */
[----:B------:R-:W-:Y:S01]  /*0af0*/  IMAD R10, R34, c[0x0][0x17c], R5 ;  /* 0x00005f00220a7a24 */ /* 0x000fe200078e0205 */
[----:B------:R-:W-:Y:S01]  /*0b00*/  UIMAD UR4, UR18, UR4, URZ ;  /* 0x00000004120472a4 */ /* 0x000fe2000f8e023f */
[----:B------:R-:W-:Y:S01]  /*0b10*/  IMAD.IADD R5, R3, 0x1, R0 ;  /* 0x0000000103057824 */ /* 0x000fe200078e0200 */
[----:B------:R-:W-:Y:S01]  /*0b20*/  USHF.R.S32.HI UR22, URZ, 0x1f, UR10 ;  /* 0x0000001f3f167899 */ /* 0x000fe2000801140a */
[C---:B------:R-:W-:Y:S01]  /*0b30*/  IMAD R3, R4.reuse, c[0x0][0x1b4], R8 ;  /* 0x00006d0004037a24 */ /* 0x040fe200078e0208 */
[----:B------:R-:W-:Y:S01]  /*0b40*/  UIMAD UR7, UR9, UR5, UR4 ;  /* 0x00000005090772a4 */ /* 0x000fe2000f8e0204 */
[----:B------:R-:W-:Y:S01]  /*0b50*/  IMAD.WIDE.U32 R8, R4, c[0x0][0x1b0], R16 ;  /* 0x00006c0004087a25 */ /* 0x000fe200078e0010 */
[----:B------:R-:W-:Y:S01]  /*0b60*/  USHF.R.S32.HI UR20, URZ, 0x1f, UR13 ;  /* 0x0000001f3f147899 */ /* 0x000fe2000801140d */
[----:B------:R-:W-:Y:S01]  /*0b70*/  ISETP.GE.AND P5, PT, R33, c[0x0][0x1cc], PT ;  /* 0x0000730021007a0c */ /* 0x000fe20003fa6270 */
[----:B------:R-:W-:Y:S01]  /*0b80*/  ULDC.64 UR4, c[0x0][0x178] ;  /* 0x00005e0000047ab9 */ /* 0x000fe20000000a00 */
[----:B------:R-:W-:Y:S01]  /*0b90*/  IMAD.MOV.U32 R4, RZ, RZ, R2 ;  /* 0x000000ffff047224 */ /* 0x000fe200078e0002 */
[----:B------:R-:W-:Y:S01]  /*0ba0*/  UIMAD.WIDE.U32 UR24, UR10, UR4, URZ ;  /* 0x000000040a1872a5 */ /* 0x000fe2000f8e003f */
[----:B------:R-:W-:Y:S01]  /*0bb0*/  IMAD.U32 R0, RZ, RZ, UR9 ;  /* 0x00000009ff007e24 */ /* 0x000fe2000f8e00ff */
[----:B------:R-:W-:Y:S01]  /*0bc0*/  UMOV UR23, 0x6 ;  /* 0x0000000600177882 */ /* 0x000fe20000000000 */
[----:B------:R-:W-:Y:S01]  /*0bd0*/  IMAD.WIDE.U32 R6, R34, c[0x0][0x178], R16 ;  /* 0x00005e0022067a25 */ /* 0x000fe200078e0010 */
[----:B------:R-:W-:Y:S01]  /*0be0*/  STL.64 [R1+0x18], R34 ;  /* 0x0000182201007387 */ /* 0x000fe20000100a00 */
[----:B------:R-:W-:-:S02]  /*0bf0*/  LOP3.LUT R242, R242, 0xfffffffe, RZ, 0xc0, !PT ;  /* 0xfffffffef2f27812 */ /* 0x000fc400078ec0ff */
[----:B------:R-:W-:Y:S01]  /*0c00*/  IMAD.MOV.U32 R2, RZ, RZ, R8 ;  /* 0x000000ffff027224 */ /* 0x000fe200078e0008 */
[----:B------:R-:W-:Y:S01]  /*0c10*/  LEA.HI R24, R32, R40, RZ, 0x5 ;  /* 0x0000002820187211 */ /* 0x000fe200078f28ff */
[----:B------:R-:W-:Y:S02]  /*0c20*/  IMAD.IADD R3, R9, 0x1, R3 ;  /* 0x0000000109037824 */ /* 0x000fe400078e0203 */
[----:B------:R-:W-:Y:S02]  /*0c30*/  IMAD.U32 R8, RZ, RZ, UR9 ;  /* 0x00000009ff087e24 */ /* 0x000fe4000f8e00ff */
[----:B------:R-:W-:-:S04]  /*0c40*/  IMAD.WIDE.U32 R4, R0, c[0x0][0x1e8], R4 ;  /* 0x00007a0000047a25 */ /* 0x000fc800078e0004 */
[----:B------:R-:W-:Y:S02]  /*0c50*/  IMAD.IADD R7, R7, 0x1, R10 ;  /* 0x0000000107077824 */ /* 0x000fe400078e020a */
[----:B------:R-:W-:Y:S02]  /*0c60*/  IMAD R0, R23, c[0x0][0x180], RZ ;  /* 0x0000600017007a24 */ /* 0x000fe400078e02ff */
[----:B------:R-:W-:Y:S02]  /*0c70*/  IMAD.U32 R12, RZ, RZ, UR8 ;  /* 0x00000008ff0c7e24 */ /* 0x000fe4000f8e00ff */
[----:B------:R-:W-:-:S04]  /*0c80*/  IMAD.WIDE.U32 R2, R8, c[0x0][0x1b8], R2 ;  /* 0x00006e0008027a25 */ /* 0x000fc800078e0002 */
[C---:B------:R-:W-:Y:S01]  /*0c90*/  IMAD R0, R224.reuse, c[0x0][0x184], R0 ;  /* 0x00006100e0007a24 */ /* 0x040fe200078e0200 */
[----:B------:R-:W-:Y:S01]  /*0ca0*/  IADD3 R3, R3, UR21, RZ ;  /* 0x0000001503037c10 */ /* 0x000fe2000fffe0ff */
[----:B------:R-:W-:Y:S01]  /*0cb0*/  IMAD.WIDE.U32 R8, R224, c[0x0][0x180], R6 ;  /* 0x00006000e0087a25 */ /* 0x000fe200078e0006 */
[----:B------:R-:W-:Y:S01]  /*0cc0*/  IADD3 R7, R5, UR6, RZ ;  /* 0x0000000605077c10 */ /* 0x000fe2000fffe0ff */
[----:B------:R-:W-:Y:S02]  /*0cd0*/  UIMAD UR6, UR22, UR4, URZ ;  /* 0x00000004160672a4 */ /* 0x000fe4000f8e023f */
[----:B------:R-:W-:Y:S01]  /*0ce0*/  IMAD.WIDE R12, R12, 0x80, R34 ;  /* 0x000000800c0c7825 */ /* 0x000fe200078e0222 */
[----:B------:R-:W-:Y:S02]  /*0cf0*/  ULDC UR21, c[0x0][0x198] ;  /* 0x0000660000157ab9 */ /* 0x000fe40000000800 */
[----:B------:R-:W-:Y:S01]  /*0d00*/  UIADD3 UR21, -UR11, UR21, URZ ;  /* 0x000000150b157290 */ /* 0x000fe2000fffe13f */
[----:B------:R-:W-:Y:S01]  /*0d10*/  IMAD.IADD R5, R9, 0x1, R0 ;  /* 0x0000000109057824 */ /* 0x000fe200078e0200 */
[----:B------:R-:W-:Y:S01]  /*0d20*/  UIMAD UR6, UR10, UR5, UR6 ;  /* 0x000000050a0672a4 */ /* 0x000fe2000f8e0206 */
[----:B------:R-:W-:-:S02]  /*0d30*/  IMAD R0, R13, c[0x0][0x1a8], RZ ;  /* 0x00006a000d007a24 */ /* 0x000fc400078e02ff */
[----:B------:R-:W-:Y:S01]  /*0d40*/  IMAD.MOV.U32 R6, RZ, RZ, R4 ;  /* 0x000000ffff067224 */ /* 0x000fe200078e0004 */
[----:B------:R-:W-:Y:S01]  /*0d50*/  UIADD3 UR6, UR25, UR6, URZ ;  /* 0x0000000619067290 */ /* 0x000fe2000fffe03f */
[----:B------:R-:W-:Y:S01]  /*0d60*/  IMAD R15, R12, c[0x0][0x1ac], R0 ;  /* 0x00006b000c0f7a24 */ /* 0x000fe200078e0200 */
[----:B------:R-:W-:Y:S01]  /*0d70*/  LEA.HI R0, R32, R40, RZ, 0x6 ;  /* 0x0000002820007211 */ /* 0x000fe200078f30ff */
[----:B------:R-:W-:Y:S01]  /*0d80*/  IMAD.MOV.U32 R4, RZ, RZ, R8 ;  /* 0x000000ffff047224 */ /* 0x000fe200078e0008 */
[C---:B------:R-:W-:Y:S01]  /*0d90*/  IADD3 R14, -R34.reuse, UR21, RZ ;  /* 0x00000015220e7c10 */ /* 0x040fe2000fffe1ff */
[----:B------:R-:W-:Y:S01]  /*0da0*/  IMAD R8, R13, c[0x0][0x1d8], RZ ;  /* 0x000076000d087a24 */ /* 0x000fe200078e02ff */
[----:B------:R-:W-:Y:S01]  /*0db0*/  SHF.R.S32.HI R25, RZ, 0x6, R0 ;  /* 0x00000006ff197819 */ /* 0x000fe20000011400 */
[----:B------:R-:W-:Y:S01]  /*0dc0*/  IMAD.SHL.U32 R0, R34, 0x40, RZ ;  /* 0x0000004022007824 */ /* 0x000fe200078e00ff */
[C---:B------:R-:W-:Y:S01]  /*0dd0*/  ISETP.LT.OR P4, PT, R14.reuse, 0x1, P6 ;  /* 0x000000010e00780c */ /* 0x040fe20003781670 */
[----:B------:R-:W-:Y:S01]  /*0de0*/  IMAD.U32 R10, RZ, RZ, UR20 ;  /* 0x00000014ff0a7e24 */ /* 0x000fe2000f8e00ff */
[----:B------:R-:W-:Y:S01]  /*0df0*/  ISETP.LT.OR P3, PT, R14, 0x1, P5 ;  /* 0x000000010e00780c */ /* 0x000fe20002f61670 */
[----:B------:R-:W-:Y:S01]  /*0e00*/  IMAD.U32 R13, RZ, RZ, UR9 ;  /* 0x00000009ff0d7e24 */ /* 0x000fe2000f8e00ff */
[----:B------:R-:W-:Y:S01]  /*0e10*/  LOP3.LUT R0, R0, 0x1c0, RZ, 0xc0, !PT ;  /* 0x000001c000007812 */ /* 0x000fe200078ec0ff */
[----:B------:R-:W-:Y:S01]  /*0e20*/  IMAD R18, R12, c[0x0][0x1dc], R8 ;  /* 0x000077000c127a24 */ /* 0x000fe200078e0208 */
[----:B------:R-:W-:Y:S01]  /*0e30*/  IADD3.X R22, R10, UR19, R11, P1, P0 ;  /* 0x000000130a167c10 */ /* 0x000fe20008fe040b */
[----:B------:R-:W-:Y:S01]  /*0e40*/  IMAD.WIDE.U32 R38, R13, c[0x0][0x188], R4 ;  /* 0x000062000d267a25 */ /* 0x000fe200078e0004 */
[----:B------:R-:W-:-:S03]  /*0e50*/  LOP3.LUT R13, R0, 0x38, R16, 0xf8, !PT ;  /* 0x00000038000d7812 */ /* 0x000fc600078ef810 */
[----:B------:R-:W-:Y:S01]  /*0e60*/  IMAD.U32 R4, RZ, RZ, UR24 ;  /* 0x00000018ff047e24 */ /* 0x000fe2000f8e00ff */
[----:B------:R-:W-:Y:S01]  /*0e70*/  IADD3 R19, R39, UR7, RZ ;  /* 0x0000000727137c10 */ /* 0x000fe2000fffe0ff */
[C---:B------:R-:W-:Y:S01]  /*0e80*/  IMAD.WIDE.U32 R10, R12.reuse, c[0x0][0x1d8], R6 ;  /* 0x000076000c0a7a25 */ /* 0x040fe200078e0006 */
[----:B------:R-:W-:Y:S03]  /*0e90*/  STL.64 [R1+0x38], R38 ;  /* 0x0000382601007387 */ /* 0x000fe60000100a00 */
[----:B------:R-:W-:Y:S01]  /*0ea0*/  IMAD.WIDE.U32 R8, R12, c[0x0][0x1a8], R2 ;  /* 0x00006a000c087a25 */ /* 0x000fe200078e0002 */
[----:B------:R-:W-:Y:S01]  /*0eb0*/  SHF.R.U32.HI R12, RZ, 0x3, R0 ;  /* 0x00000003ff0c7819 */ /* 0x000fe20000011600 */
[----:B------:R1:W-:Y:S01]  /*0ec0*/  STL [R1+0x40], R19 ;  /* 0x0000401301007387 */ /* 0x0003e20000100800 */
[----:B------:R-:W-:Y:S01]  /*0ed0*/  LEA R0, P0, R4, R38, 0x6 ;  /* 0x0000002604007211 */ /* 0x000fe200078030ff */
[----:B------:R-:W-:Y:S01]  /*0ee0*/  IMAD.SHL.U32 R27, R25, 0x200, RZ ;  /* 0x00000200191b7824 */ /* 0x000fe200078e00ff */
[----:B------:R-:W-:Y:S01]  /*0ef0*/  LEA R2, P2, R10, c[0x0][0x1c0], 0x1 ;  /* 0x000070000a027a11 */ /* 0x000fe200078408ff */
[----:B------:R-:W-:Y:S01]  /*0f00*/  IMAD.U32 R5, RZ, RZ, UR25 ;  /* 0x00000019ff057e24 */ /* 0x000fe2000f8e00ff */
[----:B------:R-:W-:Y:S01]  /*0f10*/  LEA R6, P1, R8, c[0x0][0x190], 0x1 ;  /* 0x0000640008067a11 */ /* 0x000fe200078208ff */
[----:B------:R-:W-:Y:S01]  /*0f20*/  IMAD.U32 R5, RZ, RZ, UR6 ;  /* 0x00000006ff057e24 */ /* 0x000fe2000f8e00ff */
[----:B------:R-:W-:Y:S01]  /*0f30*/  LOP3.LUT R13, R27, R13, R12, 0xf6, !PT ;  /* 0x0000000d1b0d7212 */ /* 0x000fe200078ef60c */
[----:B------:R-:W-:Y:S01]  /*0f40*/  IMAD.IADD R3, R11, 0x1, R18 ;  /* 0x000000010b037824 */ /* 0x000fe200078e0212 */
[----:B------:R-:W-:Y:S01]  /*0f50*/  ULDC.64 UR6, c[0x0][0x1d8] ;  /* 0x0000760000067ab9 */ /* 0x000fe20000000a00 */
[----:B------:R-:W-:Y:S01]  /*0f60*/  IMAD.IADD R7, R9, 0x1, R15 ;  /* 0x0000000109077824 */ /* 0x000fe200078e020f */
[----:B------:R-:W-:Y:S01]  /*0f70*/  LEA.HI.X R4, R4, R19, R5, 0x6, P0 ;  /* 0x0000001304047211 */ /* 0x000fe200000f3405 */
[----:B------:R-:W-:Y:S01]  /*0f80*/  USHF.L.U32 UR25, UR6, 0x6, URZ ;  /* 0x0000000606197899 */ /* 0x000fe2000800063f */
[----:B------:R-:W-:Y:S01]  /*0f90*/  LEA.HI.X R3, R10, c[0x0][0x1c4], R3, 0x1, P2 ;  /* 0x000071000a037a11 */ /* 0x000fe200010f0c03 */
[----:B------:R-:W-:Y:S01]  /*0fa0*/  IMAD.SHL.U32 R10, R13, 0x2, RZ ;  /* 0x000000020d0a7824 */ /* 0x000fe200078e00ff */
[----:B------:R-:W-:Y:S01]  /*0fb0*/  LEA R12, P0, R0, c[0x0][0x160], 0x1 ;  /* 0x00005800000c7a11 */ /* 0x000fe200078008ff */
[----:B------:R-:W-:Y:S01]  /*0fc0*/  USHF.L.U64.HI UR26, UR6, UR23, UR7 ;  /* 0x00000017061a7299 */ /* 0x000fe20008010207 */
[----:B------:R-:W-:Y:S01]  /*0fd0*/  LEA.HI.X R7, R8, c[0x0][0x194], R7, 0x1, P1 ;  /* 0x0000650008077a11 */ /* 0x000fe200008f0c07 */
[----:B------:R-:W-:Y:S01]  /*0fe0*/  IMAD.U32 R8, RZ, RZ, UR25 ;  /* 0x00000019ff087e24 */ /* 0x000fe2000f8e00ff */
[----:B------:R-:W-:Y:S01]  /*0ff0*/  LEA.HI.X R13, R0, c[0x0][0x164], R4, 0x1, P0 ;  /* 0x00005900000d7a11 */ /* 0x000fe200000f0c04 */
[----:B------:R-:W-:Y:S01]  /*1000*/  IMAD.U32 R0, RZ, RZ, UR4 ;  /* 0x00000004ff007e24 */ /* 0x000fe2000f8e00ff */
[----:B------:R-:W-:Y:S01]  /*1010*/  IADD3 R4, P0, R2, UR25, RZ ;  /* 0x0000001902047c10 */ /* 0x000fe2000ff1e0ff */
[----:B------:R-:W-:Y:S01]  /*1020*/  @!PT LDS RZ, [RZ] ;  /* 0x00000000fffff984 */ /* 0x000fe20000000800 */
[----:B------:R-:W-:Y:S01]  /*1030*/  @!PT LDS RZ, [RZ] ;  /* 0x00000000fffff984 */ /* 0x000fe20000000800 */
[----:B------:R-:W-:Y:S01]  /*1040*/  @!PT LDS RZ, [RZ] ;  /* 0x00000000fffff984 */ /* 0x000fe20000000800 */
[----:B------:R2:W-:Y:S01]  /*1050*/  LDGSTS.E.BYPASS.LTC128B.128 [R10+0x8080], [R2.64], !P4 ;  /* 0x08080000020a7fae */ /* 0x0005e2000e101d50 */
[----:B------:R-:W-:Y:S01]  /*1060*/  ISETP.LT.OR P4, PT, R14, 0x21, P6 ;  /* 0x000000210e00780c */ /* 0x000fe20003781670 */
[----:B------:R-:W-:Y:S01]  /*1070*/  IMAD.U32 R9, RZ, RZ, UR5 ;  /* 0x00000005ff097e24 */ /* 0x000fe2000f8e00ff */
[----:B------:R-:W-:Y:S01]  /*1080*/  IADD3.X R5, R3, UR26, RZ, P0, !PT ;  /* 0x0000001a03057c10 */ /* 0x000fe200087fe4ff */
[----:B------:R2:W-:Y:S01]  /*1090*/  LDGSTS.E.BYPASS.LTC128B.128 [R10+0xc080], [R2.64+0x80], !P3 ;  /* 0x0c080080020a7fae */ /* 0x0005e2000d901d50 */
[----:B------:R-:W-:Y:S01]  /*10a0*/  LEA R18, P0, R0, R12, 0x6 ;  /* 0x0000000c00127211 */ /* 0x000fe200078030ff */
[----:B------:R-:W-:Y:S01]  /*10b0*/  UIADD3 UR28, UP0, UR25, 0x80, URZ ;  /* 0x00000080191c7890 */ /* 0x000fe2000ff1e03f */
[----:B------:R-:W-:Y:S01]  /*10c0*/  IADD3 R8, P2, P1, R8, 0x80, R2 ;  /* 0x0000008008087810 */ /* 0x000fe2000795e002 */
[----:B------:R-:W-:Y:S01]  /*10d0*/  ULDC.64 UR6, c[0x0][0x290] ;  /* 0x0000a40000067ab9 */ /* 0x000fe20000000a00 */
[----:B-1----:R-:W-:Y:S01]  /*10e0*/  LEA.HI.X R19, R0, R13, R9, 0x6, P0 ;  /* 0x0000000d00137211 */ /* 0x002fe200000f3409 */
[----:B------:R-:W-:Y:S01]  /*10f0*/  UIADD3.X UR27, URZ, UR26, URZ, UP0, !UPT ;  /* 0x0000001a3f1b7290 */ /* 0x000fe200087fe43f */
[C---:B------:R-:W-:Y:S01]  /*1100*/  ISETP.LT.OR P3, PT, R14.reuse, 0x21, P5 ;  /* 0x000000210e00780c */ /* 0x040fe20002f61670 */
[----:B------:R-:W-:Y:S01]  /*1110*/  UIMAD UR24, UR18, UR6, URZ ;  /* 0x00000006121872a4 */ /* 0x000fe2000f8e023f */
[----:B------:R-:W-:Y:S01]  /*1120*/  IADD3.X R9, RZ, UR26, R3, P2, P1 ;  /* 0x0000001aff097c10 */ /* 0x000fe200097e2403 */
[----:B------:R1:W-:Y:S01]  /*1130*/  LDGSTS.E.BYPASS.LTC128B.128 [R10+0x9080], [R4.64], !P4 ;  /* 0x09080000040a7fae */ /* 0x0003e2000e101d50 */
[C---:B------:R-:W-:Y:S01]  /*1140*/  ISETP.LT.OR P1, PT, R14.reuse, 0x41, P6 ;  /* 0x000000410e00780c */ /* 0x040fe20003721670 */
[----:B------:R-:W-:Y:S01]  /*1150*/  UIMAD.WIDE.U32 UR30, UR9, UR6, URZ ;  /* 0x00000006091e72a5 */ /* 0x000fe2000f8e003f */
[C---:B------:R-:W-:Y:S01]  /*1160*/  ISETP.LT.OR P2, PT, R14.reuse, 0x41, P5 ;  /* 0x000000410e00780c */ /* 0x040fe20002f41670 */
[----:B------:R-:W-:Y:S01]  /*1170*/  UIMAD UR24, UR9, UR7, UR24 ;  /* 0x00000007091872a4 */ /* 0x000fe2000f8e0218 */
[C---:B------:R-:W-:Y:S01]  /*1180*/  ISETP.LT.OR P6, PT, R14.reuse, 0x61, P6 ;  /* 0x000000610e00780c */ /* 0x040fe200037c1670 */
[----:B------:R-:W-:Y:S01]  /*1190*/  IMAD R0, R23, c[0x0][0x288], RZ ;  /* 0x0000a20017007a24 */ /* 0x000fe200078e02ff */
[----:B------:R-:W-:Y:S01]  /*11a0*/  ISETP.LT.OR P5, PT, R14, 0x61, P5 ;  /* 0x000000610e00780c */ /* 0x000fe20002fa1670 */
[----:B------:R-:W-:Y:S01]  /*11b0*/  ULDC.64 UR6, c[0x0][0x1a8] ;  /* 0x00006a0000067ab9 */ /* 0x000fe20000000a00 */
[----:B------:R-:W-:Y:S01]  /*11c0*/  IMAD.MOV.U32 R210, RZ, RZ, 0x10 ;  /* 0x00000010ffd27424 */ /* 0x000fe200078e00ff */
[----:B------:R3:W-:Y:S01]  /*11d0*/  LDGSTS.E.BYPASS.LTC128B.128 [R10+0xd080], [R8.64], !P3 ;  /* 0x0d080000080a7fae */ /* 0x0007e2000d901d50 */
[----:B------:R-:W-:Y:S01]  /*11e0*/  ISETP.GE.AND P3, PT, R16, c[0x0][0x19c], PT ;  /* 0x0000670010007a0c */ /* 0x000fe20003f66270 */
[----:B------:R-:W-:Y:S01]  /*11f0*/  UIADD3 UR24, UR31, UR24, URZ ;  /* 0x000000181f187290 */ /* 0x000fe2000fffe03f */
[----:B------:R-:W-:Y:S01]  /*1200*/  IMAD R0, R224, c[0x0][0x28c], R0 ;  /* 0x0000a300e0007a24 */ /* 0x000fe200078e0200 */
[----:B------:R-:W-:Y:S01]  /*1210*/  USHF.L.U64.HI UR7, UR6, UR23, UR7 ;  /* 0x0000001706077299 */ /* 0x000fe20008010207 */
[----:B------:R-:W-:Y:S01]  /*1220*/  IMAD.MOV.U32 R211, RZ, RZ, 0x20 ;  /* 0x00000020ffd37424 */ /* 0x000fe200078e00ff */
[----:B--2---:R-:W-:-:S04]  /*1230*/  IADD3 R2, P0, R4, UR25, RZ ;  /* 0x0000001904027c10 */ /* 0x004fc8000ff1e0ff */
[----:B------:R-:W-:-:S05]  /*1240*/  IADD3.X R3, R5, UR26, RZ, P0, !PT ;  /* 0x0000001a05037c10 */ /* 0x000fca00087fe4ff */
[----:B------:R2:W-:Y:S01]  /*1250*/  LDGSTS.E.BYPASS.LTC128B.128 [R10+0xa080], [R2.64], !P1 ;  /* 0x0a080000020a7fae */ /* 0x0005e2000c901d50 */
[----:B-1----:R-:W-:-:S04]  /*1260*/  IADD3 R4, P0, R4, UR28, RZ ;  /* 0x0000001c04047c10 */ /* 0x002fc8000ff1e0ff */
[----:B------:R-:W-:Y:S02]  /*1270*/  IADD3.X R5, R5, UR27, RZ, P0, !PT ;  /* 0x0000001b05057c10 */ /* 0x000fe400087fe4ff */
[----:B------:R-:W-:-:S03]  /*1280*/  ISETP.GE.AND P0, PT, R33, c[0x0][0x19c], PT ;  /* 0x0000670021007a0c */ /* 0x000fc60003f06270 */
[----:B------:R1:W-:Y:S01]  /*1290*/  LDGSTS.E.BYPASS.LTC128B.128 [R10+0xe080], [R4.64], !P2 ;  /* 0x0e080000040a7fae */ /* 0x0003e2000d101d50 */
[----:B---3--:R-:W-:-:S05]  /*12a0*/  IMAD.WIDE.U32 R8, R224, c[0x0][0x288], R28 ;  /* 0x0000a200e0087a25 */ /* 0x008fca00078e001c */
[----:B------:R-:W-:-:S04]  /*12b0*/  IADD3 R30, P4, R8, UR30, RZ ;  /* 0x0000001e081e7c10 */ /* 0x000fc8000ff9e0ff */
[----:B------:R-:W-:Y:S01]  /*12c0*/  IADD3.X R29, R9, UR24, R0, P4, !PT ;  /* 0x00000018091d7c10 */ /* 0x000fe2000a7fe400 */
[----:B------:R-:W-:Y:S02]  /*12d0*/  IMAD R0, R35, c[0x0][0x208], RZ ;  /* 0x0000820023007a24 */ /* 0x000fe400078e02ff */
[----:B------:R-:W-:-:S04]  /*12e0*/  IMAD.WIDE.U32 R8, R34, c[0x0][0x208], R16 ;  /* 0x0000820022087a25 */ /* 0x000fc800078e0010 */
[----:B------:R-:W-:Y:S01]  /*12f0*/  IMAD R0, R34, c[0x0][0x20c], R0 ;  /* 0x0000830022007a24 */ /* 0x000fe200078e0200 */
[C---:B-1----:R-:W-:Y:S01]  /*1300*/  IADD3 R4, P2, R2.reuse, UR25, RZ ;  /* 0x0000001902047c10 */ /* 0x042fe2000ff5e0ff */
[----:B------:R-:W-:Y:S01]  /*1310*/  USHF.L.U32 UR25, UR6, 0x6, URZ ;  /* 0x0000000606197899 */ /* 0x000fe2000800063f */
[----:B--2---:R-:W-:Y:S02]  /*1320*/  IADD3 R2, P1, R2, UR28, RZ ;  /* 0x0000001c02027c10 */ /* 0x004fe4000ff3e0ff */
[C---:B------:R-:W-:Y:S01]  /*1330*/  IADD3.X R5, R3.reuse, UR26, RZ, P2, !PT ;  /* 0x0000001a03057c10 */ /* 0x040fe200097fe4ff */
[----:B------:R-:W-:Y:S01]  /*1340*/  UIADD3 UR26, UP0, UR25, 0x80, URZ ;  /* 0x00000080191a7890 */ /* 0x000fe2000ff1e03f */
[C---:B------:R-:W-:Y:S02]  /*1350*/  ISETP.LT.OR P2, PT, R14.reuse, 0x1, P3 ;  /* 0x000000010e00780c */ /* 0x040fe40001f41670 */
[----:B------:R-:W-:Y:S01]  /*1360*/  IADD3.X R3, R3, UR27, RZ, P1, !PT ;  /* 0x0000001b03037c10 */ /* 0x000fe20008ffe4ff */
[----:B------:R1:W-:Y:S01]  /*1370*/  LDGSTS.E.BYPASS.LTC128B.128 [R10+0xb080], [R4.64], !P6 ;  /* 0x0b080000040a7fae */ /* 0x0003e2000f101d50 */
[C---:B------:R-:W-:Y:S01]  /*1380*/  ISETP.LT.OR P1, PT, R14.reuse, 0x1, P0 ;  /* 0x000000010e00780c */ /* 0x040fe20000721670 */
[----:B------:R-:W-:Y:S01]  /*1390*/  UIADD3.X UR6, URZ, UR7, URZ, UP0, !UPT ;  /* 0x000000073f067290 */ /* 0x000fe200087fe43f */
[C---:B------:R-:W-:Y:S01]  /*13a0*/  ISETP.LT.OR P6, PT, R14.reuse, 0x21, P3 ;  /* 0x000000210e00780c */ /* 0x040fe20001fc1670 */
[----:B------:R2:W-:Y:S01]  /*13b0*/  LDGSTS.E.BYPASS.LTC128B.128 [R10+0xf080], [R2.64], !P5 ;  /* 0x0f080000020a7fae */ /* 0x0005e2000e901d50 */
[----:B------:R-:W-:-:S05]  /*13c0*/  ISETP.LT.OR P5, PT, R14, 0x21, P0 ;  /* 0x000000210e00780c */ /* 0x000fca00007a1670 */
[----:B------:R3:W-:Y:S04]  /*13d0*/  LDGSTS.E.BYPASS.LTC128B.128 [R10+0x80], [R6.64], !P2 ;  /* 0x00080000060a7fae */ /* 0x0007e8000d101d50 */
[----:B------:R3:W-:Y:S01]  /*13e0*/  LDGSTS.E.BYPASS.LTC128B.128 [R10+0x4080], [R6.64+0x80], !P1 ;  /* 0x04080080060a7fae */ /* 0x0007e2000c901d50 */
[----:B------:R-:W-:-:S04]  /*13f0*/  LEA R20, P1, R21, c[0x0][0x258], 0x2 ;  /* 0x0000960015147a11 */ /* 0x000fc800078210ff */
[----:B------:R-:W-:Y:S02]  /*1400*/  LEA.HI.X R21, R21, c[0x0][0x25c], R22, 0x2, P1 ;  /* 0x0000970015157a11 */ /* 0x000fe400008f1416 */
[----:B-1----:R-:W-:Y:S01]  /*1410*/  IADD3 R4, P2, R6, UR25, RZ ;  /* 0x0000001906047c10 */ /* 0x002fe2000ff5e0ff */
[----:B--2---:R-:W-:-:S03]  /*1420*/  IMAD.U32 R2, RZ, RZ, UR25 ;  /* 0x00000019ff027e24 */ /* 0x004fc6000f8e00ff */
[----:B------:R-:W-:Y:S02]  /*1430*/  IADD3.X R5, R7, UR7, RZ, P2, !PT ;  /* 0x0000000707057c10 */ /* 0x000fe400097fe4ff */
[----:B------:R-:W-:-:S03]  /*1440*/  IADD3 R2, P4, P2, R2, 0x80, R6 ;  /* 0x0000008002027810 */ /* 0x000fc60007a9e006 */
[----:B------:R1:W-:Y:S01]  /*1450*/  LDGSTS.E.BYPASS.LTC128B.128 [R10+0x1080], [R4.64], !P6 ;  /* 0x01080000040a7fae */ /* 0x0003e2000f101d50 */
[----:B------:R-:W-:Y:S02]  /*1460*/  ISETP.GE.AND P6, PT, R33, c[0x0][0x16c], PT ;  /* 0x00005b0021007a0c */ /* 0x000fe40003fc6270 */
[----:B------:R-:W-:Y:S02]  /*1470*/  IADD3.X R3, RZ, UR7, R7, P4, P2 ;  /* 0x00000007ff037c10 */ /* 0x000fe4000a7e4407 */
[----:B---3--:R-:W-:Y:S02]  /*1480*/  IADD3 R6, P1, R4, UR26, RZ ;  /* 0x0000001a04067c10 */ /* 0x008fe4000ff3e0ff */
[C---:B------:R-:W-:Y:S01]  /*1490*/  ISETP.LT.OR P2, PT, R14.reuse, 0x41, P3 ;  /* 0x000000410e00780c */ /* 0x040fe20001f41670 */
[----:B------:R2:W-:Y:S01]  /*14a0*/  LDGSTS.E.BYPASS.LTC128B.128 [R10+0x5080], [R2.64], !P5 ;  /* 0x05080000020a7fae */ /* 0x0005e2000e901d50 */
[----:B------:R-:W-:Y:S02]  /*14b0*/  IADD3.X R7, R5, UR6, RZ, P1, !PT ;  /* 0x0000000605077c10 */ /* 0x000fe40008ffe4ff */
[----:B------:R-:W-:-:S02]  /*14c0*/  ISETP.LT.OR P1, PT, R14, 0x41, P0 ;  /* 0x000000410e00780c */ /* 0x000fc40000721670 */
[----:B------:R-:W-:Y:S02]  /*14d0*/  ISETP.GE.AND P5, PT, R16, c[0x0][0x16c], PT ;  /* 0x00005b0010007a0c */ /* 0x000fe40003fa6270 */
[C---:B------:R-:W-:Y:S02]  /*14e0*/  ISETP.LT.OR P3, PT, R14.reuse, 0x61, P3 ;  /* 0x000000610e00780c */ /* 0x040fe40001f61670 */
[----:B------:R-:W-:Y:S02]  /*14f0*/  SEL R11, RZ, 0x1, P5 ;  /* 0x00000001ff0b7807 */ /* 0x000fe40002800000 */
[----:B------:R-:W-:Y:S02]  /*1500*/  ISETP.LT.OR P0, PT, R14, 0x61, P0 ;  /* 0x000000610e00780c */ /* 0x000fe40000701670 */
[----:B------:R-:W-:-:S05]  /*1510*/  LEA.HI R14, R32, R40, RZ, 0x2 ;  /* 0x00000028200e7211 */ /* 0x000fca00078f10ff */
[----:B------:R-:W-:Y:S02]  /*1520*/  @P5 LOP3.LUT R242, R242, 0x1, RZ, 0xfc, !PT ;  /* 0x00000001f2f25812 */ /* 0x000fe400078efcff */
[----:B--2---:R-:W-:Y:S02]  /*1530*/  IADD3 R2, P4, R4, UR25, RZ ;  /* 0x0000001904027c10 */ /* 0x004fe4000ff9e0ff */
[----:B-1----:R-:W-:Y:S02]  /*1540*/  SEL R4, RZ, 0x2, P6 ;  /* 0x00000002ff047807 */ /* 0x002fe40003000000 */
[----:B------:R-:W-:Y:S01]  /*1550*/  IADD3.X R3, R5, UR7, RZ, P4, !PT ;  /* 0x0000000705037c10 */ /* 0x000fe2000a7fe4ff */
[----:B------:R-:W-:Y:S02]  /*1560*/  IMAD.IADD R5, R9, 0x1, R0 ;  /* 0x0000000109057824 */ /* 0x000fe400078e0200 */
[----:B------:R-:W-:Y:S01]  /*1570*/  IMAD.IADD R0, R4, 0x1, R11 ;  /* 0x0000000104007824 */ /* 0x000fe200078e020b */
[----:B------:R-:W-:Y:S01]  /*1580*/  SHF.R.S32.HI R11, RZ, 0x1f, R14 ;  /* 0x0000001fff0b7819 */ /* 0x000fe2000001140e */
[----:B------:R1:W-:Y:S01]  /*1590*/  LDGSTS.E.BYPASS.LTC128B.128 [R10+0x2080], [R2.64], !P2 ;  /* 0x02080000020a7fae */ /* 0x0003e2000d101d50 */
[----:B------:R-:W-:-:S02]  /*15a0*/  IMAD R9, R23, c[0x0][0x210], RZ ;  /* 0x0000840017097a24 */ /* 0x000fc400078e02ff */
[----:B------:R-:W-:Y:S01]  /*15b0*/  IMAD.MOV.U32 R4, RZ, RZ, R8 ;  /* 0x000000ffff047224 */ /* 0x000fe200078e0008 */
[----:B------:R2:W-:Y:S01]  /*15c0*/  LDGSTS.E.BYPASS.LTC128B.128 [R10+0x6080], [R6.64], !P1 ;  /* 0x06080000060a7fae */ /* 0x0005e2000c901d50 */
[C---:B------:R-:W-:Y:S02]  /*15d0*/  IMAD R8, R224.reuse, c[0x0][0x214], R9 ;  /* 0x00008500e0087a24 */ /* 0x040fe400078e0209 */
[----:B------:R-:W-:-:S04]  /*15e0*/  IMAD.WIDE.U32 R4, R224, c[0x0][0x210], R4 ;  /* 0x00008400e0047a25 */ /* 0x000fc800078e0004 */
[----:B------:R-:W-:Y:S02]  /*15f0*/  IMAD.U32 R9, RZ, RZ, UR9 ;  /* 0x00000009ff097e24 */ /* 0x000fe4000f8e00ff */
[----:B------:R-:W-:-:S04]  /*1600*/  IMAD.IADD R5, R5, 0x1, R8 ;  /* 0x0000000105057824 */ /* 0x000fc800078e0208 */
[----:B------:R-:W-:Y:S01]  /*1610*/  IMAD.WIDE.U32 R38, R9, c[0x0][0x218], R4 ;  /* 0x0000860009267a25 */ /* 0x000fe200078e0004 */
[----:B------:R-:W-:-:S03]  /*1620*/  SHF.R.S32.HI R9, RZ, 0x2, R14 ;  /* 0x00000002ff097819 */ /* 0x000fc6000001140e */
[----:B------:R-:W-:Y:S01]  /*1630*/  IMAD.MOV.U32 R36, RZ, RZ, R38 ;  /* 0x000000ffff247224 */ /* 0x000fe200078e0026 */
[----:B------:R3:W-:Y:S01]  /*1640*/  STL.64 [R1+0x30], R38 ;  /* 0x0000302601007387 */ /* 0x0007e20000100a00 */
[C---:B--2---:R-:W-:Y:S02]  /*1650*/  IADD3 R6, P2, R2.reuse, UR25, RZ ;  /* 0x0000001902067c10 */ /* 0x044fe4000ff5e0ff */
[----:B-1----:R-:W-:Y:S02]  /*1660*/  IADD3 R2, P1, R2, UR26, RZ ;  /* 0x0000001a02027c10 */ /* 0x002fe4000ff3e0ff */
[C---:B------:R-:W-:Y:S02]  /*1670*/  IADD3.X R7, R3.reuse, UR7, RZ, P2, !PT ;  /* 0x0000000703077c10 */ /* 0x040fe400097fe4ff */
[----:B------:R-:W-:Y:S01]  /*1680*/  IADD3.X R3, R3, UR6, RZ, P1, !PT ;  /* 0x0000000603037c10 */ /* 0x000fe20008ffe4ff */
[----:B------:R-:W-:Y:S01]  /*1690*/  ULDC.64 UR6, c[0x0][0x218] ;  /* 0x0000860000067ab9 */ /* 0x000fe20000000a00 */
[C---:B------:R-:W-:Y:S01]  /*16a0*/  LOP3.LUT P2, RZ, R0.reuse, 0x1, RZ, 0xc0, !PT ;  /* 0x0000000100ff7812 */ /* 0x040fe2000784c0ff */
[----:B------:R1:W-:Y:S01]  /*16b0*/  LDGSTS.E.BYPASS.LTC128B.128 [R10+0x3080], [R6.64], !P3 ;  /* 0x03080000060a7fae */ /* 0x0003e2000d901d50 */
[----:B------:R-:W-:Y:S01]  /*16c0*/  LOP3.LUT P1, RZ, R0, 0x2, RZ, 0xc0, !PT ;  /* 0x0000000200ff7812 */ /* 0x000fe2000782c0ff */
[----:B------:R-:W-:Y:S01]  /*16d0*/  IMAD.U32 R0, RZ, RZ, UR13 ;  /* 0x0000000dff007e24 */ /* 0x000fe2000f8e00ff */
[----:B------:R-:W-:Y:S01]  /*16e0*/  UIMAD UR18, UR18, UR6, URZ ;  /* 0x00000006121272a4 */ /* 0x000fe2000f8e023f */
[----:B------:R-:W-:Y:S01]  /*16f0*/  ISETP.GE.AND P3, PT, R16, c[0x0][0x1fc], PT ;  /* 0x00007f0010007a0c */ /* 0x000fe20003f66270 */
[----:B------:R2:W-:Y:S01]  /*1700*/  LDGSTS.E.BYPASS.LTC128B.128 [R10+0x7080], [R2.64], !P0 ;  /* 0x07080000020a7fae */ /* 0x0005e2000c101d50 */
[----:B------:R-:W-:Y:S01]  /*1710*/  ISETP.GE.AND P0, PT, R33, c[0x0][0x1fc], PT ;  /* 0x00007f0021007a0c */ /* 0x000fe20003f06270 */
[----:B------:R-:W-:-:S02]  /*1720*/  UIMAD UR18, UR9, UR7, UR18 ;  /* 0x00000007091272a4 */ /* 0x000fc4000f8e0212 */
[----:B------:R-:W0:Y:S01]  /*1730*/  LDGDEPBAR ;  /* 0x00000000000079af */ /* 0x000e220000000000 */
[----:B------:R-:W-:Y:S02]  /*1740*/  ULDC.64 UR6, c[0x0][0x208] ;  /* 0x0000820000067ab9 */ /* 0x000fe40000000a00 */
[----:B------:R-:W-:Y:S01]  /*1750*/  USHF.L.U32 UR25, UR6, 0x6, URZ ;  /* 0x0000000606197899 */ /* 0x000fe2000800063f */
[----:B------:R-:W-:Y:S01]  /*1760*/  IADD3 R37, R39, UR18, RZ ;  /* 0x0000001227257c10 */ /* 0x000fe2000fffe0ff */
[----:B------:R-:W-:Y:S02]  /*1770*/  USHF.L.U64.HI UR23, UR6, UR23, UR7 ;  /* 0x0000001706177299 */ /* 0x000fe40008010207 */
[----:B------:R-:W-:Y:S02]  /*1780*/  UMOV UR18, 0x5 ;  /* 0x0000000500127882 */ /* 0x000fe40000000000 */
[----:B------:R-:W-:Y:S01]  /*1790*/  UIMAD UR26, UR23, UR10, URZ ;  /* 0x0000000a171a72a4 */ /* 0x000fe2000f8e023f */
[----:B------:R-:W-:Y:S01]  /*17a0*/  IMAD.U32 R28, RZ, RZ, UR25 ;  /* 0x00000019ff1c7e24 */ /* 0x000fe2000f8e00ff */
[----:B------:R-:W-:Y:S01]  /*17b0*/  USHF.L.U64.HI UR18, UR6, UR18, UR7 ;  /* 0x0000001206127299 */ /* 0x000fe20008010207 */
[----:B------:R3:W-:Y:S01]  /*17c0*/  STL.64 [R1+0x28], R36 ;  /* 0x0000282401007387 */ /* 0x0007e20000100a00 */
[----:B------:R-:W-:Y:S01]  /*17d0*/  UIMAD UR26, UR22, UR25, UR26 ;  /* 0x00000019161a72a4 */ /* 0x000fe2000f8e021a */
[----:B------:R-:W-:Y:S01]  /*17e0*/  IMAD.WIDE.U32 R4, R28, UR10, R36 ;  /* 0x0000000a1c047c25 */ /* 0x000fe2000f8e0024 */
[----:B------:R-:W-:Y:S01]  /*17f0*/  USHF.L.U32 UR22, UR6, 0x5, URZ ;  /* 0x0000000506167899 */ /* 0x000fe2000800063f */
[----:B-1----:R-:W-:-:S03]  /*1800*/  IADD3 R6, -R34, c[0x0][0x168], -R0 ;  /* 0x00005a0022067a10 */ /* 0x002fc60007ffe900 */
[----:B------:R-:W-:Y:S01]  /*1810*/  USHF.L.U32 UR7, UR22, 0x1, URZ ;  /* 0x0000000116077899 */ /* 0x000fe2000800063f */
[----:B------:R-:W-:Y:S01]  /*1820*/  SEL R0, RZ, 0x1, P3 ;  /* 0x00000001ff007807 */ /* 0x000fe20001800000 */
[----:B------:R-:W-:Y:S01]  /*1830*/  USHF.L.U64.HI UR6, UR22, 0x1, UR18 ;  /* 0x0000000116067899 */ /* 0x000fe20008010212 */
[C---:B------:R-:W-:Y:S02]  /*1840*/  ISETP.LT.OR P3, PT, R6.reuse, 0x1, !P2 ;  /* 0x000000010600780c */ /* 0x040fe40005761670 */
[----:B--2---:R-:W-:Y:S02]  /*1850*/  SEL R2, RZ, 0xffffffff, P0 ;  /* 0xffffffffff027807 */ /* 0x004fe40000000000 */
[C---:B------:R-:W-:Y:S02]  /*1860*/  ISETP.LT.OR P0, PT, R6.reuse, 0x1, !P1 ;  /* 0x000000010600780c */ /* 0x040fe40004f01670 */
[----:B------:R-:W-:Y:S01]  /*1870*/  ISETP.LT.OR P2, PT, R6, 0x21, !P2 ;  /* 0x000000210600780c */ /* 0x000fe20005741670 */
[----:B------:R-:W-:Y:S01]  /*1880*/  IMAD.SHL.U32 R2, R2, 0x2, RZ ;  /* 0x0000000202027824 */ /* 0x000fe200078e00ff */
[----:B------:R-:W-:-:S02]  /*1890*/  ISETP.LT.OR P1, PT, R6, 0x21, !P1 ;  /* 0x000000210600780c */ /* 0x000fc40004f21670 */
[----:B------:R-:W-:Y:S02]  /*18a0*/  IADD3 R3, R5, UR26, RZ ;  /* 0x0000001a05037c10 */ /* 0x000fe4000fffe0ff */
[----:B------:R-:W-:Y:S01]  /*18b0*/  LOP3.LUT R0, R2, 0x2, R0, 0xe2, !PT ;  /* 0x0000000202007812 */ /* 0x000fe200078ee200 */
[----:B------:R1:W-:Y:S01]  /*18c0*/  LDGSTS.E.BYPASS.LTC128B.128 [R10+0x10080], [R12.64], !P3 ;  /* 0x100800000c0a7fae */ /* 0x0003e2000d901d50 */
[----:B------:R-:W-:Y:S02]  /*18d0*/  ISETP.GT.AND P3, PT, R40, 0xf, PT ;  /* 0x0000000f2800780c */ /* 0x000fe40003f64270 */
[----:B------:R-:W-:Y:S01]  /*18e0*/  LOP3.LUT P5, RZ, R0, 0x1, RZ, 0xc0, !PT ;  /* 0x0000000100ff7812 */ /* 0x000fe200078ac0ff */
[----:B------:R1:W-:Y:S01]  /*18f0*/  LDGSTS.E.BYPASS.LTC128B.128 [R10+0x12080], [R12.64+0x80], !P0 ;  /* 0x120800800c0a7fae */ /* 0x0003e2000c101d50 */
[----:B------:R-:W-:Y:S02]  /*1900*/  LEA R2, P0, R4, c[0x0][0x1f0], 0x1 ;  /* 0x00007c0004027a11 */ /* 0x000fe400078008ff */
[----:B------:R-:W-:Y:S01]  /*1910*/  LOP3.LUT P4, RZ, R0, 0x2, RZ, 0xc0, !PT ;  /* 0x0000000200ff7812 */ /* 0x000fe2000788c0ff */
[----:B------:R2:W-:Y:S01]  /*1920*/  LDGSTS.E.BYPASS.LTC128B.128 [R10+0x11080], [R18.64], !P2 ;  /* 0x11080000120a7fae */ /* 0x0005e2000d101d50 */
[----:B------:R-:W-:-:S02]  /*1930*/  LEA.HI.X R3, R4, c[0x0][0x1f4], R3, 0x1, P0 ;  /* 0x00007d0004037a11 */ /* 0x000fc400000f0c03 */
[C---:B------:R-:W-:Y:S01]  /*1940*/  ISETP.LT.OR P0, PT, R6.reuse, 0x1, !P4 ;  /* 0x000000010600780c */ /* 0x040fe20006701670 */
[----:B------:R2:W-:Y:S01]  /*1950*/  LDGSTS.E.BYPASS.LTC128B.128 [R10+0x13080], [R18.64+0x80], !P1 ;  /* 0x13080080120a7fae */ /* 0x0005e2000c901d50 */
[----:B------:R-:W-:Y:S01]  /*1960*/  ISETP.LT.OR P1, PT, R6, 0x1, !P5 ;  /* 0x000000010600780c */ /* 0x000fe20006f21670 */
[----:B------:R-:W-:Y:S01]  /*1970*/  @!P3 IMAD.SHL.U32 R0, R40, 0x10, RZ ;  /* 0x000000102800b824 */ /* 0x000fe200078e00ff */
[----:B------:R-:W-:-:S04]  /*1980*/  SHF.R.S32.HI R4, RZ, 0x5, R24 ;  /* 0x00000005ff047819 */ /* 0x000fc80000011418 */
[----:B------:R4:W-:Y:S04]  /*1990*/  @!P3 LDGSTS.E.BYPASS.LTC128B.128 [R0+0x20080], [R20.64] ;  /* 0x200800001400bfae */ /* 0x0009e8000b901d50 */
[----:B------:R-:W0:Y:S04]  /*19a0*/  LDGDEPBAR ;  /* 0x00000000000079af */ /* 0x000e280000000000 */
[----:B------:R5:W-:Y:S04]  /*19b0*/  LDGSTS.E.BYPASS.LTC128B.128 [R10+0x18080], [R2.64], !P1 ;  /* 0x18080000020a7fae */ /* 0x000be8000c901d50 */
[----:B------:R5:W-:Y:S01]  /*19c0*/  LDGSTS.E.BYPASS.LTC128B.128 [R10+0x1a080], [R2.64+0x80], !P0 ;  /* 0x1a080080020a7fae */ /* 0x000be2000c101d50 */
[----:B------:R-:W-:-:S02]  /*19d0*/  ISETP.LT.OR P0, PT, R6, 0x21, !P5 ;  /* 0x000000210600780c */ /* 0x000fc40006f01670 */
[----:B----4-:R-:W-:-:S04]  /*19e0*/  LEA.HI R0, R24, R4, RZ, 0x1 ;  /* 0x0000000418007211 */ /* 0x010fc800078f08ff */
[----:B------:R-:W-:Y:S02]  /*19f0*/  LOP3.LUT R5, R0, 0xfffffffe, RZ, 0xc0, !PT ;  /* 0xfffffffe00057812 */ /* 0x000fe400078ec0ff */
[----:B------:R-:W-:-:S03]  /*1a00*/  LEA.HI R0, R32, R40, RZ, 0x4 ;  /* 0x0000002820007211 */ /* 0x000fc600078f20ff */
[----:B------:R-:W-:Y:S01]  /*1a10*/  IMAD.IADD R20, R4, 0x1, -R5 ;  /* 0x0000000104147824 */ /* 0x000fe200078e0a05 */
[----:B------:R-:W-:Y:S02]  /*1a20*/  SHF.R.S32.HI R8, RZ, 0x4, R0 ;  /* 0x00000004ff087819 */ /* 0x000fe40000011400 */
[----:B-----5:R-:W-:Y:S01]  /*1a30*/  IADD3 R2, P1, R2, UR7, RZ ;  /* 0x0000000702027c10 */ /* 0x020fe2000ff3e0ff */
[----:B--2---:R-:W-:Y:S01]  /*1a40*/  IMAD.SHL.U32 R19, R20, 0x10, RZ ;  /* 0x0000001014137824 */ /* 0x004fe200078e00ff */
[----:B------:R-:W-:Y:S02]  /*1a50*/  LEA.HI R5, R0, R8, RZ, 0x1 ;  /* 0x0000000800057211 */ /* 0x000fe400078f08ff */
[----:B------:R-:W-:Y:S02]  /*1a60*/  IADD3.X R3, R3, UR6, RZ, P1, !PT ;  /* 0x0000000603037c10 */ /* 0x000fe40008ffe4ff */
[----:B------:R-:W-:Y:S02]  /*1a70*/  ISETP.LT.OR P1, PT, R6, 0x21, !P4 ;  /* 0x000000210600780c */ /* 0x000fe40006721670 */
[----:B------:R-:W-:Y:S01]  /*1a80*/  LOP3.LUT R4, R0, 0xfffffff0, RZ, 0xc0, !PT ;  /* 0xfffffff000047812 */ /* 0x000fe200078ec0ff */
[----:B------:R2:W-:Y:S01]  /*1a90*/  LDGSTS.E.BYPASS.LTC128B.128 [R10+0x19080], [R2.64], !P0 ;  /* 0x19080000020a7fae */ /* 0x0005e2000c101d50 */
[----:B------:R-:W-:Y:S01]  /*1aa0*/  IADD3 R0, P0, R30, UR13, RZ ;  /* 0x0000000d1e007c10 */ /* 0x000fe2000ff1e0ff */
[----:B------:R-:W-:Y:S01]  /*1ab0*/  UIADD3 UR13, UR10, 0x1, URZ ;  /* 0x000000010a0d7890 */ /* 0x000fe2000fffe03f */
[----:B------:R-:W-:Y:S01]  /*1ac0*/  LOP3.LUT R5, R5, 0xfffffffe, RZ, 0xc0, !PT ;  /* 0xfffffffe05057812 */ /* 0x000fe200078ec0ff */
[----:B------:R-:W-:Y:S01]  /*1ad0*/  IMAD.IADD R4, R40, 0x1, -R4 ;  /* 0x0000000128047824 */ /* 0x000fe200078e0a04 */
[----:B------:R-:W-:Y:S01]  /*1ae0*/  IADD3.X R6, R29, UR20, RZ, P0, !PT ;  /* 0x000000141d067c10 */ /* 0x000fe200087fe4ff */
[----:B------:R-:W-:Y:S01]  /*1af0*/  UISETP.GE.AND UP0, UPT, UR13, UR12, UPT ;  /* 0x0000000c0d00728c */ /* 0x000fe2000bf06270 */
[----:B------:R-:W-:Y:S01]  /*1b00*/  LEA R22, P0, R0, c[0x0][0x280], 0x2 ;  /* 0x0000a00000167a11 */ /* 0x000fe200078010ff */
[----:B-1----:R-:W-:Y:S01]  /*1b10*/  IMAD.IADD R12, R8, 0x1, -R5 ;  /* 0x00000001080c7824 */ /* 0x002fe200078e0a05 */
[----:B------:R-:W-:Y:S01]  /*1b20*/  LEA.HI R5, R11, R9, RZ, 0x3 ;  /* 0x000000090b057211 */ /* 0x000fe200078f18ff */
[----:B------:R2:W-:Y:S01]  /*1b30*/  LDGSTS.E.BYPASS.LTC128B.128 [R10+0x1b080], [R2.64+0x80], !P1 ;  /* 0x1b080080020a7fae */ /* 0x0005e2000c901d50 */
[----:B------:R-:W-:Y:S01]  /*1b40*/  LEA.HI.X R23, R0, c[0x0][0x284], R6, 0x2, P0 ;  /* 0x0000a10000177a11 */ /* 0x000fe200000f1406 */
[----:B------:R-:W-:Y:S01]  /*1b50*/  IMAD R11, R12, 0x800, R27 ;  /* 0x000008000c0b7824 */ /* 0x000fe200078e021b */
[----:B------:R-:W-:-:S02]  /*1b60*/  LOP3.LUT R0, R5, 0xfffffff8, RZ, 0xc0, !PT ;  /* 0xfffffff805007812 */ /* 0x000fc400078ec0ff */
[----:B------:R-:W-:Y:S02]  /*1b70*/  SHF.R.S32.HI R7, RZ, 0x1f, R4 ;  /* 0x0000001fff077819 */ /* 0x000fe40000011404 */
[----:B------:R-:W-:Y:S01]  /*1b80*/  R2P PR, R26, 0x6 ;  /* 0x000000061a007804 */ /* 0x000fe20000000000 */
[----:B------:R-:W-:Y:S01]  /*1b90*/  IMAD.IADD R21, R9, 0x1, -R0 ;  /* 0x0000000109157824 */ /* 0x000fe200078e0a00 */
[----:B------:R-:W-:Y:S02]  /*1ba0*/  LEA.HI R13, R7, R4, RZ, 0x3 ;  /* 0x00000004070d7211 */ /* 0x000fe400078f18ff */
[----:B------:R-:W-:Y:S02]  /*1bb0*/  PLOP3.LUT P0, PT, PT, PT, UP0, 0x80, 0x0 ;  /* 0x000000000000781c */ /* 0x000fe40003f0f008 */
[----:B------:R-:W-:Y:S02]  /*1bc0*/  LOP3.LUT R7, R13, 0xfffffff8, RZ, 0xc0, !PT ;  /* 0xfffffff80d077812 */ /* 0x000fe400078ec0ff */
[----:B------:R-:W-:-:S02]  /*1bd0*/  SEL R210, R210, 0xfffffff0, !P1 ;  /* 0xfffffff0d2d27807 */ /* 0x000fc40004800000 */
[----:B------:R-:W-:Y:S01]  /*1be0*/  SEL R211, R211, 0xffffffe0, !P2 ;  /* 0xffffffe0d3d37807 */ /* 0x000fe20005000000 */
[----:B------:R-:W-:Y:S02]  /*1bf0*/  IMAD.IADD R7, R4, 0x1, -R7 ;  /* 0x0000000104077824 */ /* 0x000fe400078e0a07 */
[----:B------:R-:W-:Y:S02]  /*1c00*/  IMAD.SHL.U32 R4, R12, 0x20, RZ ;  /* 0x000000200c047824 */ /* 0x000fe400078e00ff */
[----:B--2---:R-:W-:Y:S02]  /*1c10*/  IMAD.SHL.U32 R2, R26, 0x40, RZ ;  /* 0x000000401a027824 */ /* 0x004fe400078e00ff */
[----:B------:R-:W-:-:S03]  /*1c20*/  IMAD.SHL.U32 R3, R25, 0x8, RZ ;  /* 0x0000000819037824 */ /* 0x000fc600078e00ff */
[----:B------:R-:W-:Y:S01]  /*1c30*/  LOP3.LUT R0, R2, 0x1c0, RZ, 0xc0, !PT ;  /* 0x000001c002007812 */ /* 0x000fe200078ec0ff */
[----:B------:R-:W-:Y:S01]  /*1c40*/  IMAD.SHL.U32 R2, R21, 0x40, RZ ;  /* 0x0000004015027824 */ /* 0x000fe200078e00ff */
[----:B------:R-:W-:Y:S02]  /*1c50*/  LOP3.LUT R3, R3, 0x18, RZ, 0xc0, !PT ;  /* 0x0000001803037812 */ /* 0x000fe400078ec0ff */
[----:B------:R-:W-:Y:S02]  /*1c60*/  LOP3.LUT R5, R0, 0x8, R31, 0xf8, !PT ;  /* 0x0000000800057812 */ /* 0x000fe400078ef81f */
[----:B------:R-:W-:Y:S02]  /*1c70*/  LOP3.LUT R2, R2, 0x1c0, RZ, 0xc0, !PT ;  /* 0x000001c002027812 */ /* 0x000fe400078ec0ff */
[----:B------:R-:W-:Y:S02]  /*1c80*/  SHF.R.U32.HI R8, RZ, 0x3, R0 ;  /* 0x00000003ff087819 */ /* 0x000fe40000011600 */
[----:B------:R-:W-:-:S02]  /*1c90*/  LOP3.LUT R0, R0, 0x10, R19, 0xf8, !PT ;  /* 0x0000001000007812 */ /* 0x000fc400078ef813 */
[----:B------:R-:W-:Y:S02]  /*1ca0*/  SHF.R.U32.HI R6, RZ, 0x3, R2 ;  /* 0x00000003ff067819 */ /* 0x000fe40000011602 */
[----:B------:R-:W-:Y:S01]  /*1cb0*/  LOP3.LUT R9, R0, 0x8, R31, 0xf8, !PT ;  /* 0x0000000800097812 */ /* 0x000fe200078ef81f */
[----:B------:R-:W-:Y:S01]  /*1cc0*/  IMAD.SHL.U32 R0, R7, 0x40, RZ ;  /* 0x0000004007007824 */ /* 0x000fe200078e00ff */
[----:B------:R-:W-:Y:S01]  /*1cd0*/  LOP3.LUT R15, R6, R2, R3, 0x1e, !PT ;  /* 0x00000002060f7212 */ /* 0x000fe200078e1e03 */
[----:B------:R-:W-:Y:S01]  /*1ce0*/  IMAD.SHL.U32 R6, R12, 0x8, RZ ;  /* 0x000000080c067824 */ /* 0x000fe200078e00ff */
[-C--:B------:R-:W-:Y:S02]  /*1cf0*/  LOP3.LUT R5, R5, R8.reuse, RZ, 0x3c, !PT ;  /* 0x0000000805057212 */ /* 0x080fe400078e3cff */
[----:B------:R-:W-:Y:S02]  /*1d00*/  LOP3.LUT R2, R14, 0x3ffffffc, RZ, 0xc0, !PT ;  /* 0x3ffffffc0e027812 */ /* 0x000fe400078ec0ff */
[----:B------:R-:W-:Y:S01]  /*1d10*/  LOP3.LUT R18, R3, 0x20, R4, 0xf8, !PT ;  /* 0x0000002003127812 */ /* 0x000fe200078ef804 */
[----:B------:R-:W-:Y:S01]  /*1d20*/  IMAD.IADD R5, R11, 0x1, R5 ;  /* 0x000000010b057824 */ /* 0x000fe200078e0205 */
[----:B------:R-:W-:Y:S01]  /*1d30*/  LOP3.LUT R4, R0, 0x1c0, RZ, 0xc0, !PT ;  /* 0x000001c000047812 */ /* 0x000fe200078ec0ff */
[----:B------:R-:W-:Y:S01]  /*1d40*/  IMAD.IADD R3, R40, 0x1, -R2 ;  /* 0x0000000128037824 */ /* 0x000fe200078e0a02 */
[----:B------:R-:W-:Y:S01]  /*1d50*/  LOP3.LUT R9, R9, R8, RZ, 0x3c, !PT ;  /* 0x0000000809097212 */ /* 0x000fe200078e3cff */
[----:B------:R-:W-:Y:S01]  /*1d60*/  IMAD.SHL.U32 R2, R20, 0x400, RZ ;  /* 0x0000040014027824 */ /* 0x000fe200078e00ff */
[----:B------:R-:W-:Y:S01]  /*1d70*/  LOP3.LUT R6, R4, 0x8, R6, 0xf8, !PT ;  /* 0x0000000804067812 */ /* 0x000fe200078ef806 */
[----:B------:R-:W-:Y:S01]  /*1d80*/  IMAD.SHL.U32 R11, R13, 0x40, RZ ;  /* 0x000000400d0b7824 */ /* 0x000fe200078e00ff */
[----:B------:R-:W-:Y:S01]  /*1d90*/  SHF.R.U32.HI R8, RZ, 0x3, R4 ;  /* 0x00000003ff087819 */ /* 0x000fe20000011604 */
[----:B------:R-:W-:-:S02]  /*1da0*/  IMAD R0, R12, 0x200, R9 ;  /* 0x000002000c007824 */ /* 0x000fc400078e0209 */
[----:B------:R-:W-:Y:S01]  /*1db0*/  IMAD R9, R3, 0x2, R2 ;  /* 0x0000000203097824 */ /* 0x000fe200078e0202 */
[----:B------:R-:W-:Y:S01]  /*1dc0*/  LOP3.LUT R3, R11, 0xfffffe00, RZ, 0xc0, !PT ;  /* 0xfffffe000b037812 */ /* 0x000fe200078ec0ff */
[----:B------:R-:W-:Y:S01]  /*1dd0*/  @!P3 IMAD.SHL.U32 R11, R40, 0x10, RZ ;  /* 0x00000010280bb824 */ /* 0x000fe200078e00ff */
[----:B------:R-:W-:Y:S01]  /*1de0*/  LOP3.LUT R6, R6, R8, RZ, 0x3c, !PT ;  /* 0x0000000806067212 */ /* 0x000fe200078e3cff */
[----:B------:R-:W-:Y:S01]  /*1df0*/  IMAD.IADD R9, R9, 0x1, R15 ;  /* 0x0000000109097824 */ /* 0x000fe200078e020f */
[----:B------:R-:W-:Y:S02]  /*1e00*/  LOP3.LUT R4, R8, R18, R4, 0x1e, !PT ;  /* 0x0000001208047212 */ /* 0x000fe400078e1e04 */
[-C--:B------:R-:W-:Y:S01]  /*1e10*/  IADD3 R213, R6, R3.reuse, R2 ;  /* 0x0000000306d57210 */ /* 0x080fe20007ffe002 */
[----:B------:R1:W-:Y:S01]  /*1e20*/  @!P3 LDGSTS.E.BYPASS.LTC128B.128 [R11+0x20280], [R22.64] ;  /* 0x20280000160bbfae */ /* 0x0003e2000b901d50 */
[----:B------:R-:W-:Y:S01]  /*1e30*/  LOP3.LUT R2, R24, 0xffffffe0, RZ, 0xc0, !PT ;  /* 0xffffffe018027812 */ /* 0x000fe200078ec0ff */
[----:B------:R-:W-:Y:S01]  /*1e40*/  IMAD.SHL.U32 R237, R9, 0x2, RZ ;  /* 0x0000000209ed7824 */ /* 0x000fe200078e00ff */
[----:B------:R-:W-:Y:S01]  /*1e50*/  LOP3.LUT R216, R4, R3, RZ, 0xfc, !PT ;  /* 0x0000000304d87212 */ /* 0x000fe200078efcff */
[----:B------:R-:W0:Y:S01]  /*1e60*/  LDGDEPBAR ;  /* 0x00000000000079af */ /* 0x000e220000000000 */
[----:B------:R-:W-:Y:S01]  /*1e70*/  IADD3 R3, R10, 0x10080, RZ ;  /* 0x000100800a037810 */ /* 0x000fe20007ffe0ff */
[----:B------:R-:W-:Y:S01]  /*1e80*/  IMAD.IADD R6, R40, 0x1, -R2 ;  /* 0x0000000128067824 */ /* 0x000fe200078e0a02 */
[----:B------:R-:W-:Y:S01]  /*1e90*/  IADD3 R13, R237, 0x20480, RZ ;  /* 0x00020480ed0d7810 */ /* 0x000fe20007ffe0ff */
[----:B------:R-:W0:Y:S03]  /*1ea0*/  LDGDEPBAR ;  /* 0x00000000000079af */ /* 0x000e260000000000 */
[----:B------:R-:W-:-:S04]  /*1eb0*/  SHF.R.S32.HI R2, RZ, 0x1f, R6 ;  /* 0x0000001fff027819 */ /* 0x000fc80000011406 */
[----:B-1----:R-:W-:Y:S02]  /*1ec0*/  LEA.HI R11, R2, R6, RZ, 0x2 ;  /* 0x00000006020b7211 */ /* 0x002fe400078f10ff */
[----:B------:R-:W-:Y:S02]  /*1ed0*/  IADD3 R2, R10, 0x18080, RZ ;  /* 0x000180800a027810 */ /* 0x000fe40007ffe0ff */
[----:B------:R-:W-:-:S05]  /*1ee0*/  LEA.HI.SX32 R4, R11, R19, 0x1e ;  /* 0x000000130b047211 */ /* 0x000fca00078ff2ff */
[----:B------:R3:W-:Y:S04]  /*1ef0*/  STL [R1+0x14], R4 ;  /* 0x0000140401007387 */ /* 0x0007e80000100800 */
[----:B------:R3:W-:Y:S04]  /*1f00*/  STL [R1+0x48], R3 ;  /* 0x0000480301007387 */ /* 0x0007e80000100800 */
[----:B------:R3:W-:Y:S01]  /*1f10*/  STL [R1+0x44], R2 ;  /* 0x0000440201007387 */ /* 0x0007e20000100800 */
[----:B------:R-:W-:Y:S05]  /*1f20*/  @P0 BRA `(.L_x_1332) ;  /* 0x000001f000000947 */ /* 0x000fea0003800000 */
[----:B------:R-:W-:Y:S01]  /*1f30*/  USHF.R.S32.HI UR20, URZ, 0x1f, UR13 ;  /* 0x0000001f3f147899 */ /* 0x000fe2000801140d */
[----:B------:R-:W-:Y:S01]  /*1f40*/  IMAD.WIDE.U32 R8, R28, UR13, R36 ;  /* 0x0000000d1c087c25 */ /* 0x000fe2000f8e0024 */
[----:B------:R-:W-:Y:S01]  /*1f50*/  UIMAD UR23, UR23, UR13, URZ ;  /* 0x0000000d171772a4 */ /* 0x000fe2000f8e023f */
[----:B------:R-:W-:Y:S01]  /*1f60*/  ISETP.GE.AND P2, PT, R16, c[0x0][0x1fc], PT ;  /* 0x00007f0010007a0c */ /* 0x000fe20003f46270 */
[----:B------:R-:W-:Y:S01]  /*1f70*/  USHF.L.U32 UR26, UR13, 0x6, URZ ;  /* 0x000000060d1a7899 */ /* 0x000fe2000800063f */
[----:B------:R-:W-:Y:S01]  /*1f80*/  ISETP.GE.AND P1, PT, R33, c[0x0][0x1fc], PT ;  /* 0x00007f0021007a0c */ /* 0x000fe20003f26270 */
[----:B------:R-:W-:Y:S01]  /*1f90*/  UIMAD UR20, UR20, UR25, UR23 ;  /* 0x00000019141472a4 */ /* 0x000fe2000f8e0217 */
[----:B---3--:R-:W-:Y:S01]  /*1fa0*/  LEA R2, P0, R8, c[0x0][0x1f0], 0x1 ;  /* 0x00007c0008027a11 */ /* 0x008fe200078008ff */
[----:B------:R-:W-:Y:S02]  /*1fb0*/  BSSY B0, `(.L_x_1332) ;  /* 0x0000016000007945 */ /* 0x000fe40003800000 */
[----:B------:R-:W-:-:S02]  /*1fc0*/  IMAD.U32 R12, RZ, RZ, UR26 ;  /* 0x0000001aff0c7e24 */ /* 0x000fc4000f8e00ff */
[----:B------:R-:W-:-:S03]  /*1fd0*/  IADD3 R3, R9, UR20, RZ ;  /* 0x0000001409037c10 */ /* 0x000fc6000fffe0ff */
[----:B------:R-:W-:Y:S02]  /*1fe0*/  IADD3 R4, -R12, c[0x0][0x168], -R34 ;  /* 0x00005a000c047a10 */ /* 0x000fe40007ffe922 */
[----:B------:R-:W-:Y:S02]  /*1ff0*/  LEA.HI.X R3, R8, c[0x0][0x1f4], R3, 0x1, P0 ;  /* 0x00007d0008037a11 */ /* 0x000fe400000f0c03 */
[C---:B------:R-:W-:Y:S02]  /*2000*/  ISETP.LT.OR P0, PT, R4.reuse, 0x1, P2 ;  /* 0x000000010400780c */ /* 0x040fe40001701670 */
[----:B------:R-:W-:-:S11]  /*2010*/  ISETP.LT.OR P2, PT, R4, 0x21, P2 ;  /* 0x000000210400780c */ /* 0x000fd60001741670 */
[----:B------:R1:W-:Y:S01]  /*2020*/  LDGSTS.E.BYPASS.LTC128B.128 [R10+0x1c080], [R2.64], !P0 ;  /* 0x1c080000020a7fae */ /* 0x0003e2000c101d50 */
[----:B------:R-:W-:-:S04]  /*2030*/  IADD3 R8, P0, R2, UR7, RZ ;  /* 0x0000000702087c10 */ /* 0x000fc8000ff1e0ff */
[----:B------:R-:W-:Y:S02]  /*2040*/  IADD3.X R9, R3, UR6, RZ, P0, !PT ;  /* 0x0000000603097c10 */ /* 0x000fe400087fe4ff */
[C---:B------:R-:W-:Y:S02]  /*2050*/  ISETP.LT.OR P0, PT, R4.reuse, 0x1, P1 ;  /* 0x000000010400780c */ /* 0x040fe40000f01670 */
[----:B------:R-:W-:-:S11]  /*2060*/  ISETP.LT.OR P1, PT, R4, 0x21, P1 ;  /* 0x000000210400780c */ /* 0x000fd60000f21670 */
[----:B------:R1:W-:Y:S04]  /*2070*/  LDGSTS.E.BYPASS.LTC128B.128 [R10+0x1e080], [R2.64+0x80], !P0 ;  /* 0x1e080080020a7fae */ /* 0x0003e8000c101d50 */
[----:B------:R2:W-:Y:S04]  /*2080*/  LDGSTS.E.BYPASS.LTC128B.128 [R10+0x1d080], [R8.64], !P2 ;  /* 0x1d080000080a7fae */ /* 0x0005e8000d101d50 */
[----:B------:R2:W-:Y:S01]  /*2090*/  LDGSTS.E.BYPASS.LTC128B.128 [R10+0x1f080], [R8.64+0x80], !P1 ;  /* 0x1f080080080a7fae */ /* 0x0005e2000c901d50 */
[----:B-1----:R-:W-:-:S04]  /*20a0*/  IADD3 R3, P0, R30, UR26, RZ ;  /* 0x0000001a1e037c10 */ /* 0x002fc8000ff1e0ff */
[----:B------:R-:W-:Y:S02]  /*20b0*/  LEA.HI.X.SX32 R4, R12, R29, 0x1, P0 ;  /* 0x0000001d0c047211 */ /* 0x000fe400000f0eff */
[----:B------:R-:W-:-:S04]  /*20c0*/  LEA R2, P0, R3, c[0x0][0x280], 0x2 ;  /* 0x0000a00003027a11 */ /* 0x000fc800078010ff */
[----:B------:R-:W-:Y:S01]  /*20d0*/  LEA.HI.X R3, R3, c[0x0][0x284], R4, 0x2, P0 ;  /* 0x0000a10003037a11 */ /* 0x000fe200000f1404 */
[----:B------:R-:W-:Y:S05]  /*20e0*/  @P3 BRA `(.L_x_1333) ;  /* 0x0000002000003947 */ /* 0x000fea0003800000 */
[----:B--2---:R-:W-:-:S05]  /*20f0*/  SHF.L.U32 R4, R40, 0x4, RZ ;  /* 0x0000000428047819 */ /* 0x004fca00000006ff */
[----:B------:R1:W-:Y:S02]  /*2100*/  LDGSTS.E.BYPASS.LTC128B.128 [R4+0x20380], [R2.64] ;  /* 0x2038000002047fae */ /* 0x0003e4000b901d50 */
.L_x_1333:
[----:B--2---:R-:W-:Y:S05]  /*2110*/  BSYNC B0 ;  /* 0x0000000000007941 */ /* 0x004fea0003800000 */
.L_x_1332:
[----:B-1-3--:R-:W-:Y:S01]  /*2120*/  SHF.R.S32.HI R2, RZ, 0x1f, R25 ;  /* 0x0000001fff027819 */ /* 0x00afe20000011419 */
[----:B------:R-:W-:Y:S01]  /*2130*/  IMAD.SHL.U32 R207, R0, 0x2, RZ ;  /* 0x0000000200cf7824 */ /* 0x000fe200078e00ff */
[----:B------:R-:W-:Y:S01]  /*2140*/  LOP3.LUT R3, R11, 0x7ffffffc, RZ, 0xc0, !PT ;  /* 0x7ffffffc0b037812 */ /* 0x000fe200078ec0ff */
[----:B------:R-:W-:Y:S01]  /*2150*/  IMAD.IADD R206, R211, 0x1, R0 ;  /* 0x00000001d3ce7824 */ /* 0x000fe200078e0200 */
[----:B------:R-:W-:Y:S01]  /*2160*/  LEA.HI R2, R2, R25, RZ, 0x2 ;  /* 0x0000001902027211 */ /* 0x000fe200078f10ff */
[----:B------:R-:W0:Y:S01]  /*2170*/  LDGDEPBAR ;  /* 0x00000000000079af */ /* 0x000e220000000000 */
[----:B------:R-:W-:Y:S01]  /*2180*/  LOP3.LUT P0, RZ, R21, 0x4, RZ, 0xc0, !PT ;  /* 0x0000000415ff7812 */ /* 0x000fe2000780c0ff */
[----:B------:R-:W-:Y:S01]  /*2190*/  IMAD.IADD R3, R6, 0x1, -R3 ;  /* 0x0000000106037824 */ /* 0x000fe200078e0a03 */
[----:B------:R-:W-:Y:S01]  /*21a0*/  LOP3.LUT R2, R2, 0x1ffffffc, RZ, 0xc0, !PT ;  /* 0x1ffffffc02027812 */ /* 0x000fe200078ec0ff */
[----:B------:R-:W-:Y:S01]  /*21b0*/  IMAD.MOV.U32 R214, RZ, RZ, 0x40 ;  /* 0x00000040ffd67424 */ /* 0x000fe200078e00ff */
[----:B------:R-:W-:Y:S01]  /*21c0*/  SHF.R.S32.HI R41, RZ, 0x1f, R40 ;  /* 0x0000001fff297819 */ /* 0x000fe20000011428 */
[----:B------:R-:W-:Y:S01]  /*21d0*/  IMAD.MOV.U32 R221, RZ, RZ, 0x20 ;  /* 0x00000020ffdd7424 */ /* 0x000fe200078e00ff */
[----:B------:R-:W-:Y:S01]  /*21e0*/  IADD3 R236, R237, 0x204c0, RZ ;  /* 0x000204c0edec7810 */ /* 0x000fe20007ffe0ff */
[----:B------:R-:W-:Y:S01]  /*21f0*/  IMAD.IADD R2, R25, 0x1, -R2 ;  /* 0x0000000119027824 */ /* 0x000fe200078e0a02 */
[----:B------:R-:W-:Y:S01]  /*2200*/  UMOV UR28, 0x1 ;  /* 0x00000001001c7882 */ /* 0x000fe20000000000 */
[----:B------:R-:W-:Y:S01]  /*2210*/  IMAD.MOV.U32 R217, RZ, RZ, 0x10 ;  /* 0x00000010ffd97424 */ /* 0x000fe200078e00ff */
[----:B------:R-:W-:Y:S01]  /*2220*/  ULDC UR7, c[0x0][0x198] ;  /* 0x0000660000077ab9 */ /* 0x000fe20000000800 */
[----:B------:R-:W-:Y:S01]  /*2230*/  IMAD R2, R2, 0x4, R3 ;  /* 0x0000000402027824 */ /* 0x000fe200078e0203 */
[----:B------:R-:W-:Y:S01]  /*2240*/  UIADD3 UR7, -UR11, UR7, UR28 ;  /* 0x000000070b077290 */ /* 0x000fe2000fffe11c */
[----:B------:R-:W-:Y:S01]  /*2250*/  @P0 IADD3 R236, R13, -0x40, RZ ;  /* 0xffffffc00dec0810 */ /* 0x000fe20007ffe0ff */
[----:B------:R-:W-:Y:S01]  /*2260*/  IMAD.SHL.U32 R209, R5, 0x2, RZ ;  /* 0x0000000205d17824 */ /* 0x000fe200078e00ff */
[C---:B------:R-:W-:Y:S01]  /*2270*/  LOP3.LUT P0, RZ, R7.reuse, 0x4, RZ, 0xc0, !PT ;  /* 0x0000000407ff7812 */ /* 0x040fe2000780c0ff */
[----:B------:R-:W-:Y:S01]  /*2280*/  IMAD.SHL.U32 R4, R2, 0x2, RZ ;  /* 0x0000000202047824 */ /* 0x000fe200078e00ff */
[----:B------:R-:W-:Y:S01]  /*2290*/  LOP3.LUT P1, RZ, R7, 0x2, RZ, 0xc0, !PT ;  /* 0x0000000207ff7812 */ /* 0x000fe2000782c0ff */
[----:B------:R-:W-:Y:S01]  /*22a0*/  IMAD.U32 R243, RZ, RZ, UR7 ;  /* 0x00000007fff37e24 */ /* 0x000fe2000f8e00ff */
[----:B------:R-:W-:Y:S01]  /*22b0*/  SEL R214, R214, 0xffffffc0, !P0 ;  /* 0xffffffc0d6d67807 */ /* 0x000fe20004000000 */
[--C-:B------:R-:W-:Y:S01]  /*22c0*/  IMAD R210, R210, 0x2, R209.reuse ;  /* 0x00000002d2d27824 */ /* 0x100fe200078e02d1 */
[----:B------:R-:W-:Y:S01]  /*22d0*/  IADD3 R0, -R4, UR21, RZ ;  /* 0x0000001504007c10 */ /* 0x000fe2000fffe1ff */
[----:B------:R-:W-:Y:S01]  /*22e0*/  STL [R1+0x10], R4 ;  /* 0x0000100401007387 */ /* 0x000fe20000100800 */
[----:B------:R-:W-:Y:S01]  /*22f0*/  SEL R215, R221, 0xffffffe0, !P0 ;  /* 0xffffffe0ddd77807 */ /* 0x000fe20004000000 */
[----:B------:R-:W-:Y:S01]  /*2300*/  IMAD R212, R211, 0x2, R209 ;  /* 0x00000002d3d47824 */ /* 0x000fe200078e02d1 */
[----:B------:R-:W-:Y:S01]  /*2310*/  SEL R217, R217, 0xfffffff0, !P1 ;  /* 0xfffffff0d9d97807 */ /* 0x000fe20004800000 */
[----:B------:R1:W-:Y:S01]  /*2320*/  STL [R1], R0 ;  /* 0x0000000001007387 */ /* 0x0003e20000100800 */
[----:B------:R-:W-:Y:S01]  /*2330*/  LOP3.LUT R242, R242, 0xfffffffd, RZ, 0xc0, !PT ;  /* 0xfffffffdf2f27812 */ /* 0x000fe200078ec0ff */
[----:B------:R-:W-:Y:S01]  /*2340*/  IMAD.IADD R218, R213, 0x1, R215 ;  /* 0x00000001d5da7824 */ /* 0x000fe200078e02d7 */
[----:B------:R-:W-:Y:S01]  /*2350*/  CS2R R178, SRZ ;  /* 0x0000000000b27805 */ /* 0x000fe2000001ff00 */
[----:B------:R2:W-:Y:S01]  /*2360*/  STL [R1+0x24], R41 ;  /* 0x0000242901007387 */ /* 0x0005e20000100800 */
        /* <DEDUP_REMOVED lines=20> */
[----:B-1----:R-:W-:Y:S01]  /*24b0*/  MOV R0, 0x1 ;  /* 0x0000000100007802 */ /* 0x002fe20000000f00 */
[----:B------:R-:W-:Y:S01]  /*24c0*/  CS2R R136, SRZ ;  /* 0x0000000000887805 */ /* 0x000fe2000001ff00 */
[----:B------:R-:W-:Y:S01]  /*24d0*/  CS2R R134, SRZ ;  /* 0x0000000000867805 */ /* 0x000fe2000001ff00 */
[----:B------:R-:W-:Y:S01]  /*24e0*/  CS2R R132, SRZ ;  /* 0x0000000000847805 */ /* 0x000fe2000001ff00 */
[----:B------:R-:W-:Y:S01]  /*24f0*/  ISETP.LE.AND P0, PT, R0, c[0x0][0x2a8], PT ;  /* 0x0000aa0000007a0c */ /* 0x000fe20003f03270 */
        /* <DEDUP_REMOVED lines=40> */
[----:B------:R-:W-:Y:S01]  /*2780*/  SHF.L.U32 R206, R206, 0x1, RZ ;  /* 0x00000001cece7819 */ /* 0x000fe200000006ff */
[----:B------:R-:W-:Y:S01]  /*2790*/  IMAD R211, R211, 0x2, R210 ;  /* 0x00000002d3d37824 */ /* 0x000fe200078e02d2 */
[----:B------:R-:W-:Y:S01]  /*27a0*/  IADD3 R243, R243, -c[0x0][0x168], -R4 ;  /* 0x80005a00f3f37a10 */ /* 0x000fe20007ffe804 */
[----:B------:R-:W-:Y:S01]  /*27b0*/  IMAD.IADD R220, R213, 0x1, R217 ;  /* 0x00000001d5dc7824 */ /* 0x000fe200078e02d9 */
[----:B------:R-:W-:Y:S01]  /*27c0*/  @P0 LOP3.LUT R242, R242, 0x2, RZ, 0xfc, !PT ;  /* 0x00000002f2f20812 */ /* 0x000fe200078efcff */
[----:B------:R-:W-:Y:S01]  /*27d0*/  IMAD.IADD R219, R217, 0x1, R218 ;  /* 0x00000001d9db7824 */ /* 0x000fe200078e02da */
[----:B------:R-:W-:-:S02]  /*27e0*/  ULDC UR27, c[0x0][0x2a0] ;  /* 0x0000a800001b7ab9 */ /* 0x000fc40000000800 */
[----:B------:R-:W-:Y:S02]  /*27f0*/  ULDC UR6, c[0x0][0x290] ;  /* 0x0000a40000067ab9 */ /* 0x000fe40000000800 */
[----:B------:R-:W-:Y:S02]  /*2800*/  USHF.L.U64.HI UR20, UR4, 0x5, UR5 ;  /* 0x0000000504147899 */ /* 0x000fe40008010205 */
[----:B------:R-:W-:Y:S02]  /*2810*/  USHF.L.U32 UR23, UR4, 0x5, URZ ;  /* 0x0000000504177899 */ /* 0x000fe4000800063f */
[----:B------:R-:W-:Y:S02]  /*2820*/  UMOV UR26, 0x1 ;  /* 0x00000001001a7882 */ /* 0x000fe40000000000 */
[----:B------:R-:W-:Y:S02]  /*2830*/  UMOV UR4, URZ ;  /* 0x0000003f00047c82 */ /* 0x000fe40008000000 */
[----:B------:R-:W-:-:S02]  /*2840*/  UMOV UR25, URZ ;  /* 0x0000003f00197c82 */ /* 0x000fc40008000000 */
[----:B------:R-:W-:Y:S02]  /*2850*/  USHF.L.U32 UR13, UR8, 0x7, URZ ;  /* 0x00000007080d7899 */ /* 0x000fe4000800063f */
[----:B------:R-:W-:Y:S02]  /*2860*/  UISETP.GT.AND UP4, UPT, UR8, -0x1, UPT ;  /* 0xffffffff0800788c */ /* 0x000fe4000bf84270 */
[----:B------:R-:W-:Y:S02]  /*2870*/  USHF.R.S32.HI UR5, URZ, 0x1f, UR9 ;  /* 0x0000001f3f057899 */ /* 0x000fe40008011409 */
[----:B------:R-:W-:Y:S02]  /*2880*/  ULOP3.LUT UR27, URZ, UR27, URZ, 0x33, !UPT ;  /* 0x0000001b3f1b7292 */ /* 0x000fe4000f8e333f */
[----:B------:R-:W-:Y:S02]  /*2890*/  UIMAD UR11, UR9, UR6, URZ ;  /* 0x00000006090b72a4 */ /* 0x000fe4000f8e023f */
[----:B--2---:R-:W-:-:S02]  /*28a0*/  ULDC UR21, c[0x0][0x168] ;  /* 0x00005a0000157ab9 */ /* 0x004fc40000000800 */
.L_x_1352:
[----:B------:R-:W-:Y:S04]  /*28b0*/  DEPBAR.LE SB0, 0x1 ;  /* 0x000080400000791a */ /* 0x000fe80000000000 */
[----:B------:R-:W-:Y:S01]  /*28c0*/  BAR.SYNC.DEFER_BLOCKING 0x0 ;  /* 0x0000000000007b1d */ /* 0x000fe20000010000 */
[----:B------:R-:W-:Y:S01]  /*28d0*/  IMAD.U32 R0, RZ, RZ, UR4 ;  /* 0x00000004ff007e24 */ /* 0x000fe2000f8e00ff */
[----:B------:R-:W-:Y:S01]  /*28e0*/  MOV R228, UR4 ;  /* 0x0000000400e47c02 */ /* 0x000fe20008000f00 */
[----:B------:R-:W-:Y:S01]  /*28f0*/  IMAD.U32 R2, RZ, RZ, UR4 ;  /* 0x00000004ff027e24 */ /* 0x000fe2000f8e00ff */
[----:B------:R-:W-:Y:S01]  /*2900*/  MOV R226, 0x1 ;  /* 0x0000000100e27802 */ /* 0x000fe20000000f00 */
[C---:B------:R-:W-:Y:S01]  /*2910*/  IMAD R204, R0.reuse, 0x2000, R213 ;  /* 0x0000200000cc7824 */ /* 0x040fe200078e02d5 */
[----:B------:R-:W-:Y:S01]  /*2920*/  LEA R0, R0, R220, 0xd ;  /* 0x000000dc00007211 */ /* 0x000fe200078e68ff */
[----:B------:R-:W-:Y:S01]  /*2930*/  IMAD R192, R2, 0x2000, R217 ;  /* 0x0000200002c07824 */ /* 0x000fe200078e02d9 */
[----:B------:R-:W-:Y:S02]  /*2940*/  ISETP.LE.AND P2, PT, R226, c[0x0][0x2a8], PT ;  /* 0x0000aa00e2007a0c */ /* 0x000fe40003f43270 */
[----:B------:R-:W-:Y:S01]  /*2950*/  SHF.L.U32 R3, R204, 0x1, RZ ;  /* 0x00000001cc037819 */ /* 0x000fe200000006ff */
[----:B------:R-:W-:Y:S02]  /*2960*/  IMAD.SHL.U32 R0, R0, 0x2, RZ ;  /* 0x0000000200007824 */ /* 0x000fe400078e00ff */
[C---:B------:R-:W-:Y:S01]  /*2970*/  IMAD.IADD R2, R213.reuse, 0x1, R192 ;  /* 0x00000001d5027824 */ /* 0x040fe200078e02c0 */
[C---:B------:R-:W-:Y:S04]  /*2980*/  IADD3 R192, R213.reuse, R192, R215 ;  /* 0x000000c0d5c07210 */ /* 0x040fe80007ffe0d7 */
[----:B------:R-:W-:Y:S01]  /*2990*/  SHF.L.U32 R201, R2, 0x1, RZ ;  /* 0x0000000102c97819 */ /* 0x000fe200000006ff */
[----:B------:R-:W-:Y:S01]  /*29a0*/  IMAD.U32 R2, RZ, RZ, UR4 ;  /* 0x00000004ff027e24 */ /* 0x000fe2000f8e00ff */
[----:B------:R-:W-:Y:S03]  /*29b0*/  SHF.L.U32 R203, R192, 0x1, RZ ;  /* 0x00000001c0cb7819 */ /* 0x000fe600000006ff */
[----:B------:R-:W-:Y:S01]  /*29c0*/  IMAD R2, R2, 0x2000, R218 ;  /* 0x0000200002027824 */ /* 0x000fe200078e02da */
[----:B------:R-:W-:Y:S03]  /*29d0*/  LDSM.16.M88.4 R16, [R209+0x80] ;  /* 0x00008000d110783b */ /* 0x000fe60000000200 */
[----:B------:R-:W-:Y:S03]  /*29e0*/  IMAD.SHL.U32 R2, R2, 0x2, RZ ;  /* 0x0000000202027824 */ /* 0x000fe600078e00ff */
[----:B------:R-:W1:Y:S06]  /*29f0*/  LDSM.16.M88.4 R32, [R3+0x10080] ;  /* 0x010080000320783b */ /* 0x000e6c0000000200 */
[----:B------:R-:W2:Y:S06]  /*2a00*/  LDSM.16.M88.4 R28, [R3+0x11080] ;  /* 0x01108000031c783b */ /* 0x000eac0000000200 */
[----:B------:R-:W3:Y:S06]  /*2a10*/  LDSM.16.M88.4 R36, [R209+0x2080] ;  /* 0x00208000d124783b */ /* 0x000eec0000000200 */
[----:B------:R-:W4:Y:S06]  /*2a20*/  LDL R227, [R1] ;  /* 0x0000000001e37983 */ /* 0x000f2c0000100800 */
[----:B------:R-:W-:Y:S06]  /*2a30*/  LDSM.16.M88.4 R44, [R210+0x80] ;  /* 0x00008000d22c783b */ /* 0x000fec0000000200 */
[----:B------:R-:W5:Y:S06]  /*2a40*/  LDSM.16.M88.4 R40, [R201+0x10080] ;  /* 0x01008000c928783b */ /* 0x000f6c0000000200 */
[----:B------:R-:W5:Y:S01]  /*2a50*/  LDSM.16.M88.4 R48, [R0+0x11080] ;  /* 0x011080000030783b */ /* 0x000f620000000200 */
[-C--:B-1----:R-:W-:Y:S05]  /*2a60*/  HMMA.16816.F32.BF16 R4, R32, R16.reuse, RZ ;  /* 0x000000102004723c */ /* 0x082fea00000418ff */
[----:B------:R-:W1:Y:S03]  /*2a70*/  LDSM.16.M88.4 R180, [R210+0x2080] ;  /* 0x00208000d2b4783b */ /* 0x000e660000000200 */
[C---:B--2---:R-:W-:Y:S03]  /*2a80*/  HMMA.16816.F32.BF16 R8, R28.reuse, R16, RZ ;  /* 0x000000101c08723c */ /* 0x044fe600000418ff */
[----:B------:R-:W-:Y:S06]  /*2a90*/  LDSM.16.M88.4 R184, [R2+0x11080] ;  /* 0x0110800002b8783b */ /* 0x000fec0000000200 */
[----:B------:R-:W-:Y:S01]  /*2aa0*/  LDSM.16.M88.4 R188, [R212+0x2080] ;  /* 0x00208000d4bc783b */ /* 0x000fe20000000200 */
[-C--:B------:R-:W-:Y:S05]  /*2ab0*/  HMMA.16816.F32.BF16 R12, R28, R18.reuse, RZ ;  /* 0x000000121c0c723c */ /* 0x080fea00000418ff */
[----:B------:R-:W-:Y:S03]  /*2ac0*/  LDSM.16.M88.4 R192, [R211+0x80] ;  /* 0x00008000d3c0783b */ /* 0x000fe60000000200 */
[C---:B------:R-:W-:Y:S03]  /*2ad0*/  HMMA.16816.F32.BF16 R16, R32.reuse, R18, RZ ;  /* 0x000000122010723c */ /* 0x040fe600000418ff */
[----:B------:R-:W2:Y:S05]  /*2ae0*/  LDL R205, [R1+0x14] ;  /* 0x0000140001cd7983 */ /* 0x000eaa0000100800 */
[-C--:B---3--:R-:W-:Y:S08]  /*2af0*/  HMMA.16816.F32.BF16 R20, R32, R36.reuse, RZ ;  /* 0x000000242014723c */ /* 0x088ff000000418ff */
[C---:B------:R-:W-:Y:S07]  /*2b00*/  HMMA.16816.F32.BF16 R24, R28.reuse, R36, RZ ;  /* 0x000000241c18723c */ /* 0x040fee00000418ff */
[----:B------:R-:W-:Y:S01]  /*2b10*/  IMAD.U32 R36, RZ, RZ, UR4 ;  /* 0x00000004ff247e24 */ /* 0x000fe2000f8e00ff */
[-C--:B------:R-:W-:Y:S04]  /*2b20*/  HMMA.16816.F32.BF16 R28, R28, R38.reuse, RZ ;  /* 0x000000261c1c723c */ /* 0x080fe800000418ff */
[----:B------:R-:W-:Y:S04]  /*2b30*/  LEA R36, R36, R215, 0xd ;  /* 0x000000d724247211 */ /* 0x000fe800078e68ff */
[----:B------:R-:W-:Y:S04]  /*2b40*/  HMMA.16816.F32.BF16 R32, R32, R38, RZ ;  /* 0x000000262020723c */ /* 0x000fe800000418ff */
[----:B------:R-:W-:Y:S04]  /*2b50*/  IADD3 R36, R213, R36, RZ ;  /* 0x00000024d5247210 */ /* 0x000fe80007ffe0ff */
[-C--:B-----5:R-:W-:Y:S05]  /*2b60*/  HMMA.16816.F32.BF16 R4, R40, R44.reuse, R4 ;  /* 0x0000002c2804723c */ /* 0x0a0fea0000041804 */
[----:B------:R-:W-:Y:S03]  /*2b70*/  SHF.L.U32 R202, R36, 0x1, RZ ;  /* 0x0000000124ca7819 */ /* 0x000fe600000006ff */
[C---:B------:R-:W-:Y:S02]  /*2b80*/  HMMA.16816.F32.BF16 R8, R48.reuse, R44, R8 ;  /* 0x0000002c3008723c */ /* 0x040fe40000041808 */
[----:B------:R-:W-:Y:S06]  /*2b90*/  LDSM.16.M88.4 R36, [R202+0x10080] ;  /* 0x01008000ca24783b */ /* 0x000fec0000000200 */
[-C--:B------:R-:W-:Y:S08]  /*2ba0*/  HMMA.16816.F32.BF16 R12, R48, R46.reuse, R12 ;  /* 0x0000002e300c723c */ /* 0x080ff0000004180c */
[C---:B------:R-:W-:Y:S01]  /*2bb0*/  HMMA.16816.F32.BF16 R16, R40.reuse, R46, R16 ;  /* 0x0000002e2810723c */ /* 0x040fe20000041810 */
[----:B------:R-:W3:Y:S07]  /*2bc0*/  LDSM.16.M88.4 R44, [R212+0x80] ;  /* 0x00008000d42c783b */ /* 0x000eee0000000200 */
[-C--:B-1----:R-:W-:Y:S08]  /*2bd0*/  HMMA.16816.F32.BF16 R20, R40, R180.reuse, R20 ;  /* 0x000000b42814723c */ /* 0x082ff00000041814 */
[C---:B------:R-:W-:Y:S07]  /*2be0*/  HMMA.16816.F32.BF16 R24, R48.reuse, R180, R24 ;  /* 0x000000b43018723c */ /* 0x040fee0000041818 */
[----:B------:R-:W-:Y:S01]  /*2bf0*/  MOV R180, UR4 ;  /* 0x0000000400b47c02 */ /* 0x000fe20008000f00 */
[-C--:B------:R-:W-:Y:S01]  /*2c00*/  HMMA.16816.F32.BF16 R28, R48, R182.reuse, R28 ;  /* 0x000000b6301c723c */ /* 0x080fe2000004181c */
[----:B------:R-:W1:Y:S03]  /*2c10*/  LDSM.16.M88.4 R48, [R203+0x10080] ;  /* 0x01008000cb30783b */ /* 0x000e660000000200 */
[----:B------:R-:W-:Y:S04]  /*2c20*/  IMAD R180, R180, 0x2000, R219 ;  /* 0x00002000b4b47824 */ /* 0x000fe800078e02db */
[----:B------:R-:W-:Y:S01]  /*2c30*/  HMMA.16816.F32.BF16 R32, R40, R182, R32 ;  /* 0x000000b62820723c */ /* 0x000fe20000041820 */
[----:B------:R-:W-:Y:S03]  /*2c40*/  LDSM.16.M88.4 R40, [R211+0x2080] ;  /* 0x00208000d328783b */ /* 0x000fe60000000200 */
[----:B------:R-:W-:Y:S03]  /*2c50*/  IMAD.SHL.U32 R200, R180, 0x2, RZ ;  /* 0x00000002b4c87824 */ /* 0x000fe600078e00ff */
[----:B------:R-:W-:Y:S01]  /*2c60*/  LDSM.16.M88.4 R180, [R209+0x4080] ;  /* 0x00408000d1b4783b */ /* 0x000fe20000000200 */
[-C--:B---3--:R-:W-:Y:S05]  /*2c70*/  HMMA.16816.F32.BF16 R4, R36, R44.reuse, R4 ;  /* 0x0000002c2404723c */ /* 0x088fea0000041804 */
[----:B------:R-:W3:Y:S03]  /*2c80*/  LDSM.16.M88.4 R196, [R200+0x11080] ;  /* 0x01108000c8c4783b */ /* 0x000ee60000000200 */
[C---:B------:R-:W-:Y:S08]  /*2c90*/  HMMA.16816.F32.BF16 R8, R184.reuse, R44, R8 ;  /* 0x0000002cb808723c */ /* 0x040ff00000041808 */
[-C--:B------:R-:W-:Y:S08]  /*2ca0*/  HMMA.16816.F32.BF16 R12, R184, R46.reuse, R12 ;  /* 0x0000002eb80c723c */ /* 0x080ff0000004180c */
[C---:B------:R-:W-:Y:S01]  /*2cb0*/  HMMA.16816.F32.BF16 R16, R36.reuse, R46, R16 ;  /* 0x0000002e2410723c */ /* 0x040fe20000041810 */
[----:B------:R-:W5:Y:S07]  /*2cc0*/  LDSM.16.M88.4 R44, [R3+0x12080] ;  /* 0x01208000032c783b */ /* 0x000f6e0000000200 */
[-C--:B------:R-:W-:Y:S08]  /*2cd0*/  HMMA.16816.F32.BF16 R20, R36, R188.reuse, R20 ;  /* 0x000000bc2414723c */ /* 0x080ff00000041814 */
[C---:B------:R-:W-:Y:S08]  /*2ce0*/  HMMA.16816.F32.BF16 R24, R184.reuse, R188, R24 ;  /* 0x000000bcb818723c */ /* 0x040ff00000041818 */
[-C--:B------:R-:W-:Y:S01]  /*2cf0*/  HMMA.16816.F32.BF16 R28, R184, R190.reuse, R28 ;  /* 0x000000beb81c723c */ /* 0x080fe2000004181c */
[----:B------:R-:W5:Y:S07]  /*2d00*/  LDSM.16.M88.4 R184, [R3+0x13080] ;  /* 0x0130800003b8783b */ /* 0x000f6e0000000200 */
[----:B------:R-:W-:Y:S01]  /*2d10*/  HMMA.16816.F32.BF16 R32, R36, R190, R32 ;  /* 0x000000be2420723c */ /* 0x000fe20000041820 */
[----:B------:R-:W4:Y:S06]  /*2d20*/  LDSM.16.M88.4 R36, [R209+0x6080] ;  /* 0x00608000d124783b */ /* 0x000f2c0000000200 */
[----:B------:R-:W-:Y:S01]  /*2d30*/  LDSM.16.M88.4 R188, [R0+0x12080] ;  /* 0x0120800000bc783b */ /* 0x000fe20000000200 */
[-C--:B-1----:R-:W-:Y:S08]  /*2d40*/  HMMA.16816.F32.BF16 R4, R48, R192.reuse, R4 ;  /* 0x000000c03004723c */ /* 0x082ff00000041804 */
[C---:B---3--:R-:W-:Y:S08]  /*2d50*/  HMMA.16816.F32.BF16 R8, R196.reuse, R192, R8 ;  /* 0x000000c0c408723c */ /* 0x048ff00000041808 */
[-C--:B------:R-:W-:Y:S08]  /*2d60*/  HMMA.16816.F32.BF16 R12, R196, R194.reuse, R12 ;  /* 0x000000c2c40c723c */ /* 0x080ff0000004180c */
[C---:B------:R-:W-:Y:S01]  /*2d70*/  HMMA.16816.F32.BF16 R16, R48.reuse, R194, R16 ;  /* 0x000000c23010723c */ /* 0x040fe20000041810 */
[----:B------:R-:W1:Y:S07]  /*2d80*/  LDSM.16.M88.4 R192, [R210+0x4080] ;  /* 0x00408000d2c0783b */ /* 0x000e6e0000000200 */
[-C--:B------:R-:W-:Y:S08]  /*2d90*/  HMMA.16816.F32.BF16 R20, R48, R40.reuse, R20 ;  /* 0x000000283014723c */ /* 0x080ff00000041814 */
[C---:B------:R-:W-:Y:S08]  /*2da0*/  HMMA.16816.F32.BF16 R24, R196.reuse, R40, R24 ;  /* 0x00000028c418723c */ /* 0x040ff00000041818 */
[-C--:B------:R-:W-:Y:S01]  /*2db0*/  HMMA.16816.F32.BF16 R28, R196, R42.reuse, R28 ;  /* 0x0000002ac41c723c */ /* 0x080fe2000004181c */
[----:B------:R3:W1:Y:S07]  /*2dc0*/  LDSM.16.M88.4 R196, [R0+0x13080] ;  /* 0x0130800000c4783b */ /* 0x00066e0000000200 */
[----:B------:R-:W-:Y:S01]  /*2dd0*/  HMMA.16816.F32.BF16 R32, R48, R42, R32 ;  /* 0x0000002a3020723c */ /* 0x000fe20000041820 */
[----:B------:R-:W1:Y:S06]  /*2de0*/  LDSM.16.M88.4 R40, [R210+0x6080] ;  /* 0x00608000d228783b */ /* 0x000e6c0000000200 */
[----:B------:R-:W-:Y:S01]  /*2df0*/  LDSM.16.M88.4 R48, [R2+0x12080] ;  /* 0x012080000230783b */ /* 0x000fe20000000200 */
[-C--:B-----5:R-:W-:Y:S08]  /*2e00*/  HMMA.16816.F32.BF16 R4, R44, R180.reuse, R4 ;  /* 0x000000b42c04723c */ /* 0x0a0ff00000041804 */
[C---:B------:R-:W-:Y:S01]  /*2e10*/  HMMA.16816.F32.BF16 R8, R184.reuse, R180, R8 ;  /* 0x000000b4b808723c */ /* 0x040fe20000041808 */
[----:B---3--:R-:W-:Y:S07]  /*2e20*/  IMAD.U32 R0, RZ, RZ, UR10 ;  /* 0x0000000aff007e24 */ /* 0x008fee000f8e00ff */
[-C--:B------:R-:W-:Y:S08]  /*2e30*/  HMMA.16816.F32.BF16 R12, R184, R182.reuse, R12 ;  /* 0x000000b6b80c723c */ /* 0x080ff0000004180c */
[C---:B------:R-:W-:Y:S01]  /*2e40*/  HMMA.16816.F32.BF16 R16, R44.reuse, R182, R16 ;  /* 0x000000b62c10723c */ /* 0x040fe20000041810 */
[----:B------:R-:W3:Y:S07]  /*2e50*/  LDSM.16.M88.4 R180, [R212+0x4080] ;  /* 0x00408000d4b4783b */ /* 0x000eee0000000200 */
[-C--:B----4-:R-:W-:Y:S08]  /*2e60*/  HMMA.16816.F32.BF16 R20, R44, R36.reuse, R20 ;  /* 0x000000242c14723c */ /* 0x090ff00000041814 */
[C---:B------:R-:W-:Y:S08]  /*2e70*/  HMMA.16816.F32.BF16 R24, R184.reuse, R36, R24 ;  /* 0x00000024b818723c */ /* 0x040ff00000041818 */
[-C--:B------:R-:W-:Y:S01]  /*2e80*/  HMMA.16816.F32.BF16 R28, R184, R38.reuse, R28 ;  /* 0x00000026b81c723c */ /* 0x080fe2000004181c */
[----:B------:R-:W4:Y:S07]  /*2e90*/  LDSM.16.M88.4 R184, [R2+0x13080] ;  /* 0x0130800002b8783b */ /* 0x000f2e0000000200 */
[----:B------:R-:W-:Y:S01]  /*2ea0*/  HMMA.16816.F32.BF16 R32, R44, R38, R32 ;  /* 0x000000262c20723c */ /* 0x000fe20000041820 */
[----:B------:R-:W5:Y:S06]  /*2eb0*/  LDSM.16.M88.4 R36, [R212+0x6080] ;  /* 0x00608000d424783b */ /* 0x000f6c0000000200 */
[----:B------:R-:W-:Y:S01]  /*2ec0*/  LDSM.16.M88.4 R44, [R211+0x4080] ;  /* 0x00408000d32c783b */ /* 0x000fe20000000200 */
[-C--:B-1----:R-:W-:Y:S05]  /*2ed0*/  HMMA.16816.F32.BF16 R4, R188, R192.reuse, R4 ;  /* 0x000000c0bc04723c */ /* 0x082fea0000041804 */
[----:B--2---:R-:W-:Y:S01]  /*2ee0*/  IMAD R228, R228, 0x40, R205 ;  /* 0x00000040e4e47824 */ /* 0x004fe200078e02cd */
[----:B------:R-:W-:Y:S02]  /*2ef0*/  LEA R0, R0, R205, 0x6 ;  /* 0x000000cd00007211 */ /* 0x000fe400078e30ff */
[C---:B------:R-:W-:Y:S02]  /*2f00*/  HMMA.16816.F32.BF16 R8, R196.reuse, R192, R8 ;  /* 0x000000c0c408723c */ /* 0x040fe40000041808 */
[----:B------:R-:W-:Y:S02]  /*2f10*/  LDS R225, [R228.X4+0x20080] ;  /* 0x02008000e4e17984 */ /* 0x000fe40000004800 */
[C-C-:B------:R-:W-:Y:S02]  /*2f20*/  IADD3 R208, R0.reuse, c[0x0][0x2a4], R243.reuse ;  /* 0x0000a90000d07a10 */ /* 0x140fe40007ffe0f3 */
[----:B------:R-:W-:Y:S02]  /*2f30*/  IADD3 R205, R0, UR27, R243 ;  /* 0x0000001b00cd7c10 */ /* 0x000fe4000fffe0f3 */
[-C--:B------:R-:W-:Y:S01]  /*2f40*/  HMMA.16816.F32.BF16 R12, R196, R194.reuse, R12 ;  /* 0x000000c2c40c723c */ /* 0x080fe2000004180c */
[----:B------:R-:W-:Y:S03]  /*2f50*/  LDS R222, [R228.X4+0x200a0] ;  /* 0x0200a000e4de7984 */ /* 0x000fe60000004800 */
[----:B------:R-:W-:Y:S03]  /*2f60*/  IMNMX R208, R227, R208, PT ;  /* 0x000000d0e3d07217 */ /* 0x000fe60003800200 */
[----:B------:R-:W-:Y:S01]  /*2f70*/  LDS R223, [R228.X4+0x20100] ;  /* 0x02010000e4df7984 */ /* 0x000fe20000004800 */
[C---:B------:R-:W-:Y:S05]  /*2f80*/  HMMA.16816.F32.BF16 R16, R188.reuse, R194, R16 ;  /* 0x000000c2bc10723c */ /* 0x040fea0000041810 */
[----:B------:R-:W-:Y:S03]  /*2f90*/  LDSM.16.M88.4 R192, [R211+0x6080] ;  /* 0x00608000d3c0783b */ /* 0x000fe60000000200 */
[-C--:B------:R-:W-:Y:S03]  /*2fa0*/  HMMA.16816.F32.BF16 R20, R188, R40.reuse, R20 ;  /* 0x00000028bc14723c */ /* 0x080fe60000041814 */
[----:B------:R-:W-:Y:S05]  /*2fb0*/  LDS R224, [R228.X4+0x20120] ;  /* 0x02012000e4e07984 */ /* 0x000fea0000004800 */
[C---:B------:R-:W-:Y:S08]  /*2fc0*/  HMMA.16816.F32.BF16 R24, R196.reuse, R40, R24 ;  /* 0x00000028c418723c */ /* 0x040ff00000041818 */
[-C--:B------:R-:W-:Y:S08]  /*2fd0*/  HMMA.16816.F32.BF16 R28, R196, R42.reuse, R28 ;  /* 0x0000002ac41c723c */ /* 0x080ff0000004181c */
[----:B------:R-:W-:Y:S01]  /*2fe0*/  HMMA.16816.F32.BF16 R32, R188, R42, R32 ;  /* 0x0000002abc20723c */ /* 0x000fe20000041820 */
[----:B------:R-:W1:Y:S06]  /*2ff0*/  LDSM.16.M88.4 R40, [R200+0x12080] ;  /* 0x01208000c828783b */ /* 0x000e6c0000000200 */
[----:B------:R-:W2:Y:S01]  /*3000*/  LDSM.16.M88.4 R188, [R200+0x13080] ;  /* 0x01308000c8bc783b */ /* 0x000ea20000000200 */
[-C--:B---3--:R-:W-:Y:S08]  /*3010*/  HMMA.16816.F32.BF16 R4, R48, R180.reuse, R4 ;  /* 0x000000b43004723c */ /* 0x088ff00000041804 */
[C---:B----4-:R-:W-:Y:S08]  /*3020*/  HMMA.16816.F32.BF16 R8, R184.reuse, R180, R8 ;  /* 0x000000b4b808723c */ /* 0x050ff00000041808 */
[-C--:B------:R-:W-:Y:S08]  /*3030*/  HMMA.16816.F32.BF16 R12, R184, R182.reuse, R12 ;  /* 0x000000b6b80c723c */ /* 0x080ff0000004180c */
[C---:B------:R-:W-:Y:S08]  /*3040*/  HMMA.16816.F32.BF16 R16, R48.reuse, R182, R16 ;  /* 0x000000b63010723c */ /* 0x040ff00000041810 */
[-C--:B-----5:R-:W-:Y:S08]  /*3050*/  HMMA.16816.F32.BF16 R20, R48, R36.reuse, R20 ;  /* 0x000000243014723c */ /* 0x0a0ff00000041814 */
[C---:B------:R-:W-:Y:S08]  /*3060*/  HMMA.16816.F32.BF16 R24, R184.reuse, R36, R24 ;  /* 0x00000024b818723c */ /* 0x040ff00000041818 */
[-C--:B------:R-:W-:Y:S08]  /*3070*/  HMMA.16816.F32.BF16 R28, R184, R38.reuse, R28 ;  /* 0x00000026b81c723c */ /* 0x080ff0000004181c */
[----:B------:R-:W-:Y:S08]  /*3080*/  HMMA.16816.F32.BF16 R32, R48, R38, R32 ;  /* 0x000000263020723c */ /* 0x000ff00000041820 */
[-C--:B-1----:R-:W-:Y:S08]  /*3090*/  HMMA.16816.F32.BF16 R4, R40, R44.reuse, R4 ;  /* 0x0000002c2804723c */ /* 0x082ff00000041804 */
[C---:B--2---:R-:W-:Y:S08]  /*30a0*/  HMMA.16816.F32.BF16 R8, R188.reuse, R44, R8 ;  /* 0x0000002cbc08723c */ /* 0x044ff00000041808 */
[-C--:B------:R-:W-:Y:S08]  /*30b0*/  HMMA.16816.F32.BF16 R12, R188, R46.reuse, R12 ;  /* 0x0000002ebc0c723c */ /* 0x080ff0000004180c */
[C---:B------:R-:W-:Y:S08]  /*30c0*/  HMMA.16816.F32.BF16 R16, R40.reuse, R46, R16 ;  /* 0x0000002e2810723c */ /* 0x040ff00000041810 */
[-C--:B------:R-:W-:Y:S08]  /*30d0*/  HMMA.16816.F32.BF16 R20, R40, R192.reuse, R20 ;  /* 0x000000c02814723c */ /* 0x080ff00000041814 */
[C---:B------:R-:W-:Y:S08]  /*30e0*/  HMMA.16816.F32.BF16 R24, R188.reuse, R192, R24 ;  /* 0x000000c0bc18723c */ /* 0x040ff00000041818 */
[-C--:B------:R-:W-:Y:S08]  /*30f0*/  HMMA.16816.F32.BF16 R28, R188, R194.reuse, R28 ;  /* 0x000000c2bc1c723c */ /* 0x080ff0000004181c */
[----:B------:R-:W-:Y:S01]  /*3100*/  HMMA.16816.F32.BF16 R32, R40, R194, R32 ;  /* 0x000000c22820723c */ /* 0x000fe20000041820 */
[----:B------:R-:W-:-:S08]  /*3110*/  @!P2 BRA `(.L_x_1334) ;  /* 0x000001b00000a947 */ /* 0x000fd00003800000 */
[----:B------:R-:W-:Y:S01]  /*3120*/  IMAD.MOV.U32 R2, RZ, RZ, c[0x0][0x168] ;  /* 0x00005a00ff027624 */ /* 0x000fe200078e00ff */
[----:B------:R-:W-:Y:S04]  /*3130*/  BSSY B0, `(.L_x_1335) ;  /* 0x000000f000007945 */ /* 0x000fe80003800000 */
[----:B------:R-:W-:Y:S04]  /*3140*/  IADD3 R2, R0, c[0x0][0x198], -R2 ;  /* 0x0000660000027a10 */ /* 0x000fe80007ffe802 */
[----:B------:R-:W-:Y:S11]  /*3150*/  ISETP.GT.AND P0, PT, R2, -0x1, PT ;  /* 0xffffffff0200780c */ /* 0x000ff60003f04270 */
[----:B------:R-:W-:Y:S02]  /*3160*/  @!UPT UIADD3 URZ, URZ, URZ, URZ ;  /* 0x0000003f3f3ff290 */ /* 0x000fe4000fffe03f */
[----:B------:R-:W-:-:S05]  /*3170*/  @P0 BRA `(.L_x_1336) ;  /* 0x0000006000000947 */ /* 0x000fca0003800000 */
[----:B------:R-:W-:Y:S02]  /*3180*/  ISETP.NE.AND P0, PT, R226, c[0x0][0x2a8], PT ;  /* 0x0000aa00e2007a0c */ /* 0x000fe40003f05270 */
[----:B------:R-:W-:Y:S11]  /*3190*/  LOP3.LUT R2, RZ, R2, RZ, 0x33, !PT ;  /* 0x00000002ff027212 */ /* 0x000ff600078e33ff */
[----:B------:R-:W-:Y:S05]  /*31a0*/  @P0 IMAD.HI.U32 R36, R2, c[0x0][0x2ac], RZ ;  /* 0x0000ab0002240a27 */ /* 0x000fea00078e00ff */
[----:B------:R-:W-:Y:S04]  /*31b0*/  @P0 SHF.R.U32.HI R2, RZ, c[0x0][0x2b0], R36 ;  /* 0x0000ac00ff020a19 */ /* 0x000fe80000011624 */
[----:B------:R-:W-:Y:S01]  /*31c0*/  LOP3.LUT R2, RZ, R2, RZ, 0x33, !PT ;  /* 0x00000002ff027212 */ /* 0x000fe200078e33ff */
[----:B------:R-:W-:-:S05]  /*31d0*/  BRA `(.L_x_1337) ;  /* 0x0000004000007947 */ /* 0x000fca0003800000 */
.L_x_1336:
[----:B------:R-:W-:Y:S11]  /*31e0*/  ISETP.NE.AND P0, PT, R226, c[0x0][0x2a8], PT ;  /* 0x0000aa00e2007a0c */ /* 0x000ff60003f05270 */
[----:B------:R-:W-:Y:S02]  /*31f0*/  @!UPT UIADD3 URZ, URZ, URZ, URZ ;  /* 0x0000003f3f3ff290 */ /* 0x000fe4000fffe03f */
[----:B------:R-:W-:Y:S05]  /*3200*/  @P0 IMAD.HI.U32 R36, R2, c[0x0][0x2ac], RZ ;  /* 0x0000ab0002240a27 */ /* 0x000fea00078e00ff */
[----:B------:R-:W-:Y:S02]  /*3210*/  @P0 SHF.R.U32.HI R2, RZ, c[0x0][0x2b0], R36 ;  /* 0x0000ac00ff020a19 */ /* 0x000fe40000011624 */
.L_x_1337:
[----:B------:R-:W-:Y:S05]  /*3220*/  BSYNC B0 ;  /* 0x0000000000007941 */ /* 0x000fea0003800000 */
.L_x_1335:
[--C-:B------:R-:W-:Y:S01]  /*3230*/  IADD3 R36, R0, c[0x0][0x2a4], R243.reuse ;  /* 0x0000a90000247a10 */ /* 0x100fe20007ffe0f3 */
[----:B------:R-:W2:Y:S01]  /*3240*/  LDL R37, [R1+0x10] ;  /* 0x0000100001257983 */ /* 0x000ea20000100800 */
[----:B------:R-:W-:Y:S02]  /*3250*/  IMAD.MOV.U32 R205, RZ, RZ, c[0x0][0x2a8] ;  /* 0x0000aa00ffcd7624 */ /* 0x000fe400078e00ff */
[----:B------:R-:W-:Y:S02]  /*3260*/  IMNMX R36, R227, R36, PT ;  /* 0x00000024e3247217 */ /* 0x000fe40003800200 */
[----:B------:R-:W-:Y:S01]  /*3270*/  IMAD R205, R2, R205, -UR13 ;  /* 0x8000000d02cd7e24 */ /* 0x000fe2000f8e02cd */
[----:B------:R-:W-:Y:S03]  /*3280*/  IADD3 R2, R0, UR27, R243 ;  /* 0x0000001b00027c10 */ /* 0x000fe6000fffe0f3 */
[----:B--2---:R-:W-:Y:S05]  /*3290*/  IMAD.IADD R205, R205, 0x1, -R37 ;  /* 0x00000001cdcd7824 */ /* 0x004fea00078e0a25 */
[----:B------:R-:W-:Y:S02]  /*32a0*/  IADD3 R208, R205, c[0x0][0x2a8], RZ ;  /* 0x0000aa00cdd07a10 */ /* 0x000fe40007ffe0ff */
[----:B------:R-:W-:Y:S02]  /*32b0*/  IMNMX R205, R2, R205, !PT ;  /* 0x000000cd02cd7217 */ /* 0x000fe40007800200 */
[----:B------:R-:W-:Y:S02]  /*32c0*/  IMNMX R208, R36, R208, PT ;  /* 0x000000d024d07217 */ /* 0x000fe40003800200 */
.L_x_1334:
[----:B------:R-:W-:Y:S04]  /*32d0*/  IADD3 R2, R0, 0x8, RZ ;  /* 0x0000000800027810 */ /* 0x000fe80007ffe0ff */
[C-C-:B------:R-:W-:Y:S02]  /*32e0*/  IADD3 R200, R2.reuse, c[0x0][0x2a4], R243.reuse ;  /* 0x0000a90002c87a10 */ /* 0x140fe40007ffe0f3 */
[----:B------:R-:W-:Y:S02]  /*32f0*/  IADD3 R43, R2, UR27, R243 ;  /* 0x0000001b022b7c10 */ /* 0x000fe4000fffe0f3 */
[----:B------:R-:W-:Y:S01]  /*3300*/  IMNMX R200, R227, R200, PT ;  /* 0x000000c8e3c87217 */ /* 0x000fe20003800200 */
[----:B------:R-:W-:-:S06]  /*3310*/  @!P2 BRA `(.L_x_1338) ;  /* 0x000001800000a947 */ /* 0x000fcc0003800000 */
        /* <DEDUP_REMOVED lines=12> */
.L_x_1340:
[----:B------:R-:W-:Y:S11]  /*33e0*/  ISETP.NE.AND P0, PT, R226, c[0x0][0x2a8], PT ;  /* 0x0000aa00e2007a0c */ /* 0x000ff60003f05270 */
[----:B------:R-:W-:Y:S02]  /*33f0*/  @!UPT UIADD3 URZ, URZ, URZ, URZ ;  /* 0x0000003f3f3ff290 */ /* 0x000fe4000fffe03f */
[----:B------:R-:W-:Y:S05]  /*3400*/  @P0 IMAD.HI.U32 R36, R2, c[0x0][0x2ac], RZ ;  /* 0x0000ab0002240a27 */ /* 0x000fea00078e00ff */
[----:B------:R-:W-:Y:S02]  /*3410*/  @P0 SHF.R.U32.HI R2, RZ, c[0x0][0x2b0], R36 ;  /* 0x0000ac00ff020a19 */ /* 0x000fe40000011624 */
.L_x_1341:
[----:B------:R-:W-:Y:S05]  /*3420*/  BSYNC B0 ;  /* 0x0000000000007941 */ /* 0x000fea0003800000 */
.L_x_1339:
[----:B------:R-:W2:Y:S01]  /*3430*/  LDL R37, [R1+0x10] ;  /* 0x0000100001257983 */ /* 0x000ea20000100800 */
[----:B------:R-:W-:Y:S04]  /*3440*/  IMAD.MOV.U32 R36, RZ, RZ, c[0x0][0x2a8] ;  /* 0x0000aa00ff247624 */ /* 0x000fe800078e00ff */
[----:B------:R-:W-:Y:S04]  /*3450*/  IMAD R2, R2, R36, -UR13 ;  /* 0x8000000d02027e24 */ /* 0x000fe8000f8e0224 */
[----:B--2---:R-:W-:Y:S05]  /*3460*/  IMAD.IADD R2, R2, 0x1, -R37 ;  /* 0x0000000102027824 */ /* 0x004fea00078e0a25 */
[----:B------:R-:W-:Y:S02]  /*3470*/  IADD3 R36, R2, c[0x0][0x2a8], RZ ;  /* 0x0000aa0002247a10 */ /* 0x000fe40007ffe0ff */
[----:B------:R-:W-:Y:S02]  /*3480*/  IMNMX R43, R43, R2, !PT ;  /* 0x000000022b2b7217 */ /* 0x000fe40007800200 */
[----:B------:R-:W-:Y:S02]  /*3490*/  IMNMX R200, R200, R36, PT ;  /* 0x00000024c8c87217 */ /* 0x000fe40003800200 */
.L_x_1338:
[----:B------:R-:W-:Y:S04]  /*34a0*/  IADD3 R2, R0, 0x20, RZ ;  /* 0x0000002000027810 */ /* 0x000fe80007ffe0ff */
[C-C-:B------:R-:W-:Y:S02]  /*34b0*/  IADD3 R42, R2.reuse, c[0x0][0x2a4], R243.reuse ;  /* 0x0000a900022a7a10 */ /* 0x140fe40007ffe0f3 */
[----:B------:R-:W-:Y:S02]  /*34c0*/  IADD3 R41, R2, UR27, R243 ;  /* 0x0000001b02297c10 */ /* 0x000fe4000fffe0f3 */
[----:B------:R-:W-:Y:S01]  /*34d0*/  IMNMX R42, R227, R42, PT ;  /* 0x0000002ae32a7217 */ /* 0x000fe20003800200 */
[----:B------:R-:W-:-:S05]  /*34e0*/  @!P2 BRA `(.L_x_1342) ;  /* 0x000001800000a947 */ /* 0x000fca0003800000 */
        /* <DEDUP_REMOVED lines=12> */
.L_x_1344:
[----:B------:R-:W-:Y:S11]  /*35b0*/  ISETP.NE.AND P0, PT, R226, c[0x0][0x2a8], PT ;  /* 0x0000aa00e2007a0c */ /* 0x000ff60003f05270 */
[----:B------:R-:W-:Y:S02]  /*35c0*/  @!UPT UIADD3 URZ, URZ, URZ, URZ ;  /* 0x0000003f3f3ff290 */ /* 0x000fe4000fffe03f */
[----:B------:R-:W-:Y:S05]  /*35d0*/  @P0 IMAD.HI.U32 R36, R2, c[0x0][0x2ac], RZ ;  /* 0x0000ab0002240a27 */ /* 0x000fea00078e00ff */
[----:B------:R-:W-:Y:S02]  /*35e0*/  @P0 SHF.R.U32.HI R2, RZ, c[0x0][0x2b0], R36 ;  /* 0x0000ac00ff020a19 */ /* 0x000fe40000011624 */
.L_x_1345:
[----:B------:R-:W-:Y:S05]  /*35f0*/  BSYNC B0 ;  /* 0x0000000000007941 */ /* 0x000fea0003800000 */
.L_x_1343:
[----:B------:R-:W2:Y:S01]  /*3600*/  LDL R37, [R1+0x10] ;  /* 0x0000100001257983 */ /* 0x000ea20000100800 */
[----:B------:R-:W-:Y:S04]  /*3610*/  IMAD.MOV.U32 R36, RZ, RZ, c[0x0][0x2a8] ;  /* 0x0000aa00ff247624 */ /* 0x000fe800078e00ff */
[----:B------:R-:W-:Y:S04]  /*3620*/  IMAD R2, R2, R36, -UR13 ;  /* 0x8000000d02027e24 */ /* 0x000fe8000f8e0224 */
[----:B--2---:R-:W-:Y:S05]  /*3630*/  IMAD.IADD R2, R2, 0x1, -R37 ;  /* 0x0000000102027824 */ /* 0x004fea00078e0a25 */
[----:B------:R-:W-:Y:S02]  /*3640*/  IADD3 R36, R2, c[0x0][0x2a8], RZ ;  /* 0x0000aa0002247a10 */ /* 0x000fe40007ffe0ff */
[----:B------:R-:W-:Y:S02]  /*3650*/  IMNMX R41, R41, R2, !PT ;  /* 0x0000000229297217 */ /* 0x000fe40007800200 */
[----:B------:R-:W-:Y:S02]  /*3660*/  IMNMX R42, R42, R36, PT ;  /* 0x000000242a2a7217 */ /* 0x000fe40003800200 */
.L_x_1342:
        /* <DEDUP_REMOVED lines=17> */
.L_x_1348:
[----:B------:R-:W-:Y:S11]  /*3780*/  ISETP.NE.AND P0, PT, R226, c[0x0][0x2a8], PT ;  /* 0x0000aa00e2007a0c */ /* 0x000ff60003f05270 */
[----:B------:R-:W-:Y:S02]  /*3790*/  @!UPT UIADD3 URZ, URZ, URZ, URZ ;  /* 0x0000003f3f3ff290 */ /* 0x000fe4000fffe03f */
[----:B------:R-:W-:Y:S05]  /*37a0*/  @P0 IMAD.HI.U32 R36, R0, c[0x0][0x2ac], RZ ;  /* 0x0000ab0000240a27 */ /* 0x000fea00078e00ff */
[----:B------:R-:W-:Y:S02]  /*37b0*/  @P0 SHF.R.U32.HI R0, RZ, c[0x0][0x2b0], R36 ;  /* 0x0000ac00ff000a19 */ /* 0x000fe40000011624 */
.L_x_1349:
[----:B------:R-:W-:Y:S05]  /*37c0*/  BSYNC B0 ;  /* 0x0000000000007941 */ /* 0x000fea0003800000 */
.L_x_1347:
[----:B------:R-:W2:Y:S01]  /*37d0*/  LDL R37, [R1+0x10] ;  /* 0x0000100001257983 */ /* 0x000ea20000100800 */
[----:B------:R-:W-:Y:S04]  /*37e0*/  IMAD.MOV.U32 R36, RZ, RZ, c[0x0][0x2a8] ;  /* 0x0000aa00ff247624 */ /* 0x000fe800078e00ff */
[----:B------:R-:W-:Y:S04]  /*37f0*/  IMAD R0, R0, R36, -UR13 ;  /* 0x8000000d00007e24 */ /* 0x000fe8000f8e0224 */
[----:B--2---:R-:W-:Y:S05]  /*3800*/  IMAD.IADD R0, R0, 0x1, -R37 ;  /* 0x0000000100007824 */ /* 0x004fea00078e0a25 */
[----:B------:R-:W-:Y:S02]  /*3810*/  IADD3 R36, R0, c[0x0][0x2a8], RZ ;  /* 0x0000aa0000247a10 */ /* 0x000fe40007ffe0ff */
[----:B------:R-:W-:Y:S02]  /*3820*/  IMNMX R2, R2, R0, !PT ;  /* 0x0000000002027217 */ /* 0x000fe40007800200 */
[----:B------:R-:W-:Y:S02]  /*3830*/  IMNMX R40, R40, R36, PT ;  /* 0x0000002428287217 */ /* 0x000fe40003800200 */
.L_x_1346:
[----:B------:R-:W-:Y:S04]  /*3840*/  DEPBAR.LE SB0, 0x1 ;  /* 0x000080400000791a */ /* 0x000fe80000000000 */
[----:B------:R-:W-:Y:S01]  /*3850*/  BAR.SYNC.DEFER_BLOCKING 0x0 ;  /* 0x0000000000007b1d */ /* 0x000fe20000010000 */
[----:B------:R-:W-:Y:S01]  /*3860*/  UIADD3 UR28, UR10, 0x1, URZ ;  /* 0x000000010a1c7890 */ /* 0x000fe2000fffe03f */
[----:B------:R-:W-:Y:S03]  /*3870*/  LEA R0, R204, 0x18080, 0x1 ;  /* 0x00018080cc007811 */ /* 0x000fe600078e08ff */
[----:B------:R-:W-:Y:S06]  /*3880*/  UISETP.GE.AND UP0, UPT, UR28, UR12, UPT ;  /* 0x0000000c1c00728c */ /* 0x000fec000bf06270 */
[----:B------:R-:W-:Y:S01]  /*3890*/  PLOP3.LUT P0, PT, PT, PT, UP0, 0x80, 0x0 ;  /* 0x000000000000781c */ /* 0x000fe20003f0f008 */
[----:B------:R1:W2:Y:S04]  /*38a0*/  LDSM.16.M88.4 R48, [R3+0x18080] ;  /* 0x018080000330783b */ /* 0x0002a80000000200 */
[----:B------:R1:W3:Y:S04]  /*38b0*/  LDSM.16.M88.4 R44, [R3+0x19080] ;  /* 0x01908000032c783b */ /* 0x0002e80000000200 */
[----:B------:R1:W4:Y:S04]  /*38c0*/  LDSM.16.M88.4 R36, [R209+0x8080] ;  /* 0x00808000d124783b */ /* 0x0003280000000200 */
[----:B------:R1:W1:Y:S04]  /*38d0*/  LDSM.16.M88.4 R180, [R209+0xa080] ;  /* 0x00a08000d1b4783b */ /* 0x0002680000000200 */
[----:B------:R1:W1:Y:S04]  /*38e0*/  LDSM.16.M88.4 R184, [R201+0x18080] ;  /* 0x01808000c9b8783b */ /* 0x0002680000000200 */
[----:B------:R1:W1:Y:S04]  /*38f0*/  LDSM.16.M88.4 R192, [R201+0x19080] ;  /* 0x01908000c9c0783b */ /* 0x0002680000000200 */
[----:B------:R1:W1:Y:S04]  /*3900*/  LDSM.16.M88.4 R188, [R210+0x8080] ;  /* 0x00808000d2bc783b */ /* 0x0002680000000200 */
[----:B------:R1:W1:Y:S01]  /*3910*/  LDSM.16.M88.4 R196, [R210+0xa080] ;  /* 0x00a08000d2c4783b */ /* 0x0002620000000200 */
[----:B------:R-:W-:-:S05]  /*3920*/  @P0 BRA `(.L_x_1350) ;  /* 0x0000041000000947 */ /* 0x000fca0003800000 */
[----:B------:R-:W-:Y:S01]  /*3930*/  LOP3.LUT R242, R242, 0xffffffdf, RZ, 0xc0, !PT ;  /* 0xffffffdff2f27812 */ /* 0x000fe200078ec0ff */
[----:B------:R-:W5:Y:S01]  /*3940*/  LDL.64 R232, [R1+0x8] ;  /* 0x0000080001e87983 */ /* 0x000f620000100a00 */
[----:B------:R-:W-:Y:S02]  /*3950*/  USHF.R.S32.HI UR29, URZ, 0x1f, UR28 ;  /* 0x0000001f3f1d7899 */ /* 0x000fe4000801141c */
[----:B------:R-:W-:Y:S01]  /*3960*/  @P4 LOP3.LUT R242, R242, 0x20, RZ, 0xfc, !PT ;  /* 0x00000020f2f24812 */ /* 0x000fe200078efcff */
[----:B----4-:R-:W4:Y:S01]  /*3970*/  LDL.64 R234, [R1+0x38] ;  /* 0x0000380001ea7983 */ /* 0x010f220000100a00 */
[----:B------:R-:W-:Y:S02]  /*3980*/  ULDC.64 UR6, c[0x0][0x178] ;  /* 0x00005e0000067ab9 */ /* 0x000fe40000000a00 */
[C---:B------:R-:W-:Y:S01]  /*3990*/  LOP3.LUT P4, RZ, R242.reuse, 0x1, RZ, 0xc0, !PT ;  /* 0x00000001f2ff7812 */ /* 0x040fe2000788c0ff */
[----:B---3--:R-:W3:Y:S01]  /*39a0*/  LDL R231, [R1+0x40] ;  /* 0x0000400001e77983 */ /* 0x008ee20000100800 */
[----:B------:R-:W-:Y:S01]  /*39b0*/  LOP3.LUT R242, R242, 0xffffffef, RZ, 0xc0, !PT ;  /* 0xffffffeff2f27812 */ /* 0x000fe200078ec0ff */
[----:B------:R-:W-:Y:S02]  /*39c0*/  UIMAD UR29, UR29, UR6, URZ ;  /* 0x000000061d1d72a4 */ /* 0x000fe4000f8e023f */
[----:B--2---:R-:W2:Y:S01]  /*39d0*/  LDL.64 R240, [R1+0x18] ;  /* 0x0000180001f07983 */ /* 0x004ea20000100a00 */
[----:B------:R-:W-:Y:S01]  /*39e0*/  @P1 LOP3.LUT R242, R242, 0x10, RZ, 0xfc, !PT ;  /* 0x00000010f2f21812 */ /* 0x000fe200078efcff */
[----:B------:R-:W-:Y:S02]  /*39f0*/  UIMAD.WIDE.U32 UR30, UR28, UR6, URZ ;  /* 0x000000061c1e72a5 */ /* 0x000fe4000f8e003f */
[----:B------:R-:W2:Y:S01]  /*3a00*/  LDL R238, [R1+0x48] ;  /* 0x0000480001ee7983 */ /* 0x000ea20000100800 */
[----:B------:R-:W-:Y:S02]  /*3a10*/  UIMAD UR29, UR28, UR7, UR29 ;  /* 0x000000071c1d72a4 */ /* 0x000fe4000f8e021d */
[----:B------:R-:W-:Y:S01]  /*3a20*/  USHF.L.U32 UR6, UR30, 0x6, URZ ;  /* 0x000000061e067899 */ /* 0x000fe2000800063f */
[----:B-1----:R-:W1:Y:S01]  /*3a30*/  @!P3 S2R R3, SR_CTAID.Y ;  /* 0x000000000003b919 */ /* 0x002e620000002600 */
[----:B------:R-:W-:Y:S02]  /*3a40*/  UIMAD UR7, UR28, -0x40, UR21 ;  /* 0xffffffc01c0778a4 */ /* 0x000fe4000f8e0215 */
[----:B------:R-:W-:Y:S04]  /*3a50*/  UIADD3 UR29, UR31, UR29, URZ ;  /* 0x0000001d1f1d7290 */ /* 0x000fe8000fffe03f */
[----:B------:R-:W-:Y:S01]  /*3a60*/  USHF.L.U64.HI UR29, UR30, 0x6, UR29 ;  /* 0x000000061e1d7899 */ /* 0x000fe2000801021d */
[----:B-1----:R-:W-:Y:S05]  /*3a70*/  @!P3 SHF.R.S32.HI R204, RZ, 0x1f, R3 ;  /* 0x0000001fffccb819 */ /* 0x002fea0000011403 */
[----:B------:R-:W-:Y:S04]  /*3a80*/  @!P3 IMAD R204, R204, c[0x0][0x270], RZ ;  /* 0x00009c00ccccba24 */ /* 0x000fe800078e02ff */
[C---:B------:R-:W-:Y:S02]  /*3a90*/  @!P3 IMAD R204, R3.reuse, c[0x0][0x274], R204 ;  /* 0x00009d0003ccba24 */ /* 0x040fe400078e02cc */
[----:B-----5:R-:W-:Y:S02]  /*3aa0*/  @!P3 IMAD.MOV.U32 R226, RZ, RZ, R232 ;  /* 0x000000ffffe2b224 */ /* 0x020fe400078e00e8 */
[----:B------:R-:W-:Y:S04]  /*3ab0*/  @!P3 IMAD.MOV.U32 R227, RZ, RZ, R233 ;  /* 0x000000ffffe3b224 */ /* 0x000fe800078e00e9 */
[----:B------:R-:W-:Y:S04]  /*3ac0*/  @!P3 IMAD.WIDE.U32 R226, R3, c[0x0][0x270], R226 ;  /* 0x00009c0003e2ba25 */ /* 0x000fe800078e00e2 */
[----:B------:R-:W-:Y:S02]  /*3ad0*/  IMAD.U32 R3, RZ, RZ, UR10 ;  /* 0x0000000aff037e24 */ /* 0x000fe4000f8e00ff */
[----:B------:R-:W-:Y:S03]  /*3ae0*/  @!P3 IMAD.IADD R204, R227, 0x1, R204 ;  /* 0x00000001e3ccb824 */ /* 0x000fe600078e02cc */
[----:B------:R-:W-:Y:S04]  /*3af0*/  @!P3 LEA R3, R3, 0x40, 0x6 ;  /* 0x000000400303b811 */ /* 0x000fe800078e30ff */
[----:B------:R-:W-:Y:S02]  /*3b00*/  @!P3 SHF.R.S32.HI R230, RZ, 0x1f, R3 ;  /* 0x0000001fffe6b819 */ /* 0x000fe40000011403 */
[----:B------:R-:W-:Y:S04]  /*3b10*/  @!P3 IADD3 R229, P2, P0, R3, UR14, R226 ;  /* 0x0000000e03e5bc10 */ /* 0x000fe8000f85e0e2 */
[----:B------:R-:W-:Y:S02]  /*3b20*/  @!P3 IADD3.X R230, R230, UR19, R204, P2, P0 ;  /* 0x00000013e6e6bc10 */ /* 0x000fe400097e04cc */
[----:B----4-:R-:W-:Y:S04]  /*3b30*/  IADD3 R3, P0, R234, UR6, RZ ;  /* 0x00000006ea037c10 */ /* 0x010fe8000ff1e0ff */
[----:B---3--:R-:W-:Y:S02]  /*3b40*/  IADD3.X R204, R231, UR29, RZ, P0, !PT ;  /* 0x0000001de7cc7c10 */ /* 0x008fe400087fe4ff */
[C---:B------:R-:W-:Y:S04]  /*3b50*/  LEA R226, P0, R3.reuse, c[0x0][0x160], 0x1 ;  /* 0x0000580003e27a11 */ /* 0x040fe800078008ff */
[----:B------:R-:W-:Y:S01]  /*3b60*/  LEA.HI.X R227, R3, c[0x0][0x164], R204, 0x1, P0 ;  /* 0x0000590003e37a11 */ /* 0x000fe200000f0ccc */
[----:B------:R-:W-:Y:S01]  /*3b70*/  IMAD.U32 R3, RZ, RZ, UR26 ;  /* 0x0000001aff037e24 */ /* 0x000fe2000f8e00ff */
[----:B--2---:R-:W-:Y:S03]  /*3b80*/  IADD3 R204, -R240, UR7, RZ ;  /* 0x00000007f0cc7c10 */ /* 0x004fe6000fffe1ff */
[----:B------:R-:W-:Y:S01]  /*3b90*/  IMAD R3, R3, 0x4000, R238 ;  /* 0x0000400003037824 */ /* 0x000fe200078e02ee */
[C---:B------:R-:W-:Y:S02]  /*3ba0*/  ISETP.LT.OR P0, PT, R204.reuse, 0x1, P4 ;  /* 0x00000001cc00780c */ /* 0x040fe40002701670 */
[C---:B------:R-:W-:Y:S02]  /*3bb0*/  ISETP.LT.OR P4, PT, R204.reuse, 0x21, P4 ;  /* 0x00000021cc00780c */ /* 0x040fe40002781670 */
[C---:B------:R-:W-:Y:S09]  /*3bc0*/  ISETP.LT.OR P1, PT, R204.reuse, 0x21, P6 ;  /* 0x00000021cc00780c */ /* 0x040ff20003721670 */
[----:B------:R-:W-:Y:S01]  /*3bd0*/  @!PT LDS RZ, [RZ] ;  /* 0x00000000fffff984 */ /* 0x000fe20000000800 */
[----:B------:R-:W-:Y:S01]  /*3be0*/  @!PT LDS RZ, [RZ] ;  /* 0x00000000fffff984 */ /* 0x000fe20000000800 */
[----:B------:R-:W-:Y:S01]  /*3bf0*/  @!PT LDS RZ, [RZ] ;  /* 0x00000000fffff984 */ /* 0x000fe20000000800 */
[----:B------:R1:W-:Y:S01]  /*3c00*/  LDGSTS.E.BYPASS.LTC128B.128 [R3], [R226.64], !P0 ;  /* 0x00000000e2037fae */ /* 0x0003e2000c101d50 */
[----:B------:R-:W-:Y:S01]  /*3c10*/  ISETP.LT.OR P0, PT, R204, 0x1, P6 ;  /* 0x00000001cc00780c */ /* 0x000fe20003701670 */
[----:B------:R-:W-:Y:S11]  /*3c20*/  IMAD.U32 R204, RZ, RZ, UR23 ;  /* 0x00000017ffcc7e24 */ /* 0x000ff6000f8e00ff */
[----:B------:R-:W-:Y:S01]  /*3c30*/  @!UPT UIADD3 URZ, URZ, URZ, URZ ;  /* 0x0000003f3f3ff290 */ /* 0x000fe2000fffe03f */
[----:B------:R1:W-:Y:S01]  /*3c40*/  LDGSTS.E.BYPASS.LTC128B.128 [R3+0x2000], [R226.64+0x80], !P0 ;  /* 0x02000080e2037fae */ /* 0x0003e2000c101d50 */
[----:B------:R-:W-:Y:S01]  /*3c50*/  IADD3 R204, P2, P0, R234, UR6, R204 ;  /* 0x00000006eacc7c10 */ /* 0x000fe2000f85e0cc */
[----:B-1----:R-:W-:Y:S05]  /*3c60*/  IMAD.U32 R227, RZ, RZ, UR20 ;  /* 0x00000014ffe37e24 */ /* 0x002fea000f8e00ff */
[----:B------:R-:W-:Y:S02]  /*3c70*/  IADD3.X R227, R231, UR29, R227, P2, P0 ;  /* 0x0000001de7e37c10 */ /* 0x000fe400097e04e3 */
[C---:B------:R-:W-:Y:S04]  /*3c80*/  LEA R226, P0, R204.reuse, c[0x0][0x160], 0x1 ;  /* 0x00005800cce27a11 */ /* 0x040fe800078008ff */
[----:B------:R-:W-:Y:S05]  /*3c90*/  LEA.HI.X R227, R204, c[0x0][0x164], R227, 0x1, P0 ;  /* 0x00005900cce37a11 */ /* 0x000fea00000f0ce3 */
[----:B------:R1:W-:Y:S01]  /*3ca0*/  LDGSTS.E.BYPASS.LTC128B.128 [R3+0x1000], [R226.64], !P4 ;  /* 0x01000000e2037fae */ /* 0x0003e2000e101d50 */
[C---:B------:R-:W-:Y:S03]  /*3cb0*/  LOP3.LUT P4, RZ, R242.reuse, 0x20, RZ, 0xc0, !PT ;  /* 0x00000020f2ff7812 */ /* 0x040fe6000788c0ff */
[----:B------:R1:W-:Y:S01]  /*3cc0*/  LDGSTS.E.BYPASS.LTC128B.128 [R3+0x3000], [R226.64+0x80], !P1 ;  /* 0x03000080e2037fae */ /* 0x0003e2000c901d50 */
[----:B------:R-:W-:Y:S01]  /*3cd0*/  LOP3.LUT P1, RZ, R242, 0x10, RZ, 0xc0, !PT ;  /* 0x00000010f2ff7812 */ /* 0x000fe2000782c0ff */
[----:B-1----:R-:W-:Y:S01]  /*3ce0*/  IMAD.U32 R3, RZ, RZ, UR26 ;  /* 0x0000001aff037e24 */ /* 0x002fe2000f8e00ff */
[----:B------:R-:W-:Y:S03]  /*3cf0*/  @!P3 LEA R226, P0, R229, c[0x0][0x258], 0x2 ;  /* 0x00009600e5e2ba11 */ /* 0x000fe600078010ff */
[----:B------:R-:W-:Y:S01]  /*3d00*/  @!P3 IMAD R3, R3, 0x40, R232 ;  /* 0x000000400303b824 */ /* 0x000fe200078e02e8 */
[----:B------:R-:W-:Y:S03]  /*3d10*/  @!P3 LEA.HI.X R227, R229, c[0x0][0x25c], R230, 0x2, P0 ;  /* 0x00009700e5e3ba11 */ /* 0x000fe600000f14e6 */
[----:B------:R-:W-:Y:S05]  /*3d20*/  @!P3 IMAD.SHL.U32 R3, R3, 0x4, RZ ;  /* 0x000000040303b824 */ /* 0x000fea00078e00ff */
[----:B------:R1:W-:Y:S02]  /*3d30*/  @!P3 LDGSTS.E.BYPASS.LTC128B.128 [R3+0x20080], [R226.64] ;  /* 0x20080000e203bfae */ /* 0x0003e4000b901d50 */
.L_x_1350:
[----:B------:R-:W-:Y:S01]  /*3d40*/  PLOP3.LUT P0, PT, PT, PT, UP4, 0x80, 0x0 ;  /* 0x000000000000781c */ /* 0x000fe20003f0f048 */
[----:B------:R-:W0:Y:S01]  /*3d50*/  LDGDEPBAR ;  /* 0x00000000000079af */ /* 0x000e220000000000 */
[----:B------:R-:W-:Y:S02]  /*3d60*/  UIADD3 UR29, UR10, 0x2, URZ ;  /* 0x000000020a1d7890 */ /* 0x000fe4000fffe03f */
[----:B------:R-:W-:Y:S02]  /*3d70*/  ISETP.GT.AND P0, PT, R41, RZ, P0 ;  /* 0x000000ff2900720c */ /* 0x000fe40000704270 */
[----:B------:R-:W-:Y:S02]  /*3d80*/  UISETP.GE.AND UP0, UPT, UR29, UR12, UPT ;  /* 0x0000000c1d00728c */ /* 0x000fe4000bf06270 */
[----:B------:R-:W-:Y:S04]  /*3d90*/  ISETP.LT.OR P0, PT, R42, 0x1, P0 ;  /* 0x000000012a00780c */ /* 0x000fe80000701670 */
[----:B------:R-:W-:Y:S02]  /*3da0*/  FSEL R233, R8, -INF , !P0 ;  /* 0xff80000008e97808 */ /* 0x000fe40004000000 */
[----:B------:R-:W-:Y:S03]  /*3db0*/  PLOP3.LUT P0, PT, PT, PT, UP4, 0x80, 0x0 ;  /* 0x000000000000781c */ /* 0x000fe60003f0f048 */
[--C-:B------:R-:W-:Y:S01]  /*3dc0*/  FFMA.FTZ R248, R233, c[0x0][0x29c], -R223.reuse ;  /* 0x0000a700e9f87a23 */ /* 0x100fe200000108df */
[----:B------:R-:W-:Y:S04]  /*3dd0*/  ISETP.GT.AND P0, PT, R41, 0x1, P0 ;  /* 0x000000012900780c */ /* 0x000fe80000704270 */
[----:B------:R-:W-:Y:S04]  /*3de0*/  ISETP.LT.OR P0, PT, R42, 0x2, P0 ;  /* 0x000000022a00780c */ /* 0x000fe80000701670 */
[----:B------:R-:W-:Y:S02]  /*3df0*/  FSEL R231, R9, -INF , !P0 ;  /* 0xff80000009e77808 */ /* 0x000fe40004000000 */
[----:B------:R-:W-:Y:S03]  /*3e00*/  PLOP3.LUT P0, PT, PT, PT, UP4, 0x80, 0x0 ;  /* 0x000000000000781c */ /* 0x000fe60003f0f048 */
[--C-:B------:R-:W-:Y:S01]  /*3e10*/  FFMA.FTZ R247, R231, c[0x0][0x29c], -R223.reuse ;  /* 0x0000a700e7f77a23 */ /* 0x100fe200000108df */
[----:B------:R-:W-:Y:S04]  /*3e20*/  ISETP.GT.AND P0, PT, R2, RZ, P0 ;  /* 0x000000ff0200720c */ /* 0x000fe80000704270 */
[----:B------:R-:W-:Y:S04]  /*3e30*/  ISETP.LT.OR P0, PT, R40, 0x1, P0 ;  /* 0x000000012800780c */ /* 0x000fe80000701670 */
[----:B------:R-:W-:Y:S02]  /*3e40*/  FSEL R241, R10, -INF , !P0 ;  /* 0xff8000000af17808 */ /* 0x000fe40004000000 */
[----:B------:R-:W-:Y:S03]  /*3e50*/  PLOP3.LUT P0, PT, PT, PT, UP4, 0x80, 0x0 ;  /* 0x000000000000781c */ /* 0x000fe60003f0f048 */
[--C-:B------:R-:W-:Y:S01]  /*3e60*/  FFMA.FTZ R241, R241, c[0x0][0x29c], -R224.reuse ;  /* 0x0000a700f1f17a23 */ /* 0x100fe200000108e0 */
[----:B------:R-:W-:Y:S04]  /*3e70*/  ISETP.GT.AND P0, PT, R2, 0x1, P0 ;  /* 0x000000010200780c */ /* 0x000fe80000704270 */
[----:B------:R-:W-:Y:S04]  /*3e80*/  ISETP.LT.OR P0, PT, R40, 0x2, P0 ;  /* 0x000000022800780c */ /* 0x000fe80000701670 */
[----:B------:R-:W-:Y:S02]  /*3e90*/  FSEL R240, R11, -INF , !P0 ;  /* 0xff8000000bf07808 */ /* 0x000fe40004000000 */
[-C--:B--2-4-:R-:W-:Y:S01]  /*3ea0*/  HMMA.16816.F32.BF16 R8, R48, R36.reuse, RZ ;  /* 0x000000243008723c */ /* 0x094fe200000418ff */
[----:B------:R-:W-:Y:S02]  /*3eb0*/  PLOP3.LUT P0, PT, PT, PT, UP4, 0x80, 0x0 ;  /* 0x000000000000781c */ /* 0x000fe40003f0f048 */
[--C-:B------:R-:W-:Y:S02]  /*3ec0*/  FFMA.FTZ R240, R240, c[0x0][0x29c], -R224.reuse ;  /* 0x0000a700f0f07a23 */ /* 0x100fe400000108e0 */
[C---:B------:R-:W-:Y:S04]  /*3ed0*/  ISETP.GT.AND P0, PT, R41.reuse, 0x20, P0 ;  /* 0x000000202900780c */ /* 0x040fe80000704270 */
        /* <DEDUP_REMOVED lines=17> */
[C---:B---3--:R-:W-:Y:S01]  /*3ff0*/  HMMA.16816.F32.BF16 R12, R44.reuse, R36, RZ ;  /* 0x000000242c0c723c */ /* 0x048fe200000418ff */
[----:B------:R-:W-:Y:S02]  /*4000*/  PLOP3.LUT P0, PT, PT, PT, UP4, 0x80, 0x0 ;  /* 0x000000000000781c */ /* 0x000fe40003f0f048 */
[--C-:B------:R-:W-:Y:S02]  /*4010*/  FFMA.FTZ R238, R238, c[0x0][0x29c], -R224.reuse ;  /* 0x0000a700eeee7a23 */ /* 0x100fe400000108e0 */
[----:B------:R-:W-:Y:S04]  /*4020*/  ISETP.GT.AND P0, PT, R41, 0x40, P0 ;  /* 0x000000402900780c */ /* 0x000fe80000704270 */
[----:B------:R-:W-:Y:S04]  /*4030*/  ISETP.LT.OR P0, PT, R42, 0x41, P0 ;  /* 0x000000412a00780c */ /* 0x000fe80000701670 */
[----:B-1----:R-:W-:Y:S02]  /*4040*/  FSEL R227, R24, -INF , !P0 ;  /* 0xff80000018e37808 */ /* 0x002fe40004000000 */
[----:B------:R-:W-:Y:S03]  /*4050*/  PLOP3.LUT P0, PT, PT, PT, UP4, 0x80, 0x0 ;  /* 0x000000000000781c */ /* 0x000fe60003f0f048 */
[--C-:B------:R-:W-:Y:S01]  /*4060*/  FFMA.FTZ R231, R227, c[0x0][0x29c], -R223.reuse ;  /* 0x0000a700e3e77a23 */ /* 0x100fe200000108df */
[----:B------:R-:W-:Y:S04]  /*4070*/  ISETP.GT.AND P0, PT, R41, 0x41, P0 ;  /* 0x000000412900780c */ /* 0x000fe80000704270 */
[----:B------:R-:W-:Y:S04]  /*4080*/  ISETP.LT.OR P0, PT, R42, 0x42, P0 ;  /* 0x000000422a00780c */ /* 0x000fe80000701670 */
[----:B------:R-:W-:Y:S02]  /*4090*/  FSEL R226, R25, -INF , !P0 ;  /* 0xff80000019e27808 */ /* 0x000fe40004000000 */
[----:B------:R-:W-:Y:S04]  /*40a0*/  PLOP3.LUT P0, PT, PT, PT, UP4, 0x80, 0x0 ;  /* 0x000000000000781c */ /* 0x000fe80003f0f048 */
        /* <DEDUP_REMOVED lines=8> */
[-C--:B------:R-:W-:Y:S01]  /*4130*/  HMMA.16816.F32.BF16 R24, R44, R38.reuse, RZ ;  /* 0x000000262c18723c */ /* 0x080fe200000418ff */
[----:B------:R-:W-:Y:S02]  /*4140*/  PLOP3.LUT P0, PT, PT, PT, UP4, 0x80, 0x0 ;  /* 0x000000000000781c */ /* 0x000fe40003f0f048 */
[--C-:B------:R-:W-:Y:S02]  /*4150*/  FFMA.FTZ R234, R234, c[0x0][0x29c], -R224.reuse ;  /* 0x0000a700eaea7a23 */ /* 0x100fe400000108e0 */
[C---:B------:R-:W-:Y:S04]  /*4160*/  ISETP.GT.AND P0, PT, R41.reuse, 0x60, P0 ;  /* 0x000000602900780c */ /* 0x040fe80000704270 */
[----:B------:R-:W-:Y:S04]  /*4170*/  ISETP.LT.OR P0, PT, R42, 0x61, P0 ;  /* 0x000000612a00780c */ /* 0x000fe80000701670 */
[----:B------:R-:W-:Y:S02]  /*4180*/  FSEL R204, R28, -INF , !P0 ;  /* 0xff8000001ccc7808 */ /* 0x000fe40004000000 */
[----:B------:R-:W-:Y:S04]  /*4190*/  PLOP3.LUT P0, PT, PT, PT, UP4, 0x80, 0x0 ;  /* 0x000000000000781c */ /* 0x000fe80003f0f048 */
        /* <DEDUP_REMOVED lines=12> */
[C---:B------:R-:W-:Y:S01]  /*4260*/  HMMA.16816.F32.BF16 R28, R48.reuse, R38, RZ ;  /* 0x00000026301c723c */ /* 0x040fe200000418ff */
[----:B------:R-:W-:Y:S02]  /*4270*/  PLOP3.LUT P0, PT, PT, PT, UP4, 0x80, 0x0 ;  /* 0x000000000000781c */ /* 0x000fe40003f0f048 */
[----:B------:R-:W-:Y:S02]  /*4280*/  FFMA.FTZ R224, R2, c[0x0][0x29c], -R224 ;  /* 0x0000a70002e07a23 */ /* 0x000fe400000108e0 */
[C---:B------:R-:W-:Y:S03]  /*4290*/  ISETP.GT.AND P0, PT, R43.reuse, RZ, P0 ;  /* 0x000000ff2b00720c */ /* 0x040fe60000704270 */
[-C--:B------:R-:W-:Y:S01]  /*42a0*/  HMMA.16816.F32.BF16 R36, R48, R180.reuse, RZ ;  /* 0x000000b43024723c */ /* 0x080fe200000418ff */
[----:B------:R-:W-:Y:S01]  /*42b0*/  ISETP.LT.OR P0, PT, R200, 0x1, P0 ;  /* 0x00000001c800780c */ /* 0x000fe20000701670 */
[----:B------:R-:W-:Y:S03]  /*42c0*/  MUFU.EX2 R224, R224 ;  /* 0x000000e000e07308 */ /* 0x000fe60000000800 */
[----:B------:R-:W-:Y:S02]  /*42d0*/  FSEL R6, R6, -INF , !P0 ;  /* 0xff80000006067808 */ /* 0x000fe40004000000 */
[----:B------:R-:W-:Y:S04]  /*42e0*/  PLOP3.LUT P0, PT, PT, PT, UP4, 0x80, 0x0 ;  /* 0x000000000000781c */ /* 0x000fe80003f0f048 */
[----:B------:R-:W-:Y:S01]  /*42f0*/  ISETP.GT.AND P0, PT, R43, 0x1, P0 ;  /* 0x000000012b00780c */ /* 0x000fe20000704270 */
[--C-:B------:R-:W-:Y:S02]  /*4300*/  FFMA.FTZ R244, R6, c[0x0][0x29c], -R222.reuse ;  /* 0x0000a70006f47a23 */ /* 0x100fe400000108de */
[--C-:B------:R-:W-:Y:S01]  /*4310*/  FFMA.FTZ R6, R226, c[0x0][0x29c], -R223.reuse ;  /* 0x0000a700e2067a23 */ /* 0x100fe200000108df */
[----:B------:R-:W-:Y:S04]  /*4320*/  ISETP.LT.OR P0, PT, R200, 0x2, P0 ;  /* 0x00000002c800780c */ /* 0x000fe80000701670 */
[----:B------:R-:W-:Y:S02]  /*4330*/  FSEL R7, R7, -INF , !P0 ;  /* 0xff80000007077808 */ /* 0x000fe40004000000 */
[----:B------:R-:W-:Y:S03]  /*4340*/  PLOP3.LUT P0, PT, PT, PT, UP4, 0x80, 0x0 ;  /* 0x000000000000781c */ /* 0x000fe60003f0f048 */
[--C-:B------:R-:W-:Y:S01]  /*4350*/  FFMA.FTZ R245, R7, c[0x0][0x29c], -R222.reuse ;  /* 0x0000a70007f57a23 */ /* 0x100fe200000108de */
[----:B------:R-:W-:Y:S01]  /*4360*/  ISETP.GT.AND P0, PT, R43, 0x20, P0 ;  /* 0x000000202b00780c */ /* 0x000fe20000704270 */
[--C-:B------:R-:W-:Y:S02]  /*4370*/  FFMA.FTZ R7, R204, c[0x0][0x29c], -R223.reuse ;  /* 0x0000a700cc077a23 */ /* 0x100fe400000108df */
[----:B------:R-:W-:Y:S01]  /*4380*/  FFMA.FTZ R223, R3, c[0x0][0x29c], -R223 ;  /* 0x0000a70003df7a23 */ /* 0x000fe200000108df */
[----:B------:R-:W-:Y:S04]  /*4390*/  ISETP.LT.OR P0, PT, R200, 0x21, P0 ;  /* 0x00000021c800780c */ /* 0x000fe80000701670 */
[----:B------:R-:W-:Y:S01]  /*43a0*/  FSEL R18, R18, -INF , !P0 ;  /* 0xff80000012127808 */ /* 0x000fe20004000000 */
[----:B------:R-:W-:Y:S01]  /*43b0*/  MUFU.EX2 R223, R223 ;  /* 0x000000df00df7308 */ /* 0x000fe20000000800 */
[----:B------:R-:W-:Y:S03]  /*43c0*/  PLOP3.LUT P0, PT, PT, PT, UP4, 0x80, 0x0 ;  /* 0x000000000000781c */ /* 0x000fe60003f0f048 */
[--C-:B------:R-:W-:Y:S01]  /*43d0*/  FFMA.FTZ R252, R18, c[0x0][0x29c], -R222.reuse ;  /* 0x0000a70012fc7a23 */ /* 0x100fe200000108de */
[----:B------:R-:W-:Y:S04]  /*43e0*/  ISETP.GT.AND P0, PT, R43, 0x21, P0 ;  /* 0x000000212b00780c */ /* 0x000fe80000704270 */
[C---:B------:R-:W-:Y:S04]  /*43f0*/  ISETP.LT.OR P0, PT, R200.reuse, 0x22, P0 ;  /* 0x00000022c800780c */ /* 0x040fe80000701670 */
[----:B------:R-:W-:Y:S02]  /*4400*/  FSEL R19, R19, -INF , !P0 ;  /* 0xff80000013137808 */ /* 0x000fe40004000000 */
[----:B------:R-:W-:Y:S03]  /*4410*/  PLOP3.LUT P0, PT, PT, PT, UP4, 0x80, 0x0 ;  /* 0x000000000000781c */ /* 0x000fe60003f0f048 */
[--C-:B------:R-:W-:Y:S01]  /*4420*/  FFMA.FTZ R251, R19, c[0x0][0x29c], -R222.reuse ;  /* 0x0000a70013fb7a23 */ /* 0x100fe200000108de */
[C---:B------:R-:W-:Y:S04]  /*4430*/  ISETP.GT.AND P0, PT, R43.reuse, 0x40, P0 ;  /* 0x000000402b00780c */ /* 0x040fe80000704270 */
[----:B------:R-:W-:Y:S04]  /*4440*/  ISETP.LT.OR P0, PT, R200, 0x41, P0 ;  /* 0x00000041c800780c */ /* 0x000fe80000701670 */
[----:B------:R-:W-:Y:S02]  /*4450*/  FSEL R22, R22, -INF , !P0 ;  /* 0xff80000016167808 */ /* 0x000fe40004000000 */
        /* <DEDUP_REMOVED lines=12> */
[----:B------:R-:W-:Y:S02]  /*4520*/  ISETP.GT.AND P0, PT, R43, 0x61, P0 ;  /* 0x000000612b00780c */ /* 0x000fe40000704270 */
[C---:B------:R-:W-:Y:S02]  /*4530*/  HMMA.16816.F32.BF16 R40, R44.reuse, R180, RZ ;  /* 0x000000b42c28723c */ /* 0x040fe400000418ff */
[----:B------:R-:W-:Y:S04]  /*4540*/  ISETP.LT.OR P0, PT, R200, 0x62, P0 ;  /* 0x00000062c800780c */ /* 0x000fe80000701670 */
[----:B------:R-:W-:Y:S02]  /*4550*/  FSEL R35, R35, -INF , !P0 ;  /* 0xff80000023237808 */ /* 0x000fe40004000000 */
[-C--:B------:R-:W-:Y:S01]  /*4560*/  HMMA.16816.F32.BF16 R44, R44, R182.reuse, RZ ;  /* 0x000000b62c2c723c */ /* 0x080fe200000418ff */
[----:B------:R-:W-:Y:S03]  /*4570*/  PLOP3.LUT P0, PT, PT, PT, UP4, 0x80, 0x0 ;  /* 0x000000000000781c */ /* 0x000fe60003f0f048 */
[----:B------:R-:W-:Y:S01]  /*4580*/  FFMA.FTZ R222, R35, c[0x0][0x29c], -R222 ;  /* 0x0000a70023de7a23 */ /* 0x000fe200000108de */
[----:B------:R-:W-:Y:S03]  /*4590*/  ISETP.GT.AND P0, PT, R205, 0x1, P0 ;  /* 0x00000001cd00780c */ /* 0x000fe60000704270 */
[----:B------:R-:W-:Y:S01]  /*45a0*/  HMMA.16816.F32.BF16 R48, R48, R182, RZ ;  /* 0x000000b63030723c */ /* 0x000fe200000418ff */
[----:B------:R-:W-:Y:S01]  /*45b0*/  LDSM.16.M88.4 R180, [R202+0x1b080] ;  /* 0x01b08000cab4783b */ /* 0x000fe20000000200 */
[C---:B------:R-:W-:Y:S01]  /*45c0*/  ISETP.LT.OR P0, PT, R208.reuse, 0x2, P0 ;  /* 0x00000002d000780c */ /* 0x040fe20000701670 */
[----:B------:R-:W-:Y:S03]  /*45d0*/  MUFU.EX2 R222, R222 ;  /* 0x000000de00de7308 */ /* 0x000fe60000000800 */
[----:B------:R-:W-:Y:S02]  /*45e0*/  FSEL R3, R5, -INF , !P0 ;  /* 0xff80000005037808 */ /* 0x000fe40004000000 */
[-C--:B------:R-:W-:Y:S01]  /*45f0*/  HMMA.16816.F32.BF16 R8, R184, R188.reuse, R8 ;  /* 0x000000bcb808723c */ /* 0x080fe20000041808 */
[----:B------:R-:W-:Y:S04]  /*4600*/  PLOP3.LUT P0, PT, PT, PT, UP4, 0x80, 0x0 ;  /* 0x000000000000781c */ /* 0x000fe80003f0f048 */
[C---:B------:R-:W-:Y:S03]  /*4610*/  ISETP.GT.AND P0, PT, R205.reuse, RZ, P0 ;  /* 0x000000ffcd00720c */ /* 0x040fe60000704270 */
[C---:B------:R-:W-:Y:S04]  /*4620*/  HMMA.16816.F32.BF16 R12, R192.reuse, R188, R12 ;  /* 0x000000bcc00c723c */ /* 0x040fe8000004180c */
[----:B------:R-:W-:Y:S04]  /*4630*/  ISETP.LT.OR P0, PT, R208, 0x1, P0 ;  /* 0x00000001d000780c */ /* 0x000fe80000701670 */
[-C--:B------:R-:W-:Y:S04]  /*4640*/  HMMA.16816.F32.BF16 R24, R192, R190.reuse, R24 ;  /* 0x000000bec018723c */ /* 0x080fe80000041818 */
[----:B------:R-:W-:Y:S02]  /*4650*/  FSEL R200, R4, -INF , !P0 ;  /* 0xff80000004c87808 */ /* 0x000fe40004000000 */
[----:B------:R-:W-:Y:S02]  /*4660*/  PLOP3.LUT P0, PT, PT, PT, UP4, 0x80, 0x0 ;  /* 0x000000000000781c */ /* 0x000fe40003f0f048 */
[C---:B------:R-:W-:Y:S04]  /*4670*/  HMMA.16816.F32.BF16 R28, R184.reuse, R190, R28 ;  /* 0x000000beb81c723c */ /* 0x040fe8000004181c */
[C---:B------:R-:W-:Y:S03]  /*4680*/  ISETP.GT.AND P0, PT, R205.reuse, 0x20, P0 ;  /* 0x00000020cd00780c */ /* 0x040fe60000704270 */
[----:B------:R-:W-:Y:S01]  /*4690*/  IMAD.MOV.U32 R190, RZ, RZ, R34 ;  /* 0x000000ffffbe7224 */ /* 0x000fe200078e0022 */
[-C--:B------:R-:W-:Y:S03]  /*46a0*/  HMMA.16816.F32.BF16 R36, R184, R196.reuse, R36 ;  /* 0x000000c4b824723c */ /* 0x080fe60000041824 */
[----:B------:R-:W-:Y:S04]  /*46b0*/  ISETP.LT.OR P0, PT, R208, 0x21, P0 ;  /* 0x00000021d000780c */ /* 0x000fe80000701670 */
[----:B------:R-:W-:Y:S01]  /*46c0*/  FSEL R204, R16, -INF , !P0 ;  /* 0xff80000010cc7808 */ /* 0x000fe20004000000 */
[C---:B------:R-:W-:Y:S01]  /*46d0*/  HMMA.16816.F32.BF16 R40, R192.reuse, R196, R40 ;  /* 0x000000c4c028723c */ /* 0x040fe20000041828 */
[----:B------:R-:W-:Y:S01]  /*46e0*/  PLOP3.LUT P0, PT, PT, PT, UP4, 0x80, 0x0 ;  /* 0x000000000000781c */ /* 0x000fe20003f0f048 */
[----:B------:R-:W-:Y:S03]  /*46f0*/  MUFU.EX2 R196, R233 ;  /* 0x000000e900c47308 */ /* 0x000fe60000000800 */
[----:B------:R-:W-:Y:S03]  /*4700*/  ISETP.GT.AND P0, PT, R205, 0x21, P0 ;  /* 0x00000021cd00780c */ /* 0x000fe60000704270 */
[-C--:B------:R-:W-:Y:S03]  /*4710*/  HMMA.16816.F32.BF16 R44, R192, R198.reuse, R44 ;  /* 0x000000c6c02c723c */ /* 0x080fe6000004182c */
[C---:B------:R-:W-:Y:S01]  /*4720*/  ISETP.LT.OR P0, PT, R208.reuse, 0x22, P0 ;  /* 0x00000022d000780c */ /* 0x040fe20000701670 */
[----:B------:R-:W-:Y:S03]  /*4730*/  MUFU.EX2 R193, R247 ;  /* 0x000000f700c17308 */ /* 0x000fe60000000800 */
[----:B------:R-:W-:Y:S01]  /*4740*/  FSEL R226, R17, -INF , !P0 ;  /* 0xff80000011e27808 */ /* 0x000fe20004000000 */
[----:B------:R-:W-:Y:S01]  /*4750*/  HMMA.16816.F32.BF16 R48, R184, R198, R48 ;  /* 0x000000c6b830723c */ /* 0x000fe20000041830 */
[----:B------:R-:W-:Y:S01]  /*4760*/  PLOP3.LUT P0, PT, PT, PT, UP4, 0x80, 0x0 ;  /* 0x000000000000781c */ /* 0x000fe20003f0f048 */
[----:B------:R-:W-:Y:S02]  /*4770*/  LDSM.16.M88.4 R16, [R212+0x8080] ;  /* 0x00808000d410783b */ /* 0x000fe40000000200 */
[----:B------:R-:W-:Y:S01]  /*4780*/  IMAD.MOV.U32 R194, RZ, RZ, R6 ;  /* 0x000000ffffc27224 */ /* 0x000fe200078e0006 */
[C---:B------:R-:W-:Y:S01]  /*4790*/  ISETP.GT.AND P0, PT, R205.reuse, 0x40, P0 ;  /* 0x00000040cd00780c */ /* 0x040fe20000704270 */
[----:B------:R-:W-:Y:S03]  /*47a0*/  MUFU.EX2 R186, R244 ;  /* 0x000000f400ba7308 */ /* 0x000fe60000000800 */
[----:B------:R-:W-:Y:S04]  /*47b0*/  ISETP.LT.OR P0, PT, R208, 0x41, P0 ;  /* 0x00000041d000780c */ /* 0x000fe80000701670 */
[----:B------:R-:W-:Y:S02]  /*47c0*/  FSEL R227, R20, -INF , !P0 ;  /* 0xff80000014e37808 */ /* 0x000fe40004000000 */
[----:B------:R-:W-:Y:S01]  /*47d0*/  PLOP3.LUT P0, PT, PT, PT, UP4, 0x80, 0x0 ;  /* 0x000000000000781c */ /* 0x000fe20003f0f048 */
[----:B------:R-:W-:Y:S03]  /*47e0*/  MUFU.EX2 R185, R190 ;  /* 0x000000be00b97308 */ /* 0x000fe60000000800 */
[----:B------:R-:W-:Y:S04]  /*47f0*/  ISETP.GT.AND P0, PT, R205, 0x41, P0 ;  /* 0x00000041cd00780c */ /* 0x000fe80000704270 */
[C---:B------:R-:W-:Y:S03]  /*4800*/  ISETP.LT.OR P0, PT, R208.reuse, 0x42, P0 ;  /* 0x00000042d000780c */ /* 0x040fe60000701670 */
[----:B------:R-:W-:Y:S01]  /*4810*/  MUFU.EX2 R190, R248 ;  /* 0x000000f800be7308 */ /* 0x000fe20000000800 */
[----:B------:R-:W-:Y:S02]  /*4820*/  FSEL R229, R21, -INF , !P0 ;  /* 0xff80000015e57808 */ /* 0x000fe40004000000 */
[----:B------:R-:W-:Y:S01]  /*4830*/  PLOP3.LUT P0, PT, PT, PT, UP4, 0x80, 0x0 ;  /* 0x000000000000781c */ /* 0x000fe20003f0f048 */
[----:B------:R-:W-:Y:S03]  /*4840*/  LDSM.16.M88.4 R20, [R202+0x19080] ;  /* 0x01908000ca14783b */ /* 0x000fe60000000200 */
[C---:B------:R-:W-:Y:S03]  /*4850*/  ISETP.GT.AND P0, PT, R205.reuse, 0x60, P0 ;  /* 0x00000060cd00780c */ /* 0x040fe60000704270 */
[----:B------:R-:W-:Y:S01]  /*4860*/  MUFU.EX2 R195, R246 ;  /* 0x000000f600c37308 */ /* 0x000fe20000000800 */
[----:B------:R-:W-:Y:S04]  /*4870*/  ISETP.LT.OR P0, PT, R208, 0x61, P0 ;  /* 0x00000061d000780c */ /* 0x000fe80000701670 */
[----:B------:R-:W-:Y:S02]  /*4880*/  FSEL R230, R32, -INF , !P0 ;  /* 0xff80000020e67808 */ /* 0x000fe40004000000 */
[----:B------:R-:W-:Y:S03]  /*4890*/  PLOP3.LUT P0, PT, PT, PT, UP4, 0x80, 0x0 ;  /* 0x000000000000781c */ /* 0x000fe60003f0f048 */
[----:B------:R-:W-:Y:S01]  /*48a0*/  MUFU.EX2 R184, R249 ;  /* 0x000000f900b87308 */ /* 0x000fe20000000800 */
[----:B------:R-:W-:Y:S04]  /*48b0*/  ISETP.GT.AND P0, PT, R205, 0x61, P0 ;  /* 0x00000061cd00780c */ /* 0x000fe80000704270 */
[----:B------:R-:W-:Y:S01]  /*48c0*/  ISETP.LT.OR P0, PT, R208, 0x62, P0 ;  /* 0x00000062d000780c */ /* 0x000fe20000701670 */
[----:B------:R-:W-:Y:S02]  /*48d0*/  IMAD.MOV.U32 R208, RZ, RZ, R7 ;  /* 0x000000ffffd07224 */ /* 0x000fe400078e0007 */
[----:B------:R-:W1:Y:S01]  /*48e0*/  LDSM.16.M88.4 R4, [R202+0x18080] ;  /* 0x01808000ca04783b */ /* 0x000e620000000200 */
[----:B------:R-:W-:Y:S01]  /*48f0*/  FSEL R205, R33, -INF , !P0 ;  /* 0xff80000021cd7808 */ /* 0x000fe20004000000 */
[----:B------:R-:W-:Y:S01]  /*4900*/  MUFU.EX2 R199, R231 ;  /* 0x000000e700c77308 */ /* 0x000fe20000000800 */
[----:B------:R-:W-:Y:S05]  /*4910*/  PLOP3.LUT P0, PT, PT, PT, UP0, 0x80, 0x0 ;  /* 0x000000000000781c */ /* 0x000fea0003f0f008 */
[----:B------:R-:W2:Y:S04]  /*4920*/  LDSM.16.M88.4 R32, [R212+0xa080] ;  /* 0x00a08000d420783b */ /* 0x000ea80000000200 */
[----:B------:R-:W-:Y:S10]  /*4930*/  MUFU.EX2 R194, R194 ;  /* 0x000000c200c27308 */ /* 0x000ff40000000800 */
[----:B------:R3:W-:Y:S01]  /*4940*/  MUFU.EX2 R187, R208 ;  /* 0x000000d000bb7308 */ /* 0x0007e20000000800 */
[-C--:B-1----:R-:W-:Y:S05]  /*4950*/  HMMA.16816.F32.BF16 R8, R4, R16.reuse, R8 ;  /* 0x000000100408723c */ /* 0x082fea0000041808 */
[----:B---3--:R-:W-:Y:S03]  /*4960*/  SEL R208, R221, 0xffffffe0, !P1 ;  /* 0xffffffe0ddd07807 */ /* 0x008fe60004800000 */
[C---:B------:R-:W-:Y:S08]  /*4970*/  HMMA.16816.F32.BF16 R12, R20.reuse, R16, R12 ;  /* 0x00000010140c723c */ /* 0x040ff0000004180c */
[-C--:B------:R-:W-:Y:S08]  /*4980*/  HMMA.16816.F32.BF16 R24, R20, R18.reuse, R24 ;  /* 0x000000121418723c */ /* 0x080ff00000041818 */
[C---:B------:R-:W-:Y:S01]  /*4990*/  HMMA.16816.F32.BF16 R28, R4.reuse, R18, R28 ;  /* 0x00000012041c723c */ /* 0x040fe2000004181c */
[----:B------:R-:W-:Y:S07]  /*49a0*/  LDSM.16.M88.4 R16, [R211+0x8080] ;  /* 0x00808000d310783b */ /* 0x000fee0000000200 */
[-C--:B--2---:R-:W-:Y:S08]  /*49b0*/  HMMA.16816.F32.BF16 R36, R4, R32.reuse, R36 ;  /* 0x000000200424723c */ /* 0x084ff00000041824 */
[C---:B------:R-:W-:Y:S08]  /*49c0*/  HMMA.16816.F32.BF16 R40, R20.reuse, R32, R40 ;  /* 0x000000201428723c */ /* 0x040ff00000041828 */
[-C--:B------:R-:W-:Y:S01]  /*49d0*/  HMMA.16816.F32.BF16 R44, R20, R34.reuse, R44 ;  /* 0x00000022142c723c */ /* 0x080fe2000004182c */
[----:B------:R-:W-:Y:S07]  /*49e0*/  LDSM.16.M88.4 R20, [R203+0x19080] ;  /* 0x01908000cb14783b */ /* 0x000fee0000000200 */
[----:B------:R-:W-:Y:S01]  /*49f0*/  HMMA.16816.F32.BF16 R48, R4, R34, R48 ;  /* 0x000000220430723c */ /* 0x000fe20000041830 */
[----:B------:R-:W1:Y:S08]  /*4a00*/  LDSM.16.M88.4 R4, [R203+0x18080] ;  /* 0x01808000cb04783b */ /* 0x000e700000000200 */
[----:B------:R-:W2:Y:S01]  /*4a10*/  LDSM.16.M88.4 R32, [R211+0xa080] ;  /* 0x00a08000d320783b */ /* 0x000ea20000000200 */
        /* <DEDUP_REMOVED lines=10> */
[----:B------:R1:W2:Y:S08]  /*4ac0*/  LDSM.16.M88.4 R4, [R0+0x2000] ;  /* 0x002000000004783b */ /* 0x0002b00000000200 */
[----:B------:R-:W3:Y:S03]  /*4ad0*/  LDSM.16.M88.4 R32, [R209+0xe080] ;  /* 0x00e08000d120783b */ /* 0x000ee60000000200 */
[--C-:B-1----:R-:W-:Y:S05]  /*4ae0*/  FFMA.FTZ R0, R3, c[0x0][0x29c], -R225.reuse ;  /* 0x0000a70003007a23 */ /* 0x102fea00000108e1 */
[----:B------:R-:W-:Y:S01]  /*4af0*/  LDS R3, [R228.X4+0x20280] ;  /* 0x02028000e4037984 */ /* 0x000fe20000004800 */
[----:B------:R1:W-:Y:S01]  /*4b00*/  MUFU.EX2 R2, R0 ;  /* 0x0000000000027308 */ /* 0x0003e20000000800 */
[-C--:B--2---:R-:W-:Y:S08]  /*4b10*/  HMMA.16816.F32.BF16 R8, R4, R16.reuse, R8 ;  /* 0x000000100408723c */ /* 0x084ff00000041808 */
[C---:B------:R-:W-:Y:S04]  /*4b20*/  HMMA.16816.F32.BF16 R12, R20.reuse, R16, R12 ;  /* 0x00000010140c723c */ /* 0x040fe8000004180c */
[--C-:B-1----:R-:W-:Y:S04]  /*4b30*/  FFMA.FTZ R0, R200, c[0x0][0x29c], -R225.reuse ;  /* 0x0000a700c8007a23 */ /* 0x102fe800000108e1 */
[-C--:B------:R-:W-:Y:S01]  /*4b40*/  HMMA.16816.F32.BF16 R24, R20, R18.reuse, R24 ;  /* 0x000000121418723c */ /* 0x080fe20000041818 */
[----:B------:R1:W2:Y:S07]  /*4b50*/  MUFU.EX2 R192, R0 ;  /* 0x0000000000c07308 */ /* 0x0002ae0000000800 */
[C---:B------:R-:W-:Y:S01]  /*4b60*/  HMMA.16816.F32.BF16 R28, R4.reuse, R18, R28 ;  /* 0x00000012041c723c */ /* 0x040fe2000004181c */
[----:B------:R-:W-:Y:S07]  /*4b70*/  LDSM.16.M88.4 R16, [R210+0xc080] ;  /* 0x00c08000d210783b */ /* 0x000fee0000000200 */
[-C--:B---3--:R-:W-:Y:S08]  /*4b80*/  HMMA.16816.F32.BF16 R36, R4, R32.reuse, R36 ;  /* 0x000000200424723c */ /* 0x088ff00000041824 */
[C---:B------:R-:W-:Y:S04]  /*4b90*/  HMMA.16816.F32.BF16 R40, R20.reuse, R32, R40 ;  /* 0x000000201428723c */ /* 0x040fe80000041828 */
[--C-:B-1----:R-:W-:Y:S04]  /*4ba0*/  FFMA.FTZ R0, R204, c[0x0][0x29c], -R225.reuse ;  /* 0x0000a700cc007a23 */ /* 0x102fe800000108e1 */
[-C--:B------:R-:W-:Y:S01]  /*4bb0*/  HMMA.16816.F32.BF16 R44, R20, R34.reuse, R44 ;  /* 0x00000022142c723c */ /* 0x080fe2000004182c */
[----:B------:R-:W-:Y:S01]  /*4bc0*/  LDSM.16.M88.4 R20, [R201+0x1b080] ;  /* 0x01b08000c914783b */ /* 0x000fe20000000200 */
[----:B------:R1:W-:Y:S06]  /*4bd0*/  MUFU.EX2 R198, R0 ;  /* 0x0000000000c67308 */ /* 0x0003ec0000000800 */
[----:B------:R-:W-:Y:S01]  /*4be0*/  HMMA.16816.F32.BF16 R48, R4, R34, R48 ;  /* 0x000000220430723c */ /* 0x000fe20000041830 */
[----:B------:R-:W3:Y:S08]  /*4bf0*/  LDSM.16.M88.4 R4, [R201+0x1a080] ;  /* 0x01a08000c904783b */ /* 0x000ef00000000200 */
[----:B------:R-:W4:Y:S03]  /*4c00*/  LDSM.16.M88.4 R32, [R210+0xe080] ;  /* 0x00e08000d220783b */ /* 0x000f260000000200 */
[--C-:B-1----:R-:W-:Y:S04]  /*4c10*/  FFMA.FTZ R0, R226, c[0x0][0x29c], -R225.reuse ;  /* 0x0000a700e2007a23 */ /* 0x102fe800000108e1 */
[----:B------:R1:W-:Y:S01]  /*4c20*/  MUFU.EX2 R197, R0 ;  /* 0x0000000000c57308 */ /* 0x0003e20000000800 */
[-C--:B---3--:R-:W-:Y:S03]  /*4c30*/  HMMA.16816.F32.BF16 R8, R4, R16.reuse, R8 ;  /* 0x000000100408723c */ /* 0x088fe60000041808 */
[--C-:B-1----:R-:W-:Y:S05]  /*4c40*/  FFMA.FTZ R0, R227, c[0x0][0x29c], -R225.reuse ;  /* 0x0000a700e3007a23 */ /* 0x102fea00000108e1 */
[C---:B------:R-:W-:Y:S01]  /*4c50*/  HMMA.16816.F32.BF16 R12, R20.reuse, R16, R12 ;  /* 0x00000010140c723c */ /* 0x040fe2000004180c */
[----:B------:R1:W-:Y:S07]  /*4c60*/  MUFU.EX2 R191, R0 ;  /* 0x0000000000bf7308 */ /* 0x0003ee0000000800 */
[-C--:B------:R-:W-:Y:S08]  /*4c70*/  HMMA.16816.F32.BF16 R24, R20, R18.reuse, R24 ;  /* 0x000000121418723c */ /* 0x080ff00000041818 */
[C---:B------:R-:W-:Y:S01]  /*4c80*/  HMMA.16816.F32.BF16 R28, R4.reuse, R18, R28 ;  /* 0x00000012041c723c */ /* 0x040fe2000004181c */
[----:B------:R-:W-:Y:S07]  /*4c90*/  LDSM.16.M88.4 R16, [R202+0x1a080] ;  /* 0x01a08000ca10783b */ /* 0x000fee0000000200 */
[-C--:B----4-:R-:W-:Y:S04]  /*4ca0*/  HMMA.16816.F32.BF16 R36, R4, R32.reuse, R36 ;  /* 0x000000200424723c */ /* 0x090fe80000041824 */
[--C-:B-1----:R-:W-:Y:S04]  /*4cb0*/  FFMA.FTZ R0, R229, c[0x0][0x29c], -R225.reuse ;  /* 0x0000a700e5007a23 */ /* 0x102fe800000108e1 */
[C---:B------:R-:W-:Y:S01]  /*4cc0*/  HMMA.16816.F32.BF16 R40, R20.reuse, R32, R40 ;  /* 0x000000201428723c */ /* 0x040fe20000041828 */
[----:B------:R1:W3:Y:S07]  /*4cd0*/  MUFU.EX2 R188, R0 ;  /* 0x0000000000bc7308 */ /* 0x0002ee0000000800 */
[-C--:B------:R-:W-:Y:S01]  /*4ce0*/  HMMA.16816.F32.BF16 R44, R20, R34.reuse, R44 ;  /* 0x00000022142c723c */ /* 0x080fe2000004182c */
[----:B------:R-:W4:Y:S07]  /*4cf0*/  LDSM.16.M88.4 R20, [R212+0xc080] ;  /* 0x00c08000d414783b */ /* 0x000f2e0000000200 */
[----:B------:R-:W-:Y:S01]  /*4d00*/  HMMA.16816.F32.BF16 R48, R4, R34, R48 ;  /* 0x000000220430723c */ /* 0x000fe20000041830 */
[----:B------:R-:W5:Y:S08]  /*4d10*/  LDSM.16.M88.4 R4, [R212+0xe080] ;  /* 0x00e08000d404783b */ /* 0x000f700000000200 */
[----:B------:R-:W-:Y:S03]  /*4d20*/  LDSM.16.M88.4 R32, [R211+0xc080] ;  /* 0x00c08000d320783b */ /* 0x000fe60000000200 */
[--C-:B-1----:R-:W-:Y:S02]  /*4d30*/  FFMA.FTZ R0, R230, c[0x0][0x29c], -R225.reuse ;  /* 0x0000a700e6007a23 */ /* 0x102fe400000108e1 */
[----:B------:R-:W-:Y:S02]  /*4d40*/  FFMA.FTZ R225, R205, c[0x0][0x29c], -R225 ;  /* 0x0000a700cde17a23 */ /* 0x000fe400000108e1 */
[----:B------:R1:W-:Y:S10]  /*4d50*/  MUFU.EX2 R189, R0 ;  /* 0x0000000000bd7308 */ /* 0x0003f40000000800 */
[----:B------:R-:W-:Y:S01]  /*4d60*/  MUFU.EX2 R225, R225 ;  /* 0x000000e100e17308 */ /* 0x000fe20000000800 */
[-C--:B----4-:R-:W-:Y:S01]  /*4d70*/  HMMA.16816.F32.BF16 R8, R16, R20.reuse, R8 ;  /* 0x000000141008723c */ /* 0x090fe20000041808 */
[----:B-1----:R-:W-:Y:S07]  /*4d80*/  LDS R0, [R228.X4+0x202a0] ;  /* 0x0202a000e4007984 */ /* 0x002fee0000004800 */
[C---:B------:R-:W-:Y:S08]  /*4d90*/  HMMA.16816.F32.BF16 R12, R180.reuse, R20, R12 ;  /* 0x00000014b40c723c */ /* 0x040ff0000004180c */
[-C--:B------:R-:W-:Y:S08]  /*4da0*/  HMMA.16816.F32.BF16 R24, R180, R22.reuse, R24 ;  /* 0x00000016b418723c */ /* 0x080ff00000041818 */
[C---:B------:R-:W-:Y:S01]  /*4db0*/  HMMA.16816.F32.BF16 R28, R16.reuse, R22, R28 ;  /* 0x00000016101c723c */ /* 0x040fe2000004181c */
[----:B------:R-:W1:Y:S07]  /*4dc0*/  LDSM.16.M88.4 R20, [R203+0x1a080] ;  /* 0x01a08000cb14783b */ /* 0x000e6e0000000200 */
[-C--:B-----5:R-:W-:Y:S08]  /*4dd0*/  HMMA.16816.F32.BF16 R36, R16, R4.reuse, R36 ;  /* 0x000000041024723c */ /* 0x0a0ff00000041824 */
[C---:B------:R-:W-:Y:S08]  /*4de0*/  HMMA.16816.F32.BF16 R40, R180.reuse, R4, R40 ;  /* 0x00000004b428723c */ /* 0x040ff00000041828 */
[-C--:B------:R-:W-:Y:S01]  /*4df0*/  HMMA.16816.F32.BF16 R44, R180, R6.reuse, R44 ;  /* 0x00000006b42c723c */ /* 0x080fe2000004182c */
[----:B------:R-:W4:Y:S07]  /*4e00*/  LDSM.16.M88.4 R180, [R203+0x1b080] ;  /* 0x01b08000cbb4783b */ /* 0x000f2e0000000200 */
[----:B------:R-:W-:Y:S01]  /*4e10*/  HMMA.16816.F32.BF16 R48, R16, R6, R48 ;  /* 0x000000061030723c */ /* 0x000fe20000041830 */
[----:B------:R-:W5:Y:S01]  /*4e20*/  LDSM.16.M88.4 R4, [R211+0xe080] ;  /* 0x00e08000d304783b */ /* 0x000f620000000200 */
[----:B------:R-:W2:Y:S06]  /*4e30*/  MUFU.EX2 R16, R245 ;  /* 0x000000f500107308 */ /* 0x000eac0000000800 */
[-C--:B-1----:R-:W-:Y:S04]  /*4e40*/  HMMA.16816.F32.BF16 R8, R20, R32.reuse, R8 ;  /* 0x000000201408723c */ /* 0x082fe80000041808 */
[----:B------:R-:W-:Y:S10]  /*4e50*/  MUFU.EX2 R17, R252 ;  /* 0x000000fc00117308 */ /* 0x000ff40000000800 */
[----:B------:R-:W1:Y:S10]  /*4e60*/  MUFU.EX2 R19, R251 ;  /* 0x000000fb00137308 */ /* 0x000e740000000800 */
[----:B------:R-:W-:Y:S01]  /*4e70*/  MUFU.EX2 R18, R250 ;  /* 0x000000fa00127308 */ /* 0x000fe20000000800 */
[C---:B----4-:R-:W-:Y:S04]  /*4e80*/  HMMA.16816.F32.BF16 R12, R180.reuse, R32, R12 ;  /* 0x00000020b40c723c */ /* 0x050fe8000004180c */
[--C-:B------:R-:W-:Y:S02]  /*4e90*/  FADD.FTZ R10, R10, -R0.reuse ;  /* 0x800000000a0a7221 */ /* 0x100fe40000010000 */
[--C-:B------:R-:W-:Y:S01]  /*4ea0*/  FADD.FTZ R11, R11, -R0.reuse ;  /* 0x800000000b0b7221 */ /* 0x100fe20000010000 */
[----:B--2---:R-:W-:Y:S01]  /*4eb0*/  F2FP.BF16.PACK_AB R33, R2, R192 ;  /* 0x000000c00221723e */ /* 0x004fe200000010ff */
[-C--:B------:R-:W-:Y:S04]  /*4ec0*/  HMMA.16816.F32.BF16 R24, R180, R34.reuse, R24 ;  /* 0x00000022b418723c */ /* 0x080fe80000041818 */
[----:B---3--:R-:W-:Y:S01]  /*4ed0*/  F2FP.BF16.PACK_AB R32, R188, R191 ;  /* 0x000000bfbc20723e */ /* 0x008fe200000010ff */
[----:B------:R-:W-:Y:S02]  /*4ee0*/  FMUL.FTZ R10, R186, R10 ;  /* 0x0000000aba0a7220 */ /* 0x000fe40000410000 */
[--C-:B------:R-:W-:Y:S01]  /*4ef0*/  FADD.FTZ R9, R9, -R3.reuse ;  /* 0x8000000309097221 */ /* 0x100fe20000010000 */
[C---:B------:R-:W-:Y:S04]  /*4f00*/  HMMA.16816.F32.BF16 R28, R20.reuse, R34, R28 ;  /* 0x00000022141c723c */ /* 0x040fe8000004181c */
[----:B------:R-:W-:Y:S02]  /*4f10*/  FMUL.FTZ R9, R2, R9 ;  /* 0x0000000902097220 */ /* 0x000fe40000410000 */
[----:B------:R-:W2:Y:S01]  /*4f20*/  LDS R2, [R228.X4+0x20300] ;  /* 0x02030000e4027984 */ /* 0x000ea20000004800 */
[--C-:B------:R-:W-:Y:S01]  /*4f30*/  FADD.FTZ R8, R8, -R3.reuse ;  /* 0x8000000308087221 */ /* 0x100fe20000010000 */
[-C--:B-----5:R-:W-:Y:S04]  /*4f40*/  HMMA.16816.F32.BF16 R36, R20, R4.reuse, R36 ;  /* 0x000000041424723c */ /* 0x0a0fe80000041824 */
[----:B------:R-:W-:Y:S02]  /*4f50*/  FMUL.FTZ R8, R192, R8 ;  /* 0x00000008c0087220 */ /* 0x000fe40000410000 */
[----:B------:R-:W-:Y:S02]  /*4f60*/  FMUL.FTZ R11, R16, R11 ;  /* 0x0000000b100b7220 */ /* 0x000fe40000410000 */
[C---:B------:R-:W-:Y:S04]  /*4f70*/  HMMA.16816.F32.BF16 R40, R180.reuse, R4, R40 ;  /* 0x00000004b428723c */ /* 0x040fe80000041828 */
[----:B------:R-:W-:Y:S02]  /*4f80*/  F2FP.BF16.PACK_AB R34, R9, R8 ;  /* 0x000000080922723e */ /* 0x000fe400000010ff */
[----:B------:R-:W-:Y:S02]  /*4f90*/  F2FP.BF16.PACK_AB R9, R193, R190 ;  /* 0x000000bec109723e */ /* 0x000fe400000010ff */
[-C--:B------:R-:W-:Y:S01]  /*4fa0*/  HMMA.16816.F32.BF16 R44, R180, R6.reuse, R44 ;  /* 0x00000006b42c723c */ /* 0x080fe2000004182c */
[----:B------:R-:W-:Y:S03]  /*4fb0*/  MUFU.EX2 R182, R241 ;  /* 0x000000f100b67308 */ /* 0x000fe60000000800 */
[--C-:B------:R-:W-:Y:S01]  /*4fc0*/  FADD.FTZ R30, R30, -R0.reuse ;  /* 0x800000001e1e7221 */ /* 0x100fe20000010000 */
[----:B------:R-:W-:Y:S01]  /*4fd0*/  F2FP.BF16.PACK_AB R5, R223, R187 ;  /* 0x000000bbdf05723e */ /* 0x000fe200000010ff */
[--C-:B------:R-:W-:Y:S02]  /*4fe0*/  FADD.FTZ R31, R31, -R0.reuse ;  /* 0x800000001f1f7221 */ /* 0x100fe40000010000 */
[----:B------:R-:W-:Y:S03]  /*4ff0*/  HMMA.16816.F32.BF16 R48, R20, R6, R48 ;  /* 0x000000061430723c */ /* 0x000fe60000041830 */
[----:B------:R-:W-:Y:S01]  /*5000*/  MUFU.EX2 R181, R240 ;  /* 0x000000f000b57308 */ /* 0x000fe20000000800 */
[--C-:B------:R-:W-:Y:S02]  /*5010*/  FADD.FTZ R38, R38, -R0.reuse ;  /* 0x8000000026267221 */ /* 0x100fe40000010000 */
[--C-:B------:R-:W-:Y:S01]  /*5020*/  FADD.FTZ R39, R39, -R0.reuse ;  /* 0x8000000027277221 */ /* 0x100fe20000010000 */
[----:B-1----:R-:W-:Y:S01]  /*5030*/  F2FP.BF16.PACK_AB R20, R19, R17 ;  /* 0x000000111314723e */ /* 0x002fe200000010ff */
[--C-:B------:R-:W-:Y:S01]  /*5040*/  FADD.FTZ R28, R28, -R3.reuse ;  /* 0x800000031c1c7221 */ /* 0x100fe20000010000 */
[----:B------:R-:W-:Y:S03]  /*5050*/  F2FP.BF16.PACK_AB R7, R196, R195 ;  /* 0x000000c3c407723e */ /* 0x000fe600000010ff */
[--C-:B------:R-:W-:Y:S01]  /*5060*/  FADD.FTZ R29, R29, -R3.reuse ;  /* 0x800000031d1d7221 */ /* 0x100fe20000010000 */
[----:B------:R-:W-:Y:S01]  /*5070*/  MUFU.EX2 R180, R239 ;  /* 0x000000ef00b47308 */ /* 0x000fe20000000800 */
[--C-:B------:R-:W-:Y:S01]  /*5080*/  FADD.FTZ R36, R36, -R3.reuse ;  /* 0x8000000324247221 */ /* 0x100fe20000010000 */
[----:B------:R-:W-:Y:S01]  /*5090*/  F2FP.BF16.PACK_AB R22, R225, R189 ;  /* 0x000000bde116723e */ /* 0x000fe200000010ff */
[--C-:B------:R-:W-:Y:S02]  /*50a0*/  FADD.FTZ R37, R37, -R3.reuse ;  /* 0x8000000325257221 */ /* 0x100fe40000010000 */
[----:B------:R-:W-:Y:S02]  /*50b0*/  FMUL.FTZ R4, R191, R36 ;  /* 0x00000024bf047220 */ /* 0x000fe40000410000 */
[----:B------:R-:W-:Y:S02]  /*50c0*/  FMUL.FTZ R36, R188, R37 ;  /* 0x00000025bc247220 */ /* 0x000fe40000410000 */
[C---:B------:R-:W-:Y:S01]  /*50d0*/  FMUL.FTZ R35, R197.reuse, R29 ;  /* 0x0000001dc5237220 */ /* 0x040fe20000410000 */
[----:B------:R-:W1:Y:S01]  /*50e0*/  MUFU.EX2 R37, R238 ;  /* 0x000000ee00257308 */ /* 0x000e620000000800 */
[--C-:B------:R-:W-:Y:S01]  /*50f0*/  FADD.FTZ R50, R50, -R0.reuse ;  /* 0x8000000032327221 */ /* 0x100fe20000010000 */
[----:B------:R-:W-:Y:S01]  /*5100*/  F2FP.BF16.PACK_AB R29, R197, R198 ;  /* 0x000000c6c51d723e */ /* 0x000fe200000010ff */
[----:B------:R-:W-:Y:S01]  /*5110*/  FADD.FTZ R51, R51, -R0 ;  /* 0x8000000033337221 */ /* 0x000fe20000010000 */
[----:B------:R-:W-:Y:S01]  /*5120*/  F2FP.BF16.PACK_AB R36, R36, R4 ;  /* 0x000000042424723e */ /* 0x000fe200000010ff */
[--C-:B------:R-:W-:Y:S01]  /*5130*/  FADD.FTZ R49, R49, -R3.reuse ;  /* 0x8000000331317221 */ /* 0x100fe20000010000 */
[----:B------:R-:W3:Y:S01]  /*5140*/  LDS R0, [R228.X4+0x20320] ;  /* 0x02032000e4007984 */ /* 0x000ee20000004800 */
[----:B------:R-:W-:Y:S01]  /*5150*/  FADD.FTZ R48, R48, -R3 ;  /* 0x8000000330307221 */ /* 0x000fe20000010000 */
[----:B------:R-:W-:Y:S01]  /*5160*/  F2FP.BF16.PACK_AB R3, R16, R186 ;  /* 0x000000ba1003723e */ /* 0x000fe200000010ff */
[----:B------:R-:W-:Y:S01]  /*5170*/  FMUL.FTZ R30, R17, R30 ;  /* 0x0000001e111e7220 */ /* 0x000fe20000410000 */
[----:B------:R-:W-:Y:S01]  /*5180*/  STS [R237+0x20480], R33 ;  /* 0x02048021ed007388 */ /* 0x000fe20000000800 */
[----:B------:R-:W-:Y:S01]  /*5190*/  FMUL.FTZ R19, R19, R31 ;  /* 0x0000001f13137220 */ /* 0x000fe20000410000 */
[----:B------:R-:W-:Y:S01]  /*51a0*/  F2FP.BF16.PACK_AB R16, R222, R185 ;  /* 0x000000b9de10723e */ /* 0x000fe200000010ff */
[--C-:B--2---:R-:W-:Y:S01]  /*51b0*/  FADD.FTZ R25, R25, -R2.reuse ;  /* 0x8000000219197221 */ /* 0x104fe20000010000 */
[----:B------:R2:W-:Y:S01]  /*51c0*/  STS [R237+0x20880], R3 ;  /* 0x02088003ed007388 */ /* 0x0005e20000000800 */
[--C-:B------:R-:W-:Y:S01]  /*51d0*/  FADD.FTZ R41, R41, -R2.reuse ;  /* 0x8000000229297221 */ /* 0x100fe20000010000 */
[----:B------:R-:W-:Y:S01]  /*51e0*/  F2FP.BF16.PACK_AB R19, R19, R30 ;  /* 0x0000001e1313723e */ /* 0x000fe200000010ff */
[--C-:B------:R-:W-:Y:S01]  /*51f0*/  FADD.FTZ R45, R45, -R2.reuse ;  /* 0x800000022d2d7221 */ /* 0x100fe20000010000 */
[----:B------:R-:W-:Y:S01]  /*5200*/  STS [R236], R29 ;  /* 0x0000001dec007388 */ /* 0x000fe20000000800 */
[--C-:B------:R-:W-:Y:S01]  /*5210*/  FADD.FTZ R12, R12, -R2.reuse ;  /* 0x800000020c0c7221 */ /* 0x100fe20000010000 */
[----:B------:R-:W-:Y:S01]  /*5220*/  MUFU.EX2 R31, R235 ;  /* 0x000000eb001f7308 */ /* 0x000fe20000000800 */
[--C-:B------:R-:W-:Y:S01]  /*5230*/  FADD.FTZ R13, R13, -R2.reuse ;  /* 0x800000020d0d7221 */ /* 0x100fe20000010000 */
[----:B------:R-:W-:Y:S01]  /*5240*/  STS [R236+0x400], R20 ;  /* 0x00040014ec007388 */ /* 0x000fe20000000800 */
[--C-:B------:R-:W-:Y:S01]  /*5250*/  FADD.FTZ R24, R24, -R2.reuse ;  /* 0x8000000218187221 */ /* 0x100fe20000010000 */
[----:B------:R-:W-:Y:S01]  /*5260*/  F2FP.BF16.PACK_AB R4, R194, R199 ;  /* 0x000000c7c204723e */ /* 0x000fe200000010ff */
[--C-:B------:R-:W-:Y:S01]  /*5270*/  FADD.FTZ R40, R40, -R2.reuse ;  /* 0x8000000228287221 */ /* 0x100fe20000010000 */
[----:B------:R-:W-:Y:S01]  /*5280*/  STS [R237+0x21480], R9 ;  /* 0x02148009ed007388 */ /* 0x000fe20000000800 */
[----:B------:R-:W-:Y:S01]  /*5290*/  FADD.FTZ R44, R44, -R2 ;  /* 0x800000022c2c7221 */ /* 0x000fe20000010000 */
[----:B-1----:R-:W-:Y:S01]  /*52a0*/  F2FP.BF16.PACK_AB R2, R37, R180 ;  /* 0x000000b42502723e */ /* 0x002fe200000010ff */
[----:B------:R-:W-:Y:S01]  /*52b0*/  FMUL.FTZ R38, R18, R38 ;  /* 0x0000002612267220 */ /* 0x000fe20000410000 */
[----:B------:R-:W1:Y:S01]  /*52c0*/  MUFU.EX2 R30, R234 ;  /* 0x000000ea001e7308 */ /* 0x000e620000000800 */
[----:B------:R-:W-:Y:S01]  /*52d0*/  F2FP.BF16.PACK_AB R18, R184, R18 ;  /* 0x00000012b812723e */ /* 0x000fe200000010ff */
[----:B------:R-:W-:Y:S01]  /*52e0*/  FMUL.FTZ R6, R193, R13 ;  /* 0x0000000dc1067220 */ /* 0x000fe20000410000 */
[----:B------:R-:W-:Y:S01]  /*52f0*/  F2FP.BF16.PACK_AB R17, R11, R10 ;  /* 0x0000000a0b11723e */ /* 0x000fe200000010ff */
[----:B------:R-:W-:Y:S02]  /*5300*/  FMUL.FTZ R28, R198, R28 ;  /* 0x0000001cc61c7220 */ /* 0x000fe40000410000 */
[----:B------:R-:W-:Y:S02]  /*5310*/  FMUL.FTZ R12, R190, R12 ;  /* 0x0000000cbe0c7220 */ /* 0x000fe40000410000 */
[----:B------:R-:W-:Y:S01]  /*5320*/  FMUL.FTZ R24, R195, R24 ;  /* 0x00000018c3187220 */ /* 0x000fe20000410000 */
[----:B--2---:R-:W-:Y:S01]  /*5330*/  F2FP.BF16.PACK_AB R3, R181, R182 ;  /* 0x000000b6b503723e */ /* 0x004fe200000010ff */
[----:B------:R-:W2:Y:S01]  /*5340*/  MUFU.EX2 R13, R232 ;  /* 0x000000e8000d7308 */ /* 0x000ea20000000800 */
[----:B------:R-:W-:Y:S01]  /*5350*/  F2FP.BF16.PACK_AB R35, R35, R28 ;  /* 0x0000001c2323723e */ /* 0x000fe200000010ff */
[----:B------:R-:W-:Y:S01]  /*5360*/  FMUL.FTZ R8, R196, R25 ;  /* 0x00000019c4087220 */ /* 0x000fe20000410000 */
[----:B------:R-:W-:Y:S01]  /*5370*/  F2FP.BF16.PACK_AB R6, R6, R12 ;  /* 0x0000000c0606723e */ /* 0x000fe200000010ff */
[----:B------:R4:W-:Y:S01]  /*5380*/  STS [R237+0x21880], R3 ;  /* 0x02188003ed007388 */ /* 0x0009e20000000800 */
[----:B------:R-:W-:Y:S02]  /*5390*/  FMUL.FTZ R21, R184, R39 ;  /* 0x00000027b8157220 */ /* 0x000fe40000410000 */
[--C-:B---3--:R-:W-:Y:S01]  /*53a0*/  FADD.FTZ R14, R14, -R0.reuse ;  /* 0x800000000e0e7221 */ /* 0x108fe20000010000 */
[----:B------:R1:W-:Y:S01]  /*53b0*/  STS [R236+0x1400], R2 ;  /* 0x00140002ec007388 */ /* 0x0003e20000000800 */
[--C-:B------:R-:W-:Y:S01]  /*53c0*/  FADD.FTZ R15, R15, -R0.reuse ;  /* 0x800000000f0f7221 */ /* 0x100fe20000010000 */
[----:B------:R-:W-:Y:S01]  /*53d0*/  F2FP.BF16.PACK_AB R8, R8, R24 ;  /* 0x000000180808723e */ /* 0x000fe200000010ff */
[----:B------:R-:W-:Y:S01]  /*53e0*/  FMUL.FTZ R14, R182, R14 ;  /* 0x0000000eb60e7220 */ /* 0x000fe20000410000 */
[----:B------:R-:W-:Y:S01]  /*53f0*/  STS [R236+0x1000], R7 ;  /* 0x00100007ec007388 */ /* 0x000fe20000000800 */
[----:B------:R-:W-:Y:S01]  /*5400*/  FMUL.FTZ R15, R181, R15 ;  /* 0x0000000fb50f7220 */ /* 0x000fe20000410000 */
[----:B------:R-:W-:Y:S01]  /*5410*/  F2FP.BF16.PACK_AB R21, R21, R38 ;  /* 0x000000261515723e */ /* 0x000fe200000010ff */
[--C-:B------:R-:W-:Y:S01]  /*5420*/  FADD.FTZ R27, R27, -R0.reuse ;  /* 0x800000001b1b7221 */ /* 0x100fe20000010000 */
[----:B------:R-:W-:Y:S01]  /*5430*/  STS [R237+0x22480], R32 ;  /* 0x02248020ed007388 */ /* 0x000fe20000000800 */
[--C-:B------:R-:W-:Y:S02]  /*5440*/  FADD.FTZ R26, R26, -R0.reuse ;  /* 0x800000001a1a7221 */ /* 0x100fe40000010000 */
[----:B------:R-:W-:Y:S01]  /*5450*/  FMUL.FTZ R48, R189, R48 ;  /* 0x00000030bd307220 */ /* 0x000fe20000410000 */
[----:B------:R-:W-:Y:S01]  /*5460*/  STS [R237+0x22880], R18 ;  /* 0x02288012ed007388 */ /* 0x000fe20000000800 */
[----:B------:R-:W-:Y:S02]  /*5470*/  FMUL.FTZ R26, R180, R26 ;  /* 0x0000001ab41a7220 */ /* 0x000fe40000410000 */
[----:B------:R-:W-:Y:S01]  /*5480*/  FMUL.FTZ R28, R225, R49 ;  /* 0x00000031e11c7220 */ /* 0x000fe20000410000 */
[----:B------:R-:W-:Y:S01]  /*5490*/  STS [R236+0x2000], R22 ;  /* 0x00200016ec007388 */ /* 0x000fe20000000800 */
[----:B------:R-:W-:Y:S02]  /*54a0*/  FMUL.FTZ R50, R185, R50 ;  /* 0x00000032b9327220 */ /* 0x000fe40000410000 */
[----:B------:R-:W-:Y:S01]  /*54b0*/  FMUL.FTZ R23, R222, R51 ;  /* 0x00000033de177220 */ /* 0x000fe20000410000 */
[----:B------:R-:W-:Y:S01]  /*54c0*/  STS [R236+0x2400], R16 ;  /* 0x00240010ec007388 */ /* 0x000fe20000000800 */
[----:B----4-:R-:W-:Y:S01]  /*54d0*/  FMUL.FTZ R3, R37, R27 ;  /* 0x0000001b25037220 */ /* 0x010fe20000410000 */
[----:B------:R-:W-:Y:S01]  /*54e0*/  F2FP.BF16.PACK_AB R28, R28, R48 ;  /* 0x000000301c1c723e */ /* 0x000fe200000010ff */
[--C-:B------:R-:W-:Y:S01]  /*54f0*/  FADD.FTZ R43, R43, -R0.reuse ;  /* 0x800000002b2b7221 */ /* 0x100fe20000010000 */
[----:B------:R3:W-:Y:S01]  /*5500*/  STS [R237+0x23480], R4 ;  /* 0x02348004ed007388 */ /* 0x0007e20000000800 */
[----:B-1----:R-:W-:Y:S01]  /*5510*/  F2FP.BF16.PACK_AB R2, R30, R31 ;  /* 0x0000001f1e02723e */ /* 0x002fe200000010ff */
[--C-:B------:R-:W-:Y:S01]  /*5520*/  FADD.FTZ R42, R42, -R0.reuse ;  /* 0x800000002a2a7221 */ /* 0x100fe20000010000 */
[----:B------:R-:W-:Y:S01]  /*5530*/  F2FP.BF16.PACK_AB R3, R3, R26 ;  /* 0x0000001a0303723e */ /* 0x000fe200000010ff */
[----:B------:R-:W-:Y:S01]  /*5540*/  FMUL.FTZ R40, R199, R40 ;  /* 0x00000028c7287220 */ /* 0x000fe20000410000 */
[----:B------:R-:W-:Y:S01]  /*5550*/  F2FP.BF16.PACK_AB R23, R23, R50 ;  /* 0x000000321717723e */ /* 0x000fe200000010ff */
[----:B------:R1:W-:Y:S01]  /*5560*/  STS [R237+0x23880], R2 ;  /* 0x02388002ed007388 */ /* 0x0003e20000000800 */
[----:B------:R-:W-:Y:S02]  /*5570*/  FMUL.FTZ R10, R194, R41 ;  /* 0x00000029c20a7220 */ /* 0x000fe40000410000 */
[----:B------:R-:W-:Y:S01]  /*5580*/  FMUL.FTZ R42, R31, R42 ;  /* 0x0000002a1f2a7220 */ /* 0x000fe20000410000 */
[----:B------:R-:W-:Y:S01]  /*5590*/  STS [R236+0x3000], R5 ;  /* 0x00300005ec007388 */ /* 0x000fe20000000800 */
[--C-:B------:R-:W-:Y:S01]  /*55a0*/  FADD.FTZ R46, R46, -R0.reuse ;  /* 0x800000002e2e7221 */ /* 0x100fe20000010000 */
[----:B------:R-:W-:Y:S01]  /*55b0*/  F2FP.BF16.PACK_AB R10, R10, R40 ;  /* 0x000000280a0a723e */ /* 0x000fe200000010ff */
[----:B------:R-:W-:Y:S02]  /*55c0*/  FADD.FTZ R47, R47, -R0 ;  /* 0x800000002f2f7221 */ /* 0x000fe40000010000 */
[----:B------:R-:W-:Y:S02]  /*55d0*/  FMUL.FTZ R44, R187, R44 ;  /* 0x0000002cbb2c7220 */ /* 0x000fe40000410000 */
[----:B------:R-:W-:Y:S02]  /*55e0*/  FMUL.FTZ R11, R223, R45 ;  /* 0x0000002ddf0b7220 */ /* 0x000fe40000410000 */
[----:B--2---:R-:W-:Y:S02]  /*55f0*/  FMUL.FTZ R46, R13, R46 ;  /* 0x0000002e0d2e7220 */ /* 0x004fe40000410000 */
[----:B------:R-:W-:Y:S01]  /*5600*/  FMUL.FTZ R47, R224, R47 ;  /* 0x0000002fe02f7220 */ /* 0x000fe20000410000 */
[----:B------:R-:W-:Y:S01]  /*5610*/  F2FP.BF16.PACK_AB R11, R11, R44 ;  /* 0x0000002c0b0b723e */ /* 0x000fe200000010ff */
[----:B------:R-:W-:Y:S02]  /*5620*/  IMAD.U32 R0, RZ, RZ, UR4 ;  /* 0x00000004ff007e24 */ /* 0x000fe4000f8e00ff */
[----:B---3--:R-:W-:Y:S02]  /*5630*/  FMUL.FTZ R4, R30, R43 ;  /* 0x0000002b1e047220 */ /* 0x008fe40000410000 */
[----:B------:R-:W-:Y:S03]  /*5640*/  IMAD R0, R0, 0x2000, R216 ;  /* 0x0000200000007824 */ /* 0x000fe600078e02d8 */
[----:B------:R-:W-:Y:S02]  /*5650*/  F2FP.BF16.PACK_AB R4, R4, R42 ;  /* 0x0000002a0404723e */ /* 0x000fe400000010ff */
[----:B-1----:R-:W-:Y:S05]  /*5660*/  F2FP.BF16.PACK_AB R2, R224, R13 ;  /* 0x0000000de002723e */ /* 0x002fea00000010ff */
[----:B------:R1:W-:Y:S04]  /*5670*/  STS [R236+0x3400], R2 ;  /* 0x00340002ec007388 */ /* 0x0003e80000000800 */
[----:B------:R-:W-:Y:S01]  /*5680*/  BAR.SYNC.DEFER_BLOCKING 0x0 ;  /* 0x0000000000007b1d */ /* 0x000fe20000010000 */
[----:B-1----:R-:W-:Y:S07]  /*5690*/  F2FP.BF16.PACK_AB R2, R15, R14 ;  /* 0x0000000e0f02723e */ /* 0x002fee00000010ff */
        /* <DEDUP_REMOVED lines=12> */
[----:B-1----:R-:W-:Y:S03]  /*5760*/  F2FP.BF16.PACK_AB R2, R47, R46 ;  /* 0x0000002e2f02723e */ /* 0x002fe600000010ff */
[----:B------:R-:W-:Y:S01]  /*5770*/  STS [R237+0x27480], R10 ;  /* 0x0274800aed007388 */ /* 0x000fe20000000800 */
[----:B--2---:R-:W-:Y:S02]  /*5780*/  IMAD.SHL.U32 R3, R0, 0x2, RZ ;  /* 0x0000000200037824 */ /* 0x004fe400078e00ff */
[----:B------:R-:W-:Y:S01]  /*5790*/  IMAD.SHL.U32 R0, R216, 0x2, RZ ;  /* 0x00000002d8007824 */ /* 0x000fe200078e00ff */
[----:B------:R-:W-:Y:S04]  /*57a0*/  STS [R237+0x27880], R4 ;  /* 0x02788004ed007388 */ /* 0x000fe80000000800 */
[----:B------:R-:W-:Y:S04]  /*57b0*/  STS [R236+0x7000], R11 ;  /* 0x0070000bec007388 */ /* 0x000fe80000000800 */
[----:B------:R1:W-:Y:S04]  /*57c0*/  STS [R236+0x7400], R2 ;  /* 0x00740002ec007388 */ /* 0x0003e80000000800 */
[----:B------:R-:W-:Y:S08]  /*57d0*/  LDSM.16.MT88.4 R4, [R207+0x20480] ;  /* 0x02048000cf04783b */ /* 0x000ff00000004200 */
[----:B------:R-:W2:Y:S08]  /*57e0*/  LDSM.16.MT88.4 R8, [R3+0x18080] ;  /* 0x018080000308783b */ /* 0x000eb00000004200 */
[----:B------:R-:W3:Y:S01]  /*57f0*/  LDSM.16.MT88.4 R12, [R206+0x20480] ;  /* 0x02048000ce0c783b */ /* 0x000ee20000004200 */
[----:B-1----:R-:W-:Y:S07]  /*5800*/  IMAD.SHL.U32 R2, R213, 0x2, RZ ;  /* 0x00000002d5027824 */ /* 0x002fee00078e00ff */
[----:B------:R-:W1:Y:S01]  /*5810*/  LDSM.16.MT88.4 R16, [R207+0x22480] ;  /* 0x02248000cf10783b */ /* 0x000e620000004200 */
[----:B------:R-:W-:Y:S07]  /*5820*/  IMAD.IADD R204, R2, 0x1, R208 ;  /* 0x0000000102cc7824 */ /* 0x000fee00078e02d0 */
[----:B------:R-:W4:Y:S08]  /*5830*/  LDSM.16.MT88.4 R20, [R206+0x22480] ;  /* 0x02248000ce14783b */ /* 0x000f300000004200 */
[----:B------:R-:W5:Y:S01]  /*5840*/  LDSM.16.MT88.4 R24, [R3+0x1a080] ;  /* 0x01a080000318783b */ /* 0x000f620000004200 */
[-C--:B--2---:R-:W-:Y:S07]  /*5850*/  HMMA.16816.F32.BF16 R52, R4, R8.reuse, R52 ;  /* 0x000000080434723c */ /* 0x084fee0000041834 */
[----:B------:R-:W-:Y:S01]  /*5860*/  LDSM.16.MT88.4 R28, [R207+0x20c80] ;  /* 0x020c8000cf1c783b */ /* 0x000fe20000004200 */
[-C--:B---3--:R-:W-:Y:S07]  /*5870*/  HMMA.16816.F32.BF16 R56, R12, R8.reuse, R56 ;  /* 0x000000080c38723c */ /* 0x088fee0000041838 */
[----:B------:R-:W2:Y:S01]  /*5880*/  LDSM.16.MT88.4 R32, [R3+0x18880] ;  /* 0x018880000320783b */ /* 0x000ea20000004200 */
[-C--:B-1----:R-:W-:Y:S07]  /*5890*/  HMMA.16816.F32.BF16 R60, R16, R8.reuse, R60 ;  /* 0x00000008103c723c */ /* 0x082fee000004183c */
[----:B------:R-:W1:Y:S01]  /*58a0*/  LDSM.16.MT88.4 R36, [R206+0x20c80] ;  /* 0x020c8000ce24783b */ /* 0x000e620000004200 */
        /* <DEDUP_REMOVED lines=25> */
[-C--:B--2---:R-:W-:Y:S01]  /*5a40*/  HMMA.16816.F32.BF16 R52, R28, R32.reuse, R52 ;  /* 0x000000201c34723c */ /* 0x084fe20000041834 */
[----:B------:R-:W2:Y:S07]  /*5a50*/  LDSM.16.MT88.4 R24, [R3+0x1b080] ;  /* 0x01b080000318783b */ /* 0x000eae0000004200 */
[-C--:B-1----:R-:W-:Y:S08]  /*5a60*/  HMMA.16816.F32.BF16 R56, R36, R32.reuse, R56 ;  /* 0x000000202438723c */ /* 0x082ff00000041838 */
[-C--:B---3--:R-:W-:Y:S08]  /*5a70*/  HMMA.16816.F32.BF16 R60, R40, R32.reuse, R60 ;  /* 0x00000020283c723c */ /* 0x088ff0000004183c */
[C---:B----4-:R-:W-:Y:S08]  /*5a80*/  HMMA.16816.F32.BF16 R64, R44.reuse, R32, R64 ;  /* 0x000000202c40723c */ /* 0x050ff00000041840 */
        /* <DEDUP_REMOVED lines=22> */
[-C--:B--2---:R-:W-:Y:S01]  /*5bf0*/  HMMA.16816.F32.BF16 R84, R4, R24.reuse, R84 ;  /* 0x000000180454723c */ /* 0x084fe20000041854 */
        /* <DEDUP_REMOVED lines=9> */
[-C--:B-1----:R-:W-:Y:S01]  /*5c90*/  HMMA.16816.F32.BF16 R52, R32, R180.reuse, R52 ;  /* 0x000000b42034723c */ /* 0x082fe20000041834 */
[----:B------:R2:W1:Y:S07]  /*5ca0*/  LDSM.16.M88.4 R28, [R2+0x25480] ;  /* 0x02548000021c783b */ /* 0x00046e0000000200 */
        /* <DEDUP_REMOVED lines=23> */
[----:B------:R-:W-:Y:S02]  /*5e20*/  USHF.L.U32 UR31, UR29, 0x6, URZ ;  /* 0x000000061d1f7899 */ /* 0x000fe4000800063f */
[----:B------:R-:W-:Y:S01]  /*5e30*/  USHF.R.S32.HI UR30, URZ, 0x1f, UR29 ;  /* 0x0000001f3f1e7899 */ /* 0x000fe2000801141d */
[----:B------:R-:W3:Y:S01]  /*5e40*/  LDL.64 R246, [R1+0x30] ;  /* 0x0000300001f67983 */ /* 0x000ee20000100a00 */
[----:B------:R-:W-:Y:S02]  /*5e50*/  USHF.R.S32.HI UR6, URZ, 0x1f, UR31 ;  /* 0x0000001f3f067899 */ /* 0x000fe4000801141f */
[----:B------:R-:W-:Y:S01]  /*5e60*/  IMAD.U32 R11, RZ, RZ, UR31 ;  /* 0x0000001fff0b7e24 */ /* 0x000fe2000f8e00ff */
[----:B------:R-:W4:Y:S03]  /*5e70*/  LDL.64 R230, [R1+0x28] ;  /* 0x0000280001e67983 */ /* 0x000f260000100a00 */
[----:B------:R-:W-:Y:S01]  /*5e80*/  IMAD.U32 R12, RZ, RZ, UR6 ;  /* 0x00000006ff0c7e24 */ /* 0x000fe2000f8e00ff */
[----:B------:R-:W5:Y:S01]  /*5e90*/  LDL.64 R244, [R1+0x18] ;  /* 0x0000180001f47983 */ /* 0x000f620000100a00 */
[----:B------:R-:W-:Y:S02]  /*5ea0*/  ULDC.64 UR6, c[0x0][0x208] ;  /* 0x0000820000067ab9 */ /* 0x000fe40000000a00 */
[----:B------:R-:W-:Y:S01]  /*5eb0*/  UIMAD UR30, UR30, UR6, URZ ;  /* 0x000000061e1e72a4 */ /* 0x000fe2000f8e023f */
[----:B------:R-:W3:Y:S01]  /*5ec0*/  LDL R13, [R1+0x44] ;  /* 0x00004400010d7983 */ /* 0x000ee20000100800 */
[----:B------:R-:W-:Y:S02]  /*5ed0*/  UIMAD.WIDE.U32 UR32, UR29, UR6, URZ ;  /* 0x000000061d2072a5 */ /* 0x000fe4000f8e003f */
[----:B------:R-:W-:Y:S01]  /*5ee0*/  UIMAD UR30, UR29, UR7, UR30 ;  /* 0x000000071d1e72a4 */ /* 0x000fe2000f8e021e */
[----:B------:R-:W1:Y:S01]  /*5ef0*/  S2R R7, SR_CTAID.Y ;  /* 0x0000000000077919 */ /* 0x000e620000002600 */
[----:B------:R-:W-:Y:S02]  /*5f00*/  USHF.L.U32 UR6, UR32, 0x6, URZ ;  /* 0x0000000620067899 */ /* 0x000fe4000800063f */
[----:B------:R-:W-:Y:S04]  /*5f10*/  UIADD3 UR30, UR33, UR30, URZ ;  /* 0x0000001e211e7290 */ /* 0x000fe8000fffe03f */
[----:B------:R-:W-:Y:S01]  /*5f20*/  USHF.L.U64.HI UR30, UR32, 0x6, UR30 ;  /* 0x00000006201e7899 */ /* 0x000fe2000801021e */
[----:B-1----:R-:W-:Y:S05]  /*5f30*/  SHF.R.S32.HI R6, RZ, 0x1f, R7 ;  /* 0x0000001fff067819 */ /* 0x002fea0000011407 */
[----:B------:R-:W-:Y:S04]  /*5f40*/  IMAD R6, R6, c[0x0][0x288], RZ ;  /* 0x0000a20006067a24 */ /* 0x000fe800078e02ff */
[C---:B------:R-:W-:Y:S02]  /*5f50*/  IMAD R6, R7.reuse, c[0x0][0x28c], R6 ;  /* 0x0000a30007067a24 */ /* 0x040fe400078e0206 */
[----:B--2---:R-:W-:Y:S02]  /*5f60*/  IMAD.MOV.U32 R4, RZ, RZ, R226 ;  /* 0x000000ffff047224 */ /* 0x004fe400078e00e2 */
[----:B------:R-:W-:Y:S04]  /*5f70*/  IMAD.MOV.U32 R5, RZ, RZ, R227 ;  /* 0x000000ffff057224 */ /* 0x000fe800078e00e3 */
[----:B------:R-:W-:Y:S04]  /*5f80*/  IMAD.WIDE.U32 R4, R7, c[0x0][0x288], R4 ;  /* 0x0000a20007047a25 */ /* 0x000fe800078e0004 */
[----:B------:R-:W-:Y:S01]  /*5f90*/  IMAD.IADD R6, R5, 0x1, R6 ;  /* 0x0000000105067824 */ /* 0x000fe200078e0206 */
[----:B------:R-:W-:Y:S01]  /*5fa0*/  IADD3 R11, P2, P0, R11, UR11, R4 ;  /* 0x0000000b0b0b7c10 */ /* 0x000fe2000f85e004 */
[----:B------:R-:W-:Y:S02]  /*5fb0*/  IMAD.U32 R5, RZ, RZ, UR22 ;  /* 0x00000016ff057e24 */ /* 0x000fe4000f8e00ff */
[----:B------:R-:W-:Y:S01]  /*5fc0*/  IMAD.U32 R7, RZ, RZ, UR18 ;  /* 0x00000012ff077e24 */ /* 0x000fe2000f8e00ff */
[----:B------:R-:W-:Y:S02]  /*5fd0*/  IADD3.X R12, R12, UR24, R6, P2, P0 ;  /* 0x000000180c0c7c10 */ /* 0x000fe400097e0406 */
[C---:B---3--:R-:W-:Y:S04]  /*5fe0*/  IADD3 R5, P2, P0, R246.reuse, UR6, R5 ;  /* 0x00000006f6057c10 */ /* 0x048fe8000f85e005 */
[C---:B----4-:R-:W-:Y:S02]  /*5ff0*/  IADD3.X R7, R231.reuse, UR30, R7, P2, P0 ;  /* 0x0000001ee7077c10 */ /* 0x050fe400097e0407 */
[----:B------:R-:W-:Y:S04]  /*6000*/  IADD3 R4, P0, R246, UR6, RZ ;  /* 0x00000006f6047c10 */ /* 0x000fe8000ff1e0ff */
[----:B------:R-:W-:Y:S02]  /*6010*/  IADD3.X R6, R231, UR30, RZ, P0, !PT ;  /* 0x0000001ee7067c10 */ /* 0x000fe400087fe4ff */
[C---:B------:R-:W-:Y:S04]  /*6020*/  LEA R8, P0, R4.reuse, c[0x0][0x1f0], 0x1 ;  /* 0x00007c0004087a11 */ /* 0x040fe800078008ff */
[----:B------:R-:W-:Y:S01]  /*6030*/  LEA.HI.X R9, R4, c[0x0][0x1f4], R6, 0x1, P0 ;  /* 0x00007d0004097a11 */ /* 0x000fe200000f0c06 */
[----:B------:R-:W-:Y:S01]  /*6040*/  IMAD.U32 R4, RZ, RZ, UR25 ;  /* 0x00000019ff047e24 */ /* 0x000fe2000f8e00ff */
[C---:B------:R-:W-:Y:S03]  /*6050*/  LEA R6, P0, R5.reuse, c[0x0][0x1f0], 0x1 ;  /* 0x00007c0005067a11 */ /* 0x040fe600078008ff */
[----:B------:R-:W-:Y:S01]  /*6060*/  IMAD R4, R4, 0x4000, R13 ;  /* 0x0000400004047824 */ /* 0x000fe200078e020d */
[----:B------:R-:W-:Y:S01]  /*6070*/  LEA.HI.X R7, R5, c[0x0][0x1f4], R7, 0x1, P0 ;  /* 0x00007d0005077a11 */ /* 0x000fe200000f0c07 */
[----:B------:R-:W-:Y:S01]  /*6080*/  IMAD.U32 R5, RZ, RZ, UR31 ;  /* 0x0000001fff057e24 */ /* 0x000fe2000f8e00ff */
[C---:B------:R-:W-:Y:S04]  /*6090*/  LEA R10, P0, R11.reuse, c[0x0][0x280], 0x2 ;  /* 0x0000a0000b0a7a11 */ /* 0x040fe800078010ff */
[----:B-----5:R-:W-:Y:S02]  /*60a0*/  IADD3 R5, -R244, c[0x0][0x168], -R5 ;  /* 0x00005a00f4057a10 */ /* 0x020fe40007ffe905 */
[----:B------:R-:W-:Y:S02]  /*60b0*/  LEA.HI.X R11, R11, c[0x0][0x284], R12, 0x2, P0 ;  /* 0x0000a1000b0b7a11 */ /* 0x000fe400000f140c */
[C---:B------:R-:W-:Y:S11]  /*60c0*/  ISETP.LT.OR P0, PT, R5.reuse, 0x1, !P5 ;  /* 0x000000010500780c */ /* 0x040ff60006f01670 */
[----:B------:R-:W-:Y:S02]  /*60d0*/  @!UPT UIADD3 URZ, URZ, URZ, URZ ;  /* 0x0000003f3f3ff290 */ /* 0x000fe4000fffe03f */
[----:B------:R-:W-:Y:S01]  /*60e0*/  @!PT LDS RZ, [RZ] ;  /* 0x00000000fffff984 */ /* 0x000fe20000000800 */
[----:B------:R-:W-:Y:S01]  /*60f0*/  @!PT LDS RZ, [RZ] ;  /* 0x00000000fffff984 */ /* 0x000fe20000000800 */
[----:B------:R-:W-:Y:S01]  /*6100*/  @!PT LDS RZ, [RZ] ;  /* 0x00000000fffff984 */ /* 0x000fe20000000800 */
[----:B------:R1:W-:Y:S01]  /*6110*/  LDGSTS.E.BYPASS.LTC128B.128 [R4], [R8.64], !P0 ;  /* 0x0000000008047fae */ /* 0x0003e2000c101d50 */
[C---:B------:R-:W-:Y:S11]  /*6120*/  ISETP.LT.OR P0, PT, R5.reuse, 0x1, !P4 ;  /* 0x000000010500780c */ /* 0x040ff60006701670 */
[----:B------:R-:W-:Y:S02]  /*6130*/  @!UPT UIADD3 URZ, URZ, URZ, URZ ;  /* 0x0000003f3f3ff290 */ /* 0x000fe4000fffe03f */
[----:B------:R1:W-:Y:S01]  /*6140*/  LDGSTS.E.BYPASS.LTC128B.128 [R4+0x2000], [R8.64+0x80], !P0 ;  /* 0x0200008008047fae */ /* 0x0003e2000c101d50 */
[C---:B------:R-:W-:Y:S11]  /*6150*/  ISETP.LT.OR P0, PT, R5.reuse, 0x21, !P5 ;  /* 0x000000210500780c */ /* 0x040ff60006f01670 */
[----:B------:R-:W-:Y:S02]  /*6160*/  @!UPT UIADD3 URZ, URZ, URZ, URZ ;  /* 0x0000003f3f3ff290 */ /* 0x000fe4000fffe03f */
[----:B------:R1:W-:Y:S01]  /*6170*/  LDGSTS.E.BYPASS.LTC128B.128 [R4+0x1000], [R6.64], !P0 ;  /* 0x0100000006047fae */ /* 0x0003e2000c101d50 */
[----:B------:R-:W-:Y:S11]  /*6180*/  ISETP.LT.OR P0, PT, R5, 0x21, !P4 ;  /* 0x000000210500780c */ /* 0x000ff60006701670 */
[----:B------:R-:W-:Y:S02]  /*6190*/  @!UPT UIADD3 URZ, URZ, URZ, URZ ;  /* 0x0000003f3f3ff290 */ /* 0x000fe4000fffe03f */
[----:B------:R1:W-:Y:S02]  /*61a0*/  LDGSTS.E.BYPASS.LTC128B.128 [R4+0x3000], [R6.64+0x80], !P0 ;  /* 0x0300008006047fae */ /* 0x0003e4000c101d50 */
[----:B-1----:R-:W-:Y:S04]  /*61b0*/  IMAD.U32 R4, RZ, RZ, UR25 ;  /* 0x00000019ff047e24 */ /* 0x002fe8000f8e00ff */
[----:B------:R-:W-:Y:S04]  /*61c0*/  @!P3 IMAD R4, R4, 0x40, R226 ;  /* 0x000000400404b824 */ /* 0x000fe800078e02e2 */
[----:B------:R-:W-:Y:S05]  /*61d0*/  @!P3 IMAD.SHL.U32 R4, R4, 0x4, RZ ;  /* 0x000000040404b824 */ /* 0x000fea00078e00ff */
[----:B------:R1:W-:Y:S02]  /*61e0*/  @!P3 LDGSTS.E.BYPASS.LTC128B.128 [R4+0x20280], [R10.64] ;  /* 0x202800000a04bfae */ /* 0x0003e4000b901d50 */
.L_x_1351:
[----:B-12-4-:R-:W2:Y:S01]  /*61f0*/  LDL.64 R8, [R1+0x20] ;  /* 0x0000200001087983 */ /* 0x016ea20000100a00 */
[----:B------:R-:W-:Y:S01]  /*6200*/  USHF.L.U32 UR29, UR10, 0xd, URZ ;  /* 0x0000000d0a1d7899 */ /* 0x000fe2000800063f */
[----:B------:R-:W-:Y:S01]  /*6210*/  IMAD.IADD R205, R2, 0x1, R214 ;  /* 0x0000000102cd7824 */ /* 0x000fe200078e02d6 */
[----:B------:R-:W-:Y:S02]  /*6220*/  ULDC.64 UR6, c[0x0][0x240] ;  /* 0x0000900000067ab9 */ /* 0x000fe40000000a00 */
[----:B------:R-:W1:Y:S01]  /*6230*/  S2R R224, SR_CTAID.Y ;  /* 0x0000000000e07919 */ /* 0x000e620000002600 */
[----:B------:R-:W-:Y:S02]  /*6240*/  USHF.R.S32.HI UR10, URZ, 0x1f, UR29 ;  /* 0x0000001f3f0a7899 */ /* 0x000fe4000801141d */
[----:B------:R-:W-:Y:S02]  /*6250*/  UIMAD UR6, UR5, UR6, URZ ;  /* 0x00000006050672a4 */ /* 0x000fe4000f8e023f */
[----:B------:R-:W-:Y:S01]  /*6260*/  LDSM.16.MT88.4 R184, [R0+0x1080] ;  /* 0x0010800000b8783b */ /* 0x000fe20000004200 */
[----:B------:R-:W-:Y:S02]  /*6270*/  UISETP.GE.AND UP0, UPT, UR28, UR12, UPT ;  /* 0x0000000c1c00728c */ /* 0x000fe4000bf06270 */
[----:B------:R-:W-:Y:S02]  /*6280*/  UIMAD UR6, UR9, UR7, UR6 ;  /* 0x00000007090672a4 */ /* 0x000fe4000f8e0206 */
[----:B------:R-:W3:Y:S01]  /*6290*/  LDSM.16.M88.4 R180, [R205+0x24480] ;  /* 0x02448000cdb4783b */ /* 0x000ee20000000200 */
[----:B------:R-:W-:Y:S02]  /*62a0*/  UISETP.GE.AND UP3, UPT, UR4, 0x1, UPT ;  /* 0x000000010400788c */ /* 0x000fe4000bf66270 */
[----:B------:R-:W-:Y:S02]  /*62b0*/  UIADD3 UR7, UR26, 0x1, URZ ;  /* 0x000000011a077890 */ /* 0x000fe4000fffe03f */
[----:B------:R-:W4:Y:S01]  /*62c0*/  LDSM.16.M88.4 R188, [R205+0x25480] ;  /* 0x02548000cdbc783b */ /* 0x000f220000000200 */
[----:B------:R-:W-:Y:S02]  /*62d0*/  UISETP.GE.AND UP2, UPT, UR26, 0x1, UPT ;  /* 0x000000011a00788c */ /* 0x000fe4000bf46270 */
[----:B------:R-:W-:Y:S02]  /*62e0*/  UISETP.GE.AND UP1, UPT, UR25, 0x1, UPT ;  /* 0x000000011900788c */ /* 0x000fe4000bf26270 */
[----:B------:R-:W5:Y:S01]  /*62f0*/  LDSM.16.MT88.4 R192, [R0+0x5080] ;  /* 0x0050800000c0783b */ /* 0x000f620000004200 */
[----:B------:R-:W-:Y:S04]  /*6300*/  USEL UR26, UR7, URZ, !UP2 ;  /* 0x0000003f071a7287 */ /* 0x000fe8000d000000 */
[----:B------:R-:W0:Y:S01]  /*6310*/  LDGDEPBAR ;  /* 0x00000000000079af */ /* 0x000e220000000000 */
[----:B-1----:R-:W-:Y:S05]  /*6320*/  SHF.R.S32.HI R4, RZ, 0x1f, R224 ;  /* 0x0000001fff047819 */ /* 0x002fea00000114e0 */
[----:B------:R-:W-:Y:S04]  /*6330*/  IMAD R6, R4, c[0x0][0x238], RZ ;  /* 0x00008e0004067a24 */ /* 0x000fe800078e02ff */
[C---:B------:R-:W-:Y:S02]  /*6340*/  IMAD R6, R224.reuse, c[0x0][0x23c], R6 ;  /* 0x00008f00e0067a24 */ /* 0x040fe400078e0206 */
[----:B--2---:R-:W-:Y:S04]  /*6350*/  IMAD.WIDE.U32 R4, R224, c[0x0][0x238], R8 ;  /* 0x00008e00e0047a25 */ /* 0x004fe800078e0008 */
[----:B------:R-:W-:Y:S02]  /*6360*/  IMAD.IADD R5, R5, 0x1, R6 ;  /* 0x0000000105057824 */ /* 0x000fe400078e0206 */
[----:B------:R-:W-:Y:S04]  /*6370*/  IMAD.U32 R6, RZ, RZ, UR9 ;  /* 0x00000009ff067e24 */ /* 0x000fe8000f8e00ff */
[----:B------:R-:W-:Y:S01]  /*6380*/  IMAD.WIDE.U32 R4, R6, c[0x0][0x240], R4 ;  /* 0x0000900006047a25 */ /* 0x000fe200078e0004 */
[----:B------:R-:W-:Y:S01]  /*6390*/  MOV R6, UR10 ;  /* 0x0000000a00067c02 */ /* 0x000fe20008000f00 */
[----:B------:R-:W-:Y:S03]  /*63a0*/  UMOV UR10, UR28 ;  /* 0x0000001c000a7c82 */ /* 0x000fe60008000000 */
[----:B------:R-:W-:Y:S01]  /*63b0*/  IADD3 R4, P0, R4, UR29, RZ ;  /* 0x0000001d04047c10 */ /* 0x000fe2000ff1e0ff */
[----:B------:R-:W-:Y:S03]  /*63c0*/  UIADD3 UR29, UR4, 0x1, URZ ;  /* 0x00000001041d7890 */ /* 0x000fe6000fffe03f */
[----:B------:R-:W-:Y:S01]  /*63d0*/  IADD3.X R5, R6, UR6, R5, P0, !PT ;  /* 0x0000000606057c10 */ /* 0x000fe200087fe405 */
[----:B------:R-:W-:Y:S01]  /*63e0*/  UIADD3 UR6, UR25, 0x1, URZ ;  /* 0x0000000119067890 */ /* 0x000fe2000fffe03f */
[C---:B------:R-:W-:Y:S01]  /*63f0*/  LEA R222, P0, R4.reuse, c[0x0][0x220], 0x2 ;  /* 0x0000880004de7a11 */ /* 0x040fe200078010ff */
[----:B------:R-:W-:Y:S02]  /*6400*/  USEL UR4, UR29, URZ, !UP3 ;  /* 0x0000003f1d047287 */ /* 0x000fe4000d800000 */
[----:B------:R-:W-:Y:S01]  /*6410*/  USEL UR25, UR6, URZ, !UP1 ;  /* 0x0000003f06197287 */ /* 0x000fe2000c800000 */
[----:B------:R-:W-:Y:S02]  /*6420*/  LEA.HI.X R223, R4, c[0x0][0x224], R5, 0x2, P0 ;  /* 0x0000890004df7a11 */ /* 0x000fe400000f1405 */
[-C--:B------:R-:W-:Y:S01]  /*6430*/  HMMA.16816.F32.BF16 R4, R36, R16.reuse, RZ ;  /* 0x000000102404723c */ /* 0x080fe200000418ff */
[----:B------:R-:W-:Y:S07]  /*6440*/  PLOP3.LUT P0, PT, PT, PT, UP0, 0x80, 0x0 ;  /* 0x000000000000781c */ /* 0x000fee0003f0f008 */
[C---:B------:R-:W-:Y:S08]  /*6450*/  HMMA.16816.F32.BF16 R8, R28.reuse, R16, RZ ;  /* 0x000000101c08723c */ /* 0x040ff000000418ff */
[-C--:B------:R-:W-:Y:S08]  /*6460*/  HMMA.16816.F32.BF16 R12, R28, R18.reuse, RZ ;  /* 0x000000121c0c723c */ /* 0x080ff000000418ff */
[C---:B------:R-:W-:Y:S08]  /*6470*/  HMMA.16816.F32.BF16 R16, R36.reuse, R18, RZ ;  /* 0x000000122410723c */ /* 0x040ff000000418ff */
[-C--:B------:R-:W-:Y:S08]  /*6480*/  HMMA.16816.F32.BF16 R20, R36, R40.reuse, RZ ;  /* 0x000000282414723c */ /* 0x080ff000000418ff */
[C---:B------:R-:W-:Y:S08]  /*6490*/  HMMA.16816.F32.BF16 R24, R28.reuse, R40, RZ ;  /* 0x000000281c18723c */ /* 0x040ff000000418ff */
[-C--:B------:R-:W-:Y:S08]  /*64a0*/  HMMA.16816.F32.BF16 R28, R28, R42.reuse, RZ ;  /* 0x0000002a1c1c723c */ /* 0x080ff000000418ff */
[----:B------:R-:W-:Y:S01]  /*64b0*/  HMMA.16816.F32.BF16 R32, R36, R42, RZ ;  /* 0x0000002a2420723c */ /* 0x000fe200000418ff */
[----:B------:R-:W-:Y:S07]  /*64c0*/  LDSM.16.MT88.4 R40, [R0+0x1880] ;  /* 0x001880000028783b */ /* 0x000fee0000004200 */
[-C--:B------:R-:W-:Y:S08]  /*64d0*/  HMMA.16816.F32.BF16 R4, R44, R48.reuse, R4 ;  /* 0x000000302c04723c */ /* 0x080ff00000041804 */
[C---:B------:R-:W-:Y:S07]  /*64e0*/  HMMA.16816.F32.BF16 R8, R196.reuse, R48, R8 ;  /* 0x00000030c408723c */ /* 0x040fee0000041808 */
[----:B------:R-:W-:Y:S01]  /*64f0*/  IADD3 R48, R208, R205, RZ ;  /* 0x000000cdd0307210 */ /* 0x000fe20007ffe0ff */
[-C--:B------:R-:W-:Y:S04]  /*6500*/  HMMA.16816.F32.BF16 R12, R196, R50.reuse, R12 ;  /* 0x00000032c40c723c */ /* 0x080fe8000004180c */
[----:B------:R-:W1:Y:S04]  /*6510*/  LDSM.16.M88.4 R36, [R48+0x24480] ;  /* 0x024480003024783b */ /* 0x000e680000000200 */
[C---:B------:R-:W-:Y:S01]  /*6520*/  HMMA.16816.F32.BF16 R16, R44.reuse, R50, R16 ;  /* 0x000000322c10723c */ /* 0x040fe20000041810 */
[----:B------:R-:W2:Y:S07]  /*6530*/  LDSM.16.M88.4 R48, [R48+0x25480] ;  /* 0x025480003030783b */ /* 0x000eae0000000200 */
[-C--:B------:R-:W-:Y:S08]  /*6540*/  HMMA.16816.F32.BF16 R20, R44, R200.reuse, R20 ;  /* 0x000000c82c14723c */ /* 0x080ff00000041814 */
[C---:B------:R-:W-:Y:S08]  /*6550*/  HMMA.16816.F32.BF16 R24, R196.reuse, R200, R24 ;  /* 0x000000c8c418723c */ /* 0x040ff00000041818 */
[-C--:B------:R-:W-:Y:S01]  /*6560*/  HMMA.16816.F32.BF16 R28, R196, R202.reuse, R28 ;  /* 0x000000cac41c723c */ /* 0x080fe2000004181c */
[----:B------:R-:W1:Y:S07]  /*6570*/  LDSM.16.MT88.4 R196, [R0+0x5880] ;  /* 0x0058800000c4783b */ /* 0x000e6e0000004200 */
[----:B------:R-:W-:Y:S01]  /*6580*/  HMMA.16816.F32.BF16 R32, R44, R202, R32 ;  /* 0x000000ca2c20723c */ /* 0x000fe20000041820 */
[----:B------:R-:W-:Y:S05]  /*6590*/  LDSM.16.M88.4 R44, [R2+0x26480] ;  /* 0x02648000022c783b */ /* 0x000fea0000000200 */
[----:B------:R-:W-:Y:S02]  /*65a0*/  LDSM.16.M88.4 R200, [R205+0x27480] ;  /* 0x02748000cdc8783b */ /* 0x000fe40000000200 */
[-C--:B---3--:R-:W-:Y:S08]  /*65b0*/  HMMA.16816.F32.BF16 R4, R180, R184.reuse, R4 ;  /* 0x000000b8b404723c */ /* 0x088ff00000041804 */
[C---:B----4-:R-:W-:Y:S08]  /*65c0*/  HMMA.16816.F32.BF16 R8, R188.reuse, R184, R8 ;  /* 0x000000b8bc08723c */ /* 0x050ff00000041808 */
[-C--:B------:R-:W-:Y:S08]  /*65d0*/  HMMA.16816.F32.BF16 R12, R188, R186.reuse, R12 ;  /* 0x000000babc0c723c */ /* 0x080ff0000004180c */
[C---:B------:R-:W-:Y:S01]  /*65e0*/  HMMA.16816.F32.BF16 R16, R180.reuse, R186, R16 ;  /* 0x000000bab410723c */ /* 0x040fe20000041810 */
[----:B------:R-:W3:Y:S07]  /*65f0*/  LDSM.16.MT88.4 R184, [R0+0x2080] ;  /* 0x0020800000b8783b */ /* 0x000eee0000004200 */
[-C--:B-----5:R-:W-:Y:S08]  /*6600*/  HMMA.16816.F32.BF16 R20, R180, R192.reuse, R20 ;  /* 0x000000c0b414723c */ /* 0x0a0ff00000041814 */
[C---:B------:R-:W-:Y:S08]  /*6610*/  HMMA.16816.F32.BF16 R24, R188.reuse, R192, R24 ;  /* 0x000000c0bc18723c */ /* 0x040ff00000041818 */
[-C--:B------:R-:W-:Y:S01]  /*6620*/  HMMA.16816.F32.BF16 R28, R188, R194.reuse, R28 ;  /* 0x000000c2bc1c723c */ /* 0x080fe2000004181c */
[----:B------:R4:W5:Y:S07]  /*6630*/  LDSM.16.M88.4 R188, [R2+0x27480] ;  /* 0x0274800002bc783b */ /* 0x00096e0000000200 */
[----:B------:R-:W-:Y:S01]  /*6640*/  HMMA.16816.F32.BF16 R32, R180, R194, R32 ;  /* 0x000000c2b420723c */ /* 0x000fe20000041820 */
[----:B------:R-:W3:Y:S05]  /*6650*/  LDSM.16.MT88.4 R180, [R0+0x6080] ;  /* 0x0060800000b4783b */ /* 0x000eea0000004200 */
[----:B------:R-:W-:Y:S02]  /*6660*/  LDSM.16.M88.4 R192, [R204+0x27480] ;  /* 0x02748000ccc0783b */ /* 0x000fe40000000200 */
[-C--:B-1----:R-:W-:Y:S08]  /*6670*/  HMMA.16816.F32.BF16 R4, R36, R40.reuse, R4 ;  /* 0x000000282404723c */ /* 0x082ff00000041804 */
[C---:B--2---:R-:W-:Y:S04]  /*6680*/  HMMA.16816.F32.BF16 R8, R48.reuse, R40, R8 ;  /* 0x000000283008723c */ /* 0x044fe80000041808 */
[----:B----4-:R-:W-:Y:S04]  /*6690*/  IADD3 R2, R214, R2, R208 ;  /* 0x00000002d6027210 */ /* 0x010fe80007ffe0d0 */
[-C--:B------:R-:W-:Y:S08]  /*66a0*/  HMMA.16816.F32.BF16 R12, R48, R42.reuse, R12 ;  /* 0x0000002a300c723c */ /* 0x080ff0000004180c */
[C---:B------:R-:W-:Y:S01]  /*66b0*/  HMMA.16816.F32.BF16 R16, R36.reuse, R42, R16 ;  /* 0x0000002a2410723c */ /* 0x040fe20000041810 */
[----:B------:R-:W-:Y:S07]  /*66c0*/  LDSM.16.M88.4 R40, [R204+0x26480] ;  /* 0x02648000cc28783b */ /* 0x000fee0000000200 */
[-C--:B------:R-:W-:Y:S08]  /*66d0*/  HMMA.16816.F32.BF16 R20, R36, R196.reuse, R20 ;  /* 0x000000c42414723c */ /* 0x080ff00000041814 */
[C---:B------:R-:W-:Y:S08]  /*66e0*/  HMMA.16816.F32.BF16 R24, R48.reuse, R196, R24 ;  /* 0x000000c43018723c */ /* 0x040ff00000041818 */
[-C--:B------:R-:W-:Y:S01]  /*66f0*/  HMMA.16816.F32.BF16 R28, R48, R198.reuse, R28 ;  /* 0x000000c6301c723c */ /* 0x080fe2000004181c */
[----:B------:R-:W1:Y:S07]  /*6700*/  LDSM.16.MT88.4 R48, [R0+0x2880] ;  /* 0x002880000030783b */ /* 0x000e6e0000004200 */
[----:B------:R-:W-:Y:S01]  /*6710*/  HMMA.16816.F32.BF16 R32, R36, R198, R32 ;  /* 0x000000c62420723c */ /* 0x000fe20000041820 */
[----:B------:R-:W2:Y:S05]  /*6720*/  LDSM.16.MT88.4 R36, [R0+0x6880] ;  /* 0x006880000024783b */ /* 0x000eaa0000004200 */
[----:B------:R-:W-:Y:S02]  /*6730*/  LDSM.16.MT88.4 R196, [R0+0x3080] ;  /* 0x0030800000c4783b */ /* 0x000fe40000004200 */
[-C--:B---3--:R-:W-:Y:S08]  /*6740*/  HMMA.16816.F32.BF16 R4, R44, R184.reuse, R4 ;  /* 0x000000b82c04723c */ /* 0x088ff00000041804 */
[C---:B-----5:R-:W-:Y:S08]  /*6750*/  HMMA.16816.F32.BF16 R8, R188.reuse, R184, R8 ;  /* 0x000000b8bc08723c */ /* 0x060ff00000041808 */
        /* <DEDUP_REMOVED lines=8> */
[----:B------:R-:W4:Y:S05]  /*67e0*/  LDSM.16.MT88.4 R44, [R0+0x7080] ;  /* 0x00708000002c783b */ /* 0x000f2a0000004200 */
[----:B------:R-:W-:Y:S02]  /*67f0*/  LDSM.16.MT88.4 R180, [R0+0x3880] ;  /* 0x0038800000b4783b */ /* 0x000fe40000004200 */
[-C--:B-1----:R-:W-:Y:S08]  /*6800*/  HMMA.16816.F32.BF16 R4, R40, R48.reuse, R4 ;  /* 0x000000302804723c */ /* 0x082ff00000041804 */
[C---:B------:R-:W-:Y:S08]  /*6810*/  HMMA.16816.F32.BF16 R8, R192.reuse, R48, R8 ;  /* 0x00000030c008723c */ /* 0x040ff00000041808 */
[-C--:B------:R-:W-:Y:S08]  /*6820*/  HMMA.16816.F32.BF16 R12, R192, R50.reuse, R12 ;  /* 0x00000032c00c723c */ /* 0x080ff0000004180c */
[C---:B------:R-:W-:Y:S01]  /*6830*/  HMMA.16816.F32.BF16 R16, R40.reuse, R50, R16 ;  /* 0x000000322810723c */ /* 0x040fe20000041810 */
[----:B------:R-:W1:Y:S07]  /*6840*/  LDSM.16.M88.4 R48, [R2+0x26480] ;  /* 0x026480000230783b */ /* 0x000e6e0000000200 */
[-C--:B--2---:R-:W-:Y:S08]  /*6850*/  HMMA.16816.F32.BF16 R20, R40, R36.reuse, R20 ;  /* 0x000000242814723c */ /* 0x084ff00000041814 */
[C---:B------:R-:W-:Y:S08]  /*6860*/  HMMA.16816.F32.BF16 R24, R192.reuse, R36, R24 ;  /* 0x00000024c018723c */ /* 0x040ff00000041818 */
[-C--:B------:R-:W-:Y:S08]  /*6870*/  HMMA.16816.F32.BF16 R28, R192, R38.reuse, R28 ;  /* 0x00000026c01c723c */ /* 0x080ff0000004181c */
[----:B------:R-:W-:Y:S01]  /*6880*/  HMMA.16816.F32.BF16 R32, R40, R38, R32 ;  /* 0x000000262820723c */ /* 0x000fe20000041820 */
[----:B------:R-:W2:Y:S05]  /*6890*/  LDSM.16.MT88.4 R36, [R0+0x7880] ;  /* 0x007880000024783b */ /* 0x000eaa0000004200 */
[----:B------:R-:W-:Y:S02]  /*68a0*/  LDSM.16.MT88.4 R40, [R206+0x24c80] ;  /* 0x024c8000ce28783b */ /* 0x000fe40000004200 */
[-C--:B---3--:R-:W-:Y:S08]  /*68b0*/  HMMA.16816.F32.BF16 R4, R184, R196.reuse, R4 ;  /* 0x000000c4b804723c */ /* 0x088ff00000041804 */
[C---:B------:R-:W-:Y:S08]  /*68c0*/  HMMA.16816.F32.BF16 R8, R200.reuse, R196, R8 ;  /* 0x000000c4c808723c */ /* 0x040ff00000041808 */
[-C--:B------:R-:W-:Y:S08]  /*68d0*/  HMMA.16816.F32.BF16 R12, R200, R198.reuse, R12 ;  /* 0x000000c6c80c723c */ /* 0x080ff0000004180c */
[C---:B------:R-:W-:Y:S08]  /*68e0*/  HMMA.16816.F32.BF16 R16, R184.reuse, R198, R16 ;  /* 0x000000c6b810723c */ /* 0x040ff00000041810 */
[-C--:B----4-:R-:W-:Y:S08]  /*68f0*/  HMMA.16816.F32.BF16 R20, R184, R44.reuse, R20 ;  /* 0x0000002cb814723c */ /* 0x090ff00000041814 */
[C---:B------:R-:W-:Y:S08]  /*6900*/  HMMA.16816.F32.BF16 R24, R200.reuse, R44, R24 ;  /* 0x0000002cc818723c */ /* 0x040ff00000041818 */
[-C--:B------:R-:W-:Y:S08]  /*6910*/  HMMA.16816.F32.BF16 R28, R200, R46.reuse, R28 ;  /* 0x0000002ec81c723c */ /* 0x080ff0000004181c */
[----:B------:R-:W-:Y:S01]  /*6920*/  HMMA.16816.F32.BF16 R32, R184, R46, R32 ;  /* 0x0000002eb820723c */ /* 0x000fe20000041820 */
[----:B------:R-:W-:Y:S07]  /*6930*/  LDSM.16.MT88.4 R44, [R206+0x26c80] ;  /* 0x026c8000ce2c783b */ /* 0x000fee0000004200 */
[-C--:B-1----:R-:W-:Y:S08]  /*6940*/  HMMA.16816.F32.BF16 R4, R48, R180.reuse, R4 ;  /* 0x000000b43004723c */ /* 0x082ff00000041804 */
[C---:B------:R-:W-:Y:S08]  /*6950*/  HMMA.16816.F32.BF16 R8, R188.reuse, R180, R8 ;  /* 0x000000b4bc08723c */ /* 0x040ff00000041808 */
[-C--:B------:R-:W-:Y:S07]  /*6960*/  HMMA.16816.F32.BF16 R12, R188, R182.reuse, R12 ;  /* 0x000000b6bc0c723c */ /* 0x080fee000004180c */
[----:B------:R-:W-:Y:S01]  /*6970*/  RED.E.ADD.F32.FTZ.RN.STRONG.GPU [R222.64], R4 ;  /* 0x00000004de00798e */ /* 0x000fe2000c10e790 */
[C---:B------:R-:W-:Y:S04]  /*6980*/  HMMA.16816.F32.BF16 R16, R48.reuse, R182, R16 ;  /* 0x000000b63010723c */ /* 0x040fe80000041810 */
[----:B------:R-:W-:Y:S04]  /*6990*/  RED.E.ADD.F32.FTZ.RN.STRONG.GPU [R222.64+0x400], R5 ;  /* 0x00040005de00798e */ /* 0x000fe8000c10e790 */
[-C--:B--2---:R-:W-:Y:S01]  /*69a0*/  HMMA.16816.F32.BF16 R20, R48, R36.reuse, R20 ;  /* 0x000000243014723c */ /* 0x084fe20000041814 */
        /* <DEDUP_REMOVED lines=55> */
[----:B------:R-:W1:Y:S07]  /*6d20*/  LDSM.16.MT88.4 R28, [R207+0x26c80] ;  /* 0x026c8000cf1c783b */ /* 0x000e6e0000004200 */
        /* <DEDUP_REMOVED lines=10> */
[-C--:B--2---:R-:W-:Y:S08]  /*6dd0*/  HMMA.16816.F32.BF16 R116, R32, R36.reuse, R116 ;  /* 0x000000242074723c */ /* 0x084ff00000041874 */
[-C--:B------:R-:W-:Y:S08]  /*6de0*/  HMMA.16816.F32.BF16 R120, R40, R36.reuse, R120 ;  /* 0x000000242878723c */ /* 0x080ff00000041878 */
[-C--:B-1----:R-:W-:Y:S08]  /*6df0*/  HMMA.16816.F32.BF16 R124, R28, R36.reuse, R124 ;  /* 0x000000241c7c723c */ /* 0x082ff0000004187c */
        /* <DEDUP_REMOVED lines=116> */
.L_x_1331:
[----:B------:R-:W-:Y:S01]  /*7540*/  USHF.L.U32 UR5, UR8, 0x7, URZ ;  /* 0x0000000708057899 */ /* 0x000fe2000800063f */
[----:B------:R-:W-:Y:S05]  /*7550*/  @P1 BRA `(.L_x_1353) ;  /* 0x00001d7000001947 */ /* 0x000fea0003800000 */
[----:B------:R-:W2:Y:S01]  /*7560*/  LDL.LU.64 R42, [R1+0x20] ;  /* 0x00002000012a7983 */ /* 0x000ea20000300a00 */
[----:B------:R-:W-:Y:S01]  /*7570*/  F2FP.BF16.PACK_AB R52, R53, R52 ;  /* 0x000000343534723e */ /* 0x000fe200000010ff */
[----:B------:R-:W-:Y:S01]  /*7580*/  ULDC UR4, c[0x0][0x2f0] ;  /* 0x0000bc0000047ab9 */ /* 0x000fe20000000800 */
[----:B------:R-:W-:Y:S01]  /*7590*/  F2FP.BF16.PACK_AB R54, R55, R54 ;  /* 0x000000363736723e */ /* 0x000fe200000010ff */
[----:B------:R-:W3:Y:S01]  /*75a0*/  S2R R46, SR_CTAID.Z ;  /* 0x00000000002e7919 */ /* 0x000ee20000002700 */
[----:B------:R-:W-:Y:S01]  /*75b0*/  F2FP.BF16.PACK_AB R80, R81, R80 ;  /* 0x000000505150723e */ /* 0x000fe200000010ff */
[----:B------:R-:W-:Y:S01]  /*75c0*/  UIADD3 UR4, -UR5, UR4, URZ ;  /* 0x0000000405047290 */ /* 0x000fe2000fffe13f */
[----:B------:R-:W-:Y:S01]  /*75d0*/  F2FP.BF16.PACK_AB R82, R83, R82 ;  /* 0x000000525352723e */ /* 0x000fe200000010ff */
[----:B------:R-:W-:Y:S01]  /*75e0*/  BSSY B0, `(.L_x_1354) ;  /* 0x00000d9000007945 */ /* 0x000fe20003800000 */
[----:B------:R-:W-:Y:S01]  /*75f0*/  F2FP.BF16.PACK_AB R56, R57, R56 ;  /* 0x000000383938723e */ /* 0x000fe200000010ff */
[----:B------:R-:W-:Y:S01]  /*7600*/  UISETP.LT.AND UP0, UPT, UR4, 0x80, UPT ;  /* 0x000000800400788c */ /* 0x000fe2000bf01270 */
[----:B------:R-:W-:-:S02]  /*7610*/  F2FP.BF16.PACK_AB R58, R59, R58 ;  /* 0x0000003a3b3a723e */ /* 0x000fc400000010ff */
[----:B------:R-:W-:Y:S01]  /*7620*/  F2FP.BF16.PACK_AB R76, R77, R76 ;  /* 0x0000004c4d4c723e */ /* 0x000fe200000010ff */
[----:B------:R-:W-:Y:S01]  /*7630*/  USEL UR4, UR4, 0x80, UP0 ;  /* 0x0000008004047887 */ /* 0x000fe20008000000 */
        /* <DEDUP_REMOVED lines=55> */
[----:B------:R-:W-:Y:S02]  /*79b0*/  SHF.R.S32.HI R44, RZ, 0x1f, R224 ;  /* 0x0000001fff2c7819 */ /* 0x000fe400000114e0 */
[----:B---3--:R-:W-:Y:S02]  /*79c0*/  SHF.R.S32.HI R47, RZ, 0x1f, R46 ;  /* 0x0000001fff2f7819 */ /* 0x008fe4000001142e */
[----:B--2---:R-:W-:-:S04]  /*79d0*/  SHF.R.S32.HI R5, RZ, 0x1f, R42 ;  /* 0x0000001fff057819 */ /* 0x004fc8000001142a */
[CC--:B------:R-:W-:Y:S02]  /*79e0*/  LEA.HI R3, R5.reuse, R42.reuse, RZ, 0x2 ;  /* 0x0000002a05037211 */ /* 0x0c0fe400078f10ff */
[CC--:B------:R-:W-:Y:S02]  /*79f0*/  LEA.HI R10, R5.reuse, R42.reuse, RZ, 0x4 ;  /* 0x0000002a050a7211 */ /* 0x0c0fe400078f20ff */
[--C-:B------:R-:W-:Y:S02]  /*7a00*/  SHF.R.S32.HI R4, RZ, 0x2, R3.reuse ;  /* 0x00000002ff047819 */ /* 0x100fe40000011403 */
[----:B------:R-:W-:Y:S02]  /*7a10*/  SHF.R.S32.HI R0, RZ, 0x1f, R3 ;  /* 0x0000001fff007819 */ /* 0x000fe40000011403 */
[----:B------:R-:W-:Y:S02]  /*7a20*/  LEA.HI R40, R5, R42, RZ, 0x7 ;  /* 0x0000002a05287211 */ /* 0x000fe400078f38ff */
[----:B------:R-:W-:-:S04]  /*7a30*/  LEA.HI R0, R0, R4, RZ, 0x3 ;  /* 0x0000000400007211 */ /* 0x000fc800078f18ff */
[----:B------:R-:W-:Y:S02]  /*7a40*/  LOP3.LUT R2, R0, 0xfffffff8, RZ, 0xc0, !PT ;  /* 0xfffffff800027812 */ /* 0x000fe400078ec0ff */
[----:B------:R-:W-:-:S03]  /*7a50*/  LEA.HI R0, R5, R42, RZ, 0x5 ;  /* 0x0000002a05007211 */ /* 0x000fc600078f28ff */
[----:B------:R-:W-:Y:S01]  /*7a60*/  IMAD.IADD R8, R4, 0x1, -R2 ;  /* 0x0000000104087824 */ /* 0x000fe200078e0a02 */
[----:B------:R-:W-:Y:S02]  /*7a70*/  LEA.HI R2, R5, R42, RZ, 0x6 ;  /* 0x0000002a05027211 */ /* 0x000fe400078f30ff */
[----:B-1----:R-:W-:Y:S02]  /*7a80*/  SHF.R.S32.HI R6, RZ, 0x5, R0 ;  /* 0x00000005ff067819 */ /* 0x002fe40000011400 */
[----:B------:R-:W-:Y:S02]  /*7a90*/  LOP3.LUT R4, R3, 0x3ffffffc, RZ, 0xc0, !PT ;  /* 0x3ffffffc03047812 */ /* 0x000fe400078ec0ff */
[----:B------:R-:W-:Y:S01]  /*7aa0*/  SHF.R.U32.HI R5, RZ, 0x3, R2 ;  /* 0x00000003ff057819 */ /* 0x000fe20000011602 */
[----:B------:R-:W-:Y:S01]  /*7ab0*/  IMAD.SHL.U32 R2, R8, 0x40, RZ ;  /* 0x0000004008027824 */ /* 0x000fe200078e00ff */
[----:B------:R-:W-:Y:S01]  /*7ac0*/  LEA.HI R0, R0, R6, RZ, 0x1 ;  /* 0x0000000600007211 */ /* 0x000fe200078f08ff */
[----:B------:R-:W-:Y:S01]  /*7ad0*/  IMAD.IADD R7, R42, 0x1, -R4 ;  /* 0x000000012a077824 */ /* 0x000fe200078e0a04 */
[----:B------:R-:W-:-:S02]  /*7ae0*/  LOP3.LUT R3, R10, 0xfffffff0, RZ, 0xc0, !PT ;  /* 0xfffffff00a037812 */ /* 0x000fc400078ec0ff */
[----:B------:R-:W-:Y:S02]  /*7af0*/  LOP3.LUT R4, R0, 0x1ffffe, RZ, 0xc0, !PT ;  /* 0x001ffffe00047812 */ /* 0x000fe400078ec0ff */
[----:B------:R-:W-:Y:S01]  /*7b00*/  LOP3.LUT R0, R2, 0x1c0, RZ, 0xc0, !PT ;  /* 0x000001c002007812 */ /* 0x000fe200078ec0ff */
[----:B------:R-:W-:Y:S01]  /*7b10*/  IMAD.IADD R2, R42, 0x1, -R3 ;  /* 0x000000012a027824 */ /* 0x000fe200078e0a03 */
[----:B------:R-:W-:Y:S01]  /*7b20*/  SHF.R.S32.HI R10, RZ, 0x4, R10 ;  /* 0x00000004ff0a7819 */ /* 0x000fe2000001140a */
[----:B------:R-:W-:Y:S01]  /*7b30*/  IMAD.IADD R4, R6, 0x1, -R4 ;  /* 0x0000000106047824 */ /* 0x000fe200078e0a04 */
[----:B------:R-:W-:Y:S01]  /*7b40*/  LOP3.LUT R5, R0, 0x18, R5, 0xf8, !PT ;  /* 0x0000001800057812 */ /* 0x000fe200078ef805 */
[----:B------:R-:W-:Y:S01]  /*7b50*/  IMAD.SHL.U32 R6, R2, 0x8, RZ ;  /* 0x0000000802067824 */ /* 0x000fe200078e00ff */
[----:B------:R-:W-:Y:S01]  /*7b60*/  SHF.R.U32.HI R0, RZ, 0x3, R0 ;  /* 0x00000003ff007819 */ /* 0x000fe20000011600 */
[----:B------:R-:W-:Y:S01]  /*7b70*/  IMAD R7, R4, 0x200, R7 ;  /* 0x0000020004077824 */ /* 0x000fe200078e0207 */
[----:B------:R-:W-:Y:S01]  /*7b80*/  BAR.SYNC.DEFER_BLOCKING 0x1, 0x100 ;  /* 0x0044000000007b1d */ /* 0x000fe20000010000 */
[----:B------:R-:W-:Y:S01]  /*7b90*/  LOP3.LUT P0, RZ, R8, 0x4, RZ, 0xc0, !PT ;  /* 0x0000000408ff7812 */ /* 0x000fe2000780c0ff */
[----:B------:R-:W-:Y:S01]  /*7ba0*/  IMAD.SHL.U32 R3, R10, 0x40, RZ ;  /* 0x000000400a037824 */ /* 0x000fe200078e00ff */
[----:B------:R-:W-:Y:S01]  /*7bb0*/  LOP3.LUT R0, R5, R0, RZ, 0x3c, !PT ;  /* 0x0000000005007212 */ /* 0x000fe200078e3cff */
[----:B------:R-:W-:Y:S01]  /*7bc0*/  IMAD.SHL.U32 R8, R40, 0x4, RZ ;  /* 0x0000000428087824 */ /* 0x000fe200078e00ff */
[----:B------:R-:W-:-:S02]  /*7bd0*/  SHF.R.S32.HI R4, RZ, 0x1f, R2 ;  /* 0x0000001fff047819 */ /* 0x000fc40000011402 */
[----:B------:R-:W-:Y:S01]  /*7be0*/  LOP3.LUT R3, R3, 0x1c0, RZ, 0xc0, !PT ;  /* 0x000001c003037812 */ /* 0x000fe200078ec0ff */
[----:B------:R-:W-:Y:S01]  /*7bf0*/  IMAD.U32 R0, R7, 0x2, R0 ;  /* 0x0000000207007824 */ /* 0x000fe200078e0000 */
[----:B------:R-:W-:Y:S02]  /*7c00*/  LEA.HI R2, R4, R2, RZ, 0x3 ;  /* 0x0000000204027211 */ /* 0x000fe400078f18ff */
[----:B------:R-:W-:Y:S01]  /*7c10*/  LOP3.LUT R4, R3, 0x38, R6, 0xf8, !PT ;  /* 0x0000003803047812 */ /* 0x000fe200078ef806 */
[----:B------:R-:W-:Y:S01]  /*7c20*/  IMAD.SHL.U32 R0, R0, 0x2, RZ ;  /* 0x0000000200007824 */ /* 0x000fe200078e00ff */
[----:B------:R-:W-:Y:S01]  /*7c30*/  SHF.R.U32.HI R7, RZ, 0x3, R3 ;  /* 0x00000003ff077819 */ /* 0x000fe20000011603 */
[----:B------:R-:W-:Y:S01]  /*7c40*/  IMAD.SHL.U32 R3, R2, 0x400, RZ ;  /* 0x0000040002037824 */ /* 0x000fe200078e00ff */
[----:B------:R-:W-:Y:S02]  /*7c50*/  LOP3.LUT R8, R8, 0x7ffffe00, RZ, 0xc0, !PT ;  /* 0x7ffffe0008087812 */ /* 0x000fe400078ec0ff */
[----:B------:R-:W-:-:S02]  /*7c60*/  IADD3 R2, R0, 0x40, RZ ;  /* 0x0000004000027810 */ /* 0x000fc40007ffe0ff */
[----:B------:R-:W-:Y:S02]  /*7c70*/  @P0 IADD3 R2, R0, -0x40, RZ ;  /* 0xffffffc000020810 */ /* 0x000fe40007ffe0ff */
[----:B------:R-:W-:Y:S02]  /*7c80*/  LOP3.LUT R7, R4, R7, RZ, 0x3c, !PT ;  /* 0x0000000704077212 */ /* 0x000fe400078e3cff */
[----:B------:R-:W-:Y:S01]  /*7c90*/  LOP3.LUT R5, R3, 0x7fffe000, RZ, 0xc0, !PT ;  /* 0x7fffe00003057812 */ /* 0x000fe200078ec0ff */
[----:B------:R-:W-:Y:S01]  /*7ca0*/  STS [R0+0x8080], R52 ;  /* 0x0080803400007388 */ /* 0x000fe20000000800 */
[----:B------:R-:W-:Y:S02]  /*7cb0*/  F2FP.BF16.PACK_AB R4, R165, R164 ;  /* 0x000000a4a504723e */ /* 0x000fe400000010ff */
[----:B------:R-:W-:Y:S01]  /*7cc0*/  F2FP.BF16.PACK_AB R3, R167, R166 ;  /* 0x000000a6a703723e */ /* 0x000fe200000010ff */
[----:B------:R-:W-:Y:S01]  /*7cd0*/  STS [R0+0x8480], R54 ;  /* 0x0084803600007388 */ /* 0x000fe20000000800 */
[----:B------:R-:W-:-:S02]  /*7ce0*/  IADD3 R5, R7, R5, R8 ;  /* 0x0000000507057210 */ /* 0x000fc40007ffe008 */
[----:B------:R-:W-:Y:S01]  /*7cf0*/  ISETP.GE.AND P1, PT, R10, UR4, PT ;  /* 0x000000040a007c0c */ /* 0x000fe2000bf26270 */
[----:B------:R-:W-:Y:S01]  /*7d00*/  STS [R2+0x8080], R80 ;  /* 0x0080805002007388 */ /* 0x000fe20000000800 */
[----:B------:R-:W-:Y:S02]  /*7d10*/  SHF.R.S32.HI R7, RZ, 0x1f, R6 ;  /* 0x0000001fff077819 */ /* 0x000fe40000011406 */
[----:B------:R-:W-:Y:S01]  /*7d20*/  ISETP.GE.OR P0, PT, R6, c[0x0][0x324], P1 ;  /* 0x0000c90006007a0c */ /* 0x000fe20000f06670 */
[----:B------:R-:W-:Y:S01]  /*7d30*/  STS [R2+0x8480], R82 ;  /* 0x0084805202007388 */ /* 0x000fe20000000800 */
[----:B------:R-:W-:-:S03]  /*7d40*/  P2R R45, PR, RZ, 0x2 ;  /* 0x00000002ff2d7803 */ /* 0x000fc60000000000 */
        /* <DEDUP_REMOVED lines=59> */
[----:B------:R3:W-:Y:S01]  /*8100*/  STS [R2+0x7480], R3 ;  /* 0x0074800302007388 */ /* 0x0007e20000000800 */
[----:B-1----:R-:W-:Y:S01]  /*8110*/  SHF.R.S32.HI R11, RZ, 0x1f, R10 ;  /* 0x0000001fff0b7819 */ /* 0x002fe2000001140a */
[----:B--2---:R-:W-:-:S02]  /*8120*/  IMAD.SHL.U32 R0, R5, 0x2, RZ ;  /* 0x0000000205007824 */ /* 0x004fc400078e00ff */
[----:B------:R-:W-:Y:S01]  /*8130*/  BAR.SYNC.DEFER_BLOCKING 0x1, 0x100 ;  /* 0x0044000000007b1d */ /* 0x000fe20000010000 */
[----:B------:R-:W-:Y:S02]  /*8140*/  IMAD.U32 R5, RZ, RZ, UR8 ;  /* 0x00000008ff057e24 */ /* 0x000fe4000f8e00ff */
[----:B---3--:R-:W-:-:S04]  /*8150*/  IMAD R2, R44, c[0x0][0x338], RZ ;  /* 0x0000ce002c027a24 */ /* 0x008fc800078e02ff */
[C---:B------:R-:W-:Y:S02]  /*8160*/  IMAD R4, R224.reuse, c[0x0][0x33c], R2 ;  /* 0x0000cf00e0047a24 */ /* 0x040fe400078e0202 */
[----:B------:R-:W-:-:S04]  /*8170*/  IMAD.WIDE.U32 R2, R224, c[0x0][0x338], R6 ;  /* 0x0000ce00e0027a25 */ /* 0x000fc800078e0006 */
[----:B------:R-:W-:Y:S02]  /*8180*/  IMAD.IADD R3, R3, 0x1, R4 ;  /* 0x0000000103037824 */ /* 0x000fe400078e0204 */
[----:B------:R-:W-:Y:S02]  /*8190*/  IMAD R4, R47, c[0x0][0x340], RZ ;  /* 0x0000d0002f047a24 */ /* 0x000fe400078e02ff */
[C---:B------:R-:W-:Y:S01]  /*81a0*/  IMAD.WIDE.U32 R8, R46.reuse, c[0x0][0x340], R2 ;  /* 0x0000d0002e087a25 */ /* 0x040fe200078e0002 */
[----:B------:R1:W2:Y:S03]  /*81b0*/  LDS.128 R20, [R0+0x8880] ;  /* 0x0088800000147984 */ /* 0x0002a60000000c00 */
[----:B------:R-:W-:Y:S02]  /*81c0*/  IMAD R4, R46, c[0x0][0x344], R4 ;  /* 0x0000d1002e047a24 */ /* 0x000fe400078e0204 */
[----:B------:R-:W-:Y:S01]  /*81d0*/  IMAD.WIDE R2, R5, 0x80, R10 ;  /* 0x0000008005027825 */ /* 0x000fe200078e020a */
[----:B------:R1:W3:Y:S03]  /*81e0*/  LDS.128 R24, [R0+0x9080] ;  /* 0x0090800000187984 */ /* 0x0002e60000000c00 */
[----:B------:R-:W-:Y:S01]  /*81f0*/  IMAD.IADD R5, R9, 0x1, R4 ;  /* 0x0000000109057824 */ /* 0x000fe200078e0204 */
        /* <DEDUP_REMOVED lines=23> */
.L_x_1355:
[----:B--234-:R-:W-:Y:S05]  /*8370*/  BSYNC B0 ;  /* 0x0000000000007941 */ /* 0x01cfea0003800000 */
.L_x_1354:
[----:B-1----:R-:W-:Y:S01]  /*8380*/  IADD3 R0, R10, 0x10, RZ ;  /* 0x000000100a007810 */ /* 0x002fe20007ffe0ff */
[----:B------:R-:W-:Y:S03]  /*8390*/  BSSY B0, `(.L_x_1356) ;  /* 0x0000010000007945 */ /* 0x000fe60003800000 */
[----:B------:R-:W-:-:S04]  /*83a0*/  ISETP.GE.AND P0, PT, R0, UR4, PT ;  /* 0x0000000400007c0c */ /* 0x000fc8000bf06270 */
        /* <DEDUP_REMOVED lines=14> */
.L_x_1357:
[----:B------:R-:W-:Y:S05]  /*8490*/  BSYNC B0 ;  /* 0x0000000000007941 */ /* 0x000fea0003800000 */
.L_x_1356:
[----:B------:R-:W-:Y:S01]  /*84a0*/  IADD3 R0, R10, 0x20, RZ ;  /* 0x000000200a007810 */ /* 0x000fe20007ffe0ff */
[----:B------:R-:W-:Y:S03]  /*84b0*/  BSSY B0, `(.L_x_1358) ;  /* 0x000000f000007945 */ /* 0x000fe60003800000 */
[----:B------:R-:W-:-:S04]  /*84c0*/  ISETP.GE.AND P6, PT, R0, UR4, PT ;  /* 0x0000000400007c0c */ /* 0x000fc8000bfc6270 */
        /* <DEDUP_REMOVED lines=13> */
.L_x_1359:
[----:B------:R-:W-:Y:S05]  /*85a0*/  BSYNC B0 ;  /* 0x0000000000007941 */ /* 0x000fea0003800000 */
.L_x_1358:
        /* <DEDUP_REMOVED lines=16> */
.L_x_1361:
[----:B------:R-:W-:Y:S05]  /*86b0*/  BSYNC B0 ;  /* 0x0000000000007941 */ /* 0x000fea0003800000 */
.L_x_1360:
        /* <DEDUP_REMOVED lines=16> */
.L_x_1363:
[----:B------:R-:W-:Y:S05]  /*87c0*/  BSYNC B0 ;  /* 0x0000000000007941 */ /* 0x000fea0003800000 */
.L_x_1362:
        /* <DEDUP_REMOVED lines=16> */
.L_x_1365:
[----:B------:R-:W-:Y:S05]  /*88d0*/  BSYNC B0 ;  /* 0x0000000000007941 */ /* 0x000fea0003800000 */
.L_x_1364:
        /* <DEDUP_REMOVED lines=16> */
.L_x_1367:
[----:B------:R-:W-:Y:S05]  /*89e0*/  BSYNC B0 ;  /* 0x0000000000007941 */ /* 0x000fea0003800000 */
.L_x_1366:
[----:B------:R-:W-:Y:S01]  /*89f0*/  IADD3 R0, R10, 0x70, RZ ;  /* 0x000000700a007810 */ /* 0x000fe20007ffe0ff */
[----:B------:R-:W-:Y:S03]  /*8a00*/  BSSY B0, `(.L_x_1368) ;  /* 0x000000e000007945 */ /* 0x000fe60003800000 */
[----:B------:R-:W-:-:S04]  /*8a10*/  ISETP.GE.AND P1, PT, R0, UR4, PT ;  /* 0x0000000400007c0c */ /* 0x000fc8000bf26270 */
        /* <DEDUP_REMOVED lines=12> */
.L_x_1369:
[----:B------:R-:W-:Y:S05]  /*8ae0*/  BSYNC B0 ;  /* 0x0000000000007941 */ /* 0x000fea0003800000 */
.L_x_1368:
[----:B------:R-:W-:Y:S01]  /*8af0*/  ISETP.NE.AND P0, PT, R45, RZ, PT ;  /* 0x000000ff2d00720c */ /* 0x000fe20003f05270 */
[----:B------:R-:W-:Y:S01]  /*8b00*/  IMAD R0, R44, c[0x0][0x308], RZ ;  /* 0x0000c2002c007a24 */ /* 0x000fe200078e02ff */
[----:B------:R-:W-:Y:S01]  /*8b10*/  BSSY B0, `(.L_x_1370) ;  /* 0x0000012000007945 */ /* 0x000fe20003800000 */
[----:B--2---:R-:W-:Y:S01]  /*8b20*/  IMAD.WIDE.U32 R4, R224, c[0x0][0x308], R6 ;  /* 0x0000c200e0047a25 */ /* 0x004fe200078e0006 */
        /* <DEDUP_REMOVED lines=16> */
.L_x_1371:
[----:B------:R-:W-:Y:S05]  /*8c30*/  BSYNC B0 ;  /* 0x0000000000007941 */ /* 0x000fea0003800000 */
.L_x_1370:
[----:B------:R-:W-:Y:S01]  /*8c40*/  ISETP.NE.AND P0, PT, R16, RZ, PT ;  /* 0x000000ff1000720c */ /* 0x000fe20003f05270 */
[----:B------:R-:W-:Y:S03]  /*8c50*/  BSSY B0, `(.L_x_1372) ;  /* 0x000000e000007945 */ /* 0x000fe60003800000 */
[----:B------:R-:W-:-:S13]  /*8c60*/  ISETP.GE.OR P0, PT, R6, c[0x0][0x2f4], P0 ;  /* 0x0000bd0006007a0c */ /* 0x000fda0000706670 */
        /* <DEDUP_REMOVED lines=12> */
.L_x_1373:
[----:B------:R-:W-:Y:S05]  /*8d30*/  BSYNC B0 ;  /* 0x0000000000007941 */ /* 0x000fea0003800000 */
.L_x_1372:
        /* <DEDUP_REMOVED lines=14> */
.L_x_1375:
[----:B------:R-:W-:Y:S05]  /*8e20*/  BSYNC B0 ;  /* 0x0000000000007941 */ /* 0x000fea0003800000 */
.L_x_1374:
        /* <DEDUP_REMOVED lines=14> */
.L_x_1377:
[----:B------:R-:W-:Y:S05]  /*8f10*/  BSYNC B0 ;  /* 0x0000000000007941 */ /* 0x000fea0003800000 */
.L_x_1376:
        /* <DEDUP_REMOVED lines=14> */
.L_x_1379:
[----:B------:R-:W-:Y:S05]  /*9000*/  BSYNC B0 ;  /* 0x0000000000007941 */ /* 0x000fea0003800000 */
.L_x_1378:
        /* <DEDUP_REMOVED lines=14> */
.L_x_1381:
[----:B------:R-:W-:Y:S05]  /*90f0*/  BSYNC B0 ;  /* 0x0000000000007941 */ /* 0x000fea0003800000 */
.L_x_1380:
        /* <DEDUP_REMOVED lines=14> */
.L_x_1383:
[----:B------:R-:W-:Y:S05]  /*91e0*/  BSYNC B0 ;  /* 0x0000000000007941 */ /* 0x000fea0003800000 */
.L_x_1382:
        /* <DEDUP_REMOVED lines=14> */
.L_x_1353:
[----:B------:R-:W2:Y:S01]  /*92d0*/  LDL.LU.64 R2, [R1+0x20] ;  /* 0x0000200001027983 */ /* 0x000ea20000300a00 */
[----:B------:R-:W-:Y:S01]  /*92e0*/  ULDC UR4, c[0x0][0x2f0] ;  /* 0x0000bc0000047ab9 */ /* 0x000fe20000000800 */
[----:B------:R-:W-:Y:S01]  /*92f0*/  SHF.R.S32.HI R16, RZ, 0x1f, R224 ;  /* 0x0000001fff107819 */ /* 0x000fe200000114e0 */
[----:B------:R-:W-:Y:S01]  /*9300*/  UIADD3 UR4, -UR5, UR4, URZ ;  /* 0x0000000405047290 */ /* 0x000fe2000fffe13f */
[----:B------:R-:W3:Y:S01]  /*9310*/  S2R R19, SR_CTAID.Z ;  /* 0x0000000000137919 */ /* 0x000ee20000002700 */
[----:B------:R-:W-:Y:S01]  /*9320*/  BSSY B0, `(.L_x_1384) ;  /* 0x0000020000007945 */ /* 0x000fe20003800000 */
[----:B---3--:R-:W-:-:S05]  /*9330*/  SHF.R.S32.HI R20, RZ, 0x1f, R19 ;  /* 0x0000001fff147819 */ /* 0x008fca0000011413 */
[----:B------:R-:W-:-:S04]  /*9340*/  IMAD R8, R20, c[0x0][0x310], RZ ;  /* 0x0000c40014087a24 */ /* 0x000fc800078e02ff */
[----:B------:R-:W-:Y:S01]  /*9350*/  IMAD R8, R19, c[0x0][0x314], R8 ;  /* 0x0000c50013087a24 */ /* 0x000fe200078e0208 */
[----:B--2---:R-:W-:-:S04]  /*9360*/  SHF.R.S32.HI R0, RZ, 0x1f, R2 ;  /* 0x0000001fff007819 */ /* 0x004fc80000011402 */
[----:B-1----:R-:W-:Y:S01]  /*9370*/  LEA.HI R6, R0, R2, RZ, 0x4 ;  /* 0x0000000200067211 */ /* 0x002fe200078f20ff */
[----:B------:R-:W-:-:S03]  /*9380*/  IMAD R0, R16, c[0x0][0x308], RZ ;  /* 0x0000c20010007a24 */ /* 0x000fc600078e02ff */
[----:B------:R-:W-:Y:S01]  /*9390*/  LOP3.LUT R4, R6, 0x1ffffff0, RZ, 0xc0, !PT ;  /* 0x1ffffff006047812 */ /* 0x000fe200078ec0ff */
[----:B------:R-:W-:Y:S01]  /*93a0*/  IMAD R0, R224, c[0x0][0x30c], R0 ;  /* 0x0000c300e0007a24 */ /* 0x000fe200078e0200 */
[----:B------:R-:W-:-:S03]  /*93b0*/  SHF.R.S32.HI R6, RZ, 0x4, R6 ;  /* 0x00000004ff067819 */ /* 0x000fc60000011406 */
[----:B------:R-:W-:Y:S01]  /*93c0*/  IMAD.IADD R4, R2, 0x1, -R4 ;  /* 0x0000000102047824 */ /* 0x000fe200078e0a04 */
[----:B------:R-:W-:Y:S01]  /*93d0*/  ISETP.GE.AND P0, PT, R6, UR4, PT ;  /* 0x0000000406007c0c */ /* 0x000fe2000bf06270 */
[----:B------:R-:W-:Y:S01]  /*93e0*/  IMAD.U32 R2, RZ, RZ, UR8 ;  /* 0x00000008ff027e24 */ /* 0x000fe2000f8e00ff */
[----:B------:R-:W-:Y:S01]  /*93f0*/  SHF.R.S32.HI R7, RZ, 0x1f, R6 ;  /* 0x0000001fff077819 */ /* 0x000fe20000011406 */
[----:B------:R-:W-:Y:S01]  /*9400*/  IMAD.SHL.U32 R4, R4, 0x8, RZ ;  /* 0x0000000804047824 */ /* 0x000fe200078e00ff */
[----:B------:R-:W-:-:S03]  /*9410*/  P2R R17, PR, RZ, 0x1 ;  /* 0x00000001ff117803 */ /* 0x000fc60000000000 */
[----:B------:R-:W-:Y:S01]  /*9420*/  IMAD.WIDE R2, R2, 0x80, R6 ;  /* 0x0000008002027825 */ /* 0x000fe200078e0206 */
[----:B------:R-:W-:Y:S02]  /*9430*/  SHF.R.S32.HI R5, RZ, 0x1f, R4 ;  /* 0x0000001fff057819 */ /* 0x000fe40000011404 */
[----:B------:R-:W-:-:S03]  /*9440*/  ISETP.GE.OR P0, PT, R4, c[0x0][0x2f4], P0 ;  /* 0x0000bd0004007a0c */ /* 0x000fc60000706670 */
[----:B------:R-:W-:-:S05]  /*9450*/  IMAD.WIDE.U32 R10, R224, c[0x0][0x308], R4 ;  /* 0x0000c200e00a7a25 */ /* 0x000fca00078e0004 */
[----:B------:R-:W-:-:S05]  /*9460*/  IADD3 R11, R0, R11, RZ ;  /* 0x0000000b000b7210 */ /* 0x000fca0007ffe0ff */
        /* <DEDUP_REMOVED lines=11> */
.L_x_1385:
[----:B------:R-:W-:Y:S05]  /*9520*/  BSYNC B0 ;  /* 0x0000000000007941 */ /* 0x000fea0003800000 */
.L_x_1384:
[----:B------:R-:W-:Y:S01]  /*9530*/  IADD3 R0, R6, 0x10, RZ ;  /* 0x0000001006007810 */ /* 0x000fe20007ffe0ff */
        /* <DEDUP_REMOVED lines=16> */
.L_x_1387:
[----:B------:R-:W-:Y:S05]  /*9640*/  BSYNC B0 ;  /* 0x0000000000007941 */ /* 0x000fea0003800000 */
.L_x_1386:
        /* <DEDUP_REMOVED lines=16> */
.L_x_1389:
[----:B------:R-:W-:Y:S05]  /*9750*/  BSYNC B0 ;  /* 0x0000000000007941 */ /* 0x000fea0003800000 */
.L_x_1388:
        /* <DEDUP_REMOVED lines=16> */
.L_x_1391:
[----:B------:R-:W-:Y:S05]  /*9860*/  BSYNC B0 ;  /* 0x0000000000007941 */ /* 0x000fea0003800000 */
.L_x_1390:
        /* <DEDUP_REMOVED lines=16> */
.L_x_1393:
[----:B------:R-:W-:Y:S05]  /*9970*/  BSYNC B0 ;  /* 0x0000000000007941 */ /* 0x000fea0003800000 */
.L_x_1392:
        /* <DEDUP_REMOVED lines=16> */
.L_x_1395:
[----:B------:R-:W-:Y:S05]  /*9a80*/  BSYNC B0 ;  /* 0x0000000000007941 */ /* 0x000fea0003800000 */
.L_x_1394:
        /* <DEDUP_REMOVED lines=16> */
.L_x_1397:
[----:B------:R-:W-:Y:S05]  /*9b90*/  BSYNC B0 ;  /* 0x0000000000007941 */ /* 0x000fea0003800000 */
.L_x_1396:
[----:B------:R-:W-:Y:S01]  /*9ba0*/  IADD3 R6, R6, 0x70, RZ ;  /* 0x0000007006067810 */ /* 0x000fe20007ffe0ff */
[----:B------:R-:W-:Y:S03]  /*9bb0*/  BSSY B0, `(.L_x_1398) ;  /* 0x000000e000007945 */ /* 0x000fe60003800000 */
[----:B------:R-:W-:-:S04]  /*9bc0*/  ISETP.GE.AND P1, PT, R6, UR4, PT ;  /* 0x0000000406007c0c */ /* 0x000fc8000bf26270 */
        /* <DEDUP_REMOVED lines=12> */
.L_x_1399:
[----:B------:R-:W-:Y:S05]  /*9c90*/  BSYNC B0 ;  /* 0x0000000000007941 */ /* 0x000fea0003800000 */
.L_x_1398:
[----:B------:R-:W-:Y:S01]  /*9ca0*/  ISETP.NE.AND P0, PT, R17, RZ, PT ;  /* 0x000000ff1100720c */ /* 0x000fe20003f05270 */
[----:B------:R-:W-:Y:S01]  /*9cb0*/  IMAD R0, R16, c[0x0][0x338], RZ ;  /* 0x0000ce0010007a24 */ /* 0x000fe200078e02ff */
[----:B------:R-:W-:Y:S01]  /*9cc0*/  BSSY B0, `(.L_x_1400) ;  /* 0x0000012000007945 */ /* 0x000fe20003800000 */
[----:B------:R-:W-:Y:S01]  /*9cd0*/  IMAD.WIDE.U32 R8, R224, c[0x0][0x338], R4 ;  /* 0x0000ce00e0087a25 */ /* 0x000fe200078e0004 */
[----:B------:R-:W-:-:S03]  /*9ce0*/  ISETP.GE.OR P0, PT, R4, c[0x0][0x324], P0 ;  /* 0x0000c90004007a0c */ /* 0x000fc60000706670 */
        /* <DEDUP_REMOVED lines=15> */
.L_x_1401:
[----:B------:R-:W-:Y:S05]  /*9de0*/  BSYNC B0 ;  /* 0x0000000000007941 */ /* 0x000fea0003800000 */
.L_x_1400:
        /* <DEDUP_REMOVED lines=15> */
.L_x_1403:
[----:B------:R-:W-:Y:S05]  /*9ee0*/  BSYNC B0 ;  /* 0x0000000000007941 */ /* 0x000fea0003800000 */
.L_x_1402:
        /* <DEDUP_REMOVED lines=14> */
.L_x_1405:
[----:B------:R-:W-:Y:S05]  /*9fd0*/  BSYNC B0 ;  /* 0x0000000000007941 */ /* 0x000fea0003800000 */
.L_x_1404:
        /* <DEDUP_REMOVED lines=14> */
.L_x_1407:
[----:B------:R-:W-:Y:S05]  /*a0c0*/  BSYNC B0 ;  /* 0x0000000000007941 */ /* 0x000fea0003800000 */
.L_x_1406:
        /* <DEDUP_REMOVED lines=14> */
.L_x_1409:
[----:B------:R-:W-:Y:S05]  /*a1b0*/  BSYNC B0 ;  /* 0x0000000000007941 */ /* 0x000fea0003800000 */
.L_x_1408:
        /* <DEDUP_REMOVED lines=14> */
.L_x_1411:
[----:B------:R-:W-:Y:S05]  /*a2a0*/  BSYNC B0 ;  /* 0x0000000000007941 */ /* 0x000fea0003800000 */
.L_x_1410:
        /* <DEDUP_REMOVED lines=14> */
.L_x_1413:
[----:B------:R-:W-:Y:S05]  /*a390*/  BSYNC B0 ;  /* 0x0000000000007941 */ /* 0x000fea0003800000 */
.L_x_1412:
        /* <DEDUP_REMOVED lines=13> */
.L_x_1414:
        /* <DEDUP_REMOVED lines=9> */
.L_x_2326:


//--------------------- .text._ZN7cutlass13device_kernelIN5flash19enable_sm80_to_sm89INS1_16FlashAttnBwdSm80INS1_25CollectiveMainloopBwdSm80ILi2ELi2EN4cute5tupleIJNS5_1CILi64EEENS7_ILi128EEES9_EEENS_10bfloat16_tEfNS_4arch4Sm80ELb0ELb1ELb0ELb0ELb1ELb0ELb0ELb0ELi2ELi2ELi2ELi2ELb0EEENS1_21CollectiveEpilogueBwdISA_SB_SD_Li256ELb0ELb0ELi4EEENS1_19SingleTileSchedulerILb0ELb0ELb0ELi128EEEEEEEEEvNT_6ParamsE --------------------------
	.section	.text._ZN7cutlass13device_kernelIN5flash19enable_sm80_to_sm89INS1_16FlashAttnBwdSm80INS1_25CollectiveMainloopBwdSm80ILi2ELi2EN4cute5tupleIJNS5_1CILi64EEENS7_ILi128EEES9_EEENS_10bfloat16_tEfNS_4arch4Sm80ELb0ELb1ELb0ELb0ELb1ELb0ELb0ELb0ELi2ELi2ELi2ELi2ELb0EEENS1_21CollectiveEpilogueBwdISA_SB_SD_Li256ELb0ELb0ELi4EEENS1_19SingleTileSchedulerILb0ELb0ELb0ELi128EEEEEEEEEvNT_6ParamsE,"ax",@progbits
	.sectioninfo	@"SHI_REGISTERS=255"
	.align	128
.text._ZN7cutlass13device_kernelIN5flash19enable_sm80_to_sm89INS1_16FlashAttnBwdSm80INS1_25CollectiveMainloopBwdSm80ILi2ELi2EN4cute5tupleIJNS5_1CILi64EEENS7_ILi128EEES9_EEENS_10bfloat16_tEfNS_4arch4Sm80ELb0ELb1ELb0ELb0ELb1ELb0ELb0ELb0ELi2ELi2ELi2ELi2ELb0EEENS1_21CollectiveEpilogueBwdISA_SB_SD_Li256ELb0ELb0ELi4EEENS1_19SingleTileSchedulerILb0ELb0ELb0ELi128EEEEEEEEEvNT_6ParamsE:
        .type           _ZN7cutlass13device_kernelIN5flash19enable_sm80_to_sm89INS1_16FlashAttnBwdSm80INS1_25CollectiveMainloopBwdSm80ILi2ELi2EN4cute5tupleIJNS5_1CILi64EEENS7_ILi128EEES9_EEENS_10bfloat16_tEfNS_4arch4Sm80ELb0ELb1ELb0ELb0ELb1ELb0ELb0ELb0ELi2ELi2ELi2ELi2ELb0EEENS1_21CollectiveEpilogueBwdISA_SB_SD_Li256ELb0ELb0ELi4EEENS1_19SingleTileSchedulerILb0ELb0ELb0ELi128EEEEEEEEEvNT_6ParamsE,@function
        .size           _ZN7cutlass13device_kernelIN5flash19enable_sm80_to_sm89INS1_16FlashAttnBwdSm80INS1_25CollectiveMainloopBwdSm80ILi2ELi2EN4cute5tupleIJNS5_1CILi64EEENS7_ILi128EEES9_EEENS_10bfloat16_tEfNS_4arch4Sm80ELb0ELb1ELb0ELb0ELb1ELb0ELb0ELb0ELi2ELi2ELi2ELi2ELb0EEENS1_21CollectiveEpilogueBwdISA_SB_SD_Li256ELb0ELb0ELi4EEENS1_19SingleTileSchedulerILb0ELb0ELb0ELi128EEEEEEEEEvNT_6ParamsE,(.L_x_2327 - _ZN7cutlass13device_kernelIN5flash19enable_sm80_to_sm89INS1_16FlashAttnBwdSm80INS1_25CollectiveMainloopBwdSm80ILi2ELi2EN4cute5tupleIJNS5_1CILi64EEENS7_ILi128EEES9_EEENS_10bfloat16_tEfNS_4arch4Sm80ELb0ELb1ELb0ELb0ELb1ELb0ELb0ELb0ELi2ELi2ELi2ELi2ELb0EEENS1_21CollectiveEpilogueBwdISA_SB_SD_Li256ELb0ELb0ELi4EEENS1_19SingleTileSchedulerILb0ELb0ELb0ELi128EEEEEEEEEvNT_6ParamsE)
        .other          _ZN7cutlass13device_kernelIN5flash19enable_sm80_to_sm89INS1_16FlashAttnBwdSm80INS1_25CollectiveMainloopBwdSm80ILi2ELi2EN4cute5tupleIJNS5_1CILi64EEENS7_ILi128EEES9_EEENS_10bfloat16_tEfNS_4arch4Sm80ELb0ELb1ELb0ELb0ELb1ELb0ELb0ELb0ELi2ELi2ELi2ELi2ELb0EEENS1_21CollectiveEpilogueBwdISA_SB_SD_Li256ELb0ELb0ELi4EEENS1_19SingleTileSchedulerILb0ELb0ELb0ELi128EEEEEEEEEvNT_6ParamsE,@"STO_CUDA_ENTRY STV_DEFAULT"
_ZN7cutlass13device_kernelIN5flash19enable_sm80_to_sm89INS1_16FlashAttnBwdSm80INS1_25CollectiveMainloopBwdSm80ILi2ELi2EN4cute5tupleIJNS5_1CILi64EEENS7_ILi128EEES9_EEENS_10bfloat16_tEfNS_4arch4Sm80ELb0ELb1ELb0ELb0ELb1ELb0ELb0ELb0ELi2ELi2ELi2ELi2ELb0EEENS1_21CollectiveEpilogueBwdISA_SB_SD_Li256ELb0ELb0ELi4EEENS1_19SingleTileSchedulerILb0ELb0ELb0ELi128EEEEEEEEEvNT_6ParamsE:
        /* <DEDUP_REMOVED lines=29> */
.L_x_1415:
        /* <DEDUP_REMOVED lines=500> */
.L_x_1418:
[----:B--2---:R-:W-:Y:S05]  /*2110*/  BSYNC B0 ;  /* 0x0000000000007941 */ /* 0x004fea0003800000 */
.L_x_1417:
        /* <DEDUP_REMOVED lines=121> */
.L_x_1437:
        /* <DEDUP_REMOVED lines=147> */
.L_x_1421:
[----:B------:R-:W-:Y:S11]  /*31e0*/  ISETP.NE.AND P0, PT, R226, c[0x0][0x2a8], PT ;  /* 0x0000aa00e2007a0c */ /* 0x000ff60003f05270 */
[----:B------:R-:W-:Y:S02]  /*31f0*/  @!UPT UIADD3 URZ, URZ, URZ, URZ ;  /* 0x0000003f3f3ff290 */ /* 0x000fe4000fffe03f */
[----:B------:R-:W-:Y:S05]  /*3200*/  @P0 IMAD.HI.U32 R36, R2, c[0x0][0x2ac], RZ ;  /* 0x0000ab0002240a27 */ /* 0x000fea00078e00ff */
[----:B------:R-:W-:Y:S02]  /*3210*/  @P0 SHF.R.U32.HI R2, RZ, c[0x0][0x2b0], R36 ;  /* 0x0000ac00ff020a19 */ /* 0x000fe40000011624 */
.L_x_1422:
[----:B------:R-:W-:Y:S05]  /*3220*/  BSYNC B0 ;  /* 0x0000000000007941 */ /* 0x000fea0003800000 */
.L_x_1420:
        /* <DEDUP_REMOVED lines=10> */
.L_x_1419:
        /* <DEDUP_REMOVED lines=17> */
.L_x_1425:
[----:B------:R-:W-:Y:S11]  /*33e0*/  ISETP.NE.AND P0, PT, R226, c[0x0][0x2a8], PT ;  /* 0x0000aa00e2007a0c */ /* 0x000ff60003f05270 */
[----:B------:R-:W-:Y:S02]  /*33f0*/  @!UPT UIADD3 URZ, URZ, URZ, URZ ;  /* 0x0000003f3f3ff290 */ /* 0x000fe4000fffe03f */
[----:B------:R-:W-:Y:S05]  /*3400*/  @P0 IMAD.HI.U32 R36, R2, c[0x0][0x2ac], RZ ;  /* 0x0000ab0002240a27 */ /* 0x000fea00078e00ff */
[----:B------:R-:W-:Y:S02]  /*3410*/  @P0 SHF.R.U32.HI R2, RZ, c[0x0][0x2b0], R36 ;  /* 0x0000ac00ff020a19 */ /* 0x000fe40000011624 */
.L_x_1426:
[----:B------:R-:W-:Y:S05]  /*3420*/  BSYNC B0 ;  /* 0x0000000000007941 */ /* 0x000fea0003800000 */
.L_x_1424:
[----:B------:R-:W2:Y:S01]  /*3430*/  LDL R37, [R1+0x10] ;  /* 0x0000100001257983 */ /* 0x000ea20000100800 */
[----:B------:R-:W-:Y:S04]  /*3440*/  IMAD.MOV.U32 R36, RZ, RZ, c[0x0][0x2a8] ;  /* 0x0000aa00ff247624 */ /* 0x000fe800078e00ff */
[----:B------:R-:W-:Y:S04]  /*3450*/  IMAD R2, R2, R36, -UR13 ;  /* 0x8000000d02027e24 */ /* 0x000fe8000f8e0224 */
[----:B--2---:R-:W-:Y:S05]  /*3460*/  IMAD.IADD R2, R2, 0x1, -R37 ;  /* 0x0000000102027824 */ /* 0x004fea00078e0a25 */
[----:B------:R-:W-:Y:S02]  /*3470*/  IADD3 R36, R2, c[0x0][0x2a8], RZ ;  /* 0x0000aa0002247a10 */ /* 0x000fe40007ffe0ff */
[----:B------:R-:W-:Y:S02]  /*3480*/  IMNMX R43, R43, R2, !PT ;  /* 0x000000022b2b7217 */ /* 0x000fe40007800200 */
[----:B------:R-:W-:Y:S02]  /*3490*/  IMNMX R200, R200, R36, PT ;  /* 0x00000024c8c87217 */ /* 0x000fe40003800200 */
.L_x_1423:
        /* <DEDUP_REMOVED lines=17> */
.L_x_1429:
[----:B------:R-:W-:Y:S11]  /*35b0*/  ISETP.NE.AND P0, PT, R226, c[0x0][0x2a8], PT ;  /* 0x0000aa00e2007a0c */ /* 0x000ff60003f05270 */
[----:B------:R-:W-:Y:S02]  /*35c0*/  @!UPT UIADD3 URZ, URZ, URZ, URZ ;  /* 0x0000003f3f3ff290 */ /* 0x000fe4000fffe03f */
[----:B------:R-:W-:Y:S05]  /*35d0*/  @P0 IMAD.HI.U32 R36, R2, c[0x0][0x2ac], RZ ;  /* 0x0000ab0002240a27 */ /* 0x000fea00078e00ff */
[----:B------:R-:W-:Y:S02]  /*35e0*/  @P0 SHF.R.U32.HI R2, RZ, c[0x0][0x2b0], R36 ;  /* 0x0000ac00ff020a19 */ /* 0x000fe40000011624 */
.L_x_1430:
[----:B------:R-:W-:Y:S05]  /*35f0*/  BSYNC B0 ;  /* 0x0000000000007941 */ /* 0x000fea0003800000 */
.L_x_1428:
[----:B------:R-:W2:Y:S01]  /*3600*/  LDL R37, [R1+0x10] ;  /* 0x0000100001257983 */ /* 0x000ea20000100800 */
[----:B------:R-:W-:Y:S04]  /*3610*/  IMAD.MOV.U32 R36, RZ, RZ, c[0x0][0x2a8] ;  /* 0x0000aa00ff247624 */ /* 0x000fe800078e00ff */
[----:B------:R-:W-:Y:S04]  /*3620*/  IMAD R2, R2, R36, -UR13 ;  /* 0x8000000d02027e24 */ /* 0x000fe8000f8e0224 */
[----:B--2---:R-:W-:Y:S05]  /*3630*/  IMAD.IADD R2, R2, 0x1, -R37 ;  /* 0x0000000102027824 */ /* 0x004fea00078e0a25 */
[----:B------:R-:W-:Y:S02]  /*3640*/  IADD3 R36, R2, c[0x0][0x2a8], RZ ;  /* 0x0000aa0002247a10 */ /* 0x000fe40007ffe0ff */
[----:B------:R-:W-:Y:S02]  /*3650*/  IMNMX R41, R41, R2, !PT ;  /* 0x0000000229297217 */ /* 0x000fe40007800200 */
[----:B------:R-:W-:Y:S02]  /*3660*/  IMNMX R42, R42, R36, PT ;  /* 0x000000242a2a7217 */ /* 0x000fe40003800200 */
.L_x_1427:
        /* <DEDUP_REMOVED lines=17> */
.L_x_1433:
[----:B------:R-:W-:Y:S11]  /*3780*/  ISETP.NE.AND P0, PT, R226, c[0x0][0x2a8], PT ;  /* 0x0000aa00e2007a0c */ /* 0x000ff60003f05270 */
[----:B------:R-:W-:Y:S02]  /*3790*/  @!UPT UIADD3 URZ, URZ, URZ, URZ ;  /* 0x0000003f3f3ff290 */ /* 0x000fe4000fffe03f */
[----:B------:R-:W-:Y:S05]  /*37a0*/  @P0 IMAD.HI.U32 R36, R0, c[0x0][0x2ac], RZ ;  /* 0x0000ab0000240a27 */ /* 0x000fea00078e00ff */
[----:B------:R-:W-:Y:S02]  /*37b0*/  @P0 SHF.R.U32.HI R0, RZ, c[0x0][0x2b0], R36 ;  /* 0x0000ac00ff000a19 */ /* 0x000fe40000011624 */
.L_x_1434:
[----:B------:R-:W-:Y:S05]  /*37c0*/  BSYNC B0 ;  /* 0x0000000000007941 */ /* 0x000fea0003800000 */
.L_x_1432:
[----:B------:R-:W2:Y:S01]  /*37d0*/  LDL R37, [R1+0x10] ;  /* 0x0000100001257983 */ /* 0x000ea20000100800 */
[----:B------:R-:W-:Y:S04]  /*37e0*/  IMAD.MOV.U32 R36, RZ, RZ, c[0x0][0x2a8] ;  /* 0x0000aa00ff247624 */ /* 0x000fe800078e00ff */
[----:B------:R-:W-:Y:S04]  /*37f0*/  IMAD R0, R0, R36, -UR13 ;  /* 0x8000000d00007e24 */ /* 0x000fe8000f8e0224 */
[----:B--2---:R-:W-:Y:S05]  /*3800*/  IMAD.IADD R0, R0, 0x1, -R37 ;  /* 0x0000000100007824 */ /* 0x004fea00078e0a25 */
[----:B------:R-:W-:Y:S02]  /*3810*/  IADD3 R36, R0, c[0x0][0x2a8], RZ ;  /* 0x0000aa0000247a10 */ /* 0x000fe40007ffe0ff */
[----:B------:R-:W-:Y:S02]  /*3820*/  IMNMX R2, R2, R0, !PT ;  /* 0x0000000002027217 */ /* 0x000fe40007800200 */
[----:B------:R-:W-:Y:S02]  /*3830*/  IMNMX R40, R40, R36, PT ;  /* 0x0000002428287217 */ /* 0x000fe40003800200 */
.L_x_1431:
        /* <DEDUP_REMOVED lines=80> */
.L_x_1435:
        /* <DEDUP_REMOVED lines=587> */
.L_x_1436:
        /* <DEDUP_REMOVED lines=309> */
.L_x_1416:
        /* <DEDUP_REMOVED lines=227> */
.L_x_1440:
[----:B--234-:R-:W-:Y:S05]  /*8370*/  BSYNC B0 ;  /* 0x0000000000007941 */ /* 0x01cfea0003800000 */
.L_x_1439:
        /* <DEDUP_REMOVED lines=17> */
.L_x_1442:
[----:B------:R-:W-:Y:S05]  /*8490*/  BSYNC B0 ;  /* 0x0000000000007941 */ /* 0x000fea0003800000 */
.L_x_1441:
        /* <DEDUP_REMOVED lines=16> */
.L_x_1444:
[----:B------:R-:W-:Y:S05]  /*85a0*/  BSYNC B0 ;  /* 0x0000000000007941 */ /* 0x000fea0003800000 */
.L_x_1443:
        /* <DEDUP_REMOVED lines=16> */
.L_x_1446:
[----:B------:R-:W-:Y:S05]  /*86b0*/  BSYNC B0 ;  /* 0x0000000000007941 */ /* 0x000fea0003800000 */
.L_x_1445:
        /* <DEDUP_REMOVED lines=16> */
.L_x_1448:
[----:B------:R-:W-:Y:S05]  /*87c0*/  BSYNC B0 ;  /* 0x0000000000007941 */ /* 0x000fea0003800000 */
.L_x_1447:
        /* <DEDUP_REMOVED lines=16> */
.L_x_1450:
[----:B------:R-:W-:Y:S05]  /*88d0*/  BSYNC B0 ;  /* 0x0000000000007941 */ /* 0x000fea0003800000 */
.L_x_1449:
        /* <DEDUP_REMOVED lines=16> */
.L_x_1452:
[----:B------:R-:W-:Y:S05]  /*89e0*/  BSYNC B0 ;  /* 0x0000000000007941 */ /* 0x000fea0003800000 */
.L_x_1451:
        /* <DEDUP_REMOVED lines=15> */
.L_x_1454:
[----:B------:R-:W-:Y:S05]  /*8ae0*/  BSYNC B0 ;  /* 0x0000000000007941 */ /* 0x000fea0003800000 */
.L_x_1453:
        /* <DEDUP_REMOVED lines=20> */
.L_x_1456:
[----:B------:R-:W-:Y:S05]  /*8c30*/  BSYNC B0 ;  /* 0x0000000000007941 */ /* 0x000fea0003800000 */
.L_x_1455:
        /* <DEDUP_REMOVED lines=15> */
.L_x_1458:
[----:B------:R-:W-:Y:S05]  /*8d30*/  BSYNC B0 ;  /* 0x0000000000007941 */ /* 0x000fea0003800000 */
.L_x_1457:
        /* <DEDUP_REMOVED lines=14> */
.L_x_1460:
[----:B------:R-:W-:Y:S05]  /*8e20*/  BSYNC B0 ;  /* 0x0000000000007941 */ /* 0x000fea0003800000 */
.L_x_1459:
        /* <DEDUP_REMOVED lines=14> */
.L_x_1462:
[----:B------:R-:W-:Y:S05]  /*8f10*/  BSYNC B0 ;  /* 0x0000000000007941 */ /* 0x000fea0003800000 */
.L_x_1461:
        /* <DEDUP_REMOVED lines=14> */
.L_x_1464:
[----:B------:R-:W-:Y:S05]  /*9000*/  BSYNC B0 ;  /* 0x0000000000007941 */ /* 0x000fea0003800000 */
.L_x_1463:
        /* <DEDUP_REMOVED lines=14> */
.L_x_1466:
[----:B------:R-:W-:Y:S05]  /*90f0*/  BSYNC B0 ;  /* 0x0000000000007941 */ /* 0x000fea0003800000 */
.L_x_1465:
        /* <DEDUP_REMOVED lines=14> */
.L_x_1468:
[----:B------:R-:W-:Y:S05]  /*91e0*/  BSYNC B0 ;  /* 0x0000000000007941 */ /* 0x000fea0003800000 */
.L_x_1467:
        /* <DEDUP_REMOVED lines=14> */
.L_x_1438:
        /* <DEDUP_REMOVED lines=37> */
.L_x_1470:
[----:B------:R-:W-:Y:S05]  /*9520*/  BSYNC B0 ;  /* 0x0000000000007941 */ /* 0x000fea0003800000 */
.L_x_1469:
        /* <DEDUP_REMOVED lines=17> */
.L_x_1472:
[----:B------:R-:W-:Y:S05]  /*9640*/  BSYNC B0 ;  /* 0x0000000000007941 */ /* 0x000fea0003800000 */
.L_x_1471:
        /* <DEDUP_REMOVED lines=16> */
.L_x_1474:
[----:B------:R-:W-:Y:S05]  /*9750*/  BSYNC B0 ;  /* 0x0000000000007941 */ /* 0x000fea0003800000 */
.L_x_1473:
        /* <DEDUP_REMOVED lines=16> */
.L_x_1476:
[----:B------:R-:W-:Y:S05]  /*9860*/  BSYNC B0 ;  /* 0x0000000000007941 */ /* 0x000fea0003800000 */
.L_x_1475:
        /* <DEDUP_REMOVED lines=16> */
.L_x_1478:
[----:B------:R-:W-:Y:S05]  /*9970*/  BSYNC B0 ;  /* 0x0000000000007941 */ /* 0x000fea0003800000 */
.L_x_1477:
        /* <DEDUP_REMOVED lines=16> */
.L_x_1480:
[----:B------:R-:W-:Y:S05]  /*9a80*/  BSYNC B0 ;  /* 0x0000000000007941 */ /* 0x000fea0003800000 */
.L_x_1479:
        /* <DEDUP_REMOVED lines=16> */
.L_x_1482:
[----:B------:R-:W-:Y:S05]  /*9b90*/  BSYNC B0 ;  /* 0x0000000000007941 */ /* 0x000fea0003800000 */
.L_x_1481:
        /* <DEDUP_REMOVED lines=15> */
.L_x_1484:
[----:B------:R-:W-:Y:S05]  /*9c90*/  BSYNC B0 ;  /* 0x0000000000007941 */ /* 0x000fea0003800000 */
.L_x_1483:
        /* <DEDUP_REMOVED lines=20> */
.L_x_1486:
[----:B------:R-:W-:Y:S05]  /*9de0*/  BSYNC B0 ;  /* 0x0000000000007941 */ /* 0x000fea0003800000 */
.L_x_1485:
        /* <DEDUP_REMOVED lines=15> */
.L_x_1488:
[----:B------:R-:W-:Y:S05]  /*9ee0*/  BSYNC B0 ;  /* 0x0000000000007941 */ /* 0x000fea0003800000 */
.L_x_1487:
        /* <DEDUP_REMOVED lines=14> */
.L_x_1490:
[----:B------:R-:W-:Y:S05]  /*9fd0*/  BSYNC B0 ;  /* 0x0000000000007941 */ /* 0x000fea0003800000 */
.L_x_1489:
        /* <DEDUP_REMOVED lines=14> */
.L_x_1492:
[----:B------:R-:W-:Y:S05]  /*a0c0*/  BSYNC B0 ;  /* 0x0000000000007941 */ /* 0x000fea0003800000 */
.L_x_1491:
        /* <DEDUP_REMOVED lines=14> */
.L_x_1494:
[----:B------:R-:W-:Y:S05]  /*a1b0*/  BSYNC B0 ;  /* 0x0000000000007941 */ /* 0x000fea0003800000 */
.L_x_1493:
        /* <DEDUP_REMOVED lines=14> */
.L_x_1496:
[----:B------:R-:W-:Y:S05]  /*a2a0*/  BSYNC B0 ;  /* 0x0000000000007941 */ /* 0x000fea0003800000 */
.L_x_1495:
        /* <DEDUP_REMOVED lines=14> */
.L_x_1498:
[----:B------:R-:W-:Y:S05]  /*a390*/  BSYNC B0 ;  /* 0x0000000000007941 */ /* 0x000fea0003800000 */
.L_x_1497:
        /* <DEDUP_REMOVED lines=13> */
.L_x_1499:
        /* <DEDUP_REMOVED lines=9> */
.L_x_2327:


//--------------------- .text._ZN7cutlass13device_kernelIN5flash19enable_sm80_to_sm89INS1_16FlashAttnBwdSm80INS1_25CollectiveMainloopBwdSm80ILi2ELi2EN4cute5tupleIJNS5_1CILi64EEENS7_ILi128EEES9_EEENS_10bfloat16_tEfNS_4arch4Sm80ELb0ELb1ELb0ELb0ELb0ELb0ELb0ELb0ELi2ELi2ELi2ELi2ELb0EEENS1_24CollectiveEpilogueBwdGQAISA_fSD_Li256ELb0ELb0EEENS1_19SingleTileSchedulerILb0ELb0ELb0ELi128EEEEEEEEEvNT_6ParamsE --------------------------
	.section	.text._ZN7cutlass13device_kernelIN5flash19enable_sm80_to_sm89INS1_16FlashAttnBwdSm80INS1_25CollectiveMainloopBwdSm80ILi2ELi2EN4cute5tupleIJNS5_1CILi64EEENS7_ILi128EEES9_EEENS_10bfloat16_tEfNS_4arch4Sm80ELb0ELb1ELb0ELb0ELb0ELb0ELb0ELb0ELi2ELi2ELi2ELi2ELb0EEENS1_24CollectiveEpilogueBwdGQAISA_fSD_Li256ELb0ELb0EEENS1_19SingleTileSchedulerILb0ELb0ELb0ELi128EEEEEEEEEvNT_6ParamsE,"ax",@progbits
	.sectioninfo	@"SHI_REGISTERS=255"
	.align	128
.text._ZN7cutlass13device_kernelIN5flash19enable_sm80_to_sm89INS1_16FlashAttnBwdSm80INS1_25CollectiveMainloopBwdSm80ILi2ELi2EN4cute5tupleIJNS5_1CILi64EEENS7_ILi128EEES9_EEENS_10bfloat16_tEfNS_4arch4Sm80ELb0ELb1ELb0ELb0ELb0ELb0ELb0ELb0ELi2ELi2ELi2ELi2ELb0EEENS1_24CollectiveEpilogueBwdGQAISA_fSD_Li256ELb0ELb0EEENS1_19SingleTileSchedulerILb0ELb0ELb0ELi128EEEEEEEEEvNT_6ParamsE:
        .type           _ZN7cutlass13device_kernelIN5flash19enable_sm80_to_sm89INS1_16FlashAttnBwdSm80INS1_25CollectiveMainloopBwdSm80ILi2ELi2EN4cute5tupleIJNS5_1CILi64EEENS7_ILi128EEES9_EEENS_10bfloat16_tEfNS_4arch4Sm80ELb0ELb1ELb0ELb0ELb0ELb0ELb0ELb0ELi2ELi2ELi2ELi2ELb0EEENS1_24CollectiveEpilogueBwdGQAISA_fSD_Li256ELb0ELb0EEENS1_19SingleTileSchedulerILb0ELb0ELb0ELi128EEEEEEEEEvNT_6ParamsE,@function
        .size           _ZN7cutlass13device_kernelIN5flash19enable_sm80_to_sm89INS1_16FlashAttnBwdSm80INS1_25CollectiveMainloopBwdSm80ILi2ELi2EN4cute5tupleIJNS5_1CILi64EEENS7_ILi128EEES9_EEENS_10bfloat16_tEfNS_4arch4Sm80ELb0ELb1ELb0ELb0ELb0ELb0ELb0ELb0ELi2ELi2ELi2ELi2ELb0EEENS1_24CollectiveEpilogueBwdGQAISA_fSD_Li256ELb0ELb0EEENS1_19SingleTileSchedulerILb0ELb0ELb0ELi128EEEEEEEEEvNT_6ParamsE,(.L_x_2328 - _ZN7cutlass13device_kernelIN5flash19enable_sm80_to_sm89INS1_16FlashAttnBwdSm80INS1_25CollectiveMainloopBwdSm80ILi2ELi2EN4cute5tupleIJNS5_1CILi64EEENS7_ILi128EEES9_EEENS_10bfloat16_tEfNS_4arch4Sm80ELb0ELb1ELb0ELb0ELb0ELb0ELb0ELb0ELi2ELi2ELi2ELi2ELb0EEENS1_24CollectiveEpilogueBwdGQAISA_fSD_Li256ELb0ELb0EEENS1_19SingleTileSchedulerILb0ELb0ELb0ELi128EEEEEEEEEvNT_6ParamsE)
        .other          _ZN7cutlass13device_kernelIN5flash19enable_sm80_to_sm89INS1_16FlashAttnBwdSm80INS1_25CollectiveMainloopBwdSm80ILi2ELi2EN4cute5tupleIJNS5_1CILi64EEENS7_ILi128EEES9_EEENS_10bfloat16_tEfNS_4arch4Sm80ELb0ELb1ELb0ELb0ELb0ELb0ELb0ELb0ELi2ELi2ELi2ELi2ELb0EEENS1_24CollectiveEpilogueBwdGQAISA_fSD_Li256ELb0ELb0EEENS1_19SingleTileSchedulerILb0ELb0ELb0ELi128EEEEEEEEEvNT_6ParamsE,@"STO_CUDA_ENTRY STV_DEFAULT"
_ZN7cutlass13device_kernelIN5flash19enable_sm80_to_sm89INS1_16FlashAttnBwdSm80INS1_25CollectiveMainloopBwdSm80ILi2ELi2EN4cute5tupleIJNS5_1CILi64EEENS7_ILi128EEES9_EEENS_10bfloat16_tEfNS_4arch4Sm80ELb0ELb1ELb0ELb0ELb0ELb0ELb0ELb0ELi2ELi2ELi2ELi2ELb0EEENS1_24CollectiveEpilogueBwdGQAISA_fSD_Li256ELb0ELb0EEENS1_19SingleTileSchedulerILb0ELb0ELb0ELi128EEEEEEEEEvNT_6ParamsE:
        /* <DEDUP_REMOVED lines=14> */
[----:B--2---:R-:W-:-:S13]  /*00e0*/  ISETP.LE.AND P0, PT, RZ, UR10, PT ;  /* 0x0000000aff007c0c */ /* 0x004fda000bf03270 */
[----:B------:R-:W-:Y:S05]  /*00f0*/  @!P0 BRA `(.L_x_1500) ;  /* 0x000000c000008947 */ /* 0x000fea0003800000 */
[----:B---3--:R-:W-:Y:S02]  /*0100*/  ULDC UR4, c[0x0][0x168] ;  /* 0x00005a0000047ab9 */ /* 0x008fe40000000800 */
        /* <DEDUP_REMOVED lines=11> */
.L_x_1500:
[----:B---3--:R-:W-:Y:S01]  /*01c0*/  USHF.L.U32 UR13, UR10, 0x7, URZ ;  /* 0x000000070a0d7899 */ /* 0x008fe2000800063f */
[----:B------:R-:W-:Y:S01]  /*01d0*/  PLOP3.LUT P1, PT, PT, PT, PT, 0x80, 0x0 ;  /* 0x000000000000781c */ /* 0x000fe20003f2f070 */
[----:B------:R-:W-:Y:S01]  /*01e0*/  ULDC UR6, c[0x0][0x168] ;  /* 0x00005a0000067ab9 */ /* 0x000fe20000000800 */
[----:B------:R-:W-:Y:S01]  /*01f0*/  CS2R R166, SRZ ;  /* 0x0000000000a67805 */ /* 0x000fe2000001ff00 */
[----:B------:R-:W-:Y:S01]  /*0200*/  UIADD3 UR6, UR13, UR6, URZ ;  /* 0x000000060d067290 */ /* 0x000fe2000fffe03f */
        /* <DEDUP_REMOVED lines=76> */
[--C-:B------:R-:W-:Y:S01]  /*06d0*/  IMAD.MOV.U32 R32, RZ, RZ, R2.reuse ;  /* 0x000000ffff207224 */ /* 0x100fe200078e0002 */
[----:B------:R-:W-:Y:S01]  /*06e0*/  USHF.R.S32.HI UR24, URZ, 0x1f, UR23 ;  /* 0x0000001f3f187899 */ /* 0x000fe20008011417 */
[----:B------:R-:W-:Y:S01]  /*06f0*/  IMAD.MOV.U32 R32, RZ, RZ, R2 ;  /* 0x000000ffff207224 */ /* 0x000fe200078e0002 */
[----:B------:R-:W-:Y:S01]  /*0700*/  ULDC.64 UR6, c[0x0][0x270] ;  /* 0x00009c0000067ab9 */ /* 0x000fe20000000a00 */
[----:B------:R-:W-:Y:S01]  /*0710*/  IMAD.U32 R0, RZ, RZ, UR23 ;  /* 0x00000017ff007e24 */ /* 0x000fe2000f8e00ff */
[----:B------:R-:W-:Y:S01]  /*0720*/  ULDC.64 UR4, c[0x0][0x288] ;  /* 0x0000a20000047ab9 */ /* 0x000fe20000000a00 */
[----:B------:R-:W-:Y:S01]  /*0730*/  IMAD.SHL.U32 R250, R32, 0x4, RZ ;  /* 0x0000000420fa7824 */ /* 0x000fe200078e00ff */
[----:B------:R-:W-:Y:S01]  /*0740*/  UIMAD UR6, UR24, UR6, URZ ;  /* 0x00000006180672a4 */ /* 0x000fe2000f8e023f */
[----:B-1----:R-:W-:Y:S01]  /*0750*/  IMAD.U32 R2, RZ, RZ, UR23 ;  /* 0x00000017ff027e24 */ /* 0x002fe2000f8e00ff */
[----:B------:R-:W-:Y:S01]  /*0760*/  UIMAD UR4, UR24, UR4, URZ ;  /* 0x00000004180472a4 */ /* 0x000fe2000f8e023f */
[----:B------:R-:W-:Y:S01]  /*0770*/  SHF.R.S32.HI R27, RZ, 0x1f, R32 ;  /* 0x0000001fff1b7819 */ /* 0x000fe20000011420 */
[----:B------:R-:W-:Y:S01]  /*0780*/  ULDC.64 UR8, c[0x0][0x248] ;  /* 0x0000920000087ab9 */ /* 0x000fe20000000a00 */
[--C-:B------:R-:W-:Y:S01]  /*0790*/  SHF.R.S32.HI R251, RZ, 0x1f, R250.reuse ;  /* 0x0000001ffffb7819 */ /* 0x100fe200000114fa */
[----:B------:R-:W-:Y:S01]  /*07a0*/  USHF.L.U32 UR16, UR12, 0x6, URZ ;  /* 0x000000060c107899 */ /* 0x000fe2000800063f */
[----:B------:R-:W-:Y:S01]  /*07b0*/  IMAD.MOV.U32 R33, RZ, RZ, R3 ;  /* 0x000000ffff217224 */ /* 0x000fe200078e0003 */
[----:B------:R-:W-:Y:S01]  /*07c0*/  UISETP.NE.AND UP0, UPT, UR8, 0x1, UPT ;  /* 0x000000010800788c */ /* 0x000fe2000bf05270 */
[----:B------:R-:W-:Y:S01]  /*07d0*/  LEA.HI R24, R27, R32, RZ, 0x3 ;  /* 0x000000201b187211 */ /* 0x000fe200078f18ff */
[----:B------:R-:W-:Y:S01]  /*07e0*/  UIMAD.WIDE.U32 UR26, UR23, UR9, URZ ;  /* 0x00000009171a72a5 */ /* 0x000fe2000f8e003f */
[----:B------:R-:W-:Y:S01]  /*07f0*/  IMAD.WIDE.U32 R4, R0, c[0x0][0x270], R250 ;  /* 0x00009c0000047a25 */ /* 0x000fe200078e00fa */
[----:B------:R-:W-:Y:S01]  /*0800*/  USHF.R.S32.HI UR22, URZ, 0x1f, UR11 ;  /* 0x0000001f3f167899 */ /* 0x000fe2000801140b */
[----:B------:R-:W-:Y:S01]  /*0810*/  SHF.R.S32.HI R34, RZ, 0x3, R24 ;  /* 0x00000003ff227819 */ /* 0x000fe20000011418 */
[----:B------:R-:W-:Y:S01]  /*0820*/  UIMAD UR9, UR23, UR7, UR6 ;  /* 0x00000007170972a4 */ /* 0x000fe2000f8e0206 */
[----:B------:R-:W-:Y:S01]  /*0830*/  IMAD.U32 R0, RZ, RZ, UR16 ;  /* 0x00000010ff007e24 */ /* 0x000fe2000f8e00ff */
[----:B------:R-:W-:Y:S01]  /*0840*/  UIMAD UR8, UR23, UR5, UR4 ;  /* 0x00000005170872a4 */ /* 0x000fe2000f8e0204 */
[----:B------:R-:W-:Y:S01]  /*0850*/  IMAD.WIDE.U32 R2, R2, c[0x0][0x288], R250 ;  /* 0x0000a20002027a25 */ /* 0x000fe200078e00fa */
[----:B------:R-:W-:Y:S01]  /*0860*/  ULDC.64 UR6, c[0x0][0x290] ;  /* 0x0000a40000067ab9 */ /* 0x000fe20000000a00 */
[----:B------:R-:W-:Y:S01]  /*0870*/  SHF.R.S32.HI R35, RZ, 0x1f, R34 ;  /* 0x0000001fff237819 */ /* 0x000fe20000011422 */
[----:B------:R-:W-:Y:S01]  /*0880*/  ULDC.64 UR4, c[0x0][0x278] ;  /* 0x00009e0000047ab9 */ /* 0x000fe20000000a00 */
[----:B------:R-:W-:Y:S01]  /*0890*/  IMAD.MOV.U32 R221, RZ, RZ, 0x10 ;  /* 0x00000010ffdd7424 */ /* 0x000fe200078e00ff */
[----:B------:R-:W-:Y:S01]  /*08a0*/  UIMAD UR15, UR22, UR6, URZ ;  /* 0x00000006160f72a4 */ /* 0x000fe2000f8e023f */
[----:B------:R-:W-:Y:S01]  /*08b0*/  IMAD.MOV.U32 R219, RZ, RZ, 0x20 ;  /* 0x00000020ffdb7424 */ /* 0x000fe200078e00ff */
[----:B------:R-:W-:Y:S01]  /*08c0*/  UIMAD.WIDE.U32 UR18, UR11, UR4, URZ ;  /* 0x000000040b1272a5 */ /* 0x000fe2000f8e003f */
[----:B------:R-:W-:Y:S01]  /*08d0*/  STL.64 [R1+0x8], R34 ;  /* 0x0000082201007387 */ /* 0x000fe20000100a00 */
[----:B------:R-:W-:-:S02]  /*08e0*/  UIMAD.WIDE.U32 UR28, UR11, UR6, URZ ;  /* 0x000000060b1c72a5 */ /* 0x000fc4000f8e003f */
[----:B------:R-:W-:Y:S02]  /*08f0*/  UIMAD UR6, UR22, UR4, URZ ;  /* 0x00000004160672a4 */ /* 0x000fe4000f8e023f */
[----:B------:R-:W-:Y:S01]  /*0900*/  UIMAD UR15, UR11, UR7, UR15 ;  /* 0x000000070b0f72a4 */ /* 0x000fe2000f8e020f */
[----:B------:R-:W-:Y:S01]  /*0910*/  IADD3 R19, P1, P0, R0, UR18, R4 ;  /* 0x0000001200137c10 */ /* 0x000fe2000f83e004 */
[----:B------:R-:W-:Y:S01]  /*0920*/  UIMAD UR7, UR11, UR5, UR6 ;  /* 0x000000050b0772a4 */ /* 0x000fe2000f8e0206 */
[----:B------:R-:W-:Y:S01]  /*0930*/  IADD3 R4, R5, UR9, RZ ;  /* 0x0000000905047c10 */ /* 0x000fe2000fffe0ff */
[----:B------:R-:W-:Y:S01]  /*0940*/  ULDC UR17, c[0x0][0x250] ;  /* 0x0000940000117ab9 */ /* 0x000fe20000000800 */
[----:B------:R-:W-:Y:S01]  /*0950*/  IMAD.U32 R0, RZ, RZ, UR8 ;  /* 0x00000008ff007e24 */ /* 0x000fe2000f8e00ff */
[----:B------:R-:W-:Y:S01]  /*0960*/  UIADD3 UR9, UR29, UR15, URZ ;  /* 0x0000000f1d097290 */ /* 0x000fe2000fffe03f */
[----:B------:R-:W-:Y:S01]  /*0970*/  IADD3 R29, P2, R2, UR28, RZ ;  /* 0x0000001c021d7c10 */ /* 0x000fe2000ff5e0ff */
[----:B------:R-:W-:Y:S01]  /*0980*/  UMOV UR6, UR23 ;  /* 0x0000001700067c82 */ /* 0x000fe20008000000 */
[----:B------:R-:W-:Y:S01]  /*0990*/  IMAD.U32 R2, RZ, RZ, UR10 ;  /* 0x0000000aff027e24 */ /* 0x000fe2000f8e00ff */
[----:B------:R-:W-:-:S02]  /*09a0*/  @UP0 USHF.R.U32.HI UR6, URZ, UR17, UR27 ;  /* 0x000000113f060299 */ /* 0x000fc4000801161b */
[----:B------:R-:W-:Y:S01]  /*09b0*/  IADD3.X R28, R3, UR9, R0, P2, !PT ;  /* 0x00000009031c7c10 */ /* 0x000fe200097fe400 */
[----:B------:R-:W-:Y:S01]  /*09c0*/  ULDC.64 UR4, c[0x0][0x1e0] ;  /* 0x0000780000047ab9 */ /* 0x000fe20000000a00 */
[----:B------:R-:W-:Y:S01]  /*09d0*/  LOP3.LUT R3, R24, 0xfffffff8, RZ, 0xc0, !PT ;  /* 0xfffffff818037812 */ /* 0x000fe200078ec0ff */
[----:B------:R-:W-:Y:S01]  /*09e0*/  USHF.R.S32.HI UR17, URZ, 0x1f, UR6 ;  /* 0x0000001f3f117899 */ /* 0x000fe20008011406 */
[----:B------:R-:W-:Y:S01]  /*09f0*/  IMAD.WIDE R10, R2, 0x80, R34 ;  /* 0x00000080020a7825 */ /* 0x000fe200078e0222 */
[----:B------:R-:W-:Y:S01]  /*0a00*/  LEA.HI R0, R27, R32, RZ, 0x6 ;  /* 0x000000201b007211 */ /* 0x000fe200078f30ff */
[----:B------:R-:W-:Y:S02]  /*0a10*/  USHF.R.S32.HI UR15, URZ, 0x1f, UR16 ;  /* 0x0000001f3f0f7899 */ /* 0x000fe40008011410 */
[----:B------:R-:W-:Y:S01]  /*0a20*/  UIMAD UR4, UR17, UR4, URZ ;  /* 0x00000004110472a4 */ /* 0x000fe2000f8e023f */
        /* <DEDUP_REMOVED lines=8> */
[----:B------:R-:W-:Y:S01]  /*0ab0*/  IMAD.SHL.U32 R26, R23, 0x200, RZ ;  /* 0x00000200171a7824 */ /* 0x000fe200078e00ff */
[----:B------:R-:W-:Y:S01]  /*0ac0*/  UIMAD UR4, UR17, UR4, URZ ;  /* 0x00000004110472a4 */ /* 0x000fe2000f8e023f */
[----:B------:R-:W-:Y:S01]  /*0ad0*/  IMAD.U32 R8, RZ, RZ, UR6 ;  /* 0x00000006ff087e24 */ /* 0x000fe2000f8e00ff */
[----:B------:R-:W-:Y:S01]  /*0ae0*/  UIADD3 UR8, UR19, UR7, URZ ;  /* 0x0000000713087290 */ /* 0x000fe2000fffe03f */
[----:B------:R-:W-:Y:S01]  /*0af0*/  LOP3.LUT R2, R0, 0x38, R16, 0xf8, !PT ;  /* 0x0000003800027812 */ /* 0x000fe200078ef810 */
[----:B------:R-:W-:Y:S01]  /*0b00*/  UIMAD UR25, UR6, UR5, UR4 ;  /* 0x00000005061972a4 */ /* 0x000fe2000f8e0204 */
[----:B------:R-:W-:Y:S01]  /*0b10*/  SHF.R.U32.HI R0, RZ, 0x3, R0 ;  /* 0x00000003ff007819 */ /* 0x000fe20000011600 */
[----:B------:R-:W-:Y:S01]  /*0b20*/  UMOV UR17, 0x6 ;  /* 0x0000000600117882 */ /* 0x000fe20000000000 */
[----:B------:R-:W-:Y:S01]  /*0b30*/  SHF.R.S32.HI R17, RZ, 0x1f, R16 ;  /* 0x0000001fff117819 */ /* 0x000fe20000011410 */
[----:B------:R-:W-:Y:S01]  /*0b40*/  ULDC.64 UR4, c[0x0][0x1e8] ;  /* 0x00007a0000047ab9 */ /* 0x000fe20000000a00 */
[----:B------:R-:W-:Y:S01]  /*0b50*/  IADD3.X R20, R3, UR8, R4, P1, P0 ;  /* 0x0000000803147c10 */ /* 0x000fe20008fe0404 */
[----:B------:R-:W-:Y:S01]  /*0b60*/  UIMAD UR4, UR22, UR4, URZ ;  /* 0x00000004160472a4 */ /* 0x000fe2000f8e023f */
[----:B------:R-:W-:Y:S01]  /*0b70*/  LOP3.LUT R14, R26, R2, R0, 0xf6, !PT ;  /* 0x000000021a0e7212 */ /* 0x000fe200078ef600 */
[--C-:B------:R-:W-:Y:S01]  /*0b80*/  IMAD.WIDE.U32 R2, R8, c[0x0][0x1e0], R16.reuse ;  /* 0x0000780008027a25 */ /* 0x100fe200078e0010 */
[----:B------:R-:W-:Y:S01]  /*0b90*/  ULDC.64 UR6, c[0x0][0x1d8] ;  /* 0x0000760000067ab9 */ /* 0x000fe20000000a00 */
[----:B------:R-:W-:Y:S01]  /*0ba0*/  IADD3 R30, R16, 0x40, RZ ;  /* 0x00000040101e7810 */ /* 0x000fe20007ffe0ff */
[----:B------:R-:W-:Y:S01]  /*0bb0*/  USHF.L.U64.HI UR27, UR6, UR17, UR7 ;  /* 0x00000011061b7299 */ /* 0x000fe20008010207 */
[----:B------:R-:W-:Y:S01]  /*0bc0*/  IMAD R0, R35, c[0x0][0x178], RZ ;  /* 0x00005e0023007a24 */ /* 0x000fe200078e02ff */
[----:B------:R-:W-:Y:S01]  /*0bd0*/  IADD3 R5, R3, UR26, RZ ;  /* 0x0000001a03057c10 */ /* 0x000fe2000fffe0ff */
[----:B------:R-:W-:Y:S01]  /*0be0*/  IMAD.WIDE.U32 R8, R8, c[0x0][0x1b0], R16 ;  /* 0x00006c0008087a25 */ /* 0x000fe200078e0010 */
[----:B------:R-:W-:Y:S01]  /*0bf0*/  USHF.L.U32 UR28, UR6, 0x6, URZ ;  /* 0x00000006061c7899 */ /* 0x000fe2000800063f */
[----:B------:R-:W-:-:S02]  /*0c00*/  ISETP.GE.AND P6, PT, R16, c[0x0][0x1cc], PT ;  /* 0x0000730010007a0c */ /* 0x000fc40003fc6270 */
[C---:B------:R-:W-:Y:S01]  /*0c10*/  IMAD R0, R34.reuse, c[0x0][0x17c], R0 ;  /* 0x00005f0022007a24 */ /* 0x040fe200078e0200 */
[----:B------:R-:W-:Y:S01]  /*0c20*/  IADD3 R3, R9, UR25, RZ ;  /* 0x0000001909037c10 */ /* 0x000fe2000fffe0ff */
[----:B------:R-:W-:Y:S01]  /*0c30*/  IMAD.WIDE.U32 R6, R34, c[0x0][0x178], R16 ;  /* 0x00005e0022067a25 */ /* 0x000fe200078e0010 */
[----:B------:R-:W-:Y:S01]  /*0c40*/  UIMAD UR25, UR11, UR5, UR4 ;  /* 0x000000050b1972a4 */ /* 0x000fe2000f8e0204 */
[----:B------:R-:W-:Y:S01]  /*0c50*/  ISETP.GE.AND P5, PT, R30, c[0x0][0x1cc], PT ;  /* 0x000073001e007a0c */ /* 0x000fe20003fa6270 */
[----:B------:R-:W-:Y:S01]  /*0c60*/  ULDC.64 UR6, c[0x0][0x180] ;  /* 0x0000600000067ab9 */ /* 0x000fe20000000a00 */
[----:B------:R-:W-:Y:S01]  /*0c70*/  IMAD.IADD R7, R7, 0x1, R0 ;  /* 0x0000000107077824 */ /* 0x000fe200078e0200 */
[----:B------:R-:W-:Y:S01]  /*0c80*/  ULDC.64 UR4, c[0x0][0x1b8] ;  /* 0x00006e0000047ab9 */ /* 0x000fe20000000a00 */
[----:B------:R-:W-:Y:S01]  /*0c90*/  IMAD.MOV.U32 R4, RZ, RZ, R2 ;  /* 0x000000ffff047224 */ /* 0x000fe200078e0002 */
[----:B------:R-:W-:Y:S01]  /*0ca0*/  UIMAD UR4, UR22, UR4, URZ ;  /* 0x00000004160472a4 */ /* 0x000fe2000f8e023f */
[----:B------:R-:W-:Y:S01]  /*0cb0*/  IMAD.U32 R9, RZ, RZ, UR11 ;  /* 0x0000000bff097e24 */ /* 0x000fe2000f8e00ff */
[----:B------:R-:W-:Y:S01]  /*0cc0*/  UIMAD UR6, UR24, UR6, URZ ;  /* 0x00000006180672a4 */ /* 0x000fe2000f8e023f */
[----:B------:R-:W-:Y:S01]  /*0cd0*/  IMAD.MOV.U32 R2, RZ, RZ, R8 ;  /* 0x000000ffff027224 */ /* 0x000fe200078e0008 */
[----:B------:R-:W-:Y:S01]  /*0ce0*/  UIMAD UR26, UR11, UR5, UR4 ;  /* 0x000000050b1a72a4 */ /* 0x000fe2000f8e0204 */
[----:B------:R-:W-:Y:S01]  /*0cf0*/  IMAD.U32 R0, RZ, RZ, UR23 ;  /* 0x00000017ff007e24 */ /* 0x000fe2000f8e00ff */
[----:B------:R-:W-:Y:S01]  /*0d00*/  UIMAD UR7, UR23, UR7, UR6 ;  /* 0x00000007170772a4 */ /* 0x000fe2000f8e0206 */
[----:B------:R-:W-:Y:S01]  /*0d10*/  IMAD.U32 R8, RZ, RZ, UR11 ;  /* 0x0000000bff087e24 */ /* 0x000fe2000f8e00ff */
[----:B------:R-:W-:Y:S01]  /*0d20*/  ULDC.64 UR4, c[0x0][0x178] ;  /* 0x00005e0000047ab9 */ /* 0x000fe20000000a00 */
[----:B------:R-:W-:Y:S01]  /*0d30*/  IMAD.WIDE.U32 R4, R9, c[0x0][0x1e8], R4 ;  /* 0x00007a0009047a25 */ /* 0x000fe200078e0004 */
[----:B------:R-:W-:-:S03]  /*0d40*/  UIMAD.WIDE.U32 UR30, UR12, UR4, URZ ;  /* 0x000000040c1e72a5 */ /* 0x000fc6000f8e003f */
[----:B------:R-:W-:Y:S01]  /*0d50*/  IMAD.WIDE.U32 R6, R0, c[0x0][0x180], R6 ;  /* 0x0000600000067a25 */ /* 0x000fe200078e0006 */
[----:B------:R-:W-:Y:S01]  /*0d60*/  IADD3 R5, R5, UR25, RZ ;  /* 0x0000001905057c10 */ /* 0x000fe2000fffe0ff */
[----:B------:R-:W-:Y:S02]  /*0d70*/  ULDC UR25, c[0x0][0x198] ;  /* 0x0000660000197ab9 */ /* 0x000fe40000000800 */
[----:B------:R-:W-:Y:S01]  /*0d80*/  IMAD.WIDE.U32 R2, R8, c[0x0][0x1b8], R2 ;  /* 0x00006e0008027a25 */ /* 0x000fe200078e0002 */
[----:B------:R-:W-:Y:S01]  /*0d90*/  IADD3 R9, R7, UR7, RZ ;  /* 0x0000000707097c10 */ /* 0x000fe2000fffe0ff */
[----:B------:R-:W-:Y:S02]  /*0da0*/  UIADD3 UR25, -UR13, UR25, URZ ;  /* 0x000000190d197290 */ /* 0x000fe4000fffe13f */
[----:B------:R-:W-:Y:S01]  /*0db0*/  IMAD.MOV.U32 R8, RZ, RZ, R6 ;  /* 0x000000ffff087224 */ /* 0x000fe200078e0006 */
[----:B------:R-:W-:Y:S01]  /*0dc0*/  IADD3 R3, R3, UR26, RZ ;  /* 0x0000001a03037c10 */ /* 0x000fe2000fffe0ff */
[C---:B------:R-:W-:Y:S01]  /*0dd0*/  IMAD R6, R11.reuse, c[0x0][0x1a8], RZ ;  /* 0x00006a000b067a24 */ /* 0x040fe200078e02ff */
[----:B------:R-:W-:Y:S01]  /*0de0*/  USHF.R.S32.HI UR26, URZ, 0x1f, UR12 ;  /* 0x0000001f3f1a7899 */ /* 0x000fe2000801140c */
[----:B------:R-:W-:Y:S01]  /*0df0*/  IMAD R0, R11, c[0x0][0x1d8], RZ ;  /* 0x000076000b007a24 */ /* 0x000fe200078e02ff */
[----:B------:R-:W-:Y:S01]  /*0e00*/  ULDC.64 UR6, c[0x0][0x188] ;  /* 0x0000620000067ab9 */ /* 0x000fe20000000a00 */
[C---:B------:R-:W-:Y:S01]  /*0e10*/  IMAD R12, R10.reuse, c[0x0][0x1ac], R6 ;  /* 0x00006b000a0c7a24 */ /* 0x040fe200078e0206 */
[----:B------:R-:W-:Y:S01]  /*0e20*/  UIMAD UR29, UR26, UR4, URZ ;  /* 0x000000041a1d72a4 */ /* 0x000fe2000f8e023f */
[C---:B------:R-:W-:Y:S01]  /*0e30*/  IMAD R0, R10.reuse, c[0x0][0x1dc], R0 ;  /* 0x000077000a007a24 */ /* 0x040fe200078e0200 */
[----:B------:R-:W-:Y:S01]  /*0e40*/  UIMAD UR6, UR22, UR6, URZ ;  /* 0x00000006160672a4 */ /* 0x000fe2000f8e023f */
[----:B------:R-:W-:Y:S01]  /*0e50*/  IMAD.WIDE.U32 R6, R10, c[0x0][0x1d8], R4 ;  /* 0x000076000a067a25 */ /* 0x000fe200078e0004 */
[----:B------:R-:W-:Y:S01]  /*0e60*/  UIMAD UR29, UR12, UR5, UR29 ;  /* 0x000000050c1d72a4 */ /* 0x000fe2000f8e021d */
[----:B------:R-:W-:Y:S01]  /*0e70*/  IADD3 R11, -R34, UR25, RZ ;  /* 0x00000019220b7c10 */ /* 0x000fe2000fffe1ff */
[----:B------:R-:W-:Y:S01]  /*0e80*/  UIMAD UR6, UR11, UR7, UR6 ;  /* 0x000000070b0672a4 */ /* 0x000fe2000f8e0206 */
[----:B------:R-:W-:Y:S01]  /*0e90*/  IMAD.WIDE.U32 R4, R10, c[0x0][0x1a8], R2 ;  /* 0x00006a000a047a25 */ /* 0x000fe200078e0002 */
[----:B------:R-:W-:Y:S01]  /*0ea0*/  LEA R2, P0, R6, c[0x0][0x1c0], 0x1 ;  /* 0x0000700006027a11 */ /* 0x000fe200078008ff */
[----:B------:R-:W-:Y:S01]  /*0eb0*/  UIADD3 UR29, UR31, UR29, URZ ;  /* 0x0000001d1f1d7290 */ /* 0x000fe2000fffe03f */
[C---:B------:R-:W-:Y:S01]  /*0ec0*/  ISETP.LT.OR P4, PT, R11.reuse, 0x1, P6 ;  /* 0x000000010b00780c */ /* 0x040fe20003781670 */
[----:B------:R-:W-:Y:S01]  /*0ed0*/  IMAD.U32 R3, RZ, RZ, UR11 ;  /* 0x0000000bff037e24 */ /* 0x000fe2000f8e00ff */
[----:B------:R-:W-:Y:S01]  /*0ee0*/  ISETP.LT.OR P3, PT, R11, 0x1, P5 ;  /* 0x000000010b00780c */ /* 0x000fe20002f61670 */
[----:B------:R-:W-:Y:S01]  /*0ef0*/  IMAD.IADD R0, R7, 0x1, R0 ;  /* 0x0000000107007824 */ /* 0x000fe200078e0200 */
[----:B------:R-:W-:Y:S01]  /*0f00*/  ISETP.LT.OR P2, PT, R11, 0x21, P6 ;  /* 0x000000210b00780c */ /* 0x000fe20003741670 */
[----:B------:R-:W-:Y:S01]  /*0f10*/  IMAD.WIDE.U32 R38, R3, c[0x0][0x188], R8 ;  /* 0x0000620003267a25 */ /* 0x000fe200078e0008 */
[----:B------:R-:W-:-:S02]  /*0f20*/  UIADD3 UR7, UP0, UR28, 0x80, URZ ;  /* 0x000000801c077890 */ /* 0x000fc4000ff1e03f */
[----:B------:R-:W-:Y:S01]  /*0f30*/  LEA.HI.X R3, R6, c[0x0][0x1c4], R0, 0x1, P0 ;  /* 0x0000710006037a11 */ /* 0x000fe200000f0c00 */
[----:B------:R-:W-:Y:S01]  /*0f40*/  IMAD.IADD R0, R5, 0x1, R12 ;  /* 0x0000000105007824 */ /* 0x000fe200078e020c */
[C---:B------:R-:W-:Y:S01]  /*0f50*/  LEA R6, P1, R4.reuse, c[0x0][0x190], 0x1 ;  /* 0x0000640004067a11 */ /* 0x040fe200078208ff */
[----:B------:R-:W-:Y:S01]  /*0f60*/  IMAD.U32 R8, RZ, RZ, UR30 ;  /* 0x0000001eff087e24 */ /* 0x000fe2000f8e00ff */
[----:B------:R-:W-:Y:S01]  /*0f70*/  IADD3 R15, R39, UR6, RZ ;  /* 0x00000006270f7c10 */ /* 0x000fe2000fffe0ff */
[----:B------:R-:W-:Y:S01]  /*0f80*/  IMAD.U32 R9, RZ, RZ, UR31 ;  /* 0x0000001fff097e24 */ /* 0x000fe2000f8e00ff */
[----:B------:R-:W-:Y:S01]  /*0f90*/  LEA.HI.X R7, R4, c[0x0][0x194], R0, 0x1, P1 ;  /* 0x0000650004077a11 */ /* 0x000fe200008f0c00 */
[----:B------:R-:W-:Y:S01]  /*0fa0*/  IMAD.U32 R9, RZ, RZ, UR29 ;  /* 0x0000001dff097e24 */ /* 0x000fe2000f8e00ff */
[----:B------:R-:W-:Y:S01]  /*0fb0*/  LEA R13, P0, R8, R38, 0x6 ;  /* 0x00000026080d7211 */ /* 0x000fe200078030ff */
[----:B------:R-:W-:Y:S01]  /*0fc0*/  IMAD.SHL.U32 R10, R14, 0x2, RZ ;  /* 0x000000020e0a7824 */ /* 0x000fe200078e00ff */
[----:B------:R-:W-:Y:S01]  /*0fd0*/  IADD3 R4, P1, R2, UR28, RZ ;  /* 0x0000001c02047c10 */ /* 0x000fe2000ff3e0ff */
[----:B------:R-:W-:Y:S01]  /*0fe0*/  UIADD3.X UR6, URZ, UR27, URZ, UP0, !UPT ;  /* 0x0000001b3f067290 */ /* 0x000fe200087fe43f */
[----:B------:R-:W-:Y:S01]  /*0ff0*/  LEA.HI.X R0, R8, R15, R9, 0x6, P0 ;  /* 0x0000000f08007211 */ /* 0x000fe200000f3409 */
[----:B------:R-:W-:Y:S01]  /*1000*/  IMAD.U32 R8, RZ, RZ, UR28 ;  /* 0x0000001cff087e24 */ /* 0x000fe2000f8e00ff */
[----:B------:R-:W-:Y:S01]  /*1010*/  IADD3.X R5, R3, UR27, RZ, P1, !PT ;  /* 0x0000001b03057c10 */ /* 0x000fe20008ffe4ff */
[----:B------:R-:W-:Y:S01]  /*1020*/  @!PT LDS RZ, [RZ] ;  /* 0x00000000fffff984 */ /* 0x000fe20000000800 */
[----:B------:R-:W-:Y:S01]  /*1030*/  @!PT LDS RZ, [RZ] ;  /* 0x00000000fffff984 */ /* 0x000fe20000000800 */
[----:B------:R-:W-:Y:S01]  /*1040*/  @!PT LDS RZ, [RZ] ;  /* 0x00000000fffff984 */ /* 0x000fe20000000800 */
[----:B------:R1:W-:Y:S01]  /*1050*/  LDGSTS.E.BYPASS.LTC128B.128 [R10+0x8080], [R2.64], !P4 ;  /* 0x08080000020a7fae */ /* 0x0003e2000e101d54 */
[----:B------:R-:W-:-:S02]  /*1060*/  ISETP.LT.OR P4, PT, R11, 0x41, P6 ;  /* 0x000000410b00780c */ /* 0x000fc40003781670 */
[----:B------:R-:W-:Y:S01]  /*1070*/  IADD3 R8, P1, P0, R8, 0x80, R2 ;  /* 0x0000008008087810 */ /* 0x000fe2000783e002 */
[----:B------:R1:W-:Y:S01]  /*1080*/  LDGSTS.E.BYPASS.LTC128B.128 [R10+0xc080], [R2.64+0x80], !P3 ;  /* 0x0c080080020a7fae */ /* 0x0003e2000d901d54 */
[C---:B------:R-:W-:Y:S02]  /*1090*/  ISETP.LT.OR P3, PT, R11.reuse, 0x41, P5 ;  /* 0x000000410b00780c */ /* 0x040fe40002f61670 */
[----:B------:R-:W-:Y:S01]  /*10a0*/  IADD3.X R9, RZ, UR27, R3, P1, P0 ;  /* 0x0000001bff097c10 */ /* 0x000fe20008fe0403 */
[----:B------:R2:W-:Y:S01]  /*10b0*/  LDGSTS.E.BYPASS.LTC128B.128 [R10+0x9080], [R4.64], !P2 ;  /* 0x09080000040a7fae */ /* 0x0005e2000d101d54 */
[C---:B------:R-:W-:Y:S02]  /*10c0*/  ISETP.LT.OR P2, PT, R11.reuse, 0x21, P5 ;  /* 0x000000210b00780c */ /* 0x040fe40002f41670 */
[C---:B------:R-:W-:Y:S01]  /*10d0*/  ISETP.LT.OR P6, PT, R11.reuse, 0x61, P6 ;  /* 0x000000610b00780c */ /* 0x040fe200037c1670 */
[----:B------:R-:W-:Y:S01]  /*10e0*/  STL.64 [R1+0x28], R38 ;  /* 0x0000282601007387 */ /* 0x000fe20000100a00 */
[----:B------:R-:W-:-:S03]  /*10f0*/  ISETP.LT.OR P5, PT, R11, 0x61, P5 ;  /* 0x000000610b00780c */ /* 0x000fc60002fa1670 */
[----:B------:R3:W-:Y:S06]  /*1100*/  STL [R1+0x30], R15 ;  /* 0x0000300f01007387 */ /* 0x0007ec0000100800 */
[----:B------:R4:W-:Y:S01]  /*1110*/  LDGSTS.E.BYPASS.LTC128B.128 [R10+0xd080], [R8.64], !P2 ;  /* 0x0d080000080a7fae */ /* 0x0009e2000d101d54 */
[C---:B-1----:R-:W-:Y:S02]  /*1120*/  IADD3 R2, P0, R4.reuse, UR28, RZ ;  /* 0x0000001c04027c10 */ /* 0x042fe4000ff1e0ff */
[----:B--2---:R-:W-:Y:S02]  /*1130*/  IADD3 R4, P1, R4, UR7, RZ ;  /* 0x0000000704047c10 */ /* 0x004fe4000ff3e0ff */
[----:B------:R-:W-:-:S02]  /*1140*/  IADD3.X R3, R5, UR27, RZ, P0, !PT ;  /* 0x0000001b05037c10 */ /* 0x000fc400087fe4ff */
[----:B------:R-:W-:Y:S02]  /*1150*/  IADD3.X R5, R5, UR6, RZ, P1, !PT ;  /* 0x0000000605057c10 */ /* 0x000fe40008ffe4ff */
[C---:B------:R-:W-:Y:S01]  /*1160*/  LEA R12, P0, R13.reuse, c[0x0][0x160], 0x1 ;  /* 0x000058000d0c7a11 */ /* 0x040fe200078008ff */
[----:B------:R1:W-:Y:S03]  /*1170*/  LDGSTS.E.BYPASS.LTC128B.128 [R10+0xa080], [R2.64], !P4 ;  /* 0x0a080000020a7fae */ /* 0x0003e6000e101d54 */
[----:B------:R-:W-:Y:S01]  /*1180*/  LEA.HI.X R13, R13, c[0x0][0x164], R0, 0x1, P0 ;  /* 0x000059000d0d7a11 */ /* 0x000fe200000f0c00 */
[----:B------:R2:W-:Y:S01]  /*1190*/  LDGSTS.E.BYPASS.LTC128B.128 [R10+0xe080], [R4.64], !P3 ;  /* 0x0e080000040a7fae */ /* 0x0005e2000d901d54 */
[----:B------:R-:W-:Y:S01]  /*11a0*/  ISETP.GE.AND P3, PT, R16, c[0x0][0x19c], PT ;  /* 0x0000670010007a0c */ /* 0x000fe20003f66270 */
[----:B------:R-:W-:Y:S01]  /*11b0*/  IMAD.U32 R0, RZ, RZ, UR4 ;  /* 0x00000004ff007e24 */ /* 0x000fe2000f8e00ff */
[----:B------:R-:W-:Y:S01]  /*11c0*/  ISETP.GE.AND P0, PT, R30, c[0x0][0x19c], PT ;  /* 0x000067001e007a0c */ /* 0x000fe20003f06270 */
[----:B----4-:R-:W-:Y:S01]  /*11d0*/  IMAD.U32 R8, RZ, RZ, UR5 ;  /* 0x00000005ff087e24 */ /* 0x010fe2000f8e00ff */
[----:B------:R-:W-:-:S02]  /*11e0*/  ISETP.LT.OR P4, PT, R11, 0x1, P3 ;  /* 0x000000010b00780c */ /* 0x000fc40001f81670 */
[C---:B--2---:R-:W-:Y:S02]  /*11f0*/  IADD3 R4, P2, R2.reuse, UR28, RZ ;  /* 0x0000001c02047c10 */ /* 0x044fe4000ff5e0ff */
[----:B-1----:R-:W-:Y:S02]  /*1200*/  IADD3 R2, P1, R2, UR7, RZ ;  /* 0x0000000702027c10 */ /* 0x002fe4000ff3e0ff */
[C---:B------:R-:W-:Y:S02]  /*1210*/  IADD3.X R5, R3.reuse, UR27, RZ, P2, !PT ;  /* 0x0000001b03057c10 */ /* 0x040fe400097fe4ff */
[----:B------:R-:W-:Y:S01]  /*1220*/  IADD3.X R3, R3, UR6, RZ, P1, !PT ;  /* 0x0000000603037c10 */ /* 0x000fe20008ffe4ff */
[----:B------:R-:W-:Y:S01]  /*1230*/  ULDC.64 UR6, c[0x0][0x1a8] ;  /* 0x00006a0000067ab9 */ /* 0x000fe20000000a00 */
[C---:B------:R-:W-:Y:S01]  /*1240*/  LEA R14, P2, R0.reuse, R12, 0x6 ;  /* 0x0000000c000e7211 */ /* 0x040fe200078430ff */
[----:B------:R-:W-:Y:S01]  /*1250*/  USHF.L.U32 UR27, UR6, 0x6, URZ ;  /* 0x00000006061b7899 */ /* 0x000fe2000800063f */
[C---:B------:R-:W-:Y:S01]  /*1260*/  ISETP.LT.OR P1, PT, R11.reuse, 0x1, P0 ;  /* 0x000000010b00780c */ /* 0x040fe20000721670 */
[----:B------:R1:W-:Y:S01]  /*1270*/  LDGSTS.E.BYPASS.LTC128B.128 [R10+0xb080], [R4.64], !P6 ;  /* 0x0b080000040a7fae */ /* 0x0003e2000f101d54 */
[----:B------:R-:W-:Y:S01]  /*1280*/  USHF.L.U64.HI UR28, UR6, UR17, UR7 ;  /* 0x00000011061c7299 */ /* 0x000fe20008010207 */
[----:B---3--:R-:W-:Y:S01]  /*1290*/  LEA.HI.X R15, R0, R13, R8, 0x6, P2 ;  /* 0x0000000d000f7211 */ /* 0x008fe200010f3408 */
[----:B------:R-:W-:Y:S01]  /*12a0*/  UIADD3 UR30, UP0, UR27, 0x80, URZ ;  /* 0x000000801b1e7890 */ /* 0x000fe2000ff1e03f */
[----:B------:R2:W-:Y:S01]  /*12b0*/  LDGSTS.E.BYPASS.LTC128B.128 [R10+0xf080], [R2.64], !P5 ;  /* 0x0f080000020a7fae */ /* 0x0005e2000e901d54 */
[----:B------:R-:W-:Y:S01]  /*12c0*/  ISETP.LT.OR P2, PT, R11, 0x21, P3 ;  /* 0x000000210b00780c */ /* 0x000fe20001f41670 */
[----:B------:R-:W-:Y:S01]  /*12d0*/  IMAD R0, R35, c[0x0][0x208], RZ ;  /* 0x0000820023007a24 */ /* 0x000fe200078e02ff */
[----:B------:R-:W-:Y:S01]  /*12e0*/  ISETP.LT.OR P6, PT, R11, 0x21, P0 ;  /* 0x000000210b00780c */ /* 0x000fe200007c1670 */
[----:B------:R3:W-:Y:S01]  /*12f0*/  LDGSTS.E.BYPASS.LTC128B.128 [R10+0x80], [R6.64], !P4 ;  /* 0x00080000060a7fae */ /* 0x0007e2000e101d54 */
[----:B------:R-:W-:Y:S01]  /*1300*/  UIADD3.X UR29, URZ, UR28, URZ, UP0, !UPT ;  /* 0x0000001c3f1d7290 */ /* 0x000fe200087fe43f */
[----:B------:R-:W-:Y:S01]  /*1310*/  IMAD R0, R34, c[0x0][0x20c], R0 ;  /* 0x0000830022007a24 */ /* 0x000fe200078e0200 */
[----:B------:R-:W-:Y:S01]  /*1320*/  ULDC.64 UR6, c[0x0][0x210] ;  /* 0x0000840000067ab9 */ /* 0x000fe20000000a00 */
[----:B------:R3:W-:Y:S01]  /*1330*/  LDGSTS.E.BYPASS.LTC128B.128 [R10+0x4080], [R6.64+0x80], !P1 ;  /* 0x04080080060a7fae */ /* 0x0007e2000c901d54 */
[----:B------:R-:W-:Y:S01]  /*1340*/  LEA R18, P1, R19, c[0x0][0x258], 0x2 ;  /* 0x0000960013127a11 */ /* 0x000fe200078210ff */
[----:B------:R-:W-:-:S03]  /*1350*/  UIMAD UR6, UR24, UR6, URZ ;  /* 0x00000006180672a4 */ /* 0x000fc6000f8e023f */
[----:B------:R-:W-:Y:S01]  /*1360*/  LEA.HI.X R19, R19, c[0x0][0x25c], R20, 0x2, P1 ;  /* 0x0000970013137a11 */ /* 0x000fe200008f1414 */
[----:B------:R-:W-:Y:S02]  /*1370*/  UIMAD UR6, UR23, UR7, UR6 ;  /* 0x00000007170672a4 */ /* 0x000fe4000f8e0206 */
[----:B------:R-:W-:Y:S01]  /*1380*/  UMOV UR24, 0x5 ;  /* 0x0000000500187882 */ /* 0x000fe20000000000 */
[----:B-1----:R-:W-:Y:S01]  /*1390*/  IADD3 R4, P4, R6, UR27, RZ ;  /* 0x0000001b06047c10 */ /* 0x002fe2000ff9e0ff */
[----:B--2---:R-:W-:-:S03]  /*13a0*/  IMAD.U32 R2, RZ, RZ, UR27 ;  /* 0x0000001bff027e24 */ /* 0x004fc6000f8e00ff */
[----:B------:R-:W-:Y:S02]  /*13b0*/  IADD3.X R5, R7, UR28, RZ, P4, !PT ;  /* 0x0000001c07057c10 */ /* 0x000fe4000a7fe4ff */
[----:B------:R-:W-:-:S03]  /*13c0*/  IADD3 R2, P5, P4, R2, 0x80, R6 ;  /* 0x0000008002027810 */ /* 0x000fc60007cbe006 */
[----:B------:R1:W-:Y:S01]  /*13d0*/  LDGSTS.E.BYPASS.LTC128B.128 [R10+0x1080], [R4.64], !P2 ;  /* 0x01080000040a7fae */ /* 0x0003e2000d101d54 */
[----:B------:R-:W-:Y:S02]  /*13e0*/  ISETP.LT.OR P2, PT, R11, 0x41, P3 ;  /* 0x000000410b00780c */ /* 0x000fe40001f41670 */
[----:B------:R-:W-:Y:S02]  /*13f0*/  IADD3.X R3, RZ, UR28, R7, P5, P4 ;  /* 0x0000001cff037c10 */ /* 0x000fe4000afe8407 */
[----:B------:R-:W-:Y:S02]  /*1400*/  ISETP.GE.AND P5, PT, R16, c[0x0][0x16c], PT ;  /* 0x00005b0010007a0c */ /* 0x000fe40003fa6270 */
[----:B---3--:R-:W-:Y:S01]  /*1410*/  IADD3 R6, P1, R4, UR30, RZ ;  /* 0x0000001e04067c10 */ /* 0x008fe2000ff3e0ff */
[----:B------:R2:W-:Y:S01]  /*1420*/  LDGSTS.E.BYPASS.LTC128B.128 [R10+0x5080], [R2.64], !P6 ;  /* 0x05080000020a7fae */ /* 0x0005e2000f101d54 */
[----:B------:R-:W-:Y:S02]  /*1430*/  P2R R8, PR, RZ, 0x20 ;  /* 0x00000020ff087803 */ /* 0x000fe40000000000 */
[----:B------:R-:W-:-:S02]  /*1440*/  ISETP.GE.AND P6, PT, R30, c[0x0][0x16c], PT ;  /* 0x00005b001e007a0c */ /* 0x000fc40003fc6270 */
[----:B------:R-:W-:Y:S01]  /*1450*/  SEL R20, RZ, 0x1, P5 ;  /* 0x00000001ff147807 */ /* 0x000fe20002800000 */
[----:B------:R3:W-:Y:S01]  /*1460*/  STL [R1+0x40], R8 ;  /* 0x0000400801007387 */ /* 0x0007e20000100800 */
[----:B------:R-:W-:Y:S02]  /*1470*/  IADD3.X R7, R5, UR29, RZ, P1, !PT ;  /* 0x0000001d05077c10 */ /* 0x000fe40008ffe4ff */
[C---:B------:R-:W-:Y:S02]  /*1480*/  ISETP.LT.OR P1, PT, R11.reuse, 0x41, P0 ;  /* 0x000000410b00780c */ /* 0x040fe40000721670 */
[C---:B------:R-:W-:Y:S02]  /*1490*/  ISETP.LT.OR P3, PT, R11.reuse, 0x61, P3 ;  /* 0x000000610b00780c */ /* 0x040fe40001f61670 */
[----:B------:R-:W-:Y:S02]  /*14a0*/  ISETP.LT.OR P0, PT, R11, 0x61, P0 ;  /* 0x000000610b00780c */ /* 0x000fe40000701670 */
[----:B------:R-:W-:-:S02]  /*14b0*/  LEA.HI R11, R27, R32, RZ, 0x2 ;  /* 0x000000201b0b7211 */ /* 0x000fc400078f10ff */
[----:B--2---:R-:W-:Y:S02]  /*14c0*/  IADD3 R2, P4, R4, UR27, RZ ;  /* 0x0000001b04027c10 */ /* 0x004fe4000ff9e0ff */
[----:B-1----:R-:W-:Y:S01]  /*14d0*/  SEL R4, RZ, 0x2, P6 ;  /* 0x00000002ff047807 */ /* 0x002fe20003000000 */
[----:B---3--:R-:W-:Y:S01]  /*14e0*/  IMAD.WIDE.U32 R8, R34, c[0x0][0x208], R16 ;  /* 0x0000820022087a25 */ /* 0x008fe200078e0010 */
[----:B------:R-:W-:-:S03]  /*14f0*/  IADD3.X R3, R5, UR28, RZ, P4, !PT ;  /* 0x0000001c05037c10 */ /* 0x000fc6000a7fe4ff */
[----:B------:R-:W-:Y:S02]  /*1500*/  IMAD.IADD R5, R9, 0x1, R0 ;  /* 0x0000000109057824 */ /* 0x000fe400078e0200 */
[----:B------:R-:W-:Y:S01]  /*1510*/  IMAD.IADD R9, R4, 0x1, R20 ;  /* 0x0000000104097824 */ /* 0x000fe200078e0214 */
[----:B------:R1:W-:Y:S01]  /*1520*/  LDGSTS.E.BYPASS.LTC128B.128 [R10+0x2080], [R2.64], !P2 ;  /* 0x02080000020a7fae */ /* 0x0003e2000d101d54 */
[----:B------:R-:W-:Y:S02]  /*1530*/  IMAD.U32 R0, RZ, RZ, UR23 ;  /* 0x00000017ff007e24 */ /* 0x000fe4000f8e00ff */
[----:B------:R-:W-:Y:S01]  /*1540*/  IMAD.MOV.U32 R4, RZ, RZ, R8 ;  /* 0x000000ffff047224 */ /* 0x000fe200078e0008 */
[----:B------:R2:W-:Y:S01]  /*1550*/  LDGSTS.E.BYPASS.LTC128B.128 [R10+0x6080], [R6.64], !P1 ;  /* 0x06080000060a7fae */ /* 0x0005e2000c901d54 */
[----:B------:R-:W-:Y:S02]  /*1560*/  SHF.R.S32.HI R8, RZ, 0x2, R11 ;  /* 0x00000002ff087819 */ /* 0x000fe4000001140b */
[----:B------:R-:W-:-:S04]  /*1570*/  IMAD.WIDE.U32 R4, R0, c[0x0][0x210], R4 ;  /* 0x0000840000047a25 */ /* 0x000fc800078e0004 */
[----:B------:R-:W-:Y:S01]  /*1580*/  IMAD.U32 R0, RZ, RZ, UR11 ;  /* 0x0000000bff007e24 */ /* 0x000fe2000f8e00ff */
[----:B------:R-:W-:Y:S01]  /*1590*/  IADD3 R5, R5, UR6, RZ ;  /* 0x0000000605057c10 */ /* 0x000fe2000fffe0ff */
[----:B------:R-:W-:Y:S02]  /*15a0*/  ULDC.64 UR6, c[0x0][0x218] ;  /* 0x0000860000067ab9 */ /* 0x000fe40000000a00 */
[----:B------:R-:W-:Y:S02]  /*15b0*/  UIMAD UR22, UR22, UR6, URZ ;  /* 0x00000006161672a4 */ /* 0x000fe4000f8e023f */
[----:B------:R-:W-:Y:S02]  /*15c0*/  IMAD.WIDE.U32 R38, R0, c[0x0][0x218], R4 ;  /* 0x0000860000267a25 */ /* 0x000fe400078e0004 */
[----:B------:R-:W-:Y:S02]  /*15d0*/  UIMAD UR22, UR11, UR7, UR22 ;  /* 0x000000070b1672a4 */ /* 0x000fe4000f8e0216 */
[----:B------:R-:W-:Y:S01]  /*15e0*/  IMAD.U32 R0, RZ, RZ, UR16 ;  /* 0x00000010ff007e24 */ /* 0x000fe2000f8e00ff */
[----:B------:R-:W-:Y:S01]  /*15f0*/  ULDC.64 UR6, c[0x0][0x208] ;  /* 0x0000820000067ab9 */ /* 0x000fe20000000a00 */
[----:B------:R-:W-:Y:S01]  /*1600*/  IMAD.MOV.U32 R36, RZ, RZ, R38 ;  /* 0x000000ffff247224 */ /* 0x000fe200078e0026 */
[----:B------:R-:W-:Y:S01]  /*1610*/  USHF.L.U32 UR23, UR6, 0x6, URZ ;  /* 0x0000000606177899 */ /* 0x000fe2000800063f */
[----:B------:R-:W-:Y:S01]  /*1620*/  IADD3 R37, R39, UR22, RZ ;  /* 0x0000001627257c10 */ /* 0x000fe2000fffe0ff */
[----:B------:R-:W-:Y:S01]  /*1630*/  USHF.L.U64.HI UR7, UR6, UR17, UR7 ;  /* 0x0000001106077299 */ /* 0x000fe20008010207 */
[----:B------:R3:W-:Y:S01]  /*1640*/  STL.64 [R1+0x18], R38 ;  /* 0x0000182601007387 */ /* 0x0007e20000100a00 */
[----:B------:R-:W-:-:S02]  /*1650*/  ULDC UR22, c[0x0][0x20c] ;  /* 0x0000830000167ab9 */ /* 0x000fc40000000800 */
[----:B------:R-:W-:Y:S01]  /*1660*/  UIMAD UR17, UR7, UR12, URZ ;  /* 0x0000000c071172a4 */ /* 0x000fe2000f8e023f */
[C---:B--2---:R-:W-:Y:S01]  /*1670*/  IADD3 R6, P2, R2.reuse, UR27, RZ ;  /* 0x0000001b02067c10 */ /* 0x044fe2000ff5e0ff */
[----:B------:R-:W-:Y:S01]  /*1680*/  IMAD.U32 R25, RZ, RZ, UR23 ;  /* 0x00000017ff197e24 */ /* 0x000fe2000f8e00ff */
[----:B-1----:R-:W-:Y:S01]  /*1690*/  IADD3 R2, P1, R2, UR30, RZ ;  /* 0x0000001e02027c10 */ /* 0x002fe2000ff3e0ff */
[----:B------:R-:W-:Y:S01]  /*16a0*/  UIMAD UR17, UR26, UR23, UR17 ;  /* 0x000000171a1172a4 */ /* 0x000fe2000f8e0211 */
[----:B------:R-:W-:Y:S01]  /*16b0*/  IADD3.X R7, R3, UR28, RZ, P2, !PT ;  /* 0x0000001c03077c10 */ /* 0x000fe200097fe4ff */
[----:B------:R-:W-:Y:S01]  /*16c0*/  IMAD.WIDE.U32 R4, R25, UR12, R36 ;  /* 0x0000000c19047c25 */ /* 0x000fe2000f8e0024 */
[----:B------:R-:W-:Y:S01]  /*16d0*/  IADD3.X R3, R3, UR29, RZ, P1, !PT ;  /* 0x0000001d03037c10 */ /* 0x000fe20008ffe4ff */
[----:B------:R-:W-:Y:S01]  /*16e0*/  USHF.L.U64.HI UR22, UR6, UR24, UR22 ;  /* 0x0000001806167299 */ /* 0x000fe20008010216 */
[----:B------:R-:W-:Y:S01]  /*16f0*/  LOP3.LUT P2, RZ, R9, 0x1, RZ, 0xc0, !PT ;  /* 0x0000000109ff7812 */ /* 0x000fe2000784c0ff */
[----:B------:R1:W-:Y:S01]  /*1700*/  LDGSTS.E.BYPASS.LTC128B.128 [R10+0x3080], [R6.64], !P3 ;  /* 0x03080000060a7fae */ /* 0x0003e2000d901d54 */
[----:B------:R-:W-:-:S02]  /*1710*/  ISETP.GE.AND P3, PT, R16, c[0x0][0x1fc], PT ;  /* 0x00007f0010007a0c */ /* 0x000fc40003f66270 */
[----:B------:R-:W-:Y:S01]  /*1720*/  LOP3.LUT P1, RZ, R9, 0x2, RZ, 0xc0, !PT ;  /* 0x0000000209ff7812 */ /* 0x000fe2000782c0ff */
[----:B------:R2:W-:Y:S01]  /*1730*/  LDGSTS.E.BYPASS.LTC128B.128 [R10+0x7080], [R2.64], !P0 ;  /* 0x07080000020a7fae */ /* 0x0005e2000c101d54 */
[----:B------:R-:W-:-:S03]  /*1740*/  ISETP.GE.AND P0, PT, R30, c[0x0][0x1fc], PT ;  /* 0x00007f001e007a0c */ /* 0x000fc60003f06270 */
[----:B------:R-:W0:Y:S04]  /*1750*/  LDGDEPBAR ;  /* 0x00000000000079af */ /* 0x000e280000000000 */
[----:B------:R3:W-:Y:S01]  /*1760*/  STL.64 [R1+0x10], R36 ;  /* 0x0000102401007387 */ /* 0x0007e20000100a00 */
[----:B-1----:R-:W-:Y:S02]  /*1770*/  IADD3 R6, -R34, c[0x0][0x168], -R0 ;  /* 0x00005a0022067a10 */ /* 0x002fe40007ffe900 */
[----:B------:R-:W-:Y:S02]  /*1780*/  SEL R0, RZ, 0x1, P3 ;  /* 0x00000001ff007807 */ /* 0x000fe40001800000 */
[----:B------:R-:W-:Y:S02]  /*1790*/  ISETP.LT.OR P3, PT, R6, 0x1, !P2 ;  /* 0x000000010600780c */ /* 0x000fe40005761670 */
[----:B--2---:R-:W-:-:S02]  /*17a0*/  SEL R2, RZ, 0xffffffff, P0 ;  /* 0xffffffffff027807 */ /* 0x004fc40000000000 */
[C---:B------:R-:W-:Y:S02]  /*17b0*/  ISETP.LT.OR P0, PT, R6.reuse, 0x1, !P1 ;  /* 0x000000010600780c */ /* 0x040fe40004f01670 */
[----:B------:R-:W-:Y:S01]  /*17c0*/  ISETP.LT.OR P2, PT, R6, 0x21, !P2 ;  /* 0x000000210600780c */ /* 0x000fe20005741670 */
[----:B------:R-:W-:Y:S01]  /*17d0*/  IMAD.SHL.U32 R2, R2, 0x2, RZ ;  /* 0x0000000202027824 */ /* 0x000fe200078e00ff */
[----:B------:R-:W-:Y:S02]  /*17e0*/  ISETP.LT.OR P1, PT, R6, 0x21, !P1 ;  /* 0x000000210600780c */ /* 0x000fe40004f21670 */
[----:B------:R-:W-:Y:S01]  /*17f0*/  IADD3 R3, R5, UR17, RZ ;  /* 0x0000001105037c10 */ /* 0x000fe2000fffe0ff */
[----:B------:R-:W-:Y:S01]  /*1800*/  USHF.L.U32 UR17, UR6, 0x5, URZ ;  /* 0x0000000506117899 */ /* 0x000fe2000800063f */
[----:B------:R-:W-:Y:S01]  /*1810*/  LOP3.LUT R0, R2, 0x2, R0, 0xe2, !PT ;  /* 0x0000000202007812 */ /* 0x000fe200078ee200 */
[----:B------:R1:W-:Y:S01]  /*1820*/  LDGSTS.E.BYPASS.LTC128B.128 [R10+0x10080], [R12.64], !P3 ;  /* 0x100800000c0a7fae */ /* 0x0003e2000d901d54 */
[----:B------:R-:W-:Y:S01]  /*1830*/  ISETP.GT.AND P3, PT, R32, 0xf, PT ;  /* 0x0000000f2000780c */ /* 0x000fe20003f64270 */
[----:B------:R-:W-:Y:S01]  /*1840*/  USHF.L.U32 UR24, UR17, 0x1, URZ ;  /* 0x0000000111187899 */ /* 0x000fe2000800063f */
[----:B------:R-:W-:Y:S01]  /*1850*/  LOP3.LUT P5, RZ, R0, 0x1, RZ, 0xc0, !PT ;  /* 0x0000000100ff7812 */ /* 0x000fe200078ac0ff */
[----:B------:R1:W-:Y:S01]  /*1860*/  LDGSTS.E.BYPASS.LTC128B.128 [R10+0x12080], [R12.64+0x80], !P0 ;  /* 0x120800800c0a7fae */ /* 0x0003e2000c101d54 */
[----:B------:R-:W-:Y:S01]  /*1870*/  LEA R2, P0, R4, c[0x0][0x1f0], 0x1 ;  /* 0x00007c0004027a11 */ /* 0x000fe200078008ff */
[----:B------:R-:W-:Y:S01]  /*1880*/  USHF.L.U64.HI UR6, UR17, 0x1, UR22 ;  /* 0x0000000111067899 */ /* 0x000fe20008010216 */
[----:B------:R-:W-:Y:S01]  /*1890*/  LOP3.LUT P4, RZ, R0, 0x2, RZ, 0xc0, !PT ;  /* 0x0000000200ff7812 */ /* 0x000fe2000788c0ff */
[----:B------:R2:W-:Y:S01]  /*18a0*/  LDGSTS.E.BYPASS.LTC128B.128 [R10+0x11080], [R14.64], !P2 ;  /* 0x110800000e0a7fae */ /* 0x0005e2000d101d54 */
[----:B------:R-:W-:-:S02]  /*18b0*/  LEA.HI.X R3, R4, c[0x0][0x1f4], R3, 0x1, P0 ;  /* 0x00007d0004037a11 */ /* 0x000fc400000f0c03 */
[C---:B------:R-:W-:Y:S01]  /*18c0*/  ISETP.LT.OR P0, PT, R6.reuse, 0x1, !P4 ;  /* 0x000000010600780c */ /* 0x040fe20006701670 */
[----:B------:R2:W-:Y:S01]  /*18d0*/  LDGSTS.E.BYPASS.LTC128B.128 [R10+0x13080], [R14.64+0x80], !P1 ;  /* 0x130800800e0a7fae */ /* 0x0005e2000c901d54 */
[----:B------:R-:W-:Y:S01]  /*18e0*/  ISETP.LT.OR P1, PT, R6, 0x1, !P5 ;  /* 0x000000010600780c */ /* 0x000fe20006f21670 */
[----:B------:R-:W-:-:S05]  /*18f0*/  @!P3 IMAD.SHL.U32 R0, R32, 0x10, RZ ;  /* 0x000000102000b824 */ /* 0x000fca00078e00ff */
[----:B------:R4:W-:Y:S04]  /*1900*/  @!P3 LDGSTS.E.BYPASS.LTC128B.128 [R0+0x20080], [R18.64] ;  /* 0x200800001200bfae */ /* 0x0009e8000b901d54 */
[----:B------:R-:W0:Y:S04]  /*1910*/  LDGDEPBAR ;  /* 0x00000000000079af */ /* 0x000e280000000000 */
[----:B------:R5:W-:Y:S04]  /*1920*/  LDGSTS.E.BYPASS.LTC128B.128 [R10+0x18080], [R2.64], !P1 ;  /* 0x18080000020a7fae */ /* 0x000be8000c901d54 */
[----:B------:R5:W-:Y:S01]  /*1930*/  LDGSTS.E.BYPASS.LTC128B.128 [R10+0x1a080], [R2.64+0x80], !P0 ;  /* 0x1a080080020a7fae */ /* 0x000be2000c101d54 */
[----:B------:R-:W-:-:S02]  /*1940*/  ISETP.LT.OR P0, PT, R6, 0x21, !P5 ;  /* 0x000000210600780c */ /* 0x000fc40006f01670 */
[----:B----4-:R-:W-:-:S04]  /*1950*/  LEA.HI R18, R27, R32, RZ, 0x5 ;  /* 0x000000201b127211 */ /* 0x010fc800078f28ff */
[----:B------:R-:W-:-:S04]  /*1960*/  SHF.R.S32.HI R7, RZ, 0x5, R18 ;  /* 0x00000005ff077819 */ /* 0x000fc80000011412 */
[----:B------:R-:W-:Y:S02]  /*1970*/  LEA.HI R4, R18, R7, RZ, 0x1 ;  /* 0x0000000712047211 */ /* 0x000fe400078f08ff */
[----:B-----5:R-:W-:-:S04]  /*1980*/  IADD3 R2, P1, R2, UR24, RZ ;  /* 0x0000001802027c10 */ /* 0x020fc8000ff3e0ff */
[----:B------:R-:W-:Y:S02]  /*1990*/  IADD3.X R3, R3, UR6, RZ, P1, !PT ;  /* 0x0000000603037c10 */ /* 0x000fe40008ffe4ff */
[----:B------:R-:W-:Y:S02]  /*19a0*/  ISETP.LT.OR P1, PT, R6, 0x21, !P4 ;  /* 0x000000210600780c */ /* 0x000fe40006721670 */
[----:B------:R-:W-:Y:S01]  /*19b0*/  LOP3.LUT R6, R4, 0xfffffffe, RZ, 0xc0, !PT ;  /* 0xfffffffe04067812 */ /* 0x000fe200078ec0ff */
[----:B------:R4:W-:Y:S01]  /*19c0*/  LDGSTS.E.BYPASS.LTC128B.128 [R10+0x19080], [R2.64], !P0 ;  /* 0x19080000020a7fae */ /* 0x0009e2000c101d54 */
[----:B------:R-:W-:Y:S02]  /*19d0*/  IADD3 R0, P0, R29, UR16, RZ ;  /* 0x000000101d007c10 */ /* 0x000fe4000ff1e0ff */
[----:B------:R-:W-:Y:S01]  /*19e0*/  LEA.HI R4, R27, R32, RZ, 0x4 ;  /* 0x000000201b047211 */ /* 0x000fe200078f20ff */
[----:B--2---:R-:W-:Y:S01]  /*19f0*/  IMAD.IADD R14, R7, 0x1, -R6 ;  /* 0x00000001070e7824 */ /* 0x004fe200078e0a06 */
[----:B------:R-:W-:Y:S01]  /*1a00*/  IADD3.X R5, R28, UR15, RZ, P0, !PT ;  /* 0x0000000f1c057c10 */ /* 0x000fe200087fe4ff */
[----:B------:R-:W-:Y:S01]  /*1a10*/  UIADD3 UR15, UR12, 0x1, URZ ;  /* 0x000000010c0f7890 */ /* 0x000fe2000fffe03f */
[----:B------:R-:W-:Y:S01]  /*1a20*/  LEA R20, P0, R0, c[0x0][0x280], 0x2 ;  /* 0x0000a00000147a11 */ /* 0x000fe200078010ff */
[----:B------:R-:W-:Y:S01]  /*1a30*/  IMAD.SHL.U32 R19, R14, 0x10, RZ ;  /* 0x000000100e137824 */ /* 0x000fe200078e00ff */
[----:B------:R-:W-:Y:S01]  /*1a40*/  SHF.R.S32.HI R7, RZ, 0x4, R4 ;  /* 0x00000004ff077819 */ /* 0x000fe20000011404 */
[----:B------:R4:W-:Y:S01]  /*1a50*/  LDGSTS.E.BYPASS.LTC128B.128 [R10+0x1b080], [R2.64+0x80], !P1 ;  /* 0x1b080080020a7fae */ /* 0x0009e2000c901d54 */
[----:B------:R-:W-:Y:S01]  /*1a60*/  LEA.HI.X R21, R0, c[0x0][0x284], R5, 0x2, P0 ;  /* 0x0000a10000157a11 */ /* 0x000fe200000f1405 */
[----:B------:R-:W-:Y:S01]  /*1a70*/  IMAD.SHL.U32 R5, R22, 0x40, RZ ;  /* 0x0000004016057824 */ /* 0x000fe200078e00ff */
[C---:B------:R-:W-:Y:S01]  /*1a80*/  LOP3.LUT R0, R4.reuse, 0xfffffff0, RZ, 0xc0, !PT ;  /* 0xfffffff004007812 */ /* 0x040fe200078ec0ff */
[----:B------:R-:W-:Y:S01]  /*1a90*/  UISETP.GE.AND UP0, UPT, UR15, UR14, UPT ;  /* 0x0000000e0f00728c */ /* 0x000fe2000bf06270 */
[----:B------:R-:W-:-:S02]  /*1aa0*/  LEA.HI R4, R4, R7, RZ, 0x1 ;  /* 0x0000000704047211 */ /* 0x000fc400078f08ff */
[----:B------:R-:W-:Y:S01]  /*1ab0*/  R2P PR, R22, 0x6 ;  /* 0x0000000616007804 */ /* 0x000fe20000000000 */
[----:B------:R-:W-:Y:S01]  /*1ac0*/  IMAD.IADD R0, R32, 0x1, -R0 ;  /* 0x0000000120007824 */ /* 0x000fe200078e0a00 */
[----:B------:R-:W-:Y:S02]  /*1ad0*/  LOP3.LUT R4, R4, 0xfffffffe, RZ, 0xc0, !PT ;  /* 0xfffffffe04047812 */ /* 0x000fe400078ec0ff */
[----:B------:R-:W-:Y:S02]  /*1ae0*/  PLOP3.LUT P0, PT, PT, PT, UP0, 0x80, 0x0 ;  /* 0x000000000000781c */ /* 0x000fe40003f0f008 */
[----:B------:R-:W-:Y:S01]  /*1af0*/  SHF.R.S32.HI R6, RZ, 0x1f, R0 ;  /* 0x0000001fff067819 */ /* 0x000fe20000011400 */
[----:B------:R-:W-:Y:S01]  /*1b00*/  IMAD.IADD R4, R7, 0x1, -R4 ;  /* 0x0000000107047824 */ /* 0x000fe200078e0a04 */
[----:B------:R-:W-:Y:S02]  /*1b10*/  SEL R214, R221, 0xfffffff0, !P1 ;  /* 0xfffffff0ddd67807 */ /* 0x000fe40004800000 */
[----:B------:R-:W-:Y:S01]  /*1b20*/  LEA.HI R15, R6, R0, RZ, 0x3 ;  /* 0x00000000060f7211 */ /* 0x000fe200078f18ff */
[----:B------:R-:W-:Y:S01]  /*1b30*/  IMAD R9, R4, 0x800, R26 ;  /* 0x0000080004097824 */ /* 0x000fe200078e021a */
[----:B------:R-:W-:-:S02]  /*1b40*/  SEL R215, R219, 0xffffffe0, !P2 ;  /* 0xffffffe0dbd77807 */ /* 0x000fc40005000000 */
[----:B----4-:R-:W-:-:S04]  /*1b50*/  SHF.R.S32.HI R2, RZ, 0x1f, R11 ;  /* 0x0000001fff027819 */ /* 0x010fc8000001140b */
[----:B------:R-:W-:Y:S02]  /*1b60*/  LEA.HI R3, R2, R8, RZ, 0x3 ;  /* 0x0000000802037211 */ /* 0x000fe400078f18ff */
[----:B------:R-:W-:Y:S02]  /*1b70*/  LOP3.LUT R2, R5, 0x1c0, RZ, 0xc0, !PT ;  /* 0x000001c005027812 */ /* 0x000fe400078ec0ff */
[----:B------:R-:W-:Y:S02]  /*1b80*/  LOP3.LUT R3, R3, 0xfffffff8, RZ, 0xc0, !PT ;  /* 0xfffffff803037812 */ /* 0x000fe400078ec0ff */
[----:B------:R-:W-:Y:S02]  /*1b90*/  LOP3.LUT R5, R15, 0xfffffff8, RZ, 0xc0, !PT ;  /* 0xfffffff80f057812 */ /* 0x000fe400078ec0ff */
[----:B------:R-:W-:Y:S01]  /*1ba0*/  LOP3.LUT R6, R2, 0x10, R19, 0xf8, !PT ;  /* 0x0000001002067812 */ /* 0x000fe200078ef813 */
[----:B------:R-:W-:Y:S01]  /*1bb0*/  IMAD.IADD R22, R8, 0x1, -R3 ;  /* 0x0000000108167824 */ /* 0x000fe200078e0a03 */
[----:B------:R-:W-:Y:S01]  /*1bc0*/  SHF.R.U32.HI R8, RZ, 0x3, R2 ;  /* 0x00000003ff087819 */ /* 0x000fe20000011602 */
[----:B------:R-:W-:Y:S01]  /*1bd0*/  IMAD.IADD R0, R0, 0x1, -R5 ;  /* 0x0000000100007824 */ /* 0x000fe200078e0a05 */
[--C-:B------:R-:W-:Y:S01]  /*1be0*/  LOP3.LUT R5, R2, 0x8, R24.reuse, 0xf8, !PT ;  /* 0x0000000802057812 */ /* 0x100fe200078ef818 */
[----:B------:R-:W-:Y:S01]  /*1bf0*/  IMAD.SHL.U32 R3, R22, 0x40, RZ ;  /* 0x0000004016037824 */ /* 0x000fe200078e00ff */
[----:B-1----:R-:W-:Y:S01]  /*1c00*/  LOP3.LUT R13, R6, 0x8, R24, 0xf8, !PT ;  /* 0x00000008060d7812 */ /* 0x002fe200078ef818 */
[----:B------:R-:W-:Y:S01]  /*1c10*/  IMAD.SHL.U32 R2, R23, 0x8, RZ ;  /* 0x0000000817027824 */ /* 0x000fe200078e00ff */
[----:B------:R-:W-:Y:S01]  /*1c20*/  LOP3.LUT R6, R5, R8, RZ, 0x3c, !PT ;  /* 0x0000000805067212 */ /* 0x000fe200078e3cff */
[----:B------:R-:W-:Y:S01]  /*1c30*/  IMAD.SHL.U32 R5, R4, 0x20, RZ ;  /* 0x0000002004057824 */ /* 0x000fe200078e00ff */
[----:B------:R-:W-:-:S02]  /*1c40*/  LOP3.LUT R3, R3, 0x1c0, RZ, 0xc0, !PT ;  /* 0x000001c003037812 */ /* 0x000fc400078ec0ff */
[----:B------:R-:W-:Y:S01]  /*1c50*/  LOP3.LUT R2, R2, 0x18, RZ, 0xc0, !PT ;  /* 0x0000001802027812 */ /* 0x000fe200078ec0ff */
[----:B------:R-:W-:Y:S01]  /*1c60*/  IMAD.IADD R6, R9, 0x1, R6 ;  /* 0x0000000109067824 */ /* 0x000fe200078e0206 */
[----:B------:R-:W-:Y:S02]  /*1c70*/  SHF.R.U32.HI R7, RZ, 0x3, R3 ;  /* 0x00000003ff077819 */ /* 0x000fe40000011603 */
[----:B------:R-:W-:Y:S02]  /*1c80*/  LOP3.LUT R9, R11, 0x3ffffffc, RZ, 0xc0, !PT ;  /* 0x3ffffffc0b097812 */ /* 0x000fe400078ec0ff */
[----:B------:R-:W-:Y:S01]  /*1c90*/  LOP3.LUT R12, R2, 0x20, R5, 0xf8, !PT ;  /* 0x00000020020c7812 */ /* 0x000fe200078ef805 */
[----:B------:R-:W-:Y:S01]  /*1ca0*/  IMAD.SHL.U32 R5, R0, 0x40, RZ ;  /* 0x0000004000057824 */ /* 0x000fe200078e00ff */
[----:B------:R-:W-:Y:S01]  /*1cb0*/  LOP3.LUT R11, R7, R3, R2, 0x1e, !PT ;  /* 0x00000003070b7212 */ /* 0x000fe200078e1e02 */
[----:B------:R-:W-:Y:S01]  /*1cc0*/  IMAD.IADD R7, R32, 0x1, -R9 ;  /* 0x0000000120077824 */ /* 0x000fe200078e0a09 */
[----:B------:R-:W-:Y:S01]  /*1cd0*/  LOP3.LUT R2, R13, R8, RZ, 0x3c, !PT ;  /* 0x000000080d027212 */ /* 0x000fe200078e3cff */
[----:B------:R-:W-:Y:S01]  /*1ce0*/  IMAD.SHL.U32 R3, R14, 0x400, RZ ;  /* 0x000004000e037824 */ /* 0x000fe200078e00ff */
[----:B------:R-:W-:Y:S01]  /*1cf0*/  LOP3.LUT R5, R5, 0x1c0, RZ, 0xc0, !PT ;  /* 0x000001c005057812 */ /* 0x000fe200078ec0ff */
[----:B------:R-:W-:-:S02]  /*1d00*/  IMAD.SHL.U32 R9, R4, 0x8, RZ ;  /* 0x0000000804097824 */ /* 0x000fc400078e00ff */
[----:B------:R-:W-:Y:S01]  /*1d10*/  IMAD R8, R7, 0x2, R3 ;  /* 0x0000000207087824 */ /* 0x000fe200078e0203 */
[----:B------:R-:W-:Y:S01]  /*1d20*/  SHF.R.U32.HI R7, RZ, 0x3, R5 ;  /* 0x00000003ff077819 */ /* 0x000fe20000011605 */
[----:B------:R-:W-:Y:S01]  /*1d30*/  IMAD R2, R4, 0x200, R2 ;  /* 0x0000020004027824 */ /* 0x000fe200078e0202 */
[----:B------:R-:W-:Y:S01]  /*1d40*/  LOP3.LUT R4, R5, 0x8, R9, 0xf8, !PT ;  /* 0x0000000805047812 */ /* 0x000fe200078ef809 */
[----:B------:R-:W-:Y:S01]  /*1d50*/  IMAD.IADD R237, R8, 0x1, R11 ;  /* 0x0000000108ed7824 */ /* 0x000fe200078e020b */
[----:B------:R-:W-:Y:S01]  /*1d60*/  LOP3.LUT R5, R7, R12, R5, 0x1e, !PT ;  /* 0x0000000c07057212 */ /* 0x000fe200078e1e05 */
[----:B------:R-:W-:Y:S01]  /*1d70*/  @!P3 IMAD.SHL.U32 R8, R32, 0x10, RZ ;  /* 0x000000102008b824 */ /* 0x000fe200078e00ff */
[----:B------:R-:W-:Y:S01]  /*1d80*/  LOP3.LUT R7, R4, R7, RZ, 0x3c, !PT ;  /* 0x0000000704077212 */ /* 0x000fe200078e3cff */
[----:B------:R-:W-:Y:S02]  /*1d90*/  IMAD.SHL.U32 R4, R15, 0x40, RZ ;  /* 0x000000400f047824 */ /* 0x000fe400078e00ff */
[----:B------:R-:W-:Y:S01]  /*1da0*/  IMAD.SHL.U32 R237, R237, 0x2, RZ ;  /* 0x00000002eded7824 */ /* 0x000fe200078e00ff */
[----:B------:R1:W-:Y:S02]  /*1db0*/  @!P3 LDGSTS.E.BYPASS.LTC128B.128 [R8+0x20280], [R20.64] ;  /* 0x202800001408bfae */ /* 0x0003e4000b901d54 */
[----:B------:R-:W-:-:S02]  /*1dc0*/  LOP3.LUT R4, R4, 0xfffffe00, RZ, 0xc0, !PT ;  /* 0xfffffe0004047812 */ /* 0x000fc400078ec0ff */
[----:B------:R-:W0:Y:S01]  /*1dd0*/  LDGDEPBAR ;  /* 0x00000000000079af */ /* 0x000e220000000000 */
[----:B------:R-:W-:Y:S02]  /*1de0*/  IADD3 R13, R237, 0x20480, RZ ;  /* 0x00020480ed0d7810 */ /* 0x000fe40007ffe0ff */
[-C--:B------:R-:W-:Y:S01]  /*1df0*/  IADD3 R217, R7, R4.reuse, R3 ;  /* 0x0000000407d97210 */ /* 0x080fe20007ffe003 */
[----:B------:R-:W0:Y:S01]  /*1e00*/  LDGDEPBAR ;  /* 0x00000000000079af */ /* 0x000e220000000000 */
[----:B------:R-:W-:Y:S02]  /*1e10*/  LOP3.LUT R220, R5, R4, RZ, 0xfc, !PT ;  /* 0x0000000405dc7212 */ /* 0x000fe400078efcff */
[----:B------:R-:W-:Y:S02]  /*1e20*/  IADD3 R4, R10, 0x10080, RZ ;  /* 0x000100800a047810 */ /* 0x000fe40007ffe0ff */
[----:B-1----:R-:W-:-:S05]  /*1e30*/  LOP3.LUT R8, R18, 0xffffffe0, RZ, 0xc0, !PT ;  /* 0xffffffe012087812 */ /* 0x002fca00078ec0ff */
[----:B------:R-:W-:-:S05]  /*1e40*/  IMAD.IADD R11, R32, 0x1, -R8 ;  /* 0x00000001200b7824 */ /* 0x000fca00078e0a08 */
[----:B------:R-:W-:-:S04]  /*1e50*/  SHF.R.S32.HI R3, RZ, 0x1f, R11 ;  /* 0x0000001fff037819 */ /* 0x000fc8000001140b */
[----:B------:R-:W-:Y:S02]  /*1e60*/  LEA.HI R7, R3, R11, RZ, 0x2 ;  /* 0x0000000b03077211 */ /* 0x000fe400078f10ff */
        /* <DEDUP_REMOVED lines=26> */
[----:B------:R1:W-:Y:S01]  /*2010*/  LDGSTS.E.BYPASS.LTC128B.128 [R10+0x1e080], [R4.64+0x80], !P0 ;  /* 0x1e080080040a7fae */ /* 0x0003e2000c101d54 */
[----:B------:R-:W-:-:S03]  /*2020*/  IADD3 R3, P0, R29, UR26, RZ ;  /* 0x0000001a1d037c10 */ /* 0x000fc6000ff1e0ff */
[----:B------:R2:W-:Y:S04]  /*2030*/  LDGSTS.E.BYPASS.LTC128B.128 [R10+0x1d080], [R8.64], !P2 ;  /* 0x1d080000080a7fae */ /* 0x0005e8000d101d54 */
[----:B------:R2:W-:Y:S01]  /*2040*/  LDGSTS.E.BYPASS.LTC128B.128 [R10+0x1f080], [R8.64+0x80], !P1 ;  /* 0x1f080080080a7fae */ /* 0x0005e2000c901d54 */
[----:B-1----:R-:W-:Y:S02]  /*2050*/  LEA.HI.X.SX32 R5, R12, R28, 0x1, P0 ;  /* 0x0000001c0c057211 */ /* 0x002fe400000f0eff */
[----:B------:R-:W-:-:S04]  /*2060*/  LEA R4, P0, R3, c[0x0][0x280], 0x2 ;  /* 0x0000a00003047a11 */ /* 0x000fc800078010ff */
[----:B------:R-:W-:Y:S01]  /*2070*/  LEA.HI.X R5, R3, c[0x0][0x284], R5, 0x2, P0 ;  /* 0x0000a10003057a11 */ /* 0x000fe200000f1405 */
[----:B------:R-:W-:Y:S05]  /*2080*/  @P3 BRA `(.L_x_1503) ;  /* 0x0000002000003947 */ /* 0x000fea0003800000 */
[----:B------:R-:W-:-:S05]  /*2090*/  SHF.L.U32 R3, R32, 0x4, RZ ;  /* 0x0000000420037819 */ /* 0x000fca00000006ff */
[----:B------:R1:W-:Y:S02]  /*20a0*/  LDGSTS.E.BYPASS.LTC128B.128 [R3+0x20380], [R4.64] ;  /* 0x2038000004037fae */ /* 0x0003e4000b901d54 */
.L_x_1503:
[----:B------:R-:W-:Y:S05]  /*20b0*/  BSYNC B0 ;  /* 0x0000000000007941 */ /* 0x000fea0003800000 */
.L_x_1502:
[----:B-1-3--:R-:W-:Y:S01]  /*20c0*/  SHF.R.S32.HI R3, RZ, 0x1f, R23 ;  /* 0x0000001fff037819 */ /* 0x00afe20000011417 */
[----:B------:R-:W-:Y:S01]  /*20d0*/  UMOV UR31, 0x1 ;  /* 0x00000001001f7882 */ /* 0x000fe20000000000 */
[----:B------:R-:W-:Y:S01]  /*20e0*/  LOP3.LUT R4, R7, 0x7ffffffc, RZ, 0xc0, !PT ;  /* 0x7ffffffc07047812 */ /* 0x000fe200078ec0ff */
[----:B------:R-:W-:Y:S01]  /*20f0*/  ULDC UR7, c[0x0][0x198] ;  /* 0x0000660000077ab9 */ /* 0x000fe20000000800 */
[----:B------:R-:W-:Y:S01]  /*2100*/  LEA.HI R3, R3, R23, RZ, 0x2 ;  /* 0x0000001703037211 */ /* 0x000fe200078f10ff */
[----:B------:R-:W-:Y:S01]  /*2110*/  UIADD3 UR7, -UR13, UR7, UR31 ;  /* 0x000000070d077290 */ /* 0x000fe2000fffe11f */
[----:B------:R-:W-:Y:S01]  /*2120*/  LOP3.LUT P0, RZ, R22, 0x4, RZ, 0xc0, !PT ;  /* 0x0000000416ff7812 */ /* 0x000fe2000780c0ff */
[----:B------:R-:W-:Y:S01]  /*2130*/  IMAD.IADD R4, R11, 0x1, -R4 ;  /* 0x000000010b047824 */ /* 0x000fe200078e0a04 */
[----:B------:R-:W-:Y:S01]  /*2140*/  LOP3.LUT R3, R3, 0x1ffffffc, RZ, 0xc0, !PT ;  /* 0x1ffffffc03037812 */ /* 0x000fe200078ec0ff */
[----:B------:R-:W-:Y:S01]  /*2150*/  ULDC UR6, c[0x0][0x2a0] ;  /* 0x0000a80000067ab9 */ /* 0x000fe20000000800 */
[----:B------:R-:W-:Y:S01]  /*2160*/  IADD3 R236, R237, 0x204c0, RZ ;  /* 0x000204c0edec7810 */ /* 0x000fe20007ffe0ff */
[----:B------:R-:W-:Y:S01]  /*2170*/  IMAD.U32 R248, RZ, RZ, UR7 ;  /* 0x00000007fff87e24 */ /* 0x000fe2000f8e00ff */
[----:B------:R-:W-:Y:S01]  /*2180*/  ULOP3.LUT UR6, URZ, UR6, URZ, 0x33, !UPT ;  /* 0x000000063f067292 */ /* 0x000fe2000f8e333f */
[----:B------:R-:W-:Y:S01]  /*2190*/  IMAD.IADD R3, R23, 0x1, -R3 ;  /* 0x0000000117037824 */ /* 0x000fe200078e0a03 */
[----:B------:R-:W-:Y:S01]  /*21a0*/  LOP3.LUT P1, RZ, R0, 0x2, RZ, 0xc0, !PT ;  /* 0x0000000200ff7812 */ /* 0x000fe2000782c0ff */
[----:B------:R-:W-:Y:S01]  /*21b0*/  IMAD.SHL.U32 R210, R2, 0x2, RZ ;  /* 0x0000000202d27824 */ /* 0x000fe200078e00ff */
[----:B------:R-:W-:Y:S01]  /*21c0*/  SHF.R.S32.HI R33, RZ, 0x1f, R32 ;  /* 0x0000001fff217819 */ /* 0x000fe20000011420 */
[----:B------:R-:W-:Y:S01]  /*21d0*/  IMAD R3, R3, 0x4, R4 ;  /* 0x0000000403037824 */ /* 0x000fe200078e0204 */
[----:B------:R-:W0:Y:S01]  /*21e0*/  LDGDEPBAR ;  /* 0x00000000000079af */ /* 0x000e220000000000 */
[----:B------:R-:W-:Y:S01]  /*21f0*/  @P0 IADD3 R236, R13, -0x40, RZ ;  /* 0xffffffc00dec0810 */ /* 0x000fe20007ffe0ff */
[----:B------:R-:W-:Y:S01]  /*2200*/  IMAD.IADD R209, R215, 0x1, R2 ;  /* 0x00000001d7d17824 */ /* 0x000fe200078e0202 */
[----:B------:R-:W-:Y:S01]  /*2210*/  LOP3.LUT P0, RZ, R0, 0x4, RZ, 0xc0, !PT ;  /* 0x0000000400ff7812 */ /* 0x000fe2000780c0ff */
[----:B------:R-:W-:Y:S01]  /*2220*/  IMAD.SHL.U32 R252, R3, 0x2, RZ ;  /* 0x0000000203fc7824 */ /* 0x000fe200078e00ff */
[----:B------:R-:W1:Y:S01]  /*2230*/  S2UR UR23, SR_CTAID.Y ;  /* 0x00000000001779c3 */ /* 0x000e620000002600 */
[----:B------:R-:W-:Y:S01]  /*2240*/  IMAD.SHL.U32 R213, R6, 0x2, RZ ;  /* 0x0000000206d57824 */ /* 0x000fe200078e00ff */
[----:B------:R-:W-:Y:S01]  /*2250*/  SEL R219, R219, 0xffffffe0, !P0 ;  /* 0xffffffe0dbdb7807 */ /* 0x000fe20004000000 */
[----:B------:R-:W-:Y:S01]  /*2260*/  IMAD.MOV.U32 R218, RZ, RZ, 0x40 ;  /* 0x00000040ffda7424 */ /* 0x000fe200078e00ff */
[----:B------:R-:W-:Y:S01]  /*2270*/  IADD3 R248, R248, -c[0x0][0x168], -R252 ;  /* 0x80005a00f8f87a10 */ /* 0x000fe20007ffe8fc */
[----:B------:R-:W-:Y:S01]  /*2280*/  IMAD R214, R214, 0x2, R213 ;  /* 0x00000002d6d67824 */ /* 0x000fe200078e02d5 */
[----:B------:R-:W-:Y:S01]  /*2290*/  SEL R221, R221, 0xfffffff0, !P1 ;  /* 0xfffffff0dddd7807 */ /* 0x000fe20004800000 */
[----:B------:R-:W-:Y:S01]  /*22a0*/  IMAD.IADD R222, R217, 0x1, R219 ;  /* 0x00000001d9de7824 */ /* 0x000fe200078e02db */
[C---:B------:R-:W-:Y:S01]  /*22b0*/  IADD3 R2, R248.reuse, c[0x0][0x2a4], RZ ;  /* 0x0000a900f8027a10 */ /* 0x040fe20007ffe0ff */
[----:B------:R-:W-:Y:S01]  /*22c0*/  IMAD R216, R215, 0x2, R213 ;  /* 0x00000002d7d87824 */ /* 0x000fe200078e02d5 */
[----:B------:R-:W-:Y:S01]  /*22d0*/  IADD3 R0, R248, UR6, RZ ;  /* 0x00000006f8007c10 */ /* 0x000fe2000fffe0ff */
[----:B------:R-:W-:Y:S01]  /*22e0*/  CS2R R178, SRZ ;  /* 0x0000000000b27805 */ /* 0x000fe2000001ff00 */
[----:B------:R-:W-:Y:S01]  /*22f0*/  CS2R R176, SRZ ;  /* 0x0000000000b07805 */ /* 0x000fe2000001ff00 */
[----:B------:R3:W-:Y:S01]  /*2300*/  STL [R1+0x34], R2 ;  /* 0x0000340201007387 */ /* 0x0007e20000100800 */
[----:B------:R-:W-:Y:S01]  /*2310*/  CS2R R174, SRZ ;  /* 0x0000000000ae7805 */ /* 0x000fe2000001ff00 */
[----:B------:R-:W-:Y:S01]  /*2320*/  CS2R R172, SRZ ;  /* 0x0000000000ac7805 */ /* 0x000fe2000001ff00 */
[----:B------:R-:W-:Y:S01]  /*2330*/  CS2R R170, SRZ ;  /* 0x0000000000aa7805 */ /* 0x000fe2000001ff00 */
[----:B------:R3:W-:Y:S01]  /*2340*/  STL [R1], R0 ;  /* 0x0000000001007387 */ /* 0x0007e20000100800 */
[----:B------:R-:W-:Y:S01]  /*2350*/  CS2R R168, SRZ ;  /* 0x0000000000a87805 */ /* 0x000fe2000001ff00 */
[----:B------:R-:W-:Y:S01]  /*2360*/  CS2R R166, SRZ ;  /* 0x0000000000a67805 */ /* 0x000fe2000001ff00 */
        /* <DEDUP_REMOVED lines=58> */
[----:B------:R-:W-:Y:S01]  /*2710*/  IMAD.SHL.U32 R209, R209, 0x2, RZ ;  /* 0x00000002d1d17824 */ /* 0x000fe200078e00ff */
[----:B------:R-:W-:Y:S01]  /*2720*/  SEL R218, R218, 0xffffffc0, !P0 ;  /* 0xffffffc0dada7807 */ /* 0x000fe20004000000 */
[----:B------:R-:W-:Y:S01]  /*2730*/  IMAD R215, R215, 0x2, R214 ;  /* 0x00000002d7d77824 */ /* 0x000fe200078e02d6 */
[----:B------:R-:W-:Y:S01]  /*2740*/  ULDC UR30, c[0x0][0x2a8] ;  /* 0x0000aa00001e7ab9 */ /* 0x000fe20000000800 */
[----:B------:R-:W-:Y:S01]  /*2750*/  IMAD.IADD R224, R217, 0x1, R221 ;  /* 0x00000001d9e07824 */ /* 0x000fe200078e02dd */
[----:B------:R-:W-:Y:S01]  /*2760*/  ULDC UR24, c[0x0][0x2a0] ;  /* 0x0000a80000187ab9 */ /* 0x000fe20000000800 */
[----:B------:R-:W-:Y:S01]  /*2770*/  IMAD.IADD R223, R221, 0x1, R222 ;  /* 0x00000001dddf7824 */ /* 0x000fe200078e02de */
[----:B------:R-:W-:Y:S01]  /*2780*/  ULDC UR15, c[0x0][0x290] ;  /* 0x0000a400000f7ab9 */ /* 0x000fe20000000800 */
[----:B------:R-:W-:Y:S01]  /*2790*/  IADD3 R249, -R252, UR25, RZ ;  /* 0x00000019fcf97c10 */ /* 0x000fe2000fffe1ff */
[----:B------:R-:W-:-:S02]  /*27a0*/  USHF.L.U64.HI UR26, UR4, 0x5, UR5 ;  /* 0x00000005041a7899 */ /* 0x000fc40008010205 */
[----:B------:R-:W-:Y:S02]  /*27b0*/  USHF.L.U32 UR27, UR4, 0x5, URZ ;  /* 0x00000005041b7899 */ /* 0x000fe4000800063f */
[----:B------:R-:W-:Y:S02]  /*27c0*/  UMOV UR29, 0x1 ;  /* 0x00000001001d7882 */ /* 0x000fe40000000000 */
[----:B------:R-:W-:Y:S02]  /*27d0*/  UMOV UR4, URZ ;  /* 0x0000003f00047c82 */ /* 0x000fe40008000000 */
[----:B------:R-:W-:Y:S02]  /*27e0*/  UMOV UR28, URZ ;  /* 0x0000003f001c7c82 */ /* 0x000fe40008000000 */
[----:B------:R-:W-:Y:S02]  /*27f0*/  USHF.L.U32 UR16, UR10, 0x7, URZ ;  /* 0x000000070a107899 */ /* 0x000fe4000800063f */
[----:B------:R-:W-:-:S02]  /*2800*/  UISETP.GT.AND UP5, UPT, UR10, -0x1, UPT ;  /* 0xffffffff0a00788c */ /* 0x000fc4000bfa4270 */
[----:B------:R-:W-:Y:S02]  /*2810*/  USHF.R.S32.HI UR5, URZ, 0x1f, UR11 ;  /* 0x0000001f3f057899 */ /* 0x000fe4000801140b */
[----:B------:R-:W-:Y:S02]  /*2820*/  UISETP.LE.AND UP4, UPT, UR31, UR30, UPT ;  /* 0x0000001e1f00728c */ /* 0x000fe4000bf83270 */
[----:B------:R-:W-:Y:S02]  /*2830*/  ULOP3.LUT UR24, URZ, UR24, URZ, 0x33, !UPT ;  /* 0x000000183f187292 */ /* 0x000fe4000f8e333f */
[----:B------:R-:W-:Y:S02]  /*2840*/  UIMAD UR15, UR11, UR15, URZ ;  /* 0x0000000f0b0f72a4 */ /* 0x000fe4000f8e023f */
[----:B-1-3--:R-:W-:Y:S02]  /*2850*/  ULDC UR25, c[0x0][0x168] ;  /* 0x00005a0000197ab9 */ /* 0x00afe40000000800 */
.L_x_1522:
[----:B------:R-:W-:Y:S04]  /*2860*/  DEPBAR.LE SB0, 0x1 ;  /* 0x000080400000791a */ /* 0x000fe80000000000 */
[----:B------:R-:W-:Y:S01]  /*2870*/  BAR.SYNC.DEFER_BLOCKING 0x0 ;  /* 0x0000000000007b1d */ /* 0x000fe20000010000 */
[----:B------:R-:W-:Y:S01]  /*2880*/  IMAD.U32 R0, RZ, RZ, UR4 ;  /* 0x00000004ff007e24 */ /* 0x000fe2000f8e00ff */
[----:B------:R-:W-:Y:S02]  /*2890*/  MOV R20, UR4 ;  /* 0x0000000400147c02 */ /* 0x000fe40008000f00 */
[----:B------:R-:W-:Y:S01]  /*28a0*/  PLOP3.LUT P0, PT, PT, PT, UP4, 0x40, 0x0 ;  /* 0x000000000000781c */ /* 0x000fe20003f0e848 */
[C---:B------:R-:W-:Y:S02]  /*28b0*/  IMAD R208, R0.reuse, 0x2000, R217 ;  /* 0x0000200000d07824 */ /* 0x040fe400078e02d9 */
[C---:B------:R-:W-:Y:S02]  /*28c0*/  IMAD R2, R0.reuse, 0x2000, R221 ;  /* 0x0000200000027824 */ /* 0x040fe400078e02dd */
[----:B------:R-:W-:Y:S01]  /*28d0*/  IMAD R0, R0, 0x2000, R224 ;  /* 0x0000200000007824 */ /* 0x000fe200078e02e0 */
[----:B------:R-:W-:Y:S01]  /*28e0*/  SHF.L.U32 R204, R208, 0x1, RZ ;  /* 0x00000001d0cc7819 */ /* 0x000fe200000006ff */
[--C-:B------:R-:W-:Y:S01]  /*28f0*/  IMAD R20, R20, 0x2000, R219.reuse ;  /* 0x0000200014147824 */ /* 0x100fe200078e02db */
[C---:B------:R-:W-:Y:S01]  /*2900*/  IADD3 R3, R217.reuse, R2, RZ ;  /* 0x00000002d9037210 */ /* 0x040fe20007ffe0ff */
[----:B------:R-:W-:Y:S02]  /*2910*/  IMAD.SHL.U32 R0, R0, 0x2, RZ ;  /* 0x0000000200007824 */ /* 0x000fe400078e00ff */
[----:B------:R-:W-:Y:S01]  /*2920*/  IMAD.IADD R24, R217, 0x1, R20 ;  /* 0x00000001d9187824 */ /* 0x000fe200078e0214 */
[----:B------:R-:W-:Y:S02]  /*2930*/  SHF.L.U32 R205, R3, 0x1, RZ ;  /* 0x0000000103cd7819 */ /* 0x000fe400000006ff */
[----:B------:R-:W-:Y:S01]  /*2940*/  MOV R3, UR4 ;  /* 0x0000000400037c02 */ /* 0x000fe20008000f00 */
[----:B------:R-:W-:Y:S03]  /*2950*/  IMAD.SHL.U32 R206, R24, 0x2, RZ ;  /* 0x0000000218ce7824 */ /* 0x000fe600078e00ff */
[----:B------:R-:W-:Y:S01]  /*2960*/  LEA R3, R3, R222, 0xd ;  /* 0x000000de03037211 */ /* 0x000fe200078e68ff */
[----:B------:R-:W-:Y:S03]  /*2970*/  LDSM.16.M88.4 R16, [R213+0x80] ;  /* 0x00008000d510783b */ /* 0x000fe60000000200 */
[----:B------:R-:W-:Y:S03]  /*2980*/  SHF.L.U32 R3, R3, 0x1, RZ ;  /* 0x0000000103037819 */ /* 0x000fe600000006ff */
[----:B------:R-:W1:Y:S06]  /*2990*/  LDSM.16.M88.4 R32, [R204+0x10080] ;  /* 0x01008000cc20783b */ /* 0x000e6c0000000200 */
[----:B------:R-:W3:Y:S06]  /*29a0*/  LDSM.16.M88.4 R28, [R204+0x11080] ;  /* 0x01108000cc1c783b */ /* 0x000eec0000000200 */
[----:B------:R-:W4:Y:S06]  /*29b0*/  LDSM.16.M88.4 R36, [R213+0x2080] ;  /* 0x00208000d524783b */ /* 0x000f2c0000000200 */
[----:B------:R-:W5:Y:S06]  /*29c0*/  LDL R211, [R1+0x34] ;  /* 0x0000340001d37983 */ /* 0x000f6c0000100800 */
[----:B------:R-:W-:Y:S06]  /*29d0*/  LDSM.16.M88.4 R44, [R214+0x80] ;  /* 0x00008000d62c783b */ /* 0x000fec0000000200 */
[----:B--2---:R-:W2:Y:S06]  /*29e0*/  LDL R226, [R1] ;  /* 0x0000000001e27983 */ /* 0x004eac0000100800 */
[----:B------:R-:W4:Y:S01]  /*29f0*/  LDSM.16.M88.4 R40, [R205+0x10080] ;  /* 0x01008000cd28783b */ /* 0x000f220000000200 */
[-C--:B-1----:R-:W-:Y:S05]  /*2a00*/  HMMA.16816.F32.BF16 R4, R32, R16.reuse, RZ ;  /* 0x000000102004723c */ /* 0x082fea00000418ff */
[----:B------:R-:W1:Y:S03]  /*2a10*/  LDSM.16.M88.4 R48, [R0+0x11080] ;  /* 0x011080000030783b */ /* 0x000e660000000200 */
[C---:B---3--:R-:W-:Y:S03]  /*2a20*/  HMMA.16816.F32.BF16 R8, R28.reuse, R16, RZ ;  /* 0x000000101c08723c */ /* 0x048fe600000418ff */
[----:B------:R-:W3:Y:S06]  /*2a30*/  LDSM.16.M88.4 R180, [R214+0x2080] ;  /* 0x00208000d6b4783b */ /* 0x000eec0000000200 */
[----:B------:R-:W-:Y:S01]  /*2a40*/  LDSM.16.M88.4 R188, [R216+0x80] ;  /* 0x00008000d8bc783b */ /* 0x000fe20000000200 */
[-C--:B------:R-:W-:Y:S05]  /*2a50*/  HMMA.16816.F32.BF16 R12, R28, R18.reuse, RZ ;  /* 0x000000121c0c723c */ /* 0x080fea00000418ff */
[----:B------:R-:W1:Y:S03]  /*2a60*/  LDSM.16.M88.4 R184, [R206+0x10080] ;  /* 0x01008000ceb8783b */ /* 0x000e660000000200 */
[C---:B------:R-:W-:Y:S03]  /*2a70*/  HMMA.16816.F32.BF16 R16, R32.reuse, R18, RZ ;  /* 0x000000122010723c */ /* 0x040fe600000418ff */
[----:B------:R-:W1:Y:S05]  /*2a80*/  LDSM.16.M88.4 R192, [R3+0x11080] ;  /* 0x0110800003c0783b */ /* 0x000e6a0000000200 */
[-C--:B----4-:R-:W-:Y:S01]  /*2a90*/  HMMA.16816.F32.BF16 R20, R32, R36.reuse, RZ ;  /* 0x000000242014723c */ /* 0x090fe200000418ff */
[----:B------:R-:W-:Y:S06]  /*2aa0*/  LDSM.16.M88.4 R196, [R215+0x80] ;  /* 0x00008000d7c4783b */ /* 0x000fec0000000200 */
[----:B------:R-:W4:Y:S01]  /*2ab0*/  LDL R212, [R1+0x4] ;  /* 0x0000040001d47983 */ /* 0x000f220000100800 */
[C---:B------:R-:W-:Y:S07]  /*2ac0*/  HMMA.16816.F32.BF16 R24, R28.reuse, R36, RZ ;  /* 0x000000241c18723c */ /* 0x040fee00000418ff */
[----:B------:R-:W-:Y:S01]  /*2ad0*/  IMAD.U32 R36, RZ, RZ, UR4 ;  /* 0x00000004ff247e24 */ /* 0x000fe2000f8e00ff */
[-C--:B------:R-:W-:Y:S08]  /*2ae0*/  HMMA.16816.F32.BF16 R28, R28, R38.reuse, RZ ;  /* 0x000000261c1c723c */ /* 0x080ff000000418ff */
[----:B------:R-:W-:Y:S08]  /*2af0*/  HMMA.16816.F32.BF16 R32, R32, R38, RZ ;  /* 0x000000262020723c */ /* 0x000ff000000418ff */
[-C--:B------:R-:W-:Y:S08]  /*2b00*/  HMMA.16816.F32.BF16 R4, R40, R44.reuse, R4 ;  /* 0x0000002c2804723c */ /* 0x080ff00000041804 */
[C---:B-1----:R-:W-:Y:S07]  /*2b10*/  HMMA.16816.F32.BF16 R8, R48.reuse, R44, R8 ;  /* 0x0000002c3008723c */ /* 0x042fee0000041808 */
[----:B------:R-:W-:Y:S01]  /*2b20*/  IADD3 R44, R217, R2, R219 ;  /* 0x00000002d92c7210 */ /* 0x000fe20007ffe0db */
[-C--:B------:R-:W-:Y:S04]  /*2b30*/  HMMA.16816.F32.BF16 R12, R48, R46.reuse, R12 ;  /* 0x0000002e300c723c */ /* 0x080fe8000004180c */
[----:B------:R-:W-:Y:S01]  /*2b40*/  LEA R2, R36, R223, 0xd ;  /* 0x000000df24027211 */ /* 0x000fe200078e68ff */
[----:B------:R-:W-:Y:S01]  /*2b50*/  IMAD.SHL.U32 R207, R44, 0x2, RZ ;  /* 0x000000022ccf7824 */ /* 0x000fe200078e00ff */
[----:B------:R-:W1:Y:S02]  /*2b60*/  LDSM.16.M88.4 R36, [R216+0x2080] ;  /* 0x00208000d824783b */ /* 0x000e640000000200 */
[C---:B------:R-:W-:Y:S04]  /*2b70*/  HMMA.16816.F32.BF16 R16, R40.reuse, R46, R16 ;  /* 0x0000002e2810723c */ /* 0x040fe80000041810 */
[----:B------:R-:W1:Y:S01]  /*2b80*/  LDSM.16.M88.4 R44, [R207+0x10080] ;  /* 0x01008000cf2c783b */ /* 0x000e620000000200 */
[----:B------:R-:W-:Y:S03]  /*2b90*/  SHF.L.U32 R2, R2, 0x1, RZ ;  /* 0x0000000102027819 */ /* 0x000fe600000006ff */
[-C--:B---3--:R-:W-:Y:S02]  /*2ba0*/  HMMA.16816.F32.BF16 R20, R40, R180.reuse, R20 ;  /* 0x000000b42814723c */ /* 0x088fe40000041814 */
[----:B------:R-:W3:Y:S06]  /*2bb0*/  LDSM.16.M88.4 R200, [R2+0x11080] ;  /* 0x0110800002c8783b */ /* 0x000eec0000000200 */
[C---:B------:R-:W-:Y:S08]  /*2bc0*/  HMMA.16816.F32.BF16 R24, R48.reuse, R180, R24 ;  /* 0x000000b43018723c */ /* 0x040ff00000041818 */
[-C--:B------:R-:W-:Y:S01]  /*2bd0*/  HMMA.16816.F32.BF16 R28, R48, R182.reuse, R28 ;  /* 0x000000b6301c723c */ /* 0x080fe2000004181c */
[----:B------:R-:W-:Y:S07]  /*2be0*/  LDSM.16.M88.4 R48, [R204+0x12080] ;  /* 0x01208000cc30783b */ /* 0x000fee0000000200 */
[----:B------:R-:W-:Y:S01]  /*2bf0*/  HMMA.16816.F32.BF16 R32, R40, R182, R32 ;  /* 0x000000b62820723c */ /* 0x000fe20000041820 */
[----:B------:R-:W3:Y:S06]  /*2c00*/  LDSM.16.M88.4 R40, [R215+0x2080] ;  /* 0x00208000d728783b */ /* 0x000eec0000000200 */
[----:B------:R-:W3:Y:S01]  /*2c10*/  LDSM.16.M88.4 R180, [R213+0x4080] ;  /* 0x00408000d5b4783b */ /* 0x000ee20000000200 */
[-C--:B------:R-:W-:Y:S08]  /*2c20*/  HMMA.16816.F32.BF16 R4, R184, R188.reuse, R4 ;  /* 0x000000bcb804723c */ /* 0x080ff00000041804 */
[C---:B------:R-:W-:Y:S08]  /*2c30*/  HMMA.16816.F32.BF16 R8, R192.reuse, R188, R8 ;  /* 0x000000bcc008723c */ /* 0x040ff00000041808 */
[-C--:B------:R-:W-:Y:S08]  /*2c40*/  HMMA.16816.F32.BF16 R12, R192, R190.reuse, R12 ;  /* 0x000000bec00c723c */ /* 0x080ff0000004180c */
[C---:B------:R-:W-:Y:S01]  /*2c50*/  HMMA.16816.F32.BF16 R16, R184.reuse, R190, R16 ;  /* 0x000000beb810723c */ /* 0x040fe20000041810 */
[----:B------:R-:W3:Y:S07]  /*2c60*/  LDSM.16.M88.4 R188, [R204+0x13080] ;  /* 0x01308000ccbc783b */ /* 0x000eee0000000200 */
[-C--:B-1----:R-:W-:Y:S08]  /*2c70*/  HMMA.16816.F32.BF16 R20, R184, R36.reuse, R20 ;  /* 0x00000024b814723c */ /* 0x082ff00000041814 */
[C---:B------:R-:W-:Y:S08]  /*2c80*/  HMMA.16816.F32.BF16 R24, R192.reuse, R36, R24 ;  /* 0x00000024c018723c */ /* 0x040ff00000041818 */
[-C--:B------:R-:W-:Y:S01]  /*2c90*/  HMMA.16816.F32.BF16 R28, R192, R38.reuse, R28 ;  /* 0x00000026c01c723c */ /* 0x080fe2000004181c */
[----:B------:R-:W-:Y:S07]  /*2ca0*/  LDSM.16.M88.4 R192, [R214+0x4080] ;  /* 0x00408000d6c0783b */ /* 0x000fee0000000200 */
[----:B------:R-:W-:Y:S01]  /*2cb0*/  HMMA.16816.F32.BF16 R32, R184, R38, R32 ;  /* 0x00000026b820723c */ /* 0x000fe20000041820 */
[----:B------:R-:W1:Y:S06]  /*2cc0*/  LDSM.16.M88.4 R36, [R213+0x6080] ;  /* 0x00608000d524783b */ /* 0x000e6c0000000200 */
[----:B------:R-:W1:Y:S01]  /*2cd0*/  LDSM.16.M88.4 R184, [R0+0x12080] ;  /* 0x0120800000b8783b */ /* 0x000e620000000200 */
[-C--:B------:R-:W-:Y:S08]  /*2ce0*/  HMMA.16816.F32.BF16 R4, R44, R196.reuse, R4 ;  /* 0x000000c42c04723c */ /* 0x080ff00000041804 */
[C---:B---3--:R-:W-:Y:S08]  /*2cf0*/  HMMA.16816.F32.BF16 R8, R200.reuse, R196, R8 ;  /* 0x000000c4c808723c */ /* 0x048ff00000041808 */
[-C--:B------:R-:W-:Y:S08]  /*2d00*/  HMMA.16816.F32.BF16 R12, R200, R198.reuse, R12 ;  /* 0x000000c6c80c723c */ /* 0x080ff0000004180c */
[C---:B------:R-:W-:Y:S01]  /*2d10*/  HMMA.16816.F32.BF16 R16, R44.reuse, R198, R16 ;  /* 0x000000c62c10723c */ /* 0x040fe20000041810 */
[----:B------:R3:W1:Y:S07]  /*2d20*/  LDSM.16.M88.4 R196, [R0+0x13080] ;  /* 0x0130800000c4783b */ /* 0x00066e0000000200 */
[-C--:B------:R-:W-:Y:S08]  /*2d30*/  HMMA.16816.F32.BF16 R20, R44, R40.reuse, R20 ;  /* 0x000000282c14723c */ /* 0x080ff00000041814 */
[C---:B------:R-:W-:Y:S08]  /*2d40*/  HMMA.16816.F32.BF16 R24, R200.reuse, R40, R24 ;  /* 0x00000028c818723c */ /* 0x040ff00000041818 */
[-C--:B------:R-:W-:Y:S01]  /*2d50*/  HMMA.16816.F32.BF16 R28, R200, R42.reuse, R28 ;  /* 0x0000002ac81c723c */ /* 0x080fe2000004181c */
[----:B------:R-:W-:Y:S03]  /*2d60*/  LDSM.16.M88.4 R200, [R3+0x13080] ;  /* 0x0130800003c8783b */ /* 0x000fe60000000200 */
[----:B---3--:R-:W-:Y:S04]  /*2d70*/  IMAD.U32 R0, RZ, RZ, UR4 ;  /* 0x00000004ff007e24 */ /* 0x008fe8000f8e00ff */
[----:B------:R-:W-:Y:S01]  /*2d80*/  HMMA.16816.F32.BF16 R32, R44, R42, R32 ;  /* 0x0000002a2c20723c */ /* 0x000fe20000041820 */
[----:B------:R-:W3:Y:S06]  /*2d90*/  LDSM.16.M88.4 R40, [R214+0x6080] ;  /* 0x00608000d628783b */ /* 0x000eec0000000200 */
[----:B------:R-:W-:Y:S01]  /*2da0*/  LDSM.16.M88.4 R44, [R3+0x12080] ;  /* 0x01208000032c783b */ /* 0x000fe20000000200 */
[-C--:B------:R-:W-:Y:S08]  /*2db0*/  HMMA.16816.F32.BF16 R4, R48, R180.reuse, R4 ;  /* 0x000000b43004723c */ /* 0x080ff00000041804 */
[C---:B------:R-:W-:Y:S08]  /*2dc0*/  HMMA.16816.F32.BF16 R8, R188.reuse, R180, R8 ;  /* 0x000000b4bc08723c */ /* 0x040ff00000041808 */
[-C--:B------:R-:W-:Y:S08]  /*2dd0*/  HMMA.16816.F32.BF16 R12, R188, R182.reuse, R12 ;  /* 0x000000b6bc0c723c */ /* 0x080ff0000004180c */
[C---:B------:R-:W-:Y:S01]  /*2de0*/  HMMA.16816.F32.BF16 R16, R48.reuse, R182, R16 ;  /* 0x000000b63010723c */ /* 0x040fe20000041810 */
[----:B------:R-:W2:Y:S07]  /*2df0*/  LDSM.16.M88.4 R180, [R216+0x4080] ;  /* 0x00408000d8b4783b */ /* 0x000eae0000000200 */
[-C--:B-1----:R-:W-:Y:S08]  /*2e00*/  HMMA.16816.F32.BF16 R20, R48, R36.reuse, R20 ;  /* 0x000000243014723c */ /* 0x082ff00000041814 */
[C---:B------:R-:W-:Y:S08]  /*2e10*/  HMMA.16816.F32.BF16 R24, R188.reuse, R36, R24 ;  /* 0x00000024bc18723c */ /* 0x040ff00000041818 */
[-C--:B------:R-:W-:Y:S08]  /*2e20*/  HMMA.16816.F32.BF16 R28, R188, R38.reuse, R28 ;  /* 0x00000026bc1c723c */ /* 0x080ff0000004181c */
[----:B------:R-:W-:Y:S01]  /*2e30*/  HMMA.16816.F32.BF16 R32, R48, R38, R32 ;  /* 0x000000263020723c */ /* 0x000fe20000041820 */
[----:B------:R-:W1:Y:S06]  /*2e40*/  LDSM.16.M88.4 R36, [R216+0x6080] ;  /* 0x00608000d824783b */ /* 0x000e6c0000000200 */
[----:B------:R-:W-:Y:S01]  /*2e50*/  LDSM.16.M88.4 R48, [R215+0x4080] ;  /* 0x00408000d730783b */ /* 0x000fe20000000200 */
[-C--:B------:R-:W-:Y:S08]  /*2e60*/  HMMA.16816.F32.BF16 R4, R184, R192.reuse, R4 ;  /* 0x000000c0b804723c */ /* 0x080ff00000041804 */
[C---:B------:R-:W-:Y:S08]  /*2e70*/  HMMA.16816.F32.BF16 R8, R196.reuse, R192, R8 ;  /* 0x000000c0c408723c */ /* 0x040ff00000041808 */
[-C--:B------:R-:W-:Y:S04]  /*2e80*/  HMMA.16816.F32.BF16 R12, R196, R194.reuse, R12 ;  /* 0x000000c2c40c723c */ /* 0x080fe8000004180c */
[----:B----4-:R-:W-:Y:S04]  /*2e90*/  LEA R0, R0, R212, 0x6 ;  /* 0x000000d400007211 */ /* 0x010fe800078e30ff */
[C---:B------:R-:W-:Y:S04]  /*2ea0*/  HMMA.16816.F32.BF16 R16, R184.reuse, R194, R16 ;  /* 0x000000c2b810723c */ /* 0x040fe80000041810 */
[----:B------:R-:W-:Y:S01]  /*2eb0*/  IMAD.SHL.U32 R228, R0, 0x4, RZ ;  /* 0x0000000400e47824 */ /* 0x000fe200078e00ff */
[----:B------:R-:W-:Y:S03]  /*2ec0*/  MOV R0, UR12 ;  /* 0x0000000c00007c02 */ /* 0x000fe60008000f00 */
[-C--:B---3--:R-:W-:Y:S01]  /*2ed0*/  HMMA.16816.F32.BF16 R20, R184, R40.reuse, R20 ;  /* 0x00000028b814723c */ /* 0x088fe20000041814 */
[----:B------:R-:W-:Y:S03]  /*2ee0*/  LDS R225, [R228+0x20080] ;  /* 0x02008000e4e17984 */ /* 0x000fe60000000800 */
[----:B------:R-:W-:Y:S04]  /*2ef0*/  IMAD R0, R0, 0x40, R212 ;  /* 0x0000004000007824 */ /* 0x000fe800078e02d4 */
[C---:B------:R-:W-:Y:S04]  /*2f00*/  HMMA.16816.F32.BF16 R24, R196.reuse, R40, R24 ;  /* 0x00000028c418723c */ /* 0x040fe80000041818 */
[C---:B-----5:R-:W-:Y:S01]  /*2f10*/  IADD3 R212, R0.reuse, R211, RZ ;  /* 0x000000d300d47210 */ /* 0x060fe20007ffe0ff */
[----:B--2---:R-:W-:Y:S03]  /*2f20*/  IMAD.IADD R211, R0, 0x1, R226 ;  /* 0x0000000100d37824 */ /* 0x004fe600078e02e2 */
[-C--:B------:R-:W-:Y:S04]  /*2f30*/  HMMA.16816.F32.BF16 R28, R196, R42.reuse, R28 ;  /* 0x0000002ac41c723c */ /* 0x080fe8000004181c */
[----:B------:R-:W-:Y:S04]  /*2f40*/  IMNMX R212, R249, R212, PT ;  /* 0x000000d4f9d47217 */ /* 0x000fe80003800200 */
[----:B------:R-:W-:Y:S01]  /*2f50*/  HMMA.16816.F32.BF16 R32, R184, R42, R32 ;  /* 0x0000002ab820723c */ /* 0x000fe20000041820 */
[----:B------:R-:W2:Y:S06]  /*2f60*/  LDSM.16.M88.4 R40, [R2+0x12080] ;  /* 0x012080000228783b */ /* 0x000eac0000000200 */
[----:B------:R-:W3:Y:S01]  /*2f70*/  LDSM.16.M88.4 R184, [R2+0x13080] ;  /* 0x0130800002b8783b */ /* 0x000ee20000000200 */
[-C--:B------:R-:W-:Y:S08]  /*2f80*/  HMMA.16816.F32.BF16 R4, R44, R180.reuse, R4 ;  /* 0x000000b42c04723c */ /* 0x080ff00000041804 */
[C---:B------:R-:W-:Y:S08]  /*2f90*/  HMMA.16816.F32.BF16 R8, R200.reuse, R180, R8 ;  /* 0x000000b4c808723c */ /* 0x040ff00000041808 */
[-C--:B------:R-:W-:Y:S08]  /*2fa0*/  HMMA.16816.F32.BF16 R12, R200, R182.reuse, R12 ;  /* 0x000000b6c80c723c */ /* 0x080ff0000004180c */
[C---:B------:R-:W-:Y:S01]  /*2fb0*/  HMMA.16816.F32.BF16 R16, R44.reuse, R182, R16 ;  /* 0x000000b62c10723c */ /* 0x040fe20000041810 */
[----:B------:R-:W4:Y:S07]  /*2fc0*/  LDSM.16.M88.4 R180, [R215+0x6080] ;  /* 0x00608000d7b4783b */ /* 0x000f2e0000000200 */
[-C--:B-1----:R-:W-:Y:S08]  /*2fd0*/  HMMA.16816.F32.BF16 R20, R44, R36.reuse, R20 ;  /* 0x000000242c14723c */ /* 0x082ff00000041814 */
[C---:B------:R-:W-:Y:S08]  /*2fe0*/  HMMA.16816.F32.BF16 R24, R200.reuse, R36, R24 ;  /* 0x00000024c818723c */ /* 0x040ff00000041818 */
[-C--:B------:R-:W-:Y:S01]  /*2ff0*/  HMMA.16816.F32.BF16 R28, R200, R38.reuse, R28 ;  /* 0x00000026c81c723c */ /* 0x080fe2000004181c */
[----:B------:R1:W1:Y:S06]  /*3000*/  LDS R200, [R228+0x200a0] ;  /* 0x0200a000e4c87984 */ /* 0x00026c0000000800 */
[----:B------:R1:W1:Y:S01]  /*3010*/  LDS R201, [R228+0x20100] ;  /* 0x02010000e4c97984 */ /* 0x0002620000000800 */
[----:B------:R-:W-:Y:S05]  /*3020*/  HMMA.16816.F32.BF16 R32, R44, R38, R32 ;  /* 0x000000262c20723c */ /* 0x000fea0000041820 */
[----:B------:R1:W1:Y:S03]  /*3030*/  LDS R202, [R228+0x20120] ;  /* 0x02012000e4ca7984 */ /* 0x0002660000000800 */
[-C--:B--2---:R-:W-:Y:S08]  /*3040*/  HMMA.16816.F32.BF16 R4, R40, R48.reuse, R4 ;  /* 0x000000302804723c */ /* 0x084ff00000041804 */
[C---:B---3--:R-:W-:Y:S08]  /*3050*/  HMMA.16816.F32.BF16 R8, R184.reuse, R48, R8 ;  /* 0x00000030b808723c */ /* 0x048ff00000041808 */
[-C--:B------:R-:W-:Y:S08]  /*3060*/  HMMA.16816.F32.BF16 R12, R184, R50.reuse, R12 ;  /* 0x00000032b80c723c */ /* 0x080ff0000004180c */
[C---:B------:R-:W-:Y:S08]  /*3070*/  HMMA.16816.F32.BF16 R16, R40.reuse, R50, R16 ;  /* 0x000000322810723c */ /* 0x040ff00000041810 */
[-C--:B----4-:R-:W-:Y:S08]  /*3080*/  HMMA.16816.F32.BF16 R20, R40, R180.reuse, R20 ;  /* 0x000000b42814723c */ /* 0x090ff00000041814 */
[C---:B------:R-:W-:Y:S08]  /*3090*/  HMMA.16816.F32.BF16 R24, R184.reuse, R180, R24 ;  /* 0x000000b4b818723c */ /* 0x040ff00000041818 */
[-C--:B------:R-:W-:Y:S08]  /*30a0*/  HMMA.16816.F32.BF16 R28, R184, R182.reuse, R28 ;  /* 0x000000b6b81c723c */ /* 0x080ff0000004181c */
[----:B------:R-:W-:Y:S01]  /*30b0*/  HMMA.16816.F32.BF16 R32, R40, R182, R32 ;  /* 0x000000b62820723c */ /* 0x000fe20000041820 */
[----:B------:R-:W-:-:S07]  /*30c0*/  @P0 BRA `(.L_x_1504) ;  /* 0x000001d000000947 */ /* 0x000fce0003800000 */
[----:B-1----:R-:W-:Y:S01]  /*30d0*/  IMAD.MOV.U32 R2, RZ, RZ, c[0x0][0x168] ;  /* 0x00005a00ff027624 */ /* 0x002fe200078e00ff */
        /* <DEDUP_REMOVED lines=13> */
.L_x_1506:
[----:B------:R-:W-:Y:S04]  /*31b0*/  MOV R3, 0x1 ;  /* 0x0000000100037802 */ /* 0x000fe80000000f00 */
[----:B------:R-:W-:Y:S11]  /*31c0*/  ISETP.NE.AND P0, PT, R3, c[0x0][0x2a8], PT ;  /* 0x0000aa0003007a0c */ /* 0x000ff60003f05270 */
[----:B------:R-:W-:Y:S02]  /*31d0*/  @!UPT UIADD3 URZ, URZ, URZ, URZ ;  /* 0x0000003f3f3ff290 */ /* 0x000fe4000fffe03f */
[----:B------:R-:W-:Y:S05]  /*31e0*/  @P0 IMAD.HI.U32 R3, R2, c[0x0][0x2ac], RZ ;  /* 0x0000ab0002030a27 */ /* 0x000fea00078e00ff */
[----:B------:R-:W-:Y:S02]  /*31f0*/  @P0 SHF.R.U32.HI R2, RZ, c[0x0][0x2b0], R3 ;  /* 0x0000ac00ff020a19 */ /* 0x000fe40000011603 */
.L_x_1507:
[----:B------:R-:W-:Y:S05]  /*3200*/  BSYNC B0 ;  /* 0x0000000000007941 */ /* 0x000fea0003800000 */
.L_x_1505:
[--C-:B------:R-:W-:Y:S01]  /*3210*/  IADD3 R3, R0, c[0x0][0x2a4], R248.reuse ;  /* 0x0000a90000037a10 */ /* 0x100fe20007ffe0f8 */
[----:B------:R-:W-:Y:S03]  /*3220*/  IMAD.MOV.U32 R211, RZ, RZ, c[0x0][0x2a8] ;  /* 0x0000aa00ffd37624 */ /* 0x000fe600078e00ff */
[----:B------:R-:W-:Y:S01]  /*3230*/  IMNMX R3, R249, R3, PT ;  /* 0x00000003f9037217 */ /* 0x000fe20003800200 */
[----:B------:R-:W-:Y:S01]  /*3240*/  IMAD R211, R2, R211, -UR16 ;  /* 0x8000001002d37e24 */ /* 0x000fe2000f8e02d3 */
[----:B------:R-:W-:Y:S03]  /*3250*/  IADD3 R2, R0, UR24, R248 ;  /* 0x0000001800027c10 */ /* 0x000fe6000fffe0f8 */
[----:B------:R-:W-:Y:S05]  /*3260*/  IMAD.IADD R211, R211, 0x1, -R252 ;  /* 0x00000001d3d37824 */ /* 0x000fea00078e0afc */
[----:B------:R-:W-:Y:S02]  /*3270*/  IADD3 R212, R211, c[0x0][0x2a8], RZ ;  /* 0x0000aa00d3d47a10 */ /* 0x000fe40007ffe0ff */
[----:B------:R-:W-:Y:S02]  /*3280*/  IMNMX R211, R2, R211, !PT ;  /* 0x000000d302d37217 */ /* 0x000fe40007800200 */
[----:B------:R-:W-:Y:S02]  /*3290*/  IMNMX R212, R3, R212, PT ;  /* 0x000000d403d47217 */ /* 0x000fe40003800200 */
.L_x_1504:
[----:B-1----:R-:W-:Y:S02]  /*32a0*/  PLOP3.LUT P0, PT, PT, PT, UP4, 0x40, 0x0 ;  /* 0x000000000000781c */ /* 0x002fe40003f0e848 */
[----:B------:R-:W-:Y:S04]  /*32b0*/  IADD3 R2, R0, 0x8, RZ ;  /* 0x0000000800027810 */ /* 0x000fe80007ffe0ff */
[----:B------:R-:W-:Y:S01]  /*32c0*/  IADD3 R43, R2, c[0x0][0x2a4], R248 ;  /* 0x0000a900022b7a10 */ /* 0x000fe20007ffe0f8 */
[----:B------:R-:W-:Y:S03]  /*32d0*/  IMAD.IADD R42, R226, 0x1, R2 ;  /* 0x00000001e22a7824 */ /* 0x000fe600078e0202 */
[----:B------:R-:W-:Y:S03]  /*32e0*/  IMNMX R43, R249, R43, PT ;  /* 0x0000002bf92b7217 */ /* 0x000fe60003800200 */
        /* <DEDUP_REMOVED lines=15> */
.L_x_1510:
[----:B------:R-:W-:Y:S04]  /*33e0*/  MOV R3, 0x1 ;  /* 0x0000000100037802 */ /* 0x000fe80000000f00 */
[----:B------:R-:W-:Y:S11]  /*33f0*/  ISETP.NE.AND P0, PT, R3, c[0x0][0x2a8], PT ;  /* 0x0000aa0003007a0c */ /* 0x000ff60003f05270 */
[----:B------:R-:W-:Y:S02]  /*3400*/  @!UPT UIADD3 URZ, URZ, URZ, URZ ;  /* 0x0000003f3f3ff290 */ /* 0x000fe4000fffe03f */
[----:B------:R-:W-:Y:S05]  /*3410*/  @P0 IMAD.HI.U32 R3, R2, c[0x0][0x2ac], RZ ;  /* 0x0000ab0002030a27 */ /* 0x000fea00078e00ff */
[----:B------:R-:W-:Y:S02]  /*3420*/  @P0 SHF.R.U32.HI R2, RZ, c[0x0][0x2b0], R3 ;  /* 0x0000ac00ff020a19 */ /* 0x000fe40000011603 */
.L_x_1511:
[----:B------:R-:W-:Y:S05]  /*3430*/  BSYNC B0 ;  /* 0x0000000000007941 */ /* 0x000fea0003800000 */
.L_x_1509:
[----:B------:R-:W-:Y:S04]  /*3440*/  IMAD.MOV.U32 R3, RZ, RZ, c[0x0][0x2a8] ;  /* 0x0000aa00ff037624 */ /* 0x000fe800078e00ff */
[----:B------:R-:W-:Y:S04]  /*3450*/  IMAD R2, R2, R3, -UR16 ;  /* 0x8000001002027e24 */ /* 0x000fe8000f8e0203 */
[----:B------:R-:W-:Y:S05]  /*3460*/  IMAD.IADD R2, R2, 0x1, -R252 ;  /* 0x0000000102027824 */ /* 0x000fea00078e0afc */
[----:B------:R-:W-:Y:S02]  /*3470*/  IADD3 R3, R2, c[0x0][0x2a8], RZ ;  /* 0x0000aa0002037a10 */ /* 0x000fe40007ffe0ff */
[----:B------:R-:W-:Y:S02]  /*3480*/  IMNMX R42, R42, R2, !PT ;  /* 0x000000022a2a7217 */ /* 0x000fe40007800200 */
[----:B------:R-:W-:Y:S02]  /*3490*/  IMNMX R43, R43, R3, PT ;  /* 0x000000032b2b7217 */ /* 0x000fe40003800200 */
.L_x_1508:
[----:B------:R-:W-:Y:S02]  /*34a0*/  PLOP3.LUT P0, PT, PT, PT, UP4, 0x40, 0x0 ;  /* 0x000000000000781c */ /* 0x000fe40003f0e848 */
        /* <DEDUP_REMOVED lines=19> */
.L_x_1514:
[----:B------:R-:W-:Y:S04]  /*35e0*/  MOV R3, 0x1 ;  /* 0x0000000100037802 */ /* 0x000fe80000000f00 */
[----:B------:R-:W-:Y:S11]  /*35f0*/  ISETP.NE.AND P0, PT, R3, c[0x0][0x2a8], PT ;  /* 0x0000aa0003007a0c */ /* 0x000ff60003f05270 */
[----:B------:R-:W-:Y:S02]  /*3600*/  @!UPT UIADD3 URZ, URZ, URZ, URZ ;  /* 0x0000003f3f3ff290 */ /* 0x000fe4000fffe03f */
[----:B------:R-:W-:Y:S05]  /*3610*/  @P0 IMAD.HI.U32 R3, R2, c[0x0][0x2ac], RZ ;  /* 0x0000ab0002030a27 */ /* 0x000fea00078e00ff */
[----:B------:R-:W-:Y:S02]  /*3620*/  @P0 SHF.R.U32.HI R2, RZ, c[0x0][0x2b0], R3 ;  /* 0x0000ac00ff020a19 */ /* 0x000fe40000011603 */
.L_x_1515:
[----:B------:R-:W-:Y:S05]  /*3630*/  BSYNC B0 ;  /* 0x0000000000007941 */ /* 0x000fea0003800000 */
.L_x_1513:
[----:B------:R-:W-:Y:S04]  /*3640*/  IMAD.MOV.U32 R3, RZ, RZ, c[0x0][0x2a8] ;  /* 0x0000aa00ff037624 */ /* 0x000fe800078e00ff */
[----:B------:R-:W-:Y:S04]  /*3650*/  IMAD R2, R2, R3, -UR16 ;  /* 0x8000001002027e24 */ /* 0x000fe8000f8e0203 */
[----:B------:R-:W-:Y:S05]  /*3660*/  IMAD.IADD R2, R2, 0x1, -R252 ;  /* 0x0000000102027824 */ /* 0x000fea00078e0afc */
[----:B------:R-:W-:Y:S02]  /*3670*/  IADD3 R3, R2, c[0x0][0x2a8], RZ ;  /* 0x0000aa0002037a10 */ /* 0x000fe40007ffe0ff */
[----:B------:R-:W-:Y:S02]  /*3680*/  IMNMX R40, R40, R2, !PT ;  /* 0x0000000228287217 */ /* 0x000fe40007800200 */
[----:B------:R-:W-:Y:S02]  /*3690*/  IMNMX R41, R41, R3, PT ;  /* 0x0000000329297217 */ /* 0x000fe40003800200 */
.L_x_1512:
        /* <DEDUP_REMOVED lines=20> */
.L_x_1518:
[----:B------:R-:W-:Y:S04]  /*37e0*/  MOV R36, 0x1 ;  /* 0x0000000100247802 */ /* 0x000fe80000000f00 */
[----:B------:R-:W-:Y:S11]  /*37f0*/  ISETP.NE.AND P0, PT, R36, c[0x0][0x2a8], PT ;  /* 0x0000aa0024007a0c */ /* 0x000ff60003f05270 */
[----:B------:R-:W-:Y:S02]  /*3800*/  @!UPT UIADD3 URZ, URZ, URZ, URZ ;  /* 0x0000003f3f3ff290 */ /* 0x000fe4000fffe03f */
[----:B------:R-:W-:Y:S05]  /*3810*/  @P0 IMAD.HI.U32 R36, R0, c[0x0][0x2ac], RZ ;  /* 0x0000ab0000240a27 */ /* 0x000fea00078e00ff */
[----:B------:R-:W-:Y:S02]  /*3820*/  @P0 SHF.R.U32.HI R0, RZ, c[0x0][0x2b0], R36 ;  /* 0x0000ac00ff000a19 */ /* 0x000fe40000011624 */
.L_x_1519:
[----:B------:R-:W-:Y:S05]  /*3830*/  BSYNC B0 ;  /* 0x0000000000007941 */ /* 0x000fea0003800000 */
.L_x_1517:
[----:B------:R-:W-:Y:S04]  /*3840*/  IMAD.MOV.U32 R36, RZ, RZ, c[0x0][0x2a8] ;  /* 0x0000aa00ff247624 */ /* 0x000fe800078e00ff */
[----:B------:R-:W-:Y:S04]  /*3850*/  IMAD R0, R0, R36, -UR16 ;  /* 0x8000001000007e24 */ /* 0x000fe8000f8e0224 */
[----:B------:R-:W-:Y:S05]  /*3860*/  IMAD.IADD R0, R0, 0x1, -R252 ;  /* 0x0000000100007824 */ /* 0x000fea00078e0afc */
[----:B------:R-:W-:Y:S02]  /*3870*/  IADD3 R36, R0, c[0x0][0x2a8], RZ ;  /* 0x0000aa0000247a10 */ /* 0x000fe40007ffe0ff */
[----:B------:R-:W-:Y:S02]  /*3880*/  IMNMX R2, R2, R0, !PT ;  /* 0x0000000002027217 */ /* 0x000fe40007800200 */
[----:B------:R-:W-:Y:S02]  /*3890*/  IMNMX R3, R3, R36, PT ;  /* 0x0000002403037217 */ /* 0x000fe40003800200 */
.L_x_1516:
        /* <DEDUP_REMOVED lines=15> */
[----:B------:R-:W-:Y:S01]  /*3990*/  P2R R231, PR, RZ, 0x2 ;  /* 0x00000002ffe77803 */ /* 0x000fe20000000000 */
[----:B------:R-:W5:Y:S01]  /*39a0*/  LDL R203, [R1+0x40] ;  /* 0x0000400001cb7983 */ /* 0x000f620000100800 */
[----:B------:R-:W-:Y:S01]  /*39b0*/  ULDC.64 UR6, c[0x0][0x178] ;  /* 0x00005e0000067ab9 */ /* 0x000fe20000000a00 */
[----:B------:R-:W-:Y:S01]  /*39c0*/  @!P3 IMAD.MOV.U32 R226, RZ, RZ, R250 ;  /* 0x000000ffffe2b224 */ /* 0x000fe200078e00fa */
[----:B------:R-:W-:Y:S01]  /*39d0*/  UIMAD.WIDE.U32 UR32, UR30, UR6, URZ ;  /* 0x000000061e2072a5 */ /* 0x000fe2000f8e003f */
[----:B----4-:R-:W4:Y:S01]  /*39e0*/  LDL.64 R234, [R1+0x28] ;  /* 0x0000280001ea7983 */ /* 0x010f220000100a00 */
[----:B------:R-:W-:Y:S01]  /*39f0*/  @!P3 IMAD.MOV.U32 R227, RZ, RZ, R251 ;  /* 0x000000ffffe3b224 */ /* 0x000fe200078e00fb */
[----:B------:R-:W-:Y:S02]  /*3a00*/  USHF.R.S32.HI UR31, URZ, 0x1f, UR30 ;  /* 0x0000001f3f1f7899 */ /* 0x000fe4000801141e */
[----:B---3--:R-:W3:Y:S02]  /*3a10*/  LDL R232, [R1+0x30] ;  /* 0x0000300001e87983 */ /* 0x008ee40000100800 */
[----:B------:R-:W-:Y:S02]  /*3a20*/  UIMAD UR31, UR31, UR6, URZ ;  /* 0x000000061f1f72a4 */ /* 0x000fe4000f8e023f */
[----:B--2---:R-:W2:Y:S01]  /*3a30*/  LDL.64 R238, [R1+0x8] ;  /* 0x0000080001ee7983 */ /* 0x004ea20000100a00 */
[----:B------:R-:W-:Y:S02]  /*3a40*/  USHF.L.U32 UR6, UR32, 0x6, URZ ;  /* 0x0000000620067899 */ /* 0x000fe4000800063f */
[----:B------:R-:W-:Y:S01]  /*3a50*/  UIMAD UR31, UR30, UR7, UR31 ;  /* 0x000000071e1f72a4 */ /* 0x000fe2000f8e021f */
[----:B------:R-:W2:Y:S01]  /*3a60*/  LDL R233, [R1+0x3c] ;  /* 0x00003c0001e97983 */ /* 0x000ea20000100800 */
[----:B------:R-:W-:Y:S02]  /*3a70*/  UIMAD UR7, UR30, -0x40, UR25 ;  /* 0xffffffc01e0778a4 */ /* 0x000fe4000f8e0219 */
[----:B------:R-:W-:Y:S04]  /*3a80*/  UIADD3 UR31, UR33, UR31, URZ ;  /* 0x0000001f211f7290 */ /* 0x000fe8000fffe03f */
[----:B------:R-:W-:Y:S01]  /*3a90*/  USHF.L.U64.HI UR31, UR32, 0x6, UR31 ;  /* 0x00000006201f7899 */ /* 0x000fe2000801021f */
[----:B-----5:R-:W-:Y:S02]  /*3aa0*/  ISETP.NE.AND P1, PT, R203, RZ, PT ;  /* 0x000000ffcb00720c */ /* 0x020fe40003f25270 */
[----:B------:R-:W5:Y:S02]  /*3ab0*/  @!P3 S2R R203, SR_CTAID.Y ;  /* 0x0000000000cbb919 */ /* 0x000f640000002600 */
[----:B-1---5:R-:W-:Y:S01]  /*3ac0*/  @!P3 SHF.R.S32.HI R204, RZ, 0x1f, R203 ;  /* 0x0000001fffccb819 */ /* 0x022fe200000114cb */
[C---:B------:R-:W-:Y:S04]  /*3ad0*/  @!P3 IMAD.WIDE.U32 R226, R203.reuse, c[0x0][0x270], R226 ;  /* 0x00009c00cbe2ba25 */ /* 0x040fe800078e00e2 */
[----:B------:R-:W-:Y:S04]  /*3ae0*/  @!P3 IMAD R204, R204, c[0x0][0x270], RZ ;  /* 0x00009c00ccccba24 */ /* 0x000fe800078e02ff */
[----:B------:R-:W-:Y:S02]  /*3af0*/  @!P3 IMAD R204, R203, c[0x0][0x274], R204 ;  /* 0x00009d00cbccba24 */ /* 0x000fe400078e02cc */
[----:B------:R-:W-:Y:S02]  /*3b00*/  IMAD.U32 R203, RZ, RZ, UR12 ;  /* 0x0000000cffcb7e24 */ /* 0x000fe4000f8e00ff */
[----:B------:R-:W-:Y:S03]  /*3b10*/  @!P3 IMAD.IADD R204, R227, 0x1, R204 ;  /* 0x00000001e3ccb824 */ /* 0x000fe600078e02cc */
[----:B------:R-:W-:Y:S04]  /*3b20*/  @!P3 LEA R203, R203, 0x40, 0x6 ;  /* 0x00000040cbcbb811 */ /* 0x000fe800078e30ff */
[----:B------:R-:W-:Y:S02]  /*3b30*/  @!P3 SHF.R.S32.HI R208, RZ, 0x1f, R203 ;  /* 0x0000001fffd0b819 */ /* 0x000fe400000114cb */
[----:B------:R-:W-:Y:S04]  /*3b40*/  @!P3 IADD3 R229, P2, P0, R203, UR18, R226 ;  /* 0x00000012cbe5bc10 */ /* 0x000fe8000f85e0e2 */
[----:B------:R-:W-:Y:S01]  /*3b50*/  @!P3 IADD3.X R230, R208, UR8, R204, P2, P0 ;  /* 0x00000008d0e6bc10 */ /* 0x000fe200097e04cc */
[----:B------:R-:W-:Y:S01]  /*3b60*/  IMAD.U32 R208, RZ, RZ, UR27 ;  /* 0x0000001bffd07e24 */ /* 0x000fe2000f8e00ff */
        /* <DEDUP_REMOVED lines=8> */
[C---:B------:R-:W-:Y:S11]  /*3bf0*/  ISETP.LT.OR P1, PT, R204.reuse, 0x21, P1 ;  /* 0x00000021cc00780c */ /* 0x040ff60000f21670 */
[----:B------:R-:W-:Y:S01]  /*3c00*/  @!PT LDS RZ, [RZ] ;  /* 0x00000000fffff984 */ /* 0x000fe20000000800 */
[----:B------:R-:W-:Y:S01]  /*3c10*/  @!PT LDS RZ, [RZ] ;  /* 0x00000000fffff984 */ /* 0x000fe20000000800 */
[----:B------:R-:W-:Y:S01]  /*3c20*/  @!PT LDS RZ, [RZ] ;  /* 0x00000000fffff984 */ /* 0x000fe20000000800 */
[----:B------:R1:W-:Y:S01]  /*3c30*/  LDGSTS.E.BYPASS.LTC128B.128 [R203], [R226.64], !P0 ;  /* 0x00000000e2cb7fae */ /* 0x0003e2000c101d54 */
[----:B------:R-:W-:Y:S11]  /*3c40*/  ISETP.LT.OR P0, PT, R204, 0x1, P6 ;  /* 0x00000001cc00780c */ /* 0x000ff60003701670 */
[----:B------:R-:W-:Y:S02]  /*3c50*/  @!UPT UIADD3 URZ, URZ, URZ, URZ ;  /* 0x0000003f3f3ff290 */ /* 0x000fe4000fffe03f */
[----:B------:R1:W-:Y:S01]  /*3c60*/  LDGSTS.E.BYPASS.LTC128B.128 [R203+0x2000], [R226.64+0x80], !P0 ;  /* 0x02000080e2cb7fae */ /* 0x0003e2000c101d54 */
[----:B------:R-:W-:Y:S01]  /*3c70*/  IADD3 R208, P2, P0, R234, UR6, R208 ;  /* 0x00000006ead07c10 */ /* 0x000fe2000f85e0d0 */
[----:B-1----:R-:W-:Y:S05]  /*3c80*/  IMAD.U32 R227, RZ, RZ, UR26 ;  /* 0x0000001affe37e24 */ /* 0x002fea000f8e00ff */
[----:B------:R-:W-:Y:S02]  /*3c90*/  IADD3.X R227, R232, UR31, R227, P2, P0 ;  /* 0x0000001fe8e37c10 */ /* 0x000fe400097e04e3 */
[----:B------:R-:W-:Y:S02]  /*3ca0*/  ISETP.LT.OR P2, PT, R204, 0x21, P6 ;  /* 0x00000021cc00780c */ /* 0x000fe40003741670 */
[C---:B------:R-:W-:Y:S04]  /*3cb0*/  LEA R226, P0, R208.reuse, c[0x0][0x160], 0x1 ;  /* 0x00005800d0e27a11 */ /* 0x040fe800078008ff */
[----:B------:R-:W-:Y:S05]  /*3cc0*/  LEA.HI.X R227, R208, c[0x0][0x164], R227, 0x1, P0 ;  /* 0x00005900d0e37a11 */ /* 0x000fea00000f0ce3 */
[----:B------:R1:W-:Y:S01]  /*3cd0*/  LDGSTS.E.BYPASS.LTC128B.128 [R203+0x1000], [R226.64], !P1 ;  /* 0x01000000e2cb7fae */ /* 0x0003e2000c901d54 */
[----:B------:R-:W-:Y:S03]  /*3ce0*/  ISETP.NE.AND P1, PT, R231, RZ, PT ;  /* 0x000000ffe700720c */ /* 0x000fe60003f25270 */
[----:B------:R1:W-:Y:S02]  /*3cf0*/  LDGSTS.E.BYPASS.LTC128B.128 [R203+0x3000], [R226.64+0x80], !P2 ;  /* 0x03000080e2cb7fae */ /* 0x0003e4000d101d54 */
[----:B-1----:R-:W-:Y:S01]  /*3d00*/  IMAD.U32 R203, RZ, RZ, UR29 ;  /* 0x0000001dffcb7e24 */ /* 0x002fe2000f8e00ff */
[----:B------:R-:W-:Y:S03]  /*3d10*/  @!P3 LEA R226, P0, R229, c[0x0][0x258], 0x2 ;  /* 0x00009600e5e2ba11 */ /* 0x000fe600078010ff */
[----:B------:R-:W-:Y:S01]  /*3d20*/  @!P3 IMAD R203, R203, 0x40, R250 ;  /* 0x00000040cbcbb824 */ /* 0x000fe200078e02fa */
[----:B------:R-:W-:Y:S03]  /*3d30*/  @!P3 LEA.HI.X R227, R229, c[0x0][0x25c], R230, 0x2, P0 ;  /* 0x00009700e5e3ba11 */ /* 0x000fe600000f14e6 */
[----:B------:R-:W-:Y:S05]  /*3d40*/  @!P3 IMAD.SHL.U32 R203, R203, 0x4, RZ ;  /* 0x00000004cbcbb824 */ /* 0x000fea00078e00ff */
[----:B------:R1:W-:Y:S02]  /*3d50*/  @!P3 LDGSTS.E.BYPASS.LTC128B.128 [R203+0x20080], [R226.64] ;  /* 0x20080000e2cbbfae */ /* 0x0003e4000b901d54 */
.L_x_1520:
        /* <DEDUP_REMOVED lines=25> */
[----:B------:R-:W-:Y:S04]  /*3ef0*/  ISETP.GT.AND P0, PT, R40, 0x20, P0 ;  /* 0x000000202800780c */ /* 0x000fe80000704270 */
[----:B------:R-:W-:Y:S04]  /*3f00*/  ISETP.LT.OR P0, PT, R41, 0x21, P0 ;  /* 0x000000212900780c */ /* 0x000fe80000701670 */
[----:B------:R-:W-:Y:S02]  /*3f10*/  FSEL R229, R12, -INF , !P0 ;  /* 0xff8000000ce57808 */ /* 0x000fe40004000000 */
[----:B------:R-:W-:Y:S03]  /*3f20*/  PLOP3.LUT P0, PT, PT, PT, UP5, 0x80, 0x0 ;  /* 0x000000000000781c */ /* 0x000fe60003f0f058 */
[--C-:B------:R-:W-:Y:S01]  /*3f30*/  FFMA.FTZ R229, R229, c[0x0][0x29c], -R201.reuse ;  /* 0x0000a700e5e57a23 */ /* 0x100fe200000108c9 */
        /* <DEDUP_REMOVED lines=17> */
[C---:B------:R-:W-:Y:S04]  /*4050*/  ISETP.LT.OR P0, PT, R41.reuse, 0x41, P0 ;  /* 0x000000412900780c */ /* 0x040fe80000701670 */
        /* <DEDUP_REMOVED lines=28> */
[----:B------:R-:W-:Y:S01]  /*4220*/  FFMA.FTZ R201, R29, c[0x0][0x29c], -R201 ;  /* 0x0000a7001dc97a23 */ /* 0x000fe200000108c9 */
[----:B------:R-:W-:Y:S04]  /*4230*/  ISETP.GT.AND P0, PT, R2, 0x60, P0 ;  /* 0x000000600200780c */ /* 0x000fe80000704270 */
[C---:B------:R-:W-:Y:S01]  /*4240*/  ISETP.LT.OR P0, PT, R3.reuse, 0x61, P0 ;  /* 0x000000610300780c */ /* 0x040fe20000701670 */
[----:B------:R-:W-:Y:S03]  /*4250*/  MUFU.EX2 R201, R201 ;  /* 0x000000c900c97308 */ /* 0x000fe60000000800 */
        /* <DEDUP_REMOVED lines=9> */
[----:B------:R-:W-:Y:S03]  /*42f0*/  ISETP.GT.AND P0, PT, R42, RZ, P0 ;  /* 0x000000ff2a00720c */ /* 0x000fe60000704270 */
[-C--:B------:R-:W-:Y:S01]  /*4300*/  HMMA.16816.F32.BF16 R36, R48, R180.reuse, RZ ;  /* 0x000000b43024723c */ /* 0x080fe200000418ff */
[C---:B------:R-:W-:Y:S01]  /*4310*/  ISETP.LT.OR P0, PT, R43.reuse, 0x1, P0 ;  /* 0x000000012b00780c */ /* 0x040fe20000701670 */
[----:B------:R-:W-:Y:S03]  /*4320*/  MUFU.EX2 R202, R202 ;  /* 0x000000ca00ca7308 */ /* 0x000fe60000000800 */
[----:B------:R-:W-:Y:S02]  /*4330*/  FSEL R6, R6, -INF , !P0 ;  /* 0xff80000006067808 */ /* 0x000fe40004000000 */
[----:B------:R-:W-:Y:S04]  /*4340*/  PLOP3.LUT P0, PT, PT, PT, UP5, 0x80, 0x0 ;  /* 0x000000000000781c */ /* 0x000fe80003f0f058 */
[----:B------:R-:W-:Y:S01]  /*4350*/  ISETP.GT.AND P0, PT, R42, 0x1, P0 ;  /* 0x000000012a00780c */ /* 0x000fe20000704270 */
[--C-:B------:R-:W-:Y:S03]  /*4360*/  FFMA.FTZ R238, R6, c[0x0][0x29c], -R200.reuse ;  /* 0x0000a70006ee7a23 */ /* 0x100fe600000108c8 */
        /* <DEDUP_REMOVED lines=30> */
[----:B------:R-:W-:Y:S02]  /*4550*/  ISETP.LT.OR P0, PT, R43, 0x62, P0 ;  /* 0x000000622b00780c */ /* 0x000fe40000701670 */
[C---:B------:R-:W-:Y:S02]  /*4560*/  HMMA.16816.F32.BF16 R40, R44.reuse, R180, RZ ;  /* 0x000000b42c28723c */ /* 0x040fe400000418ff */
[----:B------:R-:W-:Y:S02]  /*4570*/  FSEL R35, R35, -INF , !P0 ;  /* 0xff80000023237808 */ /* 0x000fe40004000000 */
[----:B------:R-:W-:Y:S03]  /*4580*/  PLOP3.LUT P0, PT, PT, PT, UP5, 0x80, 0x0 ;  /* 0x000000000000781c */ /* 0x000fe60003f0f058 */
[----:B------:R-:W-:Y:S01]  /*4590*/  FFMA.FTZ R200, R35, c[0x0][0x29c], -R200 ;  /* 0x0000a70023c87a23 */ /* 0x000fe200000108c8 */
[-C--:B------:R-:W-:Y:S01]  /*45a0*/  HMMA.16816.F32.BF16 R44, R44, R182.reuse, RZ ;  /* 0x000000b62c2c723c */ /* 0x080fe200000418ff */
[----:B------:R-:W-:Y:S04]  /*45b0*/  ISETP.GT.AND P0, PT, R211, 0x1, P0 ;  /* 0x00000001d300780c */ /* 0x000fe80000704270 */
[----:B------:R-:W-:Y:S01]  /*45c0*/  MUFU.EX2 R200, R200 ;  /* 0x000000c800c87308 */ /* 0x000fe20000000800 */
[----:B------:R-:W-:Y:S02]  /*45d0*/  ISETP.LT.OR P0, PT, R212, 0x2, P0 ;  /* 0x00000002d400780c */ /* 0x000fe40000701670 */
[----:B------:R-:W-:Y:S01]  /*45e0*/  HMMA.16816.F32.BF16 R48, R48, R182, RZ ;  /* 0x000000b63030723c */ /* 0x000fe200000418ff */
[----:B------:R-:W-:Y:S07]  /*45f0*/  LDSM.16.M88.4 R180, [R206+0x18080] ;  /* 0x01808000ceb4783b */ /* 0x000fee0000000200 */
        /* <DEDUP_REMOVED lines=10> */
[----:B------:R-:W1:Y:S07]  /*46a0*/  LDSM.16.M88.4 R184, [R216+0x8080] ;  /* 0x00808000d8b8783b */ /* 0x000e6e0000000200 */
[-C--:B-1----:R-:W-:Y:S08]  /*46b0*/  HMMA.16816.F32.BF16 R8, R180, R184.reuse, R8 ;  /* 0x000000b8b408723c */ /* 0x082ff00000041808 */
        /* <DEDUP_REMOVED lines=23> */
[----:B-1----:R-:W-:Y:S02]  /*4830*/  FSEL R0, R5, -INF , !P0 ;  /* 0xff80000005007808 */ /* 0x002fe40004000000 */
[----:B------:R-:W-:Y:S03]  /*4840*/  PLOP3.LUT P0, PT, PT, PT, UP5, 0x80, 0x0 ;  /* 0x000000000000781c */ /* 0x000fe60003f0f058 */
[--C-:B------:R-:W-:Y:S01]  /*4850*/  FFMA.FTZ R0, R0, c[0x0][0x29c], -R225.reuse ;  /* 0x0000a70000007a23 */ /* 0x100fe200000108e1 */
[C---:B------:R-:W-:Y:S03]  /*4860*/  ISETP.GT.AND P0, PT, R211.reuse, RZ, P0 ;  /* 0x000000ffd300720c */ /* 0x040fe60000704270 */
[----:B------:R1:W-:Y:S01]  /*4870*/  MUFU.EX2 R199, R0 ;  /* 0x0000000000c77308 */ /* 0x0003e20000000800 */
[----:B------:R-:W-:Y:S04]  /*4880*/  ISETP.LT.OR P0, PT, R212, 0x1, P0 ;  /* 0x00000001d400780c */ /* 0x000fe80000701670 */
[----:B------:R-:W-:Y:S02]  /*4890*/  FSEL R3, R4, -INF , !P0 ;  /* 0xff80000004037808 */ /* 0x000fe40004000000 */
[----:B------:R-:W-:Y:S01]  /*48a0*/  LDSM.16.M88.4 R4, [R206+0x1a080] ;  /* 0x01a08000ce04783b */ /* 0x000fe20000000200 */
[-C--:B--2---:R-:W-:Y:S01]  /*48b0*/  HMMA.16816.F32.BF16 R8, R180, R184.reuse, R8 ;  /* 0x000000b8b408723c */ /* 0x084fe20000041808 */
[----:B------:R-:W-:Y:S04]  /*48c0*/  PLOP3.LUT P0, PT, PT, PT, UP5, 0x80, 0x0 ;  /* 0x000000000000781c */ /* 0x000fe80003f0f058 */
[----:B------:R-:W-:Y:S03]  /*48d0*/  ISETP.GT.AND P0, PT, R211, 0x20, P0 ;  /* 0x00000020d300780c */ /* 0x000fe60000704270 */
[C---:B------:R-:W-:Y:S04]  /*48e0*/  HMMA.16816.F32.BF16 R12, R188.reuse, R184, R12 ;  /* 0x000000b8bc0c723c */ /* 0x040fe8000004180c */
[----:B------:R-:W-:Y:S04]  /*48f0*/  ISETP.LT.OR P0, PT, R212, 0x21, P0 ;  /* 0x00000021d400780c */ /* 0x000fe80000701670 */
[-C--:B------:R-:W-:Y:S04]  /*4900*/  HMMA.16816.F32.BF16 R24, R188, R186.reuse, R24 ;  /* 0x000000babc18723c */ /* 0x080fe80000041818 */
[--C-:B-1----:R-:W-:Y:S01]  /*4910*/  FFMA.FTZ R0, R3, c[0x0][0x29c], -R225.reuse ;  /* 0x0000a70003007a23 */ /* 0x102fe200000108e1 */
[----:B------:R-:W-:Y:S01]  /*4920*/  FSEL R16, R16, -INF , !P0 ;  /* 0xff80000010107808 */ /* 0x000fe20004000000 */
[----:B------:R-:W-:Y:S01]  /*4930*/  LDS R3, [R228+0x20280] ;  /* 0x02028000e4037984 */ /* 0x000fe20000000800 */
[----:B------:R-:W-:Y:S01]  /*4940*/  PLOP3.LUT P0, PT, PT, PT, UP5, 0x80, 0x0 ;  /* 0x000000000000781c */ /* 0x000fe20003f0f058 */
[C---:B------:R-:W-:Y:S01]  /*4950*/  HMMA.16816.F32.BF16 R28, R180.reuse, R186, R28 ;  /* 0x000000bab41c723c */ /* 0x040fe2000004181c */
[----:B------:R1:W2:Y:S01]  /*4960*/  MUFU.EX2 R198, R0 ;  /* 0x0000000000c67308 */ /* 0x0002a20000000800 */
[----:B------:R-:W-:Y:S02]  /*4970*/  LDSM.16.M88.4 R184, [R205+0x1a080] ;  /* 0x01a08000cdb8783b */ /* 0x000fe40000000200 */
[----:B------:R-:W-:Y:S04]  /*4980*/  ISETP.GT.AND P0, PT, R211, 0x21, P0 ;  /* 0x00000021d300780c */ /* 0x000fe80000704270 */
[-C--:B---3--:R-:W-:Y:S03]  /*4990*/  HMMA.16816.F32.BF16 R36, R180, R192.reuse, R36 ;  /* 0x000000c0b424723c */ /* 0x088fe60000041824 */
[C---:B------:R-:W-:Y:S04]  /*49a0*/  ISETP.LT.OR P0, PT, R212.reuse, 0x22, P0 ;  /* 0x00000022d400780c */ /* 0x040fe80000701670 */
[----:B------:R-:W-:Y:S01]  /*49b0*/  FSEL R2, R17, -INF , !P0 ;  /* 0xff80000011027808 */ /* 0x000fe20004000000 */
[C---:B------:R-:W-:Y:S01]  /*49c0*/  HMMA.16816.F32.BF16 R40, R188.reuse, R192, R40 ;  /* 0x000000c0bc28723c */ /* 0x040fe20000041828 */
[----:B------:R-:W-:Y:S04]  /*49d0*/  PLOP3.LUT P0, PT, PT, PT, UP5, 0x80, 0x0 ;  /* 0x000000000000781c */ /* 0x000fe80003f0f058 */
[C---:B------:R-:W-:Y:S03]  /*49e0*/  ISETP.GT.AND P0, PT, R211.reuse, 0x40, P0 ;  /* 0x00000040d300780c */ /* 0x040fe60000704270 */
[-C--:B------:R-:W-:Y:S01]  /*49f0*/  HMMA.16816.F32.BF16 R44, R188, R194.reuse, R44 ;  /* 0x000000c2bc2c723c */ /* 0x080fe2000004182c */
[----:B------:R-:W3:Y:S02]  /*4a00*/  LDSM.16.M88.4 R188, [R214+0xc080] ;  /* 0x00c08000d6bc783b */ /* 0x000ee40000000200 */
[----:B------:R-:W-:Y:S01]  /*4a10*/  ISETP.LT.OR P0, PT, R212, 0x41, P0 ;  /* 0x00000041d400780c */ /* 0x000fe20000701670 */
[--C-:B-1----:R-:W-:Y:S03]  /*4a20*/  FFMA.FTZ R0, R16, c[0x0][0x29c], -R225.reuse ;  /* 0x0000a70010007a23 */ /* 0x102fe600000108e1 */
[----:B------:R-:W-:Y:S01]  /*4a30*/  FSEL R20, R20, -INF , !P0 ;  /* 0xff80000014147808 */ /* 0x000fe20004000000 */
[----:B------:R-:W-:Y:S01]  /*4a40*/  HMMA.16816.F32.BF16 R48, R180, R194, R48 ;  /* 0x000000c2b430723c */ /* 0x000fe20000041830 */
[----:B------:R-:W1:Y:S01]  /*4a50*/  LDSM.16.M88.4 R180, [R205+0x1b080] ;  /* 0x01b08000cdb4783b */ /* 0x000e620000000200 */
[----:B------:R4:W-:Y:S01]  /*4a60*/  MUFU.EX2 R203, R0 ;  /* 0x0000000000cb7308 */ /* 0x0009e20000000800 */
[----:B------:R-:W-:Y:S04]  /*4a70*/  PLOP3.LUT P0, PT, PT, PT, UP5, 0x80, 0x0 ;  /* 0x000000000000781c */ /* 0x000fe80003f0f058 */
[----:B------:R-:W-:Y:S02]  /*4a80*/  ISETP.GT.AND P0, PT, R211, 0x41, P0 ;  /* 0x00000041d300780c */ /* 0x000fe40000704270 */
[----:B------:R-:W5:Y:S02]  /*4a90*/  LDSM.16.M88.4 R192, [R214+0xe080] ;  /* 0x00e08000d6c0783b */ /* 0x000f640000000200 */
[----:B------:R-:W-:Y:S04]  /*4aa0*/  ISETP.LT.OR P0, PT, R212, 0x42, P0 ;  /* 0x00000042d400780c */ /* 0x000fe80000701670 */
[----:B------:R-:W-:Y:S02]  /*4ab0*/  FSEL R21, R21, -INF , !P0 ;  /* 0xff80000015157808 */ /* 0x000fe40004000000 */
[----:B------:R-:W-:Y:S01]  /*4ac0*/  LDSM.16.M88.4 R16, [R216+0xe080] ;  /* 0x00e08000d810783b */ /* 0x000fe20000000200 */
[----:B------:R-:W-:Y:S04]  /*4ad0*/  PLOP3.LUT P0, PT, PT, PT, UP5, 0x80, 0x0 ;  /* 0x000000000000781c */ /* 0x000fe80003f0f058 */
[C---:B------:R-:W-:Y:S01]  /*4ae0*/  ISETP.GT.AND P0, PT, R211.reuse, 0x60, P0 ;  /* 0x00000060d300780c */ /* 0x040fe20000704270 */
[--C-:B----4-:R-:W-:Y:S03]  /*4af0*/  FFMA.FTZ R0, R2, c[0x0][0x29c], -R225.reuse ;  /* 0x0000a70002007a23 */ /* 0x110fe600000108e1 */
[----:B------:R-:W-:Y:S01]  /*4b00*/  ISETP.LT.OR P0, PT, R212, 0x61, P0 ;  /* 0x00000061d400780c */ /* 0x000fe20000701670 */
[----:B------:R-:W-:Y:S01]  /*4b10*/  LDS R2, [R228+0x20300] ;  /* 0x02030000e4027984 */ /* 0x000fe20000000800 */
[----:B------:R4:W-:Y:S02]  /*4b20*/  MUFU.EX2 R197, R0 ;  /* 0x0000000000c57308 */ /* 0x0009e40000000800 */
[----:B------:R-:W-:Y:S01]  /*4b30*/  FSEL R32, R32, -INF , !P0 ;  /* 0xff80000020207808 */ /* 0x000fe20004000000 */
[-C--:B---3--:R-:W-:Y:S01]  /*4b40*/  HMMA.16816.F32.BF16 R8, R184, R188.reuse, R8 ;  /* 0x000000bcb808723c */ /* 0x088fe20000041808 */
[----:B------:R-:W-:Y:S04]  /*4b50*/  PLOP3.LUT P0, PT, PT, PT, UP5, 0x80, 0x0 ;  /* 0x000000000000781c */ /* 0x000fe80003f0f058 */
[----:B------:R-:W-:Y:S01]  /*4b60*/  ISETP.GT.AND P0, PT, R211, 0x61, P0 ;  /* 0x00000061d300780c */ /* 0x000fe20000704270 */
[----:B------:R-:W-:Y:S02]  /*4b70*/  IMAD.MOV.U32 R211, RZ, RZ, 0x20 ;  /* 0x00000020ffd37424 */ /* 0x000fe400078e00ff */
[C---:B-1----:R-:W-:Y:S04]  /*4b80*/  HMMA.16816.F32.BF16 R12, R180.reuse, R188, R12 ;  /* 0x000000bcb40c723c */ /* 0x042fe8000004180c */
[----:B------:R-:W-:Y:S02]  /*4b90*/  ISETP.LT.OR P0, PT, R212, 0x62, P0 ;  /* 0x00000062d400780c */ /* 0x000fe40000701670 */
[----:B------:R-:W-:Y:S02]  /*4ba0*/  SEL R211, R211, 0xffffffe0, !P1 ;  /* 0xffffffe0d3d37807 */ /* 0x000fe40004800000 */
[-C--:B------:R-:W-:Y:S04]  /*4bb0*/  HMMA.16816.F32.BF16 R24, R180, R190.reuse, R24 ;  /* 0x000000beb418723c */ /* 0x080fe80000041818 */
[----:B------:R-:W-:Y:S01]  /*4bc0*/  FSEL R33, R33, -INF , !P0 ;  /* 0xff80000021217808 */ /* 0x000fe20004000000 */
[--C-:B----4-:R-:W-:Y:S01]  /*4bd0*/  FFMA.FTZ R0, R20, c[0x0][0x29c], -R225.reuse ;  /* 0x0000a70014007a23 */ /* 0x110fe200000108e1 */
[----:B------:R-:W-:Y:S02]  /*4be0*/  PLOP3.LUT P0, PT, PT, PT, UP0, 0x80, 0x0 ;  /* 0x000000000000781c */ /* 0x000fe40003f0f008 */
[C---:B------:R-:W-:Y:S01]  /*4bf0*/  HMMA.16816.F32.BF16 R28, R184.reuse, R190, R28 ;  /* 0x000000beb81c723c */ /* 0x040fe2000004181c */
[----:B------:R-:W-:Y:S01]  /*4c00*/  LDSM.16.M88.4 R188, [R206+0x1b080] ;  /* 0x01b08000cebc783b */ /* 0x000fe20000000200 */
[----:B------:R1:W-:Y:S06]  /*4c10*/  MUFU.EX2 R196, R0 ;  /* 0x0000000000c47308 */ /* 0x0003ec0000000800 */
[-C--:B-----5:R-:W-:Y:S08]  /*4c20*/  HMMA.16816.F32.BF16 R36, R184, R192.reuse, R36 ;  /* 0x000000c0b824723c */ /* 0x0a0ff00000041824 */
[C---:B------:R-:W-:Y:S08]  /*4c30*/  HMMA.16816.F32.BF16 R40, R180.reuse, R192, R40 ;  /* 0x000000c0b428723c */ /* 0x040ff00000041828 */
[-C--:B------:R-:W-:Y:S01]  /*4c40*/  HMMA.16816.F32.BF16 R44, R180, R194.reuse, R44 ;  /* 0x000000c2b42c723c */ /* 0x080fe2000004182c */
[----:B------:R-:W3:Y:S03]  /*4c50*/  LDSM.16.M88.4 R180, [R216+0xc080] ;  /* 0x00c08000d8b4783b */ /* 0x000ee60000000200 */
[--C-:B-1----:R-:W-:Y:S04]  /*4c60*/  FFMA.FTZ R0, R21, c[0x0][0x29c], -R225.reuse ;  /* 0x0000a70015007a23 */ /* 0x102fe800000108e1 */
[----:B------:R-:W-:Y:S01]  /*4c70*/  HMMA.16816.F32.BF16 R48, R184, R194, R48 ;  /* 0x000000c2b830723c */ /* 0x000fe20000041830 */
[----:B------:R1:W4:Y:S01]  /*4c80*/  MUFU.EX2 R193, R0 ;  /* 0x0000000000c17308 */ /* 0x0003220000000800 */
[----:B------:R-:W-:Y:S09]  /*4c90*/  LDSM.16.M88.4 R20, [R207+0x1a080] ;  /* 0x01a08000cf14783b */ /* 0x000ff20000000200 */
[----:B------:R-:W5:Y:S10]  /*4ca0*/  MUFU.EX2 R186, R238 ;  /* 0x000000ee00ba7308 */ /* 0x000f740000000800 */
[----:B------:R-:W-:Y:S01]  /*4cb0*/  MUFU.EX2 R194, R227 ;  /* 0x000000e300c27308 */ /* 0x000fe20000000800 */
[--C-:B-1----:R-:W-:Y:S02]  /*4cc0*/  FFMA.FTZ R0, R32, c[0x0][0x29c], -R225.reuse ;  /* 0x0000a70020007a23 */ /* 0x102fe400000108e1 */
[----:B------:R-:W-:Y:S02]  /*4cd0*/  FFMA.FTZ R225, R33, c[0x0][0x29c], -R225 ;  /* 0x0000a70021e17a23 */ /* 0x000fe400000108e1 */
[----:B------:R-:W1:Y:S05]  /*4ce0*/  LDSM.16.M88.4 R32, [R215+0xc080] ;  /* 0x00c08000d720783b */ /* 0x000e6a0000000200 */
[----:B------:R2:W-:Y:S01]  /*4cf0*/  MUFU.EX2 R192, R0 ;  /* 0x0000000000c07308 */ /* 0x0005e20000000800 */
[-C--:B---3--:R-:W-:Y:S08]  /*4d00*/  HMMA.16816.F32.BF16 R8, R4, R180.reuse, R8 ;  /* 0x000000b40408723c */ /* 0x088ff00000041808 */
[C---:B------:R-:W-:Y:S01]  /*4d10*/  HMMA.16816.F32.BF16 R12, R188.reuse, R180, R12 ;  /* 0x000000b4bc0c723c */ /* 0x040fe2000004180c */
[----:B------:R-:W-:Y:S07]  /*4d20*/  MUFU.EX2 R184, R240 ;  /* 0x000000f000b87308 */ /* 0x000fee0000000800 */
[-C--:B------:R-:W-:Y:S03]  /*4d30*/  HMMA.16816.F32.BF16 R24, R188, R182.reuse, R24 ;  /* 0x000000b6bc18723c */ /* 0x080fe60000041818 */
[----:B------:R-:W-:Y:S01]  /*4d40*/  MUFU.EX2 R185, R244 ;  /* 0x000000f400b97308 */ /* 0x000fe20000000800 */
[----:B--2---:R-:W-:Y:S04]  /*4d50*/  LDS R0, [R228+0x202a0] ;  /* 0x0202a000e4007984 */ /* 0x004fe80000000800 */
[C---:B------:R-:W-:Y:S01]  /*4d60*/  HMMA.16816.F32.BF16 R28, R4.reuse, R182, R28 ;  /* 0x000000b6041c723c */ /* 0x040fe2000004181c */
[----:B------:R-:W2:Y:S04]  /*4d70*/  LDSM.16.M88.4 R180, [R207+0x1b080] ;  /* 0x01b08000cfb4783b */ /* 0x000ea80000000200 */
[----:B------:R-:W-:Y:S03]  /*4d80*/  MUFU.EX2 R195, R204 ;  /* 0x000000cc00c37308 */ /* 0x000fe60000000800 */
[-C--:B------:R-:W-:Y:S07]  /*4d90*/  HMMA.16816.F32.BF16 R36, R4, R16.reuse, R36 ;  /* 0x000000100424723c */ /* 0x080fee0000041824 */
[----:B------:R-:W3:Y:S01]  /*4da0*/  MUFU.EX2 R187, R246 ;  /* 0x000000f600bb7308 */ /* 0x000ee20000000800 */
[C---:B------:R-:W-:Y:S08]  /*4db0*/  HMMA.16816.F32.BF16 R40, R188.reuse, R16, R40 ;  /* 0x00000010bc28723c */ /* 0x040ff00000041828 */
[-C--:B------:R-:W-:Y:S01]  /*4dc0*/  HMMA.16816.F32.BF16 R44, R188, R18.reuse, R44 ;  /* 0x00000012bc2c723c */ /* 0x080fe2000004182c */
[----:B------:R-:W-:Y:S07]  /*4dd0*/  MUFU.EX2 R188, R233 ;  /* 0x000000e900bc7308 */ /* 0x000fee0000000800 */
[----:B------:R-:W-:Y:S01]  /*4de0*/  HMMA.16816.F32.BF16 R48, R4, R18, R48 ;  /* 0x000000120430723c */ /* 0x000fe20000041830 */
[----:B------:R-:W3:Y:S02]  /*4df0*/  LDSM.16.M88.4 R4, [R215+0xe080] ;  /* 0x00e08000d704783b */ /* 0x000ee40000000200 */
[----:B------:R-:W3:Y:S05]  /*4e00*/  MUFU.EX2 R189, R232 ;  /* 0x000000e800bd7308 */ /* 0x000eea0000000800 */
[-C--:B-1----:R-:W-:Y:S05]  /*4e10*/  HMMA.16816.F32.BF16 R8, R20, R32.reuse, R8 ;  /* 0x000000201408723c */ /* 0x082fea0000041808 */
[----:B------:R-:W1:Y:S03]  /*4e20*/  MUFU.EX2 R191, R229 ;  /* 0x000000e500bf7308 */ /* 0x000e660000000800 */
[C---:B--2---:R-:W-:Y:S07]  /*4e30*/  HMMA.16816.F32.BF16 R12, R180.reuse, R32, R12 ;  /* 0x00000020b40c723c */ /* 0x044fee000004180c */
[----:B------:R-:W-:Y:S01]  /*4e40*/  F2FP.BF16.PACK_AB R33, R199, R198 ;  /* 0x000000c6c721723e */ /* 0x000fe200000010ff */
[-C--:B------:R-:W-:Y:S01]  /*4e50*/  HMMA.16816.F32.BF16 R24, R180, R34.reuse, R24 ;  /* 0x00000022b418723c */ /* 0x080fe20000041818 */
[----:B------:R-:W-:Y:S03]  /*4e60*/  MUFU.EX2 R190, R245 ;  /* 0x000000f500be7308 */ /* 0x000fe60000000800 */
[----:B----4-:R-:W-:Y:S04]  /*4e70*/  F2FP.BF16.PACK_AB R32, R193, R196 ;  /* 0x000000c4c120723e */ /* 0x010fe800000010ff */
[C---:B------:R-:W-:Y:S03]  /*4e80*/  HMMA.16816.F32.BF16 R28, R20.reuse, R34, R28 ;  /* 0x00000022141c723c */ /* 0x040fe6000004181c */
[----:B------:R-:W-:Y:S01]  /*4e90*/  MUFU.EX2 R16, R239 ;  /* 0x000000ef00107308 */ /* 0x000fe20000000800 */
[--C-:B------:R-:W-:Y:S02]  /*4ea0*/  FADD.FTZ R10, R10, -R0.reuse ;  /* 0x800000000a0a7221 */ /* 0x100fe40000010000 */
[----:B------:R-:W-:Y:S02]  /*4eb0*/  FADD.FTZ R11, R11, -R0 ;  /* 0x800000000b0b7221 */ /* 0x000fe40000010000 */
[----:B-----5:R-:W-:Y:S01]  /*4ec0*/  FMUL.FTZ R10, R186, R10 ;  /* 0x0000000aba0a7220 */ /* 0x020fe20000410000 */
[-C--:B---3--:R-:W-:Y:S03]  /*4ed0*/  HMMA.16816.F32.BF16 R36, R20, R4.reuse, R36 ;  /* 0x000000041424723c */ /* 0x088fe60000041824 */
[--C-:B------:R-:W-:Y:S01]  /*4ee0*/  FADD.FTZ R9, R9, -R3.reuse ;  /* 0x8000000309097221 */ /* 0x100fe20000010000 */
[----:B------:R-:W-:Y:S01]  /*4ef0*/  MUFU.EX2 R17, R243 ;  /* 0x000000f300117308 */ /* 0x000fe20000000800 */
[--C-:B------:R-:W-:Y:S02]  /*4f00*/  FADD.FTZ R8, R8, -R3.reuse ;  /* 0x8000000308087221 */ /* 0x100fe40000010000 */
[----:B------:R-:W-:Y:S01]  /*4f10*/  FMUL.FTZ R9, R199, R9 ;  /* 0x00000009c7097220 */ /* 0x000fe20000410000 */
[C---:B------:R-:W-:Y:S04]  /*4f20*/  HMMA.16816.F32.BF16 R40, R180.reuse, R4, R40 ;  /* 0x00000004b428723c */ /* 0x040fe80000041828 */
[----:B------:R-:W-:Y:S02]  /*4f30*/  FMUL.FTZ R8, R198, R8 ;  /* 0x00000008c6087220 */ /* 0x000fe40000410000 */
[----:B------:R-:W-:Y:S01]  /*4f40*/  FADD.FTZ R25, R25, -R2 ;  /* 0x8000000219197221 */ /* 0x000fe20000010000 */
[----:B------:R-:W-:Y:S01]  /*4f50*/  F2FP.BF16.PACK_AB R5, R201, R187 ;  /* 0x000000bbc905723e */ /* 0x000fe200000010ff */
[-C--:B------:R-:W-:Y:S01]  /*4f60*/  HMMA.16816.F32.BF16 R44, R180, R6.reuse, R44 ;  /* 0x00000006b42c723c */ /* 0x080fe2000004182c */
[----:B------:R-:W-:Y:S03]  /*4f70*/  MUFU.EX2 R182, R235 ;  /* 0x000000eb00b67308 */ /* 0x000fe60000000800 */
[--C-:B------:R-:W-:Y:S01]  /*4f80*/  FADD.FTZ R30, R30, -R0.reuse ;  /* 0x800000001e1e7221 */ /* 0x100fe20000010000 */
[----:B------:R-:W-:Y:S01]  /*4f90*/  F2FP.BF16.PACK_AB R34, R9, R8 ;  /* 0x000000080922723e */ /* 0x000fe200000010ff */
[--C-:B------:R-:W-:Y:S01]  /*4fa0*/  FADD.FTZ R31, R31, -R0.reuse ;  /* 0x800000001f1f7221 */ /* 0x100fe20000010000 */
[----:B------:R-:W-:Y:S01]  /*4fb0*/  F2FP.BF16.PACK_AB R9, R189, R188 ;  /* 0x000000bcbd09723e */ /* 0x000fe200000010ff */
[----:B------:R-:W-:Y:S03]  /*4fc0*/  HMMA.16816.F32.BF16 R48, R20, R6, R48 ;  /* 0x000000061430723c */ /* 0x000fe60000041830 */
[----:B------:R-:W2:Y:S01]  /*4fd0*/  MUFU.EX2 R19, R242 ;  /* 0x000000f200137308 */ /* 0x000ea20000000800 */
[--C-:B------:R-:W-:Y:S02]  /*4fe0*/  FADD.FTZ R38, R38, -R0.reuse ;  /* 0x8000000026267221 */ /* 0x100fe40000010000 */
[--C-:B------:R-:W-:Y:S01]  /*4ff0*/  FADD.FTZ R39, R39, -R0.reuse ;  /* 0x8000000027277221 */ /* 0x100fe20000010000 */
[----:B-1----:R-:W-:Y:S01]  /*5000*/  F2FP.BF16.PACK_AB R7, R194, R191 ;  /* 0x000000bfc207723e */ /* 0x002fe200000010ff */
[--C-:B------:R-:W-:Y:S04]  /*5010*/  FADD.FTZ R28, R28, -R3.reuse ;  /* 0x800000031c1c7221 */ /* 0x100fe80000010000 */
[--C-:B------:R-:W-:Y:S01]  /*5020*/  FADD.FTZ R29, R29, -R3.reuse ;  /* 0x800000031d1d7221 */ /* 0x100fe20000010000 */
[----:B------:R-:W-:Y:S01]  /*5030*/  MUFU.EX2 R181, R234 ;  /* 0x000000ea00b57308 */ /* 0x000fe20000000800 */
[--C-:B------:R-:W-:Y:S02]  /*5040*/  FADD.FTZ R36, R36, -R3.reuse ;  /* 0x8000000324247221 */ /* 0x100fe40000010000 */
[--C-:B------:R-:W-:Y:S02]  /*5050*/  FADD.FTZ R37, R37, -R3.reuse ;  /* 0x8000000325257221 */ /* 0x100fe40000010000 */
[----:B------:R-:W-:Y:S02]  /*5060*/  FMUL.FTZ R4, R196, R36 ;  /* 0x00000024c4047220 */ /* 0x000fe40000410000 */
[----:B------:R-:W-:Y:S02]  /*5070*/  FMUL.FTZ R36, R193, R37 ;  /* 0x00000025c1247220 */ /* 0x000fe40000410000 */
[C---:B------:R-:W-:Y:S01]  /*5080*/  FMUL.FTZ R35, R197.reuse, R29 ;  /* 0x0000001dc5237220 */ /* 0x040fe20000410000 */
[----:B------:R-:W-:Y:S01]  /*5090*/  MUFU.EX2 R180, R231 ;  /* 0x000000e700b47308 */ /* 0x000fe20000000800 */
[--C-:B------:R-:W-:Y:S01]  /*50a0*/  FADD.FTZ R50, R50, -R0.reuse ;  /* 0x8000000032327221 */ /* 0x100fe20000010000 */
[----:B------:R-:W-:Y:S01]  /*50b0*/  F2FP.BF16.PACK_AB R29, R197, R203 ;  /* 0x000000cbc51d723e */ /* 0x000fe200000010ff */
[----:B------:R-:W-:Y:S01]  /*50c0*/  FADD.FTZ R51, R51, -R0 ;  /* 0x8000000033337221 */ /* 0x000fe20000010000 */
[----:B--2---:R-:W-:Y:S01]  /*50d0*/  F2FP.BF16.PACK_AB R20, R19, R17 ;  /* 0x000000111314723e */ /* 0x004fe200000010ff */
[--C-:B------:R-:W-:Y:S01]  /*50e0*/  FADD.FTZ R49, R49, -R3.reuse ;  /* 0x8000000331317221 */ /* 0x100fe20000010000 */
[----:B------:R-:W1:Y:S01]  /*50f0*/  LDS R0, [R228+0x20320] ;  /* 0x02032000e4007984 */ /* 0x000e620000000800 */
[----:B------:R-:W-:Y:S01]  /*5100*/  FADD.FTZ R48, R48, -R3 ;  /* 0x8000000330307221 */ /* 0x000fe20000010000 */
[----:B------:R-:W-:Y:S01]  /*5110*/  F2FP.BF16.PACK_AB R3, R16, R186 ;  /* 0x000000ba1003723e */ /* 0x000fe200000010ff */
[----:B------:R-:W-:Y:S01]  /*5120*/  FMUL.FTZ R30, R17, R30 ;  /* 0x0000001e111e7220 */ /* 0x000fe20000410000 */
[----:B------:R-:W2:Y:S01]  /*5130*/  MUFU.EX2 R37, R230 ;  /* 0x000000e600257308 */ /* 0x000ea20000000800 */
[----:B------:R-:W-:Y:S01]  /*5140*/  STS [R237+0x20480], R33 ;  /* 0x02048021ed007388 */ /* 0x000fe20000000800 */
[----:B------:R-:W-:Y:S01]  /*5150*/  FMUL.FTZ R19, R19, R31 ;  /* 0x0000001f13137220 */ /* 0x000fe20000410000 */
[----:B------:R-:W-:Y:S01]  /*5160*/  F2FP.BF16.PACK_AB R36, R36, R4 ;  /* 0x000000042424723e */ /* 0x000fe200000010ff */
[--C-:B------:R-:W-:Y:S01]  /*5170*/  FADD.FTZ R41, R41, -R2.reuse ;  /* 0x8000000229297221 */ /* 0x100fe20000010000 */
[----:B------:R3:W-:Y:S01]  /*5180*/  STS [R237+0x20880], R3 ;  /* 0x02088003ed007388 */ /* 0x0007e20000000800 */
[--C-:B------:R-:W-:Y:S01]  /*5190*/  FADD.FTZ R45, R45, -R2.reuse ;  /* 0x800000022d2d7221 */ /* 0x100fe20000010000 */
[----:B------:R-:W-:Y:S01]  /*51a0*/  F2FP.BF16.PACK_AB R19, R19, R30 ;  /* 0x0000001e1313723e */ /* 0x000fe200000010ff */
[--C-:B------:R-:W-:Y:S01]  /*51b0*/  FADD.FTZ R12, R12, -R2.reuse ;  /* 0x800000020c0c7221 */ /* 0x100fe20000010000 */
[----:B------:R-:W-:Y:S01]  /*51c0*/  STS [R236], R29 ;  /* 0x0000001dec007388 */ /* 0x000fe20000000800 */
[----:B------:R-:W4:Y:S01]  /*51d0*/  MUFU.EX2 R18, R241 ;  /* 0x000000f100127308 */ /* 0x000f220000000800 */
[--C-:B------:R-:W-:Y:S01]  /*51e0*/  FADD.FTZ R13, R13, -R2.reuse ;  /* 0x800000020d0d7221 */ /* 0x100fe20000010000 */
[----:B------:R-:W-:Y:S01]  /*51f0*/  F2FP.BF16.PACK_AB R4, R190, R195 ;  /* 0x000000c3be04723e */ /* 0x000fe200000010ff */
[----:B------:R-:W-:Y:S01]  /*5200*/  STS [R236+0x400], R20 ;  /* 0x00040014ec007388 */ /* 0x000fe20000000800 */
[--C-:B------:R-:W-:Y:S02]  /*5210*/  FADD.FTZ R24, R24, -R2.reuse ;  /* 0x8000000218187221 */ /* 0x100fe40000010000 */
[--C-:B------:R-:W-:Y:S01]  /*5220*/  FADD.FTZ R40, R40, -R2.reuse ;  /* 0x8000000228287221 */ /* 0x100fe20000010000 */
[----:B------:R-:W-:Y:S01]  /*5230*/  STS [R237+0x21480], R9 ;  /* 0x02148009ed007388 */ /* 0x000fe20000000800 */
[----:B------:R-:W-:Y:S02]  /*5240*/  FADD.FTZ R44, R44, -R2 ;  /* 0x800000022c2c7221 */ /* 0x000fe40000010000 */
[----:B------:R-:W5:Y:S01]  /*5250*/  MUFU.EX2 R225, R225 ;  /* 0x000000e100e17308 */ /* 0x000f620000000800 */
[----:B------:R-:W-:Y:S01]  /*5260*/  FMUL.FTZ R11, R16, R11 ;  /* 0x0000000b100b7220 */ /* 0x000fe20000410000 */
[----:B------:R-:W-:Y:S01]  /*5270*/  F2FP.BF16.PACK_AB R16, R200, R185 ;  /* 0x000000b9c810723e */ /* 0x000fe200000010ff */
[----:B------:R-:W-:Y:S01]  /*5280*/  FMUL.FTZ R6, R189, R13 ;  /* 0x0000000dbd067220 */ /* 0x000fe20000410000 */
[----:B--2---:R-:W-:Y:S01]  /*5290*/  F2FP.BF16.PACK_AB R2, R37, R180 ;  /* 0x000000b42502723e */ /* 0x004fe200000010ff */
[----:B------:R-:W-:Y:S01]  /*52a0*/  FMUL.FTZ R28, R203, R28 ;  /* 0x0000001ccb1c7220 */ /* 0x000fe20000410000 */
[----:B------:R-:W-:Y:S01]  /*52b0*/  F2FP.BF16.PACK_AB R17, R11, R10 ;  /* 0x0000000a0b11723e */ /* 0x000fe200000010ff */
[----:B------:R-:W-:Y:S02]  /*52c0*/  FMUL.FTZ R12, R188, R12 ;  /* 0x0000000cbc0c7220 */ /* 0x000fe40000410000 */
[----:B------:R-:W-:Y:S01]  /*52d0*/  FMUL.FTZ R24, R191, R24 ;  /* 0x00000018bf187220 */ /* 0x000fe20000410000 */
[----:B---3--:R-:W-:Y:S01]  /*52e0*/  F2FP.BF16.PACK_AB R3, R181, R182 ;  /* 0x000000b6b503723e */ /* 0x008fe200000010ff */
[----:B------:R-:W-:Y:S01]  /*52f0*/  MUFU.EX2 R31, R226 ;  /* 0x000000e2001f7308 */ /* 0x000fe20000000800 */
[----:B------:R-:W-:Y:S01]  /*5300*/  F2FP.BF16.PACK_AB R35, R35, R28 ;  /* 0x0000001c2323723e */ /* 0x000fe200000010ff */
[----:B------:R-:W-:Y:S01]  /*5310*/  FMUL.FTZ R8, R194, R25 ;  /* 0x00000019c2087220 */ /* 0x000fe20000410000 */
[----:B------:R-:W-:Y:S01]  /*5320*/  F2FP.BF16.PACK_AB R6, R6, R12 ;  /* 0x0000000c0606723e */ /* 0x000fe200000010ff */
[----:B------:R-:W-:Y:S01]  /*5330*/  STS [R237+0x21880], R3 ;  /* 0x02188003ed007388 */ /* 0x000fe20000000800 */
[----:B----4-:R-:W-:Y:S01]  /*5340*/  FMUL.FTZ R38, R18, R38 ;  /* 0x0000002612267220 */ /* 0x010fe20000410000 */
[----:B------:R-:W-:Y:S01]  /*5350*/  F2FP.BF16.PACK_AB R18, R184, R18 ;  /* 0x00000012b812723e */ /* 0x000fe200000010ff */
[--C-:B-1----:R-:W-:Y:S01]  /*5360*/  FADD.FTZ R14, R14, -R0.reuse ;  /* 0x800000000e0e7221 */ /* 0x102fe20000010000 */
[----:B------:R1:W-:Y:S01]  /*5370*/  STS [R236+0x1400], R2 ;  /* 0x00140002ec007388 */ /* 0x0003e20000000800 */
[--C-:B------:R-:W-:Y:S01]  /*5380*/  FADD.FTZ R15, R15, -R0.reuse ;  /* 0x800000000f0f7221 */ /* 0x100fe20000010000 */
[----:B------:R-:W1:Y:S01]  /*5390*/  MUFU.EX2 R30, R208 ;  /* 0x000000d0001e7308 */ /* 0x000e620000000800 */
[----:B------:R-:W-:Y:S01]  /*53a0*/  FMUL.FTZ R14, R182, R14 ;  /* 0x0000000eb60e7220 */ /* 0x000fe20000410000 */
[----:B------:R-:W-:Y:S01]  /*53b0*/  STS [R236+0x1000], R7 ;  /* 0x00100007ec007388 */ /* 0x000fe20000000800 */
[----:B-----5:R-:W-:Y:S01]  /*53c0*/  F2FP.BF16.PACK_AB R22, R225, R192 ;  /* 0x000000c0e116723e */ /* 0x020fe200000010ff */
[----:B------:R-:W-:Y:S01]  /*53d0*/  FMUL.FTZ R15, R181, R15 ;  /* 0x0000000fb50f7220 */ /* 0x000fe20000410000 */
[----:B------:R-:W-:Y:S01]  /*53e0*/  F2FP.BF16.PACK_AB R8, R8, R24 ;  /* 0x000000180808723e */ /* 0x000fe200000010ff */
[----:B------:R-:W-:Y:S01]  /*53f0*/  STS [R237+0x22480], R32 ;  /* 0x02248020ed007388 */ /* 0x000fe20000000800 */
[--C-:B------:R-:W-:Y:S02]  /*5400*/  FADD.FTZ R27, R27, -R0.reuse ;  /* 0x800000001b1b7221 */ /* 0x100fe40000010000 */
[--C-:B------:R-:W-:Y:S01]  /*5410*/  FADD.FTZ R26, R26, -R0.reuse ;  /* 0x800000001a1a7221 */ /* 0x100fe20000010000 */
[----:B------:R-:W-:Y:S01]  /*5420*/  STS [R237+0x22880], R18 ;  /* 0x02288012ed007388 */ /* 0x000fe20000000800 */
[----:B------:R-:W2:Y:S01]  /*5430*/  MUFU.EX2 R13, R247 ;  /* 0x000000f7000d7308 */ /* 0x000ea20000000800 */
[----:B------:R-:W-:Y:S02]  /*5440*/  FMUL.FTZ R21, R184, R39 ;  /* 0x00000027b8157220 */ /* 0x000fe40000410000 */
        /* <DEDUP_REMOVED lines=9> */
[----:B-1----:R-:W-:Y:S01]  /*54e0*/  F2FP.BF16.PACK_AB R2, R30, R31 ;  /* 0x0000001f1e02723e */ /* 0x002fe200000010ff */
[--C-:B------:R-:W-:Y:S01]  /*54f0*/  FADD.FTZ R43, R43, -R0.reuse ;  /* 0x800000002b2b7221 */ /* 0x100fe20000010000 */
[----:B------:R-:W-:Y:S01]  /*5500*/  F2FP.BF16.PACK_AB R28, R28, R48 ;  /* 0x000000301c1c723e */ /* 0x000fe200000010ff */
[--C-:B------:R-:W-:Y:S01]  /*5510*/  FADD.FTZ R42, R42, -R0.reuse ;  /* 0x800000002a2a7221 */ /* 0x100fe20000010000 */
[----:B------:R-:W-:Y:S01]  /*5520*/  F2FP.BF16.PACK_AB R23, R23, R50 ;  /* 0x000000321717723e */ /* 0x000fe200000010ff */
[----:B------:R1:W-:Y:S01]  /*5530*/  STS [R237+0x23880], R2 ;  /* 0x02388002ed007388 */ /* 0x0003e20000000800 */
[----:B------:R-:W-:Y:S02]  /*5540*/  FMUL.FTZ R40, R195, R40 ;  /* 0x00000028c3287220 */ /* 0x000fe40000410000 */
[----:B------:R-:W-:Y:S01]  /*5550*/  FMUL.FTZ R10, R190, R41 ;  /* 0x00000029be0a7220 */ /* 0x000fe20000410000 */
[----:B------:R4:W-:Y:S01]  /*5560*/  STS [R236+0x3000], R5 ;  /* 0x00300005ec007388 */ /* 0x0009e20000000800 */
[--C-:B------:R-:W-:Y:S02]  /*5570*/  FADD.FTZ R47, R47, -R0.reuse ;  /* 0x800000002f2f7221 */ /* 0x100fe40000010000 */
[----:B------:R-:W-:Y:S01]  /*5580*/  FMUL.FTZ R42, R31, R42 ;  /* 0x0000002a1f2a7220 */ /* 0x000fe20000410000 */
[----:B------:R-:W-:Y:S01]  /*5590*/  F2FP.BF16.PACK_AB R10, R10, R40 ;  /* 0x000000280a0a723e */ /* 0x000fe200000010ff */
[----:B------:R-:W-:Y:S02]  /*55a0*/  FADD.FTZ R46, R46, -R0 ;  /* 0x800000002e2e7221 */ /* 0x000fe40000010000 */
[----:B------:R-:W-:Y:S02]  /*55b0*/  FMUL.FTZ R44, R187, R44 ;  /* 0x0000002cbb2c7220 */ /* 0x000fe40000410000 */
[----:B------:R-:W-:Y:S02]  /*55c0*/  FMUL.FTZ R11, R201, R45 ;  /* 0x0000002dc90b7220 */ /* 0x000fe40000410000 */
[----:B--2---:R-:W-:Y:S02]  /*55d0*/  FMUL.FTZ R46, R13, R46 ;  /* 0x0000002e0d2e7220 */ /* 0x004fe40000410000 */
[----:B------:R-:W-:Y:S01]  /*55e0*/  FMUL.FTZ R3, R202, R47 ;  /* 0x0000002fca037220 */ /* 0x000fe20000410000 */
[----:B------:R-:W-:Y:S01]  /*55f0*/  F2FP.BF16.PACK_AB R11, R11, R44 ;  /* 0x0000002c0b0b723e */ /* 0x000fe200000010ff */
[----:B---3--:R-:W-:Y:S02]  /*5600*/  FMUL.FTZ R4, R30, R43 ;  /* 0x0000002b1e047220 */ /* 0x008fe40000410000 */
[----:B------:R-:W-:Y:S01]  /*5610*/  IMAD.U32 R0, RZ, RZ, UR4 ;  /* 0x00000004ff007e24 */ /* 0x000fe2000f8e00ff */
[----:B------:R-:W-:Y:S02]  /*5620*/  F2FP.BF16.PACK_AB R3, R3, R46 ;  /* 0x0000002e0303723e */ /* 0x000fe400000010ff */
[----:B------:R-:W-:Y:S01]  /*5630*/  F2FP.BF16.PACK_AB R4, R4, R42 ;  /* 0x0000002a0404723e */ /* 0x000fe200000010ff */
[----:B------:R-:W-:Y:S01]  /*5640*/  IMAD R0, R0, 0x2000, R220 ;  /* 0x0000200000007824 */ /* 0x000fe200078e02dc */
[----:B-1----:R-:W-:Y:S01]  /*5650*/  F2FP.BF16.PACK_AB R2, R202, R13 ;  /* 0x0000000dca02723e */ /* 0x002fe200000010ff */
[----:B----4-:R-:W-:Y:S04]  /*5660*/  FMUL.FTZ R5, R37, R27 ;  /* 0x0000001b25057220 */ /* 0x010fe80000410000 */
[----:B------:R1:W-:Y:S01]  /*5670*/  STS [R236+0x3400], R2 ;  /* 0x00340002ec007388 */ /* 0x0003e20000000800 */
[----:B------:R-:W-:Y:S03]  /*5680*/  F2FP.BF16.PACK_AB R5, R5, R26 ;  /* 0x0000001a0505723e */ /* 0x000fe600000010ff */
        /* <DEDUP_REMOVED lines=13> */
[----:B-1----:R-:W-:Y:S02]  /*5760*/  IMAD.SHL.U32 R2, R0, 0x2, RZ ;  /* 0x0000000200027824 */ /* 0x002fe400078e00ff */
[----:B------:R-:W-:Y:S01]  /*5770*/  IMAD.SHL.U32 R0, R220, 0x2, RZ ;  /* 0x00000002dc007824 */ /* 0x000fe200078e00ff */
[----:B------:R-:W-:Y:S04]  /*5780*/  STS [R236+0x6400], R23 ;  /* 0x00640017ec007388 */ /* 0x000fe80000000800 */
[----:B------:R-:W-:Y:S04]  /*5790*/  STS [R237+0x27480], R10 ;  /* 0x0274800aed007388 */ /* 0x000fe80000000800 */
        /* <DEDUP_REMOVED lines=49> */
[----:B------:R-:W-:Y:S07]  /*5ab0*/  LDSM.16.MT88.4 R32, [R210+0x21c80] ;  /* 0x021c8000d220783b */ /* 0x000fee0000004200 */
[-C--:B------:R-:W-:Y:S08]  /*5ac0*/  HMMA.16816.F32.BF16 R84, R28, R48.reuse, R84 ;  /* 0x000000301c54723c */ /* 0x080ff00000041854 */
[-C--:B------:R-:W-:Y:S08]  /*5ad0*/  HMMA.16816.F32.BF16 R88, R36, R48.reuse, R88 ;  /* 0x000000302458723c */ /* 0x080ff00000041858 */
[-C--:B------:R-:W-:Y:S08]  /*5ae0*/  HMMA.16816.F32.BF16 R92, R40, R48.reuse, R92 ;  /* 0x00000030285c723c */ /* 0x080ff0000004185c */
[C---:B------:R-:W-:Y:S08]  /*5af0*/  HMMA.16816.F32.BF16 R96, R44.reuse, R48, R96 ;  /* 0x000000302c60723c */ /* 0x040ff00000041860 */
[-C--:B------:R-:W-:Y:S01]  /*5b00*/  HMMA.16816.F32.BF16 R100, R44, R50.reuse, R100 ;  /* 0x000000322c64723c */ /* 0x080fe20000041864 */
[----:B------:R-:W-:Y:S07]  /*5b10*/  LDSM.16.MT88.4 R44, [R209+0x21c80] ;  /* 0x021c8000d12c783b */ /* 0x000fee0000004200 */
[-C--:B------:R-:W-:Y:S01]  /*5b20*/  HMMA.16816.F32.BF16 R104, R40, R50.reuse, R104 ;  /* 0x000000322868723c */ /* 0x080fe20000041868 */
[----:B------:R-:W1:Y:S07]  /*5b30*/  LDSM.16.MT88.4 R40, [R2+0x19880] ;  /* 0x019880000228783b */ /* 0x000e6e0000004200 */
        /* <DEDUP_REMOVED lines=46> */
[----:B------:R-:W-:Y:S01]  /*5e20*/  USHF.L.U32 UR33, UR31, 0x6, URZ ;  /* 0x000000061f217899 */ /* 0x000fe2000800063f */
[----:B------:R-:W-:Y:S01]  /*5e30*/  IMAD.MOV.U32 R4, RZ, RZ, R250 ;  /* 0x000000ffff047224 */ /* 0x000fe200078e00fa */
[----:B------:R-:W-:Y:S01]  /*5e40*/  USHF.R.S32.HI UR32, URZ, 0x1f, UR31 ;  /* 0x0000001f3f207899 */ /* 0x000fe2000801141f */
[----:B------:R-:W3:Y:S01]  /*5e50*/  LDL.64 R238, [R1+0x10] ;  /* 0x0000100001ee7983 */ /* 0x000ee20000100a00 */
[----:B------:R-:W-:Y:S01]  /*5e60*/  USHF.R.S32.HI UR6, URZ, 0x1f, UR33 ;  /* 0x0000001f3f067899 */ /* 0x000fe20008011421 */
[----:B------:R-:W-:Y:S02]  /*5e70*/  IMAD.MOV.U32 R5, RZ, RZ, R251 ;  /* 0x000000ffff057224 */ /* 0x000fe400078e00fb */
[----:B------:R-:W4:Y:S01]  /*5e80*/  LDL.64 R206, [R1+0x8] ;  /* 0x0000080001ce7983 */ /* 0x000f220000100a00 */
[----:B------:R-:W-:Y:S02]  /*5e90*/  IMAD.U32 R11, RZ, RZ, UR33 ;  /* 0x00000021ff0b7e24 */ /* 0x000fe4000f8e00ff */
[----:B------:R-:W-:Y:S01]  /*5ea0*/  IMAD.U32 R12, RZ, RZ, UR6 ;  /* 0x00000006ff0c7e24 */ /* 0x000fe2000f8e00ff */
[----:B------:R-:W5:Y:S01]  /*5eb0*/  LDL R205, [R1+0x38] ;  /* 0x0000380001cd7983 */ /* 0x000f620000100800 */
[----:B------:R-:W-:Y:S02]  /*5ec0*/  ULDC.64 UR6, c[0x0][0x208] ;  /* 0x0000820000067ab9 */ /* 0x000fe40000000a00 */
[----:B------:R-:W-:Y:S01]  /*5ed0*/  UIMAD UR32, UR32, UR6, URZ ;  /* 0x00000006202072a4 */ /* 0x000fe2000f8e023f */
[----:B------:R-:W1:Y:S01]  /*5ee0*/  S2R R7, SR_CTAID.Y ;  /* 0x0000000000077919 */ /* 0x000e620000002600 */
[----:B------:R-:W-:Y:S02]  /*5ef0*/  UIMAD.WIDE.U32 UR34, UR31, UR6, URZ ;  /* 0x000000061f2272a5 */ /* 0x000fe4000f8e003f */
[----:B------:R-:W-:Y:S02]  /*5f00*/  UIMAD UR32, UR31, UR7, UR32 ;  /* 0x000000071f2072a4 */ /* 0x000fe4000f8e0220 */
[----:B------:R-:W-:Y:S02]  /*5f10*/  USHF.L.U32 UR6, UR34, 0x6, URZ ;  /* 0x0000000622067899 */ /* 0x000fe4000800063f */
[----:B------:R-:W-:Y:S04]  /*5f20*/  UIADD3 UR32, UR35, UR32, URZ ;  /* 0x0000002023207290 */ /* 0x000fe8000fffe03f */
[----:B------:R-:W-:Y:S01]  /*5f30*/  USHF.L.U64.HI UR32, UR34, 0x6, UR32 ;  /* 0x0000000622207899 */ /* 0x000fe20008010220 */
[----:B-1----:R-:W-:Y:S01]  /*5f40*/  SHF.R.S32.HI R6, RZ, 0x1f, R7 ;  /* 0x0000001fff067819 */ /* 0x002fe20000011407 */
[----:B------:R-:W-:Y:S04]  /*5f50*/  IMAD.WIDE.U32 R4, R7, c[0x0][0x288], R4 ;  /* 0x0000a20007047a25 */ /* 0x000fe800078e0004 */
[----:B------:R-:W-:Y:S01]  /*5f60*/  IMAD R6, R6, c[0x0][0x288], RZ ;  /* 0x0000a20006067a24 */ /* 0x000fe200078e02ff */
[----:B------:R-:W-:Y:S03]  /*5f70*/  IADD3 R11, P2, P0, R11, UR15, R4 ;  /* 0x0000000f0b0b7c10 */ /* 0x000fe6000f85e004 */
[----:B------:R-:W-:Y:S02]  /*5f80*/  IMAD R6, R7, c[0x0][0x28c], R6 ;  /* 0x0000a30007067a24 */ /* 0x000fe400078e0206 */
[----:B------:R-:W-:Y:S02]  /*5f90*/  IMAD.U32 R7, RZ, RZ, UR22 ;  /* 0x00000016ff077e24 */ /* 0x000fe4000f8e00ff */
[----:B------:R-:W-:Y:S02]  /*5fa0*/  IMAD.IADD R6, R5, 0x1, R6 ;  /* 0x0000000105067824 */ /* 0x000fe400078e0206 */
[----:B------:R-:W-:Y:S03]  /*5fb0*/  IMAD.U32 R5, RZ, RZ, UR17 ;  /* 0x00000011ff057e24 */ /* 0x000fe6000f8e00ff */
[----:B------:R-:W-:Y:S02]  /*5fc0*/  IADD3.X R12, R12, UR9, R6, P2, P0 ;  /* 0x000000090c0c7c10 */ /* 0x000fe400097e0406 */
[C---:B--2---:R-:W-:Y:S04]  /*5fd0*/  IADD3 R5, P2, P0, R242.reuse, UR6, R5 ;  /* 0x00000006f2057c10 */ /* 0x044fe8000f85e005 */
[C---:B---3--:R-:W-:Y:S02]  /*5fe0*/  IADD3.X R7, R239.reuse, UR32, R7, P2, P0 ;  /* 0x00000020ef077c10 */ /* 0x048fe400097e0407 */
[----:B------:R-:W-:Y:S04]  /*5ff0*/  IADD3 R4, P0, R242, UR6, RZ ;  /* 0x00000006f2047c10 */ /* 0x000fe8000ff1e0ff */
[----:B------:R-:W-:Y:S02]  /*6000*/  IADD3.X R6, R239, UR32, RZ, P0, !PT ;  /* 0x00000020ef067c10 */ /* 0x000fe400087fe4ff */
[C---:B------:R-:W-:Y:S04]  /*6010*/  LEA R8, P0, R4.reuse, c[0x0][0x1f0], 0x1 ;  /* 0x00007c0004087a11 */ /* 0x040fe800078008ff */
[----:B------:R-:W-:Y:S01]  /*6020*/  LEA.HI.X R9, R4, c[0x0][0x1f4], R6, 0x1, P0 ;  /* 0x00007d0004097a11 */ /* 0x000fe200000f0c06 */
[----:B------:R-:W-:Y:S01]  /*6030*/  IMAD.U32 R4, RZ, RZ, UR33 ;  /* 0x00000021ff047e24 */ /* 0x000fe2000f8e00ff */
[C---:B------:R-:W-:Y:S04]  /*6040*/  LEA R6, P0, R5.reuse, c[0x0][0x1f0], 0x1 ;  /* 0x00007c0005067a11 */ /* 0x040fe800078008ff */
[----:B------:R-:W-:Y:S02]  /*6050*/  LEA.HI.X R7, R5, c[0x0][0x1f4], R7, 0x1, P0 ;  /* 0x00007d0005077a11 */ /* 0x000fe400000f0c07 */
[C---:B------:R-:W-:Y:S02]  /*6060*/  LEA R10, P0, R11.reuse, c[0x0][0x280], 0x2 ;  /* 0x0000a0000b0a7a11 */ /* 0x040fe400078010ff */
[----:B----4-:R-:W-:Y:S01]  /*6070*/  IADD3 R5, -R206, c[0x0][0x168], -R4 ;  /* 0x00005a00ce057a10 */ /* 0x010fe20007ffe904 */
[----:B------:R-:W-:Y:S01]  /*6080*/  IMAD.U32 R4, RZ, RZ, UR28 ;  /* 0x0000001cff047e24 */ /* 0x000fe2000f8e00ff */
[----:B------:R-:W-:Y:S02]  /*6090*/  LEA.HI.X R11, R11, c[0x0][0x284], R12, 0x2, P0 ;  /* 0x0000a1000b0b7a11 */ /* 0x000fe400000f140c */
[C---:B------:R-:W-:Y:S01]  /*60a0*/  ISETP.LT.OR P0, PT, R5.reuse, 0x1, !P5 ;  /* 0x000000010500780c */ /* 0x040fe20006f01670 */
[----:B-----5:R-:W-:Y:S11]  /*60b0*/  IMAD R4, R4, 0x4000, R205 ;  /* 0x0000400004047824 */ /* 0x020ff600078e02cd */
[----:B------:R-:W-:Y:S01]  /*60c0*/  @!UPT UIADD3 URZ, URZ, URZ, URZ ;  /* 0x0000003f3f3ff290 */ /* 0x000fe2000fffe03f */
        /* <DEDUP_REMOVED lines=10> */
[----:B------:R-:W-:Y:S01]  /*6170*/  ISETP.LT.OR P0, PT, R5, 0x21, !P4 ;  /* 0x000000210500780c */ /* 0x000fe20006701670 */
[----:B------:R-:W-:Y:S04]  /*6180*/  IMAD.U32 R5, RZ, RZ, UR28 ;  /* 0x0000001cff057e24 */ /* 0x000fe8000f8e00ff */
[----:B------:R-:W-:Y:S04]  /*6190*/  @!P3 IMAD R5, R5, 0x40, R250 ;  /* 0x000000400505b824 */ /* 0x000fe800078e02fa */
[----:B------:R-:W-:Y:S04]  /*61a0*/  @!P3 IMAD.SHL.U32 R5, R5, 0x4, RZ ;  /* 0x000000040505b824 */ /* 0x000fe800078e00ff */
[----:B------:R1:W-:Y:S04]  /*61b0*/  LDGSTS.E.BYPASS.LTC128B.128 [R4+0x3000], [R6.64+0x80], !P0 ;  /* 0x0300008006047fae */ /* 0x0003e8000c101d54 */
[----:B------:R1:W-:Y:S02]  /*61c0*/  @!P3 LDGSTS.E.BYPASS.LTC128B.128 [R5+0x20280], [R10.64] ;  /* 0x202800000a05bfae */ /* 0x0003e4000b901d54 */
.L_x_1521:
        /* <DEDUP_REMOVED lines=12> */
[----:B------:R-:W-:Y:S01]  /*6290*/  UISETP.GE.AND UP0, UPT, UR30, UR14, UPT ;  /* 0x0000000e1e00728c */ /* 0x000fe2000bf06270 */
[-C--:B------:R-:W-:Y:S01]  /*62a0*/  HMMA.16816.F32.BF16 R12, R28, R18.reuse, RZ ;  /* 0x000000121c0c723c */ /* 0x080fe200000418ff */
[----:B------:R-:W-:Y:S01]  /*62b0*/  ULDC.64 UR6, c[0x0][0x240] ;  /* 0x0000900000067ab9 */ /* 0x000fe20000000a00 */
[----:B------:R-:W3:Y:S01]  /*62c0*/  LDSM.16.M88.4 R180, [R212+0x25480] ;  /* 0x02548000d4b4783b */ /* 0x000ee20000000200 */
[----:B------:R-:W-:Y:S02]  /*62d0*/  UIMAD UR6, UR5, UR6, URZ ;  /* 0x00000006050672a4 */ /* 0x000fe4000f8e023f */
[----:B------:R-:W-:Y:S02]  /*62e0*/  UISETP.GE.AND UP3, UPT, UR4, 0x1, UPT ;  /* 0x000000010400788c */ /* 0x000fe4000bf66270 */
        /* <DEDUP_REMOVED lines=8> */
[----:B------:R-:W-:Y:S07]  /*6370*/  USEL UR29, UR7, URZ, !UP2 ;  /* 0x0000003f071d7287 */ /* 0x000fee000d000000 */
        /* <DEDUP_REMOVED lines=51> */
[----:B------:R-:W-:Y:S02]  /*66b0*/  LDSM.16.MT88.4 R192, [R0+0x3880] ;  /* 0x0038800000c0783b */ /* 0x000fe40000004200 */
[-C--:B---3--:R-:W-:Y:S08]  /*66c0*/  HMMA.16816.F32.BF16 R4, R40, R44.reuse, R4 ;  /* 0x0000002c2804723c */ /* 0x088ff00000041804 */
[C---:B------:R-:W-:Y:S08]  /*66d0*/  HMMA.16816.F32.BF16 R8, R180.reuse, R44, R8 ;  /* 0x0000002cb408723c */ /* 0x040ff00000041808 */
        /* <DEDUP_REMOVED lines=8> */
[----:B------:R-:W5:Y:S07]  /*6760*/  LDSM.16.M88.4 R40, [R3+0x27480] ;  /* 0x027480000328783b */ /* 0x000f6e0000000200 */
[-C--:B-1----:R-:W-:Y:S08]  /*6770*/  HMMA.16816.F32.BF16 R4, R36, R184.reuse, R4 ;  /* 0x000000b82404723c */ /* 0x082ff00000041804 */
[C---:B---3--:R-:W-:Y:S08]  /*6780*/  HMMA.16816.F32.BF16 R8, R44.reuse, R184, R8 ;  /* 0x000000b82c08723c */ /* 0x048ff00000041808 */
[-C--:B------:R-:W-:Y:S08]  /*6790*/  HMMA.16816.F32.BF16 R12, R44, R186.reuse, R12 ;  /* 0x000000ba2c0c723c */ /* 0x080ff0000004180c */
[C---:B------:R-:W-:Y:S08]  /*67a0*/  HMMA.16816.F32.BF16 R16, R36.reuse, R186, R16 ;  /* 0x000000ba2410723c */ /* 0x040ff00000041810 */
[-C--:B------:R-:W-:Y:S08]  /*67b0*/  HMMA.16816.F32.BF16 R20, R36, R188.reuse, R20 ;  /* 0x000000bc2414723c */ /* 0x080ff00000041814 */
[C---:B------:R-:W-:Y:S08]  /*67c0*/  HMMA.16816.F32.BF16 R24, R44.reuse, R188, R24 ;  /* 0x000000bc2c18723c */ /* 0x040ff00000041818 */
[-C--:B------:R-:W-:Y:S01]  /*67d0*/  HMMA.16816.F32.BF16 R28, R44, R190.reuse, R28 ;  /* 0x000000be2c1c723c */ /* 0x080fe2000004181c */
[----:B------:R1:W3:Y:S07]  /*67e0*/  LDSM.16.MT88.4 R44, [R0+0x7880] ;  /* 0x00788000002c783b */ /* 0x0002ee0000004200 */
[----:B------:R-:W-:Y:S07]  /*67f0*/  HMMA.16816.F32.BF16 R32, R36, R190, R32 ;  /* 0x000000be2420723c */ /* 0x000fee0000041820 */
[----:B------:R-:W-:Y:S01]  /*6800*/  IMAD.U32 R36, RZ, RZ, UR23 ;  /* 0x00000017ff247e24 */ /* 0x000fe2000f8e00ff */
[-C--:B----4-:R-:W-:Y:S05]  /*6810*/  HMMA.16816.F32.BF16 R4, R180, R192.reuse, R4 ;  /* 0x000000c0b404723c */ /* 0x090fea0000041804 */
[----:B--2---:R-:W-:Y:S03]  /*6820*/  IMAD.WIDE.U32 R36, R36, c[0x0][0x238], R226 ;  /* 0x00008e0024247a25 */ /* 0x004fe600078e00e2 */
[C---:B-----5:R-:W-:Y:S01]  /*6830*/  HMMA.16816.F32.BF16 R8, R40.reuse, R192, R8 ;  /* 0x000000c02808723c */ /* 0x060fe20000041808 */
[----:B-1----:R-:W-:Y:S03]  /*6840*/  IMAD.U32 R0, RZ, RZ, UR11 ;  /* 0x0000000bff007e24 */ /* 0x002fe6000f8e00ff */
        /* <DEDUP_REMOVED lines=8> */
[-C--:B---3--:R-:W-:Y:S01]  /*68d0*/  HMMA.16816.F32.BF16 R20, R180, R44.reuse, R20 ;  /* 0x0000002cb414723c */ /* 0x088fe20000041814 */
        /* <DEDUP_REMOVED lines=67> */
[----:B------:R-:W-:Y:S02]  /*6d10*/  LDSM.16.MT88.4 R48, [R210+0x27c80] ;  /* 0x027c8000d230783b */ /* 0x000fe40000004200 */
        /* <DEDUP_REMOVED lines=129> */
.L_x_1501:
[----:B------:R-:W-:Y:S05]  /*7530*/  @P1 EXIT ;  /* 0x000000000000194d */ /* 0x000fea0003800000 */
[----:B------:R-:W2:Y:S01]  /*7540*/  LDL.LU.64 R4, [R1+0x20] ;  /* 0x0000200001047983 */ /* 0x000ea20000300a00 */
[----:B------:R-:W-:Y:S02]  /*7550*/  ULDC.64 UR4, c[0x0][0x338] ;  /* 0x0000ce0000047ab9 */ /* 0x000fe40000000a00 */
[----:B------:R-:W-:Y:S01]  /*7560*/  UISETP.NE.AND UP0, UPT, UR4, 0x1, UPT ;  /* 0x000000010400788c */ /* 0x000fe2000bf05270 */
[----:B------:R-:W3:Y:S01]  /*7570*/  S2R R6, SR_CTAID.Z ;  /* 0x0000000000067919 */ /* 0x000ee20000002700 */
[----:B------:R-:W-:Y:S02]  /*7580*/  UIMAD.WIDE.U32 UR6, UR23, UR5, URZ ;  /* 0x00000005170672a5 */ /* 0x000fe4000f8e003f */
[----:B------:R-:W-:Y:S02]  /*7590*/  USHF.L.U32 UR4, UR10, 0xe, URZ ;  /* 0x0000000e0a047899 */ /* 0x000fe4000800063f */
[----:B------:R-:W-:-:S02]  /*75a0*/  ULDC UR5, c[0x0][0x340] ;  /* 0x0000d00000057ab9 */ /* 0x000fc40000000800 */
[----:B------:R-:W-:Y:S02]  /*75b0*/  UMOV UR11, UR23 ;  /* 0x00000017000b7c82 */ /* 0x000fe40008000000 */
[----:B------:R-:W-:Y:S02]  /*75c0*/  USHF.R.S32.HI UR8, URZ, 0x1f, UR4 ;  /* 0x0000001f3f087899 */ /* 0x000fe40008011404 */
[----:B------:R-:W-:-:S03]  /*75d0*/  @UP0 USHF.R.U32.HI UR11, URZ, UR5, UR7 ;  /* 0x000000053f0b0299 */ /* 0x000fc60008011607 */
[----:B------:R-:W-:Y:S02]  /*75e0*/  ULDC.64 UR6, c[0x0][0x328] ;  /* 0x0000ca0000067ab9 */ /* 0x000fe40000000a00 */
[----:B------:R-:W-:Y:S01]  /*75f0*/  USHF.R.S32.HI UR9, URZ, 0x1f, UR11 ;  /* 0x0000001f3f097899 */ /* 0x000fe2000801140b */
[----:B------:R-:W-:-:S03]  /*7600*/  IMAD.U32 R0, RZ, RZ, UR11 ;  /* 0x0000000bff007e24 */ /* 0x000fc6000f8e00ff */
[----:B------:R-:W-:-:S04]  /*7610*/  UIMAD UR6, UR9, UR6, URZ ;  /* 0x00000006090672a4 */ /* 0x000fc8000f8e023f */
[----:B------:R-:W-:Y:S01]  /*7620*/  UIMAD UR6, UR11, UR7, UR6 ;  /* 0x000000070b0672a4 */ /* 0x000fe2000f8e0206 */
[----:B------:R-:W-:Y:S01]  /*7630*/  BAR.SYNC.DEFER_BLOCKING 0x1, 0x100 ;  /* 0x0044000000007b1d */ /* 0x000fe20000010000 */
[----:B-12---:R-:W-:-:S05]  /*7640*/  IADD3 R2, P0, R4, UR4, RZ ;  /* 0x0000000404027c10 */ /* 0x006fca000ff1e0ff */
[----:B------:R-:W-:Y:S02]  /*7650*/  ULDC.64 UR4, c[0x0][0x300] ;  /* 0x0000c00000047ab9 */ /* 0x000fe40000000a00 */
[----:B------:R-:W-:Y:S01]  /*7660*/  UIMAD UR4, UR9, UR4, URZ ;  /* 0x00000004090472a4 */ /* 0x000fe2000f8e023f */
[----:B------:R-:W-:-:S03]  /*7670*/  LEA.HI.X.SX32 R3, R4, UR8, 0x1, P0 ;  /* 0x0000000804037c11 */ /* 0x000fc600080f0eff */
[----:B------:R-:W-:Y:S02]  /*7680*/  UIMAD UR4, UR11, UR5, UR4 ;  /* 0x000000050b0472a4 */ /* 0x000fe4000f8e0204 */
[----:B------:R-:W-:-:S04]  /*7690*/  IMAD.WIDE.U32 R4, R0, c[0x0][0x328], R2 ;  /* 0x0000ca0000047a25 */ /* 0x000fc800078e0002 */
[----:B------:R-:W-:Y:S01]  /*76a0*/  IMAD.WIDE.U32 R2, R0, c[0x0][0x300], R2 ;  /* 0x0000c00000027a25 */ /* 0x000fe200078e0002 */
[----:B---3--:R-:W-:Y:S02]  /*76b0*/  SHF.R.S32.HI R0, RZ, 0x1f, R6 ;  /* 0x0000001fff007819 */ /* 0x008fe40000011406 */
[----:B------:R-:W-:Y:S02]  /*76c0*/  IADD3 R5, R5, UR6, RZ ;  /* 0x0000000605057c10 */ /* 0x000fe4000fffe0ff */
[----:B------:R-:W-:Y:S01]  /*76d0*/  IADD3 R3, R3, UR4, RZ ;  /* 0x0000000403037c10 */ /* 0x000fe2000fffe0ff */
[----:B------:R-:W-:Y:S02]  /*76e0*/  IMAD R7, R0, c[0x0][0x330], RZ ;  /* 0x0000cc0000077a24 */ /* 0x000fe400078e02ff */
[----:B------:R-:W-:-:S04]  /*76f0*/  IMAD.WIDE.U32 R8, R6, c[0x0][0x330], R4 ;  /* 0x0000cc0006087a25 */ /* 0x000fc800078e0004 */
[----:B------:R-:W-:Y:S01]  /*7700*/  IMAD R10, R6, c[0x0][0x334], R7 ;  /* 0x0000cd00060a7a24 */ /* 0x000fe200078e0207 */
[----:B------:R-:W-:Y:S01]  /*7710*/  LEA R4, P1, R8, c[0x0][0x310], 0x2 ;  /* 0x0000c40008047a11 */ /* 0x000fe200078210ff */
[----:B------:R-:W-:-:S03]  /*7720*/  IMAD R0, R0, c[0x0][0x308], RZ ;  /* 0x0000c20000007a24 */ /* 0x000fc600078e02ff */
[----:B------:R-:W-:Y:S01]  /*7730*/  IADD3 R10, R9, R10, RZ ;  /* 0x0000000a090a7210 */ /* 0x000fe20007ffe0ff */
[C---:B------:R-:W-:Y:S02]  /*7740*/  IMAD R0, R6.reuse, c[0x0][0x30c], R0 ;  /* 0x0000c30006007a24 */ /* 0x040fe400078e0200 */
[----:B------:R-:W-:Y:S01]  /*7750*/  IMAD.WIDE.U32 R6, R6, c[0x0][0x308], R2 ;  /* 0x0000c20006067a25 */ /* 0x000fe200078e0002 */
[----:B------:R-:W-:-:S03]  /*7760*/  LEA.HI.X R5, R8, c[0x0][0x314], R10, 0x2, P1 ;  /* 0x0000c50008057a11 */ /* 0x000fc600008f140a */
[----:B------:R-:W-:Y:S01]  /*7770*/  IMAD.IADD R0, R7, 0x1, R0 ;  /* 0x0000000107007824 */ /* 0x000fe200078e0200 */
        /* <DEDUP_REMOVED lines=131> */
.L_x_1523:
        /* <DEDUP_REMOVED lines=13> */
.L_x_2328:


//--------------------- .text._ZN7cutlass13device_kernelIN5flash19enable_sm80_to_sm89INS1_16FlashAttnBwdSm80INS1_25CollectiveMainloopBwdSm80ILi2ELi2EN4cute5tupleIJNS5_1CILi64EEENS7_ILi128EEES9_EEENS_10bfloat16_tEfNS_4arch4Sm80ELb0ELb1ELb0ELb0ELb1ELb0ELb0ELb0ELi2ELi2ELi2ELi2ELb0EEENS1_24CollectiveEpilogueBwdGQAISA_fSD_Li256ELb0ELb1EEENS1_19SingleTileSchedulerILb0ELb0ELb0ELi128EEEEEEEEEvNT_6ParamsE --------------------------
	.section	.text._ZN7cutlass13device_kernelIN5flash19enable_sm80_to_sm89INS1_16FlashAttnBwdSm80INS1_25CollectiveMainloopBwdSm80ILi2ELi2EN4cute5tupleIJNS5_1CILi64EEENS7_ILi128EEES9_EEENS_10bfloat16_tEfNS_4arch4Sm80ELb0ELb1ELb0ELb0ELb1ELb0ELb0ELb0ELi2ELi2ELi2ELi2ELb0EEENS1_24CollectiveEpilogueBwdGQAISA_fSD_Li256ELb0ELb1EEENS1_19SingleTileSchedulerILb0ELb0ELb0ELi128EEEEEEEEEvNT_6ParamsE,"ax",@progbits
	.sectioninfo	@"SHI_REGISTERS=255"
	.align	128
.text._ZN7cutlass13device_kernelIN5flash19enable_sm80_to_sm89INS1_16FlashAttnBwdSm80INS1_25CollectiveMainloopBwdSm80ILi2ELi2EN4cute5tupleIJNS5_1CILi64EEENS7_ILi128EEES9_EEENS_10bfloat16_tEfNS_4arch4Sm80ELb0ELb1ELb0ELb0ELb1ELb0ELb0ELb0ELi2ELi2ELi2ELi2ELb0EEENS1_24CollectiveEpilogueBwdGQAISA_fSD_Li256ELb0ELb1EEENS1_19SingleTileSchedulerILb0ELb0ELb0ELi128EEEEEEEEEvNT_6ParamsE:
        .type           _ZN7cutlass13device_kernelIN5flash19enable_sm80_to_sm89INS1_16FlashAttnBwdSm80INS1_25CollectiveMainloopBwdSm80ILi2ELi2EN4cute5tupleIJNS5_1CILi64EEENS7_ILi128EEES9_EEENS_10bfloat16_tEfNS_4arch4Sm80ELb0ELb1ELb0ELb0ELb1ELb0ELb0ELb0ELi2ELi2ELi2ELi2ELb0EEENS1_24CollectiveEpilogueBwdGQAISA_fSD_Li256ELb0ELb1EEENS1_19SingleTileSchedulerILb0ELb0ELb0ELi128EEEEEEEEEvNT_6ParamsE,@function
        .size           _ZN7cutlass13device_kernelIN5flash19enable_sm80_to_sm89INS1_16FlashAttnBwdSm80INS1_25CollectiveMainloopBwdSm80ILi2ELi2EN4cute5tupleIJNS5_1CILi64EEENS7_ILi128EEES9_EEENS_10bfloat16_tEfNS_4arch4Sm80ELb0ELb1ELb0ELb0ELb1ELb0ELb0ELb0ELi2ELi2ELi2ELi2ELb0EEENS1_24CollectiveEpilogueBwdGQAISA_fSD_Li256ELb0ELb1EEENS1_19SingleTileSchedulerILb0ELb0ELb0ELi128EEEEEEEEEvNT_6ParamsE,(.L_x_2329 - _ZN7cutlass13device_kernelIN5flash19enable_sm80_to_sm89INS1_16FlashAttnBwdSm80INS1_25CollectiveMainloopBwdSm80ILi2ELi2EN4cute5tupleIJNS5_1CILi64EEENS7_ILi128EEES9_EEENS_10bfloat16_tEfNS_4arch4Sm80ELb0ELb1ELb0ELb0ELb1ELb0ELb0ELb0ELi2ELi2ELi2ELi2ELb0EEENS1_24CollectiveEpilogueBwdGQAISA_fSD_Li256ELb0ELb1EEENS1_19SingleTileSchedulerILb0ELb0ELb0ELi128EEEEEEEEEvNT_6ParamsE)
        .other          _ZN7cutlass13device_kernelIN5flash19enable_sm80_to_sm89INS1_16FlashAttnBwdSm80INS1_25CollectiveMainloopBwdSm80ILi2ELi2EN4cute5tupleIJNS5_1CILi64EEENS7_ILi128EEES9_EEENS_10bfloat16_tEfNS_4arch4Sm80ELb0ELb1ELb0ELb0ELb1ELb0ELb0ELb0ELi2ELi2ELi2ELi2ELb0EEENS1_24CollectiveEpilogueBwdGQAISA_fSD_Li256ELb0ELb1EEENS1_19SingleTileSchedulerILb0ELb0ELb0ELi128EEEEEEEEEvNT_6ParamsE,@"STO_CUDA_ENTRY STV_DEFAULT"
_ZN7cutlass13device_kernelIN5flash19enable_sm80_to_sm89INS1_16FlashAttnBwdSm80INS1_25CollectiveMainloopBwdSm80ILi2ELi2EN4cute5tupleIJNS5_1CILi64EEENS7_ILi128EEES9_EEENS_10bfloat16_tEfNS_4arch4Sm80ELb0ELb1ELb0ELb0ELb1ELb0ELb0ELb0ELi2ELi2ELi2ELi2ELb0EEENS1_24CollectiveEpilogueBwdGQAISA_fSD_Li256ELb0ELb1EEENS1_19SingleTileSchedulerILb0ELb0ELb0ELi128EEEEEEEEEvNT_6ParamsE:
        /* <DEDUP_REMOVED lines=28> */
.L_x_1524:
        /* <DEDUP_REMOVED lines=10> */
[----:B------:R-:W-:Y:S01]  /*0260*/  ULDC.64 UR20, c[0x0][0x118] ;  /* 0x0000460000147ab9 */ /* 0x000fe20000000a00 */
[----:B------:R-:W-:Y:S01]  /*0270*/  CS2R R174, SRZ ;  /* 0x0000000000ae7805 */ /* 0x000fe2000001ff00 */
[----:B------:R-:W-:Y:S01]  /*0280*/  CS2R R172, SRZ ;  /* 0x0000000000ac7805 */ /* 0x000fe2000001ff00 */
[----:B------:R-:W-:Y:S01]  /*0290*/  CS2R R178, SRZ ;  /* 0x0000000000b27805 */ /* 0x000fe2000001ff00 */
[----:B------:R-:W-:Y:S01]  /*02a0*/  IMAD.U32 R0, RZ, RZ, UR4 ;  /* 0x00000004ff007e24 */ /* 0x000fe2000f8e00ff */
[----:B------:R-:W-:Y:S01]  /*02b0*/  CS2R R176, SRZ ;  /* 0x0000000000b07805 */ /* 0x000fe2000001ff00 */
[----:B------:R-:W-:Y:S01]  /*02c0*/  CS2R R162, SRZ ;  /* 0x0000000000a27805 */ /* 0x000fe2000001ff00 */
[----:B------:R-:W-:Y:S01]  /*02d0*/  CS2R R160, SRZ ;  /* 0x0000000000a07805 */ /* 0x000fe2000001ff00 */
[----:B------:R-:W-:Y:S01]  /*02e0*/  CS2R R158, SRZ ;  /* 0x00000000009e7805 */ /* 0x000fe2000001ff00 */
[----:B------:R-:W-:Y:S01]  /*02f0*/  IADD3 R0, R0, -c[0x0][0x2a4], RZ ;  /* 0x8000a90000007a10 */ /* 0x000fe20007ffe0ff */
[----:B------:R-:W-:Y:S01]  /*0300*/  CS2R R156, SRZ ;  /* 0x00000000009c7805 */ /* 0x000fe2000001ff00 */
[----:B------:R-:W-:Y:S01]  /*0310*/  CS2R R154, SRZ ;  /* 0x00000000009a7805 */ /* 0x000fe2000001ff00 */
[----:B------:R-:W-:Y:S01]  /*0320*/  CS2R R152, SRZ ;  /* 0x0000000000987805 */ /* 0x000fe2000001ff00 */
[----:B------:R-:W-:Y:S01]  /*0330*/  SHF.R.S32.HI R2, RZ, 0x1f, R0 ;  /* 0x0000001fff027819 */ /* 0x000fe20000011400 */
[----:B------:R-:W-:Y:S01]  /*0340*/  CS2R R150, SRZ ;  /* 0x0000000000967805 */ /* 0x000fe2000001ff00 */
[----:B------:R-:W-:Y:S01]  /*0350*/  CS2R R148, SRZ ;  /* 0x0000000000947805 */ /* 0x000fe2000001ff00 */
[----:B------:R-:W-:Y:S01]  /*0360*/  CS2R R134, SRZ ;  /* 0x0000000000867805 */ /* 0x000fe2000001ff00 */
[----:B------:R-:W-:Y:S01]  /*0370*/  LEA.HI R0, R2, R0, RZ, 0x6 ;  /* 0x0000000002007211 */ /* 0x000fe200078f30ff */
[----:B------:R-:W-:Y:S01]  /*0380*/  CS2R R132, SRZ ;  /* 0x0000000000847805 */ /* 0x000fe2000001ff00 */
[----:B------:R-:W-:Y:S01]  /*0390*/  CS2R R138, SRZ ;  /* 0x00000000008a7805 */ /* 0x000fe2000001ff00 */
[----:B------:R-:W-:Y:S01]  /*03a0*/  CS2R R136, SRZ ;  /* 0x0000000000887805 */ /* 0x000fe2000001ff00 */
[----:B------:R-:W2:Y:S01]  /*03b0*/  R2UR UR12, R0 ;  /* 0x00000000000c73c2 */ /* 0x000ea200000e0000 */
        /* <DEDUP_REMOVED lines=23> */
[----:B--2---:R-:W-:Y:S01]  /*0530*/  USHF.R.S32.HI UR12, URZ, 0x6, UR12 ;  /* 0x000000063f0c7899 */ /* 0x004fe2000801140c */
        /* <DEDUP_REMOVED lines=24> */
[----:B------:R-:W-:-:S06]  /*06c0*/  CS2R R52, SRZ ;  /* 0x0000000000347805 */ /* 0x000fcc000001ff00 */
        /* <DEDUP_REMOVED lines=9> */
[----:B------:R-:W-:Y:S01]  /*0760*/  IMAD.MOV.U32 R33, RZ, RZ, R5 ;  /* 0x000000ffff217224 */ /* 0x000fe200078e0005 */
[----:B------:R-:W-:Y:S01]  /*0770*/  UIMAD UR4, UR24, UR4, URZ ;  /* 0x00000004180472a4 */ /* 0x000fe2000f8e023f */
[----:B------:R-:W-:Y:S01]  /*0780*/  IMAD.U32 R2, RZ, RZ, UR23 ;  /* 0x00000017ff027e24 */ /* 0x000fe2000f8e00ff */
[----:B------:R-:W-:Y:S01]  /*0790*/  ULDC.64 UR8, c[0x0][0x248] ;  /* 0x0000920000087ab9 */ /* 0x000fe20000000a00 */
[----:B------:R-:W-:Y:S01]  /*07a0*/  SHF.R.S32.HI R7, RZ, 0x1f, R6 ;  /* 0x0000001fff077819 */ /* 0x000fe20000011406 */
[----:B------:R-:W-:Y:S01]  /*07b0*/  USHF.L.U32 UR16, UR12, 0x6, URZ ;  /* 0x000000060c107899 */ /* 0x000fe2000800063f */
[----:B------:R-:W-:Y:S01]  /*07c0*/  SHF.R.S32.HI R22, RZ, 0x1f, R32 ;  /* 0x0000001fff167819 */ /* 0x000fe20000011420 */
[----:B------:R-:W-:Y:S01]  /*07d0*/  UISETP.NE.AND UP0, UPT, UR8, 0x1, UPT ;  /* 0x000000010800788c */ /* 0x000fe2000bf05270 */
[----:B------:R-:W-:Y:S01]  /*07e0*/  LOP3.LUT R242, R242, 0xfffffffe, RZ, 0xc0, !PT ;  /* 0xfffffffef2f27812 */ /* 0x000fe200078ec0ff */
[----:B------:R-:W-:Y:S01]  /*07f0*/  UIMAD.WIDE.U32 UR26, UR23, UR9, URZ ;  /* 0x00000009171a72a5 */ /* 0x000fe2000f8e003f */
[--C-:B-1----:R-:W-:Y:S01]  /*0800*/  IMAD.WIDE.U32 R4, R0, c[0x0][0x270], R6.reuse ;  /* 0x00009c0000047a25 */ /* 0x102fe200078e0006 */
[----:B------:R-:W-:Y:S01]  /*0810*/  USHF.R.S32.HI UR22, URZ, 0x1f, UR11 ;  /* 0x0000001f3f167899 */ /* 0x000fe2000801140b */
[-C--:B------:R-:W-:Y:S01]  /*0820*/  LEA.HI R27, R22, R32.reuse, RZ, 0x3 ;  /* 0x00000020161b7211 */ /* 0x080fe200078f18ff */
[----:B------:R-:W-:Y:S01]  /*0830*/  UIMAD UR9, UR23, UR7, UR6 ;  /* 0x00000007170972a4 */ /* 0x000fe2000f8e0206 */
[----:B------:R-:W-:Y:S01]  /*0840*/  IMAD.U32 R0, RZ, RZ, UR16 ;  /* 0x00000010ff007e24 */ /* 0x000fe2000f8e00ff */
[----:B------:R-:W-:Y:S01]  /*0850*/  UIMAD UR8, UR23, UR5, UR4 ;  /* 0x00000005170872a4 */ /* 0x000fe2000f8e0204 */
[----:B------:R-:W-:Y:S01]  /*0860*/  IMAD.WIDE.U32 R2, R2, c[0x0][0x288], R6 ;  /* 0x0000a20002027a25 */ /* 0x000fe200078e0006 */
[----:B------:R-:W-:Y:S01]  /*0870*/  ULDC.64 UR6, c[0x0][0x290] ;  /* 0x0000a40000067ab9 */ /* 0x000fe20000000a00 */
[----:B------:R-:W-:Y:S01]  /*0880*/  SHF.R.S32.HI R34, RZ, 0x3, R27 ;  /* 0x00000003ff227819 */ /* 0x000fe2000001141b */
[----:B------:R-:W-:Y:S01]  /*0890*/  ULDC.64 UR4, c[0x0][0x278] ;  /* 0x00009e0000047ab9 */ /* 0x000fe20000000a00 */
[----:B------:R1:W-:Y:S01]  /*08a0*/  STL.64 [R1+0x8], R6 ;  /* 0x0000080601007387 */ /* 0x0003e20000100a00 */
[----:B------:R-:W-:Y:S01]  /*08b0*/  UIMAD UR15, UR22, UR6, URZ ;  /* 0x00000006160f72a4 */ /* 0x000fe2000f8e023f */
[----:B------:R-:W-:Y:S01]  /*08c0*/  SHF.R.S32.HI R35, RZ, 0x1f, R34 ;  /* 0x0000001fff237819 */ /* 0x000fe20000011422 */
[----:B------:R-:W-:Y:S01]  /*08d0*/  UIMAD.WIDE.U32 UR18, UR11, UR4, URZ ;  /* 0x000000040b1272a5 */ /* 0x000fe2000f8e003f */
[-C--:B------:R-:W-:Y:S01]  /*08e0*/  LEA.HI R21, R22, R32.reuse, RZ, 0x5 ;  /* 0x0000002016157211 */ /* 0x080fe200078f28ff */
[----:B------:R-:W-:Y:S01]  /*08f0*/  UIMAD.WIDE.U32 UR28, UR11, UR6, URZ ;  /* 0x000000060b1c72a5 */ /* 0x000fe2000f8e003f */
[----:B------:R-:W-:Y:S01]  /*0900*/  IMAD.MOV.U32 R210, RZ, RZ, 0x10 ;  /* 0x00000010ffd27424 */ /* 0x000fe200078e00ff */
[----:B------:R-:W-:Y:S01]  /*0910*/  UIMAD UR6, UR22, UR4, URZ ;  /* 0x00000004160672a4 */ /* 0x000fe2000f8e023f */
[----:B------:R-:W-:Y:S01]  /*0920*/  STL.64 [R1+0x18], R34 ;  /* 0x0000182201007387 */ /* 0x000fe20000100a00 */
        /* <DEDUP_REMOVED lines=10> */
[----:B------:R-:W-:Y:S01]  /*09d0*/  @UP0 USHF.R.U32.HI UR6, URZ, UR17, UR27 ;  /* 0x000000113f060299 */ /* 0x000fe2000801161b */
[----:B------:R-:W-:Y:S01]  /*09e0*/  IMAD.MOV.U32 R211, RZ, RZ, 0x20 ;  /* 0x00000020ffd37424 */ /* 0x000fe200078e00ff */
[----:B------:R-:W-:Y:S01]  /*09f0*/  IADD3.X R29, R3, UR9, R0, P2, !PT ;  /* 0x00000009031d7c10 */ /* 0x000fe200097fe400 */
[----:B------:R-:W-:Y:S01]  /*0a00*/  ULDC.64 UR4, c[0x0][0x1e0] ;  /* 0x0000780000047ab9 */ /* 0x000fe20000000a00 */
[----:B------:R-:W-:Y:S01]  /*0a10*/  LOP3.LUT R3, R27, 0xfffffff8, RZ, 0xc0, !PT ;  /* 0xfffffff81b037812 */ /* 0x000fe200078ec0ff */
[----:B------:R-:W-:Y:S01]  /*0a20*/  USHF.R.S32.HI UR17, URZ, 0x1f, UR6 ;  /* 0x0000001f3f117899 */ /* 0x000fe20008011406 */
[----:B------:R-:W-:Y:S01]  /*0a30*/  IMAD.WIDE R10, R2, 0x80, R34 ;  /* 0x00000080020a7825 */ /* 0x000fe200078e0222 */
[----:B------:R-:W-:Y:S01]  /*0a40*/  LEA.HI R0, R22, R32, RZ, 0x6 ;  /* 0x0000002016007211 */ /* 0x000fe200078f30ff */
[----:B------:R-:W-:-:S02]  /*0a50*/  USHF.R.S32.HI UR15, URZ, 0x1f, UR16 ;  /* 0x0000001f3f0f7899 */ /* 0x000fc40008011410 */
        /* <DEDUP_REMOVED lines=33> */
[----:B-1----:R-:W-:Y:S01]  /*0c70*/  IMAD.WIDE.U32 R6, R34, c[0x0][0x178], R16 ;  /* 0x00005e0022067a25 */ /* 0x002fe200078e0010 */
        /* <DEDUP_REMOVED lines=109> */
[C---:B------:R-:W-:Y:S01]  /*1350*/  IMAD R0, R34.reuse, c[0x0][0x20c], R0 ;  /* 0x0000830022007a24 */ /* 0x040fe200078e0200 */
[----:B------:R-:W-:Y:S01]  /*1360*/  ULDC.64 UR6, c[0x0][0x210] ;  /* 0x0000840000067ab9 */ /* 0x000fe20000000a00 */
[----:B------:R3:W-:Y:S01]  /*1370*/  LDGSTS.E.BYPASS.LTC128B.128 [R10+0x4080], [R6.64+0x80], !P1 ;  /* 0x04080080060a7fae */ /* 0x0007e2000c901d54 */
[----:B------:R-:W-:Y:S01]  /*1380*/  LEA R18, P1, R19, c[0x0][0x258], 0x2 ;  /* 0x0000960013127a11 */ /* 0x000fe200078210ff */
[----:B------:R-:W-:Y:S01]  /*1390*/  IMAD.WIDE.U32 R8, R34, c[0x0][0x208], R16 ;  /* 0x0000820022087a25 */ /* 0x000fe200078e0010 */
[----:B------:R-:W-:-:S02]  /*13a0*/  UIMAD UR6, UR24, UR6, URZ ;  /* 0x00000006180672a4 */ /* 0x000fc4000f8e023f */
[----:B------:R-:W-:Y:S02]  /*13b0*/  LEA.HI.X R19, R19, c[0x0][0x25c], R20, 0x2, P1 ;  /* 0x0000970013137a11 */ /* 0x000fe400008f1414 */
[----:B------:R-:W-:Y:S01]  /*13c0*/  UIMAD UR6, UR23, UR7, UR6 ;  /* 0x00000007170672a4 */ /* 0x000fe2000f8e0206 */
        /* <DEDUP_REMOVED lines=10> */
[----:B------:R-:W-:Y:S02]  /*1470*/  ISETP.GE.AND P6, PT, R31, c[0x0][0x16c], PT ;  /* 0x00005b001f007a0c */ /* 0x000fe40003fc6270 */
[----:B------:R-:W-:-:S02]  /*1480*/  SEL R20, RZ, 0x1, P5 ;  /* 0x00000001ff147807 */ /* 0x000fc40002800000 */
[----:B------:R-:W-:Y:S02]  /*1490*/  IADD3.X R7, R5, UR29, RZ, P1, !PT ;  /* 0x0000001d05077c10 */ /* 0x000fe40008ffe4ff */
[C---:B------:R-:W-:Y:S02]  /*14a0*/  ISETP.LT.OR P1, PT, R11.reuse, 0x41, P0 ;  /* 0x000000410b00780c */ /* 0x040fe40000721670 */
[C---:B------:R-:W-:Y:S02]  /*14b0*/  ISETP.LT.OR P3, PT, R11.reuse, 0x61, P3 ;  /* 0x000000610b00780c */ /* 0x040fe40001f61670 */
[----:B------:R-:W-:Y:S02]  /*14c0*/  ISETP.LT.OR P0, PT, R11, 0x61, P0 ;  /* 0x000000610b00780c */ /* 0x000fe40000701670 */
[----:B------:R-:W-:Y:S02]  /*14d0*/  @P5 LOP3.LUT R242, R242, 0x1, RZ, 0xfc, !PT ;  /* 0x00000001f2f25812 */ /* 0x000fe400078efcff */
[----:B--2---:R-:W-:-:S02]  /*14e0*/  IADD3 R2, P4, R4, UR27, RZ ;  /* 0x0000001b04027c10 */ /* 0x004fc4000ff9e0ff */
[----:B-1----:R-:W-:Y:S02]  /*14f0*/  SEL R4, RZ, 0x2, P6 ;  /* 0x00000002ff047807 */ /* 0x002fe40003000000 */
[----:B------:R-:W-:Y:S01]  /*1500*/  IADD3.X R3, R5, UR28, RZ, P4, !PT ;  /* 0x0000001c05037c10 */ /* 0x000fe2000a7fe4ff */
[----:B------:R-:W-:Y:S02]  /*1510*/  IMAD.IADD R5, R9, 0x1, R0 ;  /* 0x0000000109057824 */ /* 0x000fe400078e0200 */
[----:B------:R-:W-:Y:S02]  /*1520*/  IMAD.IADD R9, R4, 0x1, R20 ;  /* 0x0000000104097824 */ /* 0x000fe400078e0214 */
[----:B------:R-:W-:Y:S01]  /*1530*/  IMAD.U32 R0, RZ, RZ, UR23 ;  /* 0x00000017ff007e24 */ /* 0x000fe2000f8e00ff */
[----:B------:R1:W-:Y:S01]  /*1540*/  LDGSTS.E.BYPASS.LTC128B.128 [R10+0x2080], [R2.64], !P2 ;  /* 0x02080000020a7fae */ /* 0x0003e2000d101d54 */
[----:B------:R-:W-:-:S03]  /*1550*/  IMAD.MOV.U32 R4, RZ, RZ, R8 ;  /* 0x000000ffff047224 */ /* 0x000fc600078e0008 */
[----:B------:R2:W-:Y:S01]  /*1560*/  LDGSTS.E.BYPASS.LTC128B.128 [R10+0x6080], [R6.64], !P1 ;  /* 0x06080000060a7fae */ /* 0x0005e2000c901d54 */
        /* <DEDUP_REMOVED lines=14> */
[----:B------:R-:W-:-:S02]  /*1650*/  UMOV UR22, 0x5 ;  /* 0x0000000500167882 */ /* 0x000fc40000000000 */
[----:B------:R-:W-:Y:S01]  /*1660*/  UIMAD UR17, UR7, UR12, URZ ;  /* 0x0000000c071172a4 */ /* 0x000fe2000f8e023f */
[----:B------:R-:W-:Y:S01]  /*1670*/  IMAD.U32 R26, RZ, RZ, UR23 ;  /* 0x00000017ff1a7e24 */ /* 0x000fe2000f8e00ff */
[----:B------:R3:W-:Y:S01]  /*1680*/  STL.64 [R1+0x20], R36 ;  /* 0x0000202401007387 */ /* 0x0007e20000100a00 */
[C---:B--2---:R-:W-:Y:S01]  /*1690*/  IADD3 R6, P2, R2.reuse, UR27, RZ ;  /* 0x0000001b02067c10 */ /* 0x044fe2000ff5e0ff */
[----:B------:R-:W-:Y:S01]  /*16a0*/  UIMAD UR17, UR26, UR23, UR17 ;  /* 0x000000171a1172a4 */ /* 0x000fe2000f8e0211 */
[----:B-1----:R-:W-:Y:S01]  /*16b0*/  IADD3 R2, P1, R2, UR30, RZ ;  /* 0x0000001e02027c10 */ /* 0x002fe2000ff3e0ff */
[----:B------:R-:W-:Y:S01]  /*16c0*/  IMAD.WIDE.U32 R4, R26, UR12, R36 ;  /* 0x0000000c1a047c25 */ /* 0x000fe2000f8e0024 */
[C---:B------:R-:W-:Y:S02]  /*16d0*/  IADD3.X R7, R3.reuse, UR28, RZ, P2, !PT ;  /* 0x0000001c03077c10 */ /* 0x040fe400097fe4ff */
[----:B------:R-:W-:Y:S02]  /*16e0*/  IADD3.X R3, R3, UR29, RZ, P1, !PT ;  /* 0x0000001d03037c10 */ /* 0x000fe40008ffe4ff */
[----:B------:R-:W-:Y:S01]  /*16f0*/  LOP3.LUT P2, RZ, R9, 0x1, RZ, 0xc0, !PT ;  /* 0x0000000109ff7812 */ /* 0x000fe2000784c0ff */
[----:B------:R1:W-:Y:S01]  /*1700*/  LDGSTS.E.BYPASS.LTC128B.128 [R10+0x3080], [R6.64], !P3 ;  /* 0x03080000060a7fae */ /* 0x0003e2000d901d54 */
[----:B------:R-:W-:-:S02]  /*1710*/  ISETP.GE.AND P3, PT, R16, c[0x0][0x1fc], PT ;  /* 0x00007f0010007a0c */ /* 0x000fc40003f66270 */
[----:B------:R-:W-:Y:S01]  /*1720*/  LOP3.LUT P1, RZ, R9, 0x2, RZ, 0xc0, !PT ;  /* 0x0000000209ff7812 */ /* 0x000fe2000782c0ff */
[----:B------:R2:W-:Y:S01]  /*1730*/  LDGSTS.E.BYPASS.LTC128B.128 [R10+0x7080], [R2.64], !P0 ;  /* 0x07080000020a7fae */ /* 0x0005e2000c101d54 */
[----:B------:R-:W-:-:S03]  /*1740*/  ISETP.GE.AND P0, PT, R31, c[0x0][0x1fc], PT ;  /* 0x00007f001f007a0c */ /* 0x000fc60003f06270 */
[----:B------:R-:W0:Y:S01]  /*1750*/  LDGDEPBAR ;  /* 0x00000000000079af */ /* 0x000e220000000000 */
[----:B-1----:R-:W-:Y:S02]  /*1760*/  IADD3 R6, -R34, c[0x0][0x168], -R0 ;  /* 0x00005a0022067a10 */ /* 0x002fe40007ffe900 */
[----:B------:R-:W-:Y:S02]  /*1770*/  SEL R0, RZ, 0x1, P3 ;  /* 0x00000001ff007807 */ /* 0x000fe40001800000 */
[C---:B------:R-:W-:Y:S02]  /*1780*/  ISETP.LT.OR P3, PT, R6.reuse, 0x1, !P2 ;  /* 0x000000010600780c */ /* 0x040fe40005761670 */
[----:B--2---:R-:W-:Y:S02]  /*1790*/  SEL R2, RZ, 0xffffffff, P0 ;  /* 0xffffffffff027807 */ /* 0x004fe40000000000 */
[C---:B------:R-:W-:Y:S02]  /*17a0*/  ISETP.LT.OR P0, PT, R6.reuse, 0x1, !P1 ;  /* 0x000000010600780c */ /* 0x040fe40004f01670 */
[----:B------:R-:W-:Y:S01]  /*17b0*/  ISETP.LT.OR P2, PT, R6, 0x21, !P2 ;  /* 0x000000210600780c */ /* 0x000fe20005741670 */
[----:B------:R-:W-:Y:S01]  /*17c0*/  IMAD.SHL.U32 R2, R2, 0x2, RZ ;  /* 0x0000000202027824 */ /* 0x000fe200078e00ff */
[----:B------:R-:W-:-:S02]  /*17d0*/  ISETP.LT.OR P1, PT, R6, 0x21, !P1 ;  /* 0x000000210600780c */ /* 0x000fc40004f21670 */
[----:B------:R-:W-:Y:S01]  /*17e0*/  IADD3 R3, R5, UR17, RZ ;  /* 0x0000001105037c10 */ /* 0x000fe2000fffe0ff */
[----:B------:R-:W-:Y:S01]  /*17f0*/  ULDC UR17, c[0x0][0x20c] ;  /* 0x0000830000117ab9 */ /* 0x000fe20000000800 */
[----:B------:R-:W-:Y:S01]  /*1800*/  LOP3.LUT R0, R2, 0x2, R0, 0xe2, !PT ;  /* 0x0000000202007812 */ /* 0x000fe200078ee200 */
[----:B------:R1:W-:Y:S01]  /*1810*/  LDGSTS.E.BYPASS.LTC128B.128 [R10+0x10080], [R12.64], !P3 ;  /* 0x100800000c0a7fae */ /* 0x0003e2000d901d54 */
[----:B------:R-:W-:Y:S01]  /*1820*/  ISETP.GT.AND P3, PT, R32, 0xf, PT ;  /* 0x0000000f2000780c */ /* 0x000fe20003f64270 */
[----:B------:R-:W-:Y:S01]  /*1830*/  USHF.L.U64.HI UR17, UR6, UR22, UR17 ;  /* 0x0000001606117299 */ /* 0x000fe20008010211 */
[----:B------:R-:W-:Y:S01]  /*1840*/  LOP3.LUT P5, RZ, R0, 0x1, RZ, 0xc0, !PT ;  /* 0x0000000100ff7812 */ /* 0x000fe200078ac0ff */
[----:B------:R1:W-:Y:S01]  /*1850*/  LDGSTS.E.BYPASS.LTC128B.128 [R10+0x12080], [R12.64+0x80], !P0 ;  /* 0x120800800c0a7fae */ /* 0x0003e2000c101d54 */
[----:B------:R-:W-:Y:S01]  /*1860*/  LEA R2, P0, R4, c[0x0][0x1f0], 0x1 ;  /* 0x00007c0004027a11 */ /* 0x000fe200078008ff */
[----:B------:R-:W-:Y:S01]  /*1870*/  USHF.L.U32 UR22, UR6, 0x5, URZ ;  /* 0x0000000506167899 */ /* 0x000fe2000800063f */
[----:B------:R-:W-:Y:S01]  /*1880*/  LOP3.LUT P4, RZ, R0, 0x2, RZ, 0xc0, !PT ;  /* 0x0000000200ff7812 */ /* 0x000fe2000788c0ff */
[----:B------:R2:W-:Y:S01]  /*1890*/  LDGSTS.E.BYPASS.LTC128B.128 [R10+0x11080], [R14.64], !P2 ;  /* 0x110800000e0a7fae */ /* 0x0005e2000d101d54 */
[----:B------:R-:W-:Y:S01]  /*18a0*/  LEA.HI.X R3, R4, c[0x0][0x1f4], R3, 0x1, P0 ;  /* 0x00007d0004037a11 */ /* 0x000fe200000f0c03 */
[----:B------:R-:W-:Y:S01]  /*18b0*/  USHF.L.U32 UR24, UR22, 0x1, URZ ;  /* 0x0000000116187899 */ /* 0x000fe2000800063f */
[C---:B------:R-:W-:Y:S01]  /*18c0*/  ISETP.LT.OR P0, PT, R6.reuse, 0x1, !P4 ;  /* 0x000000010600780c */ /* 0x040fe20006701670 */
[----:B------:R2:W-:Y:S01]  /*18d0*/  LDGSTS.E.BYPASS.LTC128B.128 [R10+0x13080], [R14.64+0x80], !P1 ;  /* 0x130800800e0a7fae */ /* 0x0005e2000c901d54 */
[----:B------:R-:W-:Y:S01]  /*18e0*/  ISETP.LT.OR P1, PT, R6, 0x1, !P5 ;  /* 0x000000010600780c */ /* 0x000fe20006f21670 */
[----:B------:R-:W-:Y:S01]  /*18f0*/  @!P3 IMAD.SHL.U32 R0, R32, 0x10, RZ ;  /* 0x000000102000b824 */ /* 0x000fe200078e00ff */
[----:B------:R-:W-:Y:S01]  /*1900*/  SHF.R.S32.HI R4, RZ, 0x5, R21 ;  /* 0x00000005ff047819 */ /* 0x000fe20000011415 */
[----:B------:R-:W-:-:S03]  /*1910*/  USHF.L.U64.HI UR6, UR22, 0x1, UR17 ;  /* 0x0000000116067899 */ /* 0x000fc60008010211 */
[----:B------:R4:W-:Y:S04]  /*1920*/  @!P3 LDGSTS.E.BYPASS.LTC128B.128 [R0+0x20080], [R18.64] ;  /* 0x200800001200bfae */ /* 0x0009e8000b901d54 */
[----:B------:R-:W0:Y:S04]  /*1930*/  LDGDEPBAR ;  /* 0x00000000000079af */ /* 0x000e280000000000 */
[----:B------:R5:W-:Y:S04]  /*1940*/  LDGSTS.E.BYPASS.LTC128B.128 [R10+0x18080], [R2.64], !P1 ;  /* 0x18080000020a7fae */ /* 0x000be8000c901d54 */
[----:B------:R5:W-:Y:S01]  /*1950*/  LDGSTS.E.BYPASS.LTC128B.128 [R10+0x1a080], [R2.64+0x80], !P0 ;  /* 0x1a080080020a7fae */ /* 0x000be2000c101d54 */
[----:B------:R-:W-:-:S02]  /*1960*/  ISETP.LT.OR P0, PT, R6, 0x21, !P5 ;  /* 0x000000210600780c */ /* 0x000fc40006f01670 */
[----:B--2---:R-:W-:-:S04]  /*1970*/  LEA.HI R14, R22, R32, RZ, 0x2 ;  /* 0x00000020160e7211 */ /* 0x004fc800078f10ff */
[--C-:B------:R-:W-:Y:S02]  /*1980*/  SHF.R.S32.HI R9, RZ, 0x2, R14.reuse ;  /* 0x00000002ff097819 */ /* 0x100fe4000001140e */
[----:B------:R-:W-:Y:S02]  /*1990*/  SHF.R.S32.HI R11, RZ, 0x1f, R14 ;  /* 0x0000001fff0b7819 */ /* 0x000fe4000001140e */
[----:B----4-:R-:W-:-:S04]  /*19a0*/  LEA.HI R0, R21, R4, RZ, 0x1 ;  /* 0x0000000415007211 */ /* 0x010fc800078f08ff */
[----:B------:R-:W-:Y:S02]  /*19b0*/  LOP3.LUT R5, R0, 0xfffffffe, RZ, 0xc0, !PT ;  /* 0xfffffffe00057812 */ /* 0x000fe400078ec0ff */
[----:B------:R-:W-:-:S03]  /*19c0*/  LEA.HI R0, R22, R32, RZ, 0x4 ;  /* 0x0000002016007211 */ /* 0x000fc600078f20ff */
[----:B------:R-:W-:Y:S01]  /*19d0*/  IMAD.IADD R20, R4, 0x1, -R5 ;  /* 0x0000000104147824 */ /* 0x000fe200078e0a05 */
[----:B------:R-:W-:Y:S02]  /*19e0*/  SHF.R.S32.HI R8, RZ, 0x4, R0 ;  /* 0x00000004ff087819 */ /* 0x000fe40000011400 */
[----:B-----5:R-:W-:Y:S01]  /*19f0*/  IADD3 R2, P1, R2, UR24, RZ ;  /* 0x0000001802027c10 */ /* 0x020fe2000ff3e0ff */
[----:B------:R-:W-:Y:S01]  /*1a00*/  IMAD.SHL.U32 R19, R20, 0x10, RZ ;  /* 0x0000001014137824 */ /* 0x000fe200078e00ff */
[----:B------:R-:W-:Y:S02]  /*1a10*/  LEA.HI R5, R0, R8, RZ, 0x1 ;  /* 0x0000000800057211 */ /* 0x000fe400078f08ff */
[----:B------:R-:W-:Y:S02]  /*1a20*/  IADD3.X R3, R3, UR6, RZ, P1, !PT ;  /* 0x0000000603037c10 */ /* 0x000fe40008ffe4ff */
[----:B------:R-:W-:Y:S02]  /*1a30*/  ISETP.LT.OR P1, PT, R6, 0x21, !P4 ;  /* 0x000000210600780c */ /* 0x000fe40006721670 */
[----:B------:R-:W-:Y:S01]  /*1a40*/  LOP3.LUT R4, R0, 0xfffffff0, RZ, 0xc0, !PT ;  /* 0xfffffff000047812 */ /* 0x000fe200078ec0ff */
[----:B------:R2:W-:Y:S01]  /*1a50*/  LDGSTS.E.BYPASS.LTC128B.128 [R10+0x19080], [R2.64], !P0 ;  /* 0x19080000020a7fae */ /* 0x0005e2000c101d54 */
[----:B------:R-:W-:-:S02]  /*1a60*/  IADD3 R0, P0, R30, UR16, RZ ;  /* 0x000000101e007c10 */ /* 0x000fc4000ff1e0ff */
[----:B------:R-:W-:Y:S01]  /*1a70*/  LOP3.LUT R5, R5, 0xfffffffe, RZ, 0xc0, !PT ;  /* 0xfffffffe05057812 */ /* 0x000fe200078ec0ff */
[----:B------:R-:W-:Y:S01]  /*1a80*/  IMAD.IADD R4, R32, 0x1, -R4 ;  /* 0x0000000120047824 */ /* 0x000fe200078e0a04 */
[----:B------:R-:W-:Y:S01]  /*1a90*/  IADD3.X R6, R29, UR15, RZ, P0, !PT ;  /* 0x0000000f1d067c10 */ /* 0x000fe200087fe4ff */
[----:B------:R-:W-:Y:S01]  /*1aa0*/  UIADD3 UR15, UR12, 0x1, URZ ;  /* 0x000000010c0f7890 */ /* 0x000fe2000fffe03f */
[----:B------:R-:W-:Y:S01]  /*1ab0*/  LEA R22, P0, R0, c[0x0][0x280], 0x2 ;  /* 0x0000a00000167a11 */ /* 0x000fe200078010ff */
[----:B-1----:R-:W-:Y:S01]  /*1ac0*/  IMAD.IADD R12, R8, 0x1, -R5 ;  /* 0x00000001080c7824 */ /* 0x002fe200078e0a05 */
[----:B------:R-:W-:Y:S01]  /*1ad0*/  LEA.HI R5, R11, R9, RZ, 0x3 ;  /* 0x000000090b057211 */ /* 0x000fe200078f18ff */
[----:B------:R2:W-:Y:S01]  /*1ae0*/  LDGSTS.E.BYPASS.LTC128B.128 [R10+0x1b080], [R2.64+0x80], !P1 ;  /* 0x1b080080020a7fae */ /* 0x0005e2000c901d54 */
[----:B------:R-:W-:Y:S01]  /*1af0*/  LEA.HI.X R23, R0, c[0x0][0x284], R6, 0x2, P0 ;  /* 0x0000a10000177a11 */ /* 0x000fe200000f1406 */
[----:B------:R-:W-:Y:S01]  /*1b00*/  IMAD R11, R12, 0x800, R28 ;  /* 0x000008000c0b7824 */ /* 0x000fe200078e021c */
[----:B------:R-:W-:Y:S01]  /*1b10*/  LOP3.LUT R0, R5, 0xfffffff8, RZ, 0xc0, !PT ;  /* 0xfffffff805007812 */ /* 0x000fe200078ec0ff */
[----:B------:R-:W-:Y:S01]  /*1b20*/  UISETP.GE.AND UP0, UPT, UR15, UR14, UPT ;  /* 0x0000000e0f00728c */ /* 0x000fe2000bf06270 */
[----:B------:R-:W-:-:S02]  /*1b30*/  SHF.R.S32.HI R7, RZ, 0x1f, R4 ;  /* 0x0000001fff077819 */ /* 0x000fc40000011404 */
[----:B------:R-:W-:Y:S02]  /*1b40*/  R2P PR, R24, 0x6 ;  /* 0x0000000618007804 */ /* 0x000fe40000000000 */
[----:B------:R-:W-:Y:S02]  /*1b50*/  LEA.HI R13, R7, R4, RZ, 0x3 ;  /* 0x00000004070d7211 */ /* 0x000fe400078f18ff */
[----:B------:R-:W-:Y:S02]  /*1b60*/  PLOP3.LUT P0, PT, PT, PT, UP0, 0x80, 0x0 ;  /* 0x000000000000781c */ /* 0x000fe40003f0f008 */
[----:B------:R-:W-:Y:S02]  /*1b70*/  LOP3.LUT R7, R13, 0xfffffff8, RZ, 0xc0, !PT ;  /* 0xfffffff80d077812 */ /* 0x000fe400078ec0ff */
[----:B------:R-:W-:Y:S02]  /*1b80*/  SEL R210, R210, 0xfffffff0, !P1 ;  /* 0xfffffff0d2d27807 */ /* 0x000fe40004800000 */
[----:B------:R-:W-:Y:S01]  /*1b90*/  SEL R211, R211, 0xffffffe0, !P2 ;  /* 0xffffffe0d3d37807 */ /* 0x000fe20005000000 */
[----:B------:R-:W-:-:S02]  /*1ba0*/  IMAD.IADD R7, R4, 0x1, -R7 ;  /* 0x0000000104077824 */ /* 0x000fc400078e0a07 */
[----:B------:R-:W-:Y:S02]  /*1bb0*/  IMAD.SHL.U32 R4, R12, 0x20, RZ ;  /* 0x000000200c047824 */ /* 0x000fe400078e00ff */
[----:B--2---:R-:W-:Y:S02]  /*1bc0*/  IMAD.SHL.U32 R2, R24, 0x40, RZ ;  /* 0x0000004018027824 */ /* 0x004fe400078e00ff */
[----:B------:R-:W-:Y:S02]  /*1bd0*/  IMAD.IADD R24, R9, 0x1, -R0 ;  /* 0x0000000109187824 */ /* 0x000fe400078e0a00 */
[----:B------:R-:W-:Y:S01]  /*1be0*/  IMAD.SHL.U32 R3, R25, 0x8, RZ ;  /* 0x0000000819037824 */ /* 0x000fe200078e00ff */
[----:B------:R-:W-:Y:S01]  /*1bf0*/  LOP3.LUT R0, R2, 0x1c0, RZ, 0xc0, !PT ;  /* 0x000001c002007812 */ /* 0x000fe200078ec0ff */
[----:B------:R-:W-:-:S03]  /*1c00*/  IMAD.SHL.U32 R2, R24, 0x40, RZ ;  /* 0x0000004018027824 */ /* 0x000fc600078e00ff */
[----:B------:R-:W-:Y:S02]  /*1c10*/  LOP3.LUT R5, R0, 0x8, R27, 0xf8, !PT ;  /* 0x0000000800057812 */ /* 0x000fe400078ef81b */
[----:B------:R-:W-:Y:S02]  /*1c20*/  LOP3.LUT R2, R2, 0x1c0, RZ, 0xc0, !PT ;  /* 0x000001c002027812 */ /* 0x000fe400078ec0ff */
[----:B------:R-:W-:Y:S02]  /*1c30*/  SHF.R.U32.HI R8, RZ, 0x3, R0 ;  /* 0x00000003ff087819 */ /* 0x000fe40000011600 */
[----:B------:R-:W-:Y:S02]  /*1c40*/  LOP3.LUT R0, R0, 0x10, R19, 0xf8, !PT ;  /* 0x0000001000007812 */ /* 0x000fe400078ef813 */
[----:B------:R-:W-:Y:S02]  /*1c50*/  LOP3.LUT R3, R3, 0x18, RZ, 0xc0, !PT ;  /* 0x0000001803037812 */ /* 0x000fe400078ec0ff */
[----:B------:R-:W-:-:S02]  /*1c60*/  SHF.R.U32.HI R6, RZ, 0x3, R2 ;  /* 0x00000003ff067819 */ /* 0x000fc40000011602 */
        /* <DEDUP_REMOVED lines=70> */
.L_x_1527:
[----:B--2---:R-:W-:Y:S05]  /*20d0*/  BSYNC B0 ;  /* 0x0000000000007941 */ /* 0x004fea0003800000 */
.L_x_1526:
        /* <DEDUP_REMOVED lines=9> */
[----:B------:R-:W1:Y:S01]  /*2170*/  S2UR UR23, SR_CTAID.Y ;  /* 0x00000000001779c3 */ /* 0x000e620000002600 */
        /* <DEDUP_REMOVED lines=10> */
[----:B------:R-:W-:Y:S01]  /*2220*/  IMAD.MOV.U32 R217, RZ, RZ, 0x10 ;  /* 0x00000010ffd97424 */ /* 0x000fe200078e00ff */
[C---:B------:R-:W-:Y:S01]  /*2230*/  LOP3.LUT P0, RZ, R7.reuse, 0x4, RZ, 0xc0, !PT ;  /* 0x0000000407ff7812 */ /* 0x040fe2000780c0ff */
[----:B------:R-:W-:Y:S01]  /*2240*/  IMAD.SHL.U32 R4, R2, 0x2, RZ ;  /* 0x0000000202047824 */ /* 0x000fe200078e00ff */
[----:B------:R-:W-:Y:S01]  /*2250*/  LOP3.LUT P1, RZ, R7, 0x2, RZ, 0xc0, !PT ;  /* 0x0000000207ff7812 */ /* 0x000fe2000782c0ff */
[----:B------:R-:W-:Y:S01]  /*2260*/  IMAD.SHL.U32 R209, R5, 0x2, RZ ;  /* 0x0000000205d17824 */ /* 0x000fe200078e00ff */
[----:B------:R-:W-:Y:S01]  /*2270*/  SEL R214, R214, 0xffffffc0, !P0 ;  /* 0xffffffc0d6d67807 */ /* 0x000fe20004000000 */
[----:B------:R-:W-:Y:S01]  /*2280*/  IMAD.U32 R243, RZ, RZ, UR6 ;  /* 0x00000006fff37e24 */ /* 0x000fe2000f8e00ff */
        /* <DEDUP_REMOVED lines=10> */
[C---:B------:R-:W-:Y:S01]  /*2330*/  IMAD R212, R211.reuse, 0x2, R209 ;  /* 0x00000002d3d47824 */ /* 0x040fe200078e02d1 */
        /* <DEDUP_REMOVED lines=19> */
[----:B--2---:R-:W-:Y:S01]  /*2470*/  MOV R0, 0x1 ;  /* 0x0000000100007802 */ /* 0x004fe20000000f00 */
        /* <DEDUP_REMOVED lines=63> */
[----:B-1-3--:R-:W-:-:S02]  /*2870*/  ULDC UR25, c[0x0][0x168] ;  /* 0x00005a0000197ab9 */ /* 0x00afc40000000800 */
.L_x_1546:
        /* <DEDUP_REMOVED lines=147> */
.L_x_1530:
[----:B------:R-:W-:Y:S11]  /*31b0*/  ISETP.NE.AND P0, PT, R226, c[0x0][0x2a8], PT ;  /* 0x0000aa00e2007a0c */ /* 0x000ff60003f05270 */
[----:B------:R-:W-:Y:S02]  /*31c0*/  @!UPT UIADD3 URZ, URZ, URZ, URZ ;  /* 0x0000003f3f3ff290 */ /* 0x000fe4000fffe03f */
[----:B------:R-:W-:Y:S05]  /*31d0*/  @P0 IMAD.HI.U32 R36, R2, c[0x0][0x2ac], RZ ;  /* 0x0000ab0002240a27 */ /* 0x000fea00078e00ff */
[----:B------:R-:W-:Y:S02]  /*31e0*/  @P0 SHF.R.U32.HI R2, RZ, c[0x0][0x2b0], R36 ;  /* 0x0000ac00ff020a19 */ /* 0x000fe40000011624 */
.L_x_1531:
[----:B------:R-:W-:Y:S05]  /*31f0*/  BSYNC B0 ;  /* 0x0000000000007941 */ /* 0x000fea0003800000 */
.L_x_1529:
        /* <DEDUP_REMOVED lines=10> */
.L_x_1528:
        /* <DEDUP_REMOVED lines=17> */
.L_x_1534:
[----:B------:R-:W-:Y:S11]  /*33b0*/  ISETP.NE.AND P0, PT, R226, c[0x0][0x2a8], PT ;  /* 0x0000aa00e2007a0c */ /* 0x000ff60003f05270 */
[----:B------:R-:W-:Y:S02]  /*33c0*/  @!UPT UIADD3 URZ, URZ, URZ, URZ ;  /* 0x0000003f3f3ff290 */ /* 0x000fe4000fffe03f */
[----:B------:R-:W-:Y:S05]  /*33d0*/  @P0 IMAD.HI.U32 R36, R2, c[0x0][0x2ac], RZ ;  /* 0x0000ab0002240a27 */ /* 0x000fea00078e00ff */
[----:B------:R-:W-:Y:S02]  /*33e0*/  @P0 SHF.R.U32.HI R2, RZ, c[0x0][0x2b0], R36 ;  /* 0x0000ac00ff020a19 */ /* 0x000fe40000011624 */
.L_x_1535:
[----:B------:R-:W-:Y:S05]  /*33f0*/  BSYNC B0 ;  /* 0x0000000000007941 */ /* 0x000fea0003800000 */
.L_x_1533:
[----:B------:R-:W2:Y:S01]  /*3400*/  LDL R37, [R1+0x10] ;  /* 0x0000100001257983 */ /* 0x000ea20000100800 */
[----:B------:R-:W-:Y:S04]  /*3410*/  IMAD.MOV.U32 R36, RZ, RZ, c[0x0][0x2a8] ;  /* 0x0000aa00ff247624 */ /* 0x000fe800078e00ff */
[----:B------:R-:W-:Y:S04]  /*3420*/  IMAD R2, R2, R36, -UR16 ;  /* 0x8000001002027e24 */ /* 0x000fe8000f8e0224 */
[----:B--2---:R-:W-:Y:S05]  /*3430*/  IMAD.IADD R2, R2, 0x1, -R37 ;  /* 0x0000000102027824 */ /* 0x004fea00078e0a25 */
[----:B------:R-:W-:Y:S02]  /*3440*/  IADD3 R36, R2, c[0x0][0x2a8], RZ ;  /* 0x0000aa0002247a10 */ /* 0x000fe40007ffe0ff */
[----:B------:R-:W-:Y:S02]  /*3450*/  IMNMX R43, R43, R2, !PT ;  /* 0x000000022b2b7217 */ /* 0x000fe40007800200 */
[----:B------:R-:W-:Y:S02]  /*3460*/  IMNMX R200, R200, R36, PT ;  /* 0x00000024c8c87217 */ /* 0x000fe40003800200 */
.L_x_1532:
        /* <DEDUP_REMOVED lines=17> */
.L_x_1538:
[----:B------:R-:W-:Y:S11]  /*3580*/  ISETP.NE.AND P0, PT, R226, c[0x0][0x2a8], PT ;  /* 0x0000aa00e2007a0c */ /* 0x000ff60003f05270 */
[----:B------:R-:W-:Y:S02]  /*3590*/  @!UPT UIADD3 URZ, URZ, URZ, URZ ;  /* 0x0000003f3f3ff290 */ /* 0x000fe4000fffe03f */
[----:B------:R-:W-:Y:S05]  /*35a0*/  @P0 IMAD.HI.U32 R36, R2, c[0x0][0x2ac], RZ ;  /* 0x0000ab0002240a27 */ /* 0x000fea00078e00ff */
[----:B------:R-:W-:Y:S02]  /*35b0*/  @P0 SHF.R.U32.HI R2, RZ, c[0x0][0x2b0], R36 ;  /* 0x0000ac00ff020a19 */ /* 0x000fe40000011624 */
.L_x_1539:
[----:B------:R-:W-:Y:S05]  /*35c0*/  BSYNC B0 ;  /* 0x0000000000007941 */ /* 0x000fea0003800000 */
.L_x_1537:
[----:B------:R-:W2:Y:S01]  /*35d0*/  LDL R37, [R1+0x10] ;  /* 0x0000100001257983 */ /* 0x000ea20000100800 */
[----:B------:R-:W-:Y:S04]  /*35e0*/  IMAD.MOV.U32 R36, RZ, RZ, c[0x0][0x2a8] ;  /* 0x0000aa00ff247624 */ /* 0x000fe800078e00ff */
[----:B------:R-:W-:Y:S04]  /*35f0*/  IMAD R2, R2, R36, -UR16 ;  /* 0x8000001002027e24 */ /* 0x000fe8000f8e0224 */
[----:B--2---:R-:W-:Y:S05]  /*3600*/  IMAD.IADD R2, R2, 0x1, -R37 ;  /* 0x0000000102027824 */ /* 0x004fea00078e0a25 */
[----:B------:R-:W-:Y:S02]  /*3610*/  IADD3 R36, R2, c[0x0][0x2a8], RZ ;  /* 0x0000aa0002247a10 */ /* 0x000fe40007ffe0ff */
[----:B------:R-:W-:Y:S02]  /*3620*/  IMNMX R41, R41, R2, !PT ;  /* 0x0000000229297217 */ /* 0x000fe40007800200 */
[----:B------:R-:W-:Y:S02]  /*3630*/  IMNMX R42, R42, R36, PT ;  /* 0x000000242a2a7217 */ /* 0x000fe40003800200 */
.L_x_1536:
        /* <DEDUP_REMOVED lines=17> */
.L_x_1542:
[----:B------:R-:W-:Y:S11]  /*3750*/  ISETP.NE.AND P0, PT, R226, c[0x0][0x2a8], PT ;  /* 0x0000aa00e2007a0c */ /* 0x000ff60003f05270 */
[----:B------:R-:W-:Y:S02]  /*3760*/  @!UPT UIADD3 URZ, URZ, URZ, URZ ;  /* 0x0000003f3f3ff290 */ /* 0x000fe4000fffe03f */
[----:B------:R-:W-:Y:S05]  /*3770*/  @P0 IMAD.HI.U32 R36, R0, c[0x0][0x2ac], RZ ;  /* 0x0000ab0000240a27 */ /* 0x000fea00078e00ff */
[----:B------:R-:W-:Y:S02]  /*3780*/  @P0 SHF.R.U32.HI R0, RZ, c[0x0][0x2b0], R36 ;  /* 0x0000ac00ff000a19 */ /* 0x000fe40000011624 */
.L_x_1543:
[----:B------:R-:W-:Y:S05]  /*3790*/  BSYNC B0 ;  /* 0x0000000000007941 */ /* 0x000fea0003800000 */
.L_x_1541:
[----:B------:R-:W2:Y:S01]  /*37a0*/  LDL R37, [R1+0x10] ;  /* 0x0000100001257983 */ /* 0x000ea20000100800 */
[----:B------:R-:W-:Y:S04]  /*37b0*/  IMAD.MOV.U32 R36, RZ, RZ, c[0x0][0x2a8] ;  /* 0x0000aa00ff247624 */ /* 0x000fe800078e00ff */
[----:B------:R-:W-:Y:S04]  /*37c0*/  IMAD R0, R0, R36, -UR16 ;  /* 0x8000001000007e24 */ /* 0x000fe8000f8e0224 */
[----:B--2---:R-:W-:Y:S05]  /*37d0*/  IMAD.IADD R0, R0, 0x1, -R37 ;  /* 0x0000000100007824 */ /* 0x004fea00078e0a25 */
[----:B------:R-:W-:Y:S02]  /*37e0*/  IADD3 R36, R0, c[0x0][0x2a8], RZ ;  /* 0x0000aa0000247a10 */ /* 0x000fe40007ffe0ff */
[----:B------:R-:W-:Y:S02]  /*37f0*/  IMNMX R2, R2, R0, !PT ;  /* 0x0000000002027217 */ /* 0x000fe40007800200 */
[----:B------:R-:W-:Y:S02]  /*3800*/  IMNMX R40, R40, R36, PT ;  /* 0x0000002428287217 */ /* 0x000fe40003800200 */
.L_x_1540:
        /* <DEDUP_REMOVED lines=80> */
.L_x_1544:
        /* <DEDUP_REMOVED lines=587> */
.L_x_1545:
[----:B-12-4-:R-:W2:Y:S01]  /*61c0*/  LDL.64 R6, [R1+0x28] ;  /* 0x0000280001067983 */ /* 0x016ea20000100a00 */
[----:B------:R-:W-:Y:S01]  /*61d0*/  USHF.R.S32.HI UR31, URZ, 0x1f, UR23 ;  /* 0x0000001f3f1f7899 */ /* 0x000fe20008011417 */
[----:B------:R-:W-:Y:S01]  /*61e0*/  IMAD.U32 R4, RZ, RZ, UR23 ;  /* 0x00000017ff047e24 */ /* 0x000fe2000f8e00ff */
[----:B------:R-:W-:Y:S01]  /*61f0*/  ULDC.64 UR6, c[0x0][0x238] ;  /* 0x00008e0000067ab9 */ /* 0x000fe20000000a00 */
[----:B------:R-:W-:Y:S01]  /*6200*/  IMAD.IADD R205, R2, 0x1, R214 ;  /* 0x0000000102cd7824 */ /* 0x000fe200078e02d6 */
[----:B------:R-:W-:Y:S01]  /*6210*/  UIMAD UR6, UR31, UR6, URZ ;  /* 0x000000061f0672a4 */ /* 0x000fe2000f8e023f */
[----:B------:R-:W-:Y:S01]  /*6220*/  LDSM.16.MT88.4 R184, [R0+0x1080] ;  /* 0x0010800000b8783b */ /* 0x000fe20000004200 */
[----:B------:R-:W-:Y:S02]  /*6230*/  USHF.L.U32 UR12, UR12, 0xd, URZ ;  /* 0x0000000d0c0c7899 */ /* 0x000fe4000800063f */
[----:B------:R-:W-:Y:S02]  /*6240*/  UIMAD UR6, UR23, UR7, UR6 ;  /* 0x00000007170672a4 */ /* 0x000fe4000f8e0206 */
[----:B------:R-:W-:Y:S01]  /*6250*/  USHF.R.S32.HI UR31, URZ, 0x1f, UR12 ;  /* 0x0000001f3f1f7899 */ /* 0x000fe2000801140c */
[----:B------:R-:W1:Y:S01]  /*6260*/  LDSM.16.M88.4 R180, [R205+0x24480] ;  /* 0x02448000cdb4783b */ /* 0x000e620000000200 */
[----:B------:R-:W-:Y:S02]  /*6270*/  UISETP.GE.AND UP0, UPT, UR30, UR14, UPT ;  /* 0x0000000e1e00728c */ /* 0x000fe4000bf06270 */
[----:B------:R-:W-:Y:S02]  /*6280*/  UISETP.GE.AND UP3, UPT, UR4, 0x1, UPT ;  /* 0x000000010400788c */ /* 0x000fe4000bf66270 */
[----:B------:R-:W3:Y:S01]  /*6290*/  LDSM.16.M88.4 R188, [R205+0x25480] ;  /* 0x02548000cdbc783b */ /* 0x000ee20000000200 */
[----:B------:R-:W-:Y:S02]  /*62a0*/  UISETP.GE.AND UP2, UPT, UR29, 0x1, UPT ;  /* 0x000000011d00788c */ /* 0x000fe4000bf46270 */
[----:B------:R-:W-:Y:S02]  /*62b0*/  UISETP.GE.AND UP1, UPT, UR28, 0x1, UPT ;  /* 0x000000011c00788c */ /* 0x000fe4000bf26270 */
[----:B------:R-:W4:Y:S05]  /*62c0*/  LDSM.16.MT88.4 R192, [R0+0x5080] ;  /* 0x0050800000c0783b */ /* 0x000f2a0000004200 */
[----:B------:R-:W0:Y:S01]  /*62d0*/  LDGDEPBAR ;  /* 0x00000000000079af */ /* 0x000e220000000000 */
[----:B--2---:R-:W-:Y:S04]  /*62e0*/  IMAD.WIDE.U32 R4, R4, c[0x0][0x238], R6 ;  /* 0x00008e0004047a25 */ /* 0x004fe800078e0006 */
[----:B------:R-:W-:Y:S01]  /*62f0*/  IMAD.U32 R6, RZ, RZ, UR11 ;  /* 0x0000000bff067e24 */ /* 0x000fe2000f8e00ff */
[----:B------:R-:W-:Y:S01]  /*6300*/  IADD3 R5, R5, UR6, RZ ;  /* 0x0000000605057c10 */ /* 0x000fe2000fffe0ff */
[----:B------:R-:W-:Y:S02]  /*6310*/  ULDC.64 UR6, c[0x0][0x240] ;  /* 0x0000900000067ab9 */ /* 0x000fe40000000a00 */
[----:B------:R-:W-:Y:S02]  /*6320*/  UIMAD UR6, UR5, UR6, URZ ;  /* 0x00000006050672a4 */ /* 0x000fe4000f8e023f */
[----:B------:R-:W-:Y:S02]  /*6330*/  IMAD.WIDE.U32 R4, R6, c[0x0][0x240], R4 ;  /* 0x0000900006047a25 */ /* 0x000fe400078e0004 */
[----:B------:R-:W-:Y:S02]  /*6340*/  UIMAD UR6, UR11, UR7, UR6 ;  /* 0x000000070b0672a4 */ /* 0x000fe4000f8e0206 */
[----:B------:R-:W-:Y:S01]  /*6350*/  IMAD.U32 R6, RZ, RZ, UR31 ;  /* 0x0000001fff067e24 */ /* 0x000fe2000f8e00ff */
[----:B------:R-:W-:Y:S01]  /*6360*/  IADD3 R4, P0, R4, UR12, RZ ;  /* 0x0000000c04047c10 */ /* 0x000fe2000ff1e0ff */
[----:B------:R-:W-:Y:S02]  /*6370*/  UIADD3 UR31, UR4, 0x1, URZ ;  /* 0x00000001041f7890 */ /* 0x000fe4000fffe03f */
[----:B------:R-:W-:Y:S01]  /*6380*/  UIADD3 UR7, UR29, 0x1, URZ ;  /* 0x000000011d077890 */ /* 0x000fe2000fffe03f */
[----:B------:R-:W-:Y:S01]  /*6390*/  IADD3.X R5, R6, UR6, R5, P0, !PT ;  /* 0x0000000606057c10 */ /* 0x000fe200087fe405 */
[----:B------:R-:W-:Y:S01]  /*63a0*/  UIADD3 UR6, UR28, 0x1, URZ ;  /* 0x000000011c067890 */ /* 0x000fe2000fffe03f */
[C---:B------:R-:W-:Y:S01]  /*63b0*/  LEA R222, P0, R4.reuse, c[0x0][0x220], 0x2 ;  /* 0x0000880004de7a11 */ /* 0x040fe200078010ff */
[----:B------:R-:W-:Y:S02]  /*63c0*/  UMOV UR12, UR30 ;  /* 0x0000001e000c7c82 */ /* 0x000fe40008000000 */
[----:B------:R-:W-:Y:S01]  /*63d0*/  USEL UR4, UR31, URZ, !UP3 ;  /* 0x0000003f1f047287 */ /* 0x000fe2000d800000 */
[----:B------:R-:W-:Y:S01]  /*63e0*/  LEA.HI.X R223, R4, c[0x0][0x224], R5, 0x2, P0 ;  /* 0x0000890004df7a11 */ /* 0x000fe200000f1405 */
[----:B------:R-:W-:Y:S01]  /*63f0*/  USEL UR29, UR7, URZ, !UP2 ;  /* 0x0000003f071d7287 */ /* 0x000fe2000d000000 */
[-C--:B------:R-:W-:Y:S01]  /*6400*/  HMMA.16816.F32.BF16 R4, R36, R16.reuse, RZ ;  /* 0x000000102404723c */ /* 0x080fe200000418ff */
[----:B------:R-:W-:Y:S01]  /*6410*/  PLOP3.LUT P0, PT, PT, PT, UP0, 0x80, 0x0 ;  /* 0x000000000000781c */ /* 0x000fe20003f0f008 */
[----:B------:R-:W-:Y:S06]  /*6420*/  USEL UR28, UR6, URZ, !UP1 ;  /* 0x0000003f061c7287 */ /* 0x000fec000c800000 */
        /* <DEDUP_REMOVED lines=12> */
[----:B------:R-:W2:Y:S04]  /*64f0*/  LDSM.16.M88.4 R36, [R48+0x24480] ;  /* 0x024480003024783b */ /* 0x000ea80000000200 */
[C---:B------:R-:W-:Y:S01]  /*6500*/  HMMA.16816.F32.BF16 R16, R44.reuse, R50, R16 ;  /* 0x000000322c10723c */ /* 0x040fe20000041810 */
[----:B------:R-:W5:Y:S07]  /*6510*/  LDSM.16.M88.4 R48, [R48+0x25480] ;  /* 0x025480003030783b */ /* 0x000f6e0000000200 */
[-C--:B------:R-:W-:Y:S08]  /*6520*/  HMMA.16816.F32.BF16 R20, R44, R200.reuse, R20 ;  /* 0x000000c82c14723c */ /* 0x080ff00000041814 */
[C---:B------:R-:W-:Y:S08]  /*6530*/  HMMA.16816.F32.BF16 R24, R196.reuse, R200, R24 ;  /* 0x000000c8c418723c */ /* 0x040ff00000041818 */
[-C--:B------:R-:W-:Y:S01]  /*6540*/  HMMA.16816.F32.BF16 R28, R196, R202.reuse, R28 ;  /* 0x000000cac41c723c */ /* 0x080fe2000004181c */
[----:B------:R-:W2:Y:S07]  /*6550*/  LDSM.16.MT88.4 R196, [R0+0x5880] ;  /* 0x0058800000c4783b */ /* 0x000eae0000004200 */
[----:B------:R-:W-:Y:S01]  /*6560*/  HMMA.16816.F32.BF16 R32, R44, R202, R32 ;  /* 0x000000ca2c20723c */ /* 0x000fe20000041820 */
[----:B------:R-:W-:Y:S05]  /*6570*/  LDSM.16.M88.4 R44, [R2+0x26480] ;  /* 0x02648000022c783b */ /* 0x000fea0000000200 */
[----:B------:R-:W-:Y:S02]  /*6580*/  LDSM.16.M88.4 R200, [R205+0x27480] ;  /* 0x02748000cdc8783b */ /* 0x000fe40000000200 */
[-C--:B-1----:R-:W-:Y:S08]  /*6590*/  HMMA.16816.F32.BF16 R4, R180, R184.reuse, R4 ;  /* 0x000000b8b404723c */ /* 0x082ff00000041804 */
[C---:B---3--:R-:W-:Y:S08]  /*65a0*/  HMMA.16816.F32.BF16 R8, R188.reuse, R184, R8 ;  /* 0x000000b8bc08723c */ /* 0x048ff00000041808 */
[-C--:B------:R-:W-:Y:S08]  /*65b0*/  HMMA.16816.F32.BF16 R12, R188, R186.reuse, R12 ;  /* 0x000000babc0c723c */ /* 0x080ff0000004180c */
[C---:B------:R-:W-:Y:S01]  /*65c0*/  HMMA.16816.F32.BF16 R16, R180.reuse, R186, R16 ;  /* 0x000000bab410723c */ /* 0x040fe20000041810 */
[----:B------:R-:W1:Y:S07]  /*65d0*/  LDSM.16.MT88.4 R184, [R0+0x2080] ;  /* 0x0020800000b8783b */ /* 0x000e6e0000004200 */
[-C--:B----4-:R-:W-:Y:S08]  /*65e0*/  HMMA.16816.F32.BF16 R20, R180, R192.reuse, R20 ;  /* 0x000000c0b414723c */ /* 0x090ff00000041814 */
[C---:B------:R-:W-:Y:S08]  /*65f0*/  HMMA.16816.F32.BF16 R24, R188.reuse, R192, R24 ;  /* 0x000000c0bc18723c */ /* 0x040ff00000041818 */
[-C--:B------:R-:W-:Y:S01]  /*6600*/  HMMA.16816.F32.BF16 R28, R188, R194.reuse, R28 ;  /* 0x000000c2bc1c723c */ /* 0x080fe2000004181c */
[----:B------:R3:W4:Y:S07]  /*6610*/  LDSM.16.M88.4 R188, [R2+0x27480] ;  /* 0x0274800002bc783b */ /* 0x00072e0000000200 */
[----:B------:R-:W-:Y:S01]  /*6620*/  HMMA.16816.F32.BF16 R32, R180, R194, R32 ;  /* 0x000000c2b420723c */ /* 0x000fe20000041820 */
[----:B------:R-:W1:Y:S05]  /*6630*/  LDSM.16.MT88.4 R180, [R0+0x6080] ;  /* 0x0060800000b4783b */ /* 0x000e6a0000004200 */
[----:B------:R-:W-:Y:S02]  /*6640*/  LDSM.16.M88.4 R192, [R204+0x27480] ;  /* 0x02748000ccc0783b */ /* 0x000fe40000000200 */
[-C--:B--2---:R-:W-:Y:S08]  /*6650*/  HMMA.16816.F32.BF16 R4, R36, R40.reuse, R4 ;  /* 0x000000282404723c */ /* 0x084ff00000041804 */
[C---:B-----5:R-:W-:Y:S04]  /*6660*/  HMMA.16816.F32.BF16 R8, R48.reuse, R40, R8 ;  /* 0x000000283008723c */ /* 0x060fe80000041808 */
[----:B---3--:R-:W-:Y:S04]  /*6670*/  IADD3 R2, R214, R2, R208 ;  /* 0x00000002d6027210 */ /* 0x008fe80007ffe0d0 */
[-C--:B------:R-:W-:Y:S08]  /*6680*/  HMMA.16816.F32.BF16 R12, R48, R42.reuse, R12 ;  /* 0x0000002a300c723c */ /* 0x080ff0000004180c */
[C---:B------:R-:W-:Y:S01]  /*6690*/  HMMA.16816.F32.BF16 R16, R36.reuse, R42, R16 ;  /* 0x0000002a2410723c */ /* 0x040fe20000041810 */
[----:B------:R-:W-:Y:S07]  /*66a0*/  LDSM.16.M88.4 R40, [R204+0x26480] ;  /* 0x02648000cc28783b */ /* 0x000fee0000000200 */
[-C--:B------:R-:W-:Y:S08]  /*66b0*/  HMMA.16816.F32.BF16 R20, R36, R196.reuse, R20 ;  /* 0x000000c42414723c */ /* 0x080ff00000041814 */
[C---:B------:R-:W-:Y:S08]  /*66c0*/  HMMA.16816.F32.BF16 R24, R48.reuse, R196, R24 ;  /* 0x000000c43018723c */ /* 0x040ff00000041818 */
[-C--:B------:R-:W-:Y:S01]  /*66d0*/  HMMA.16816.F32.BF16 R28, R48, R198.reuse, R28 ;  /* 0x000000c6301c723c */ /* 0x080fe2000004181c */
[----:B------:R-:W2:Y:S07]  /*66e0*/  LDSM.16.MT88.4 R48, [R0+0x2880] ;  /* 0x002880000030783b */ /* 0x000eae0000004200 */
[----:B------:R-:W-:Y:S01]  /*66f0*/  HMMA.16816.F32.BF16 R32, R36, R198, R32 ;  /* 0x000000c62420723c */ /* 0x000fe20000041820 */
[----:B------:R-:W3:Y:S05]  /*6700*/  LDSM.16.MT88.4 R36, [R0+0x6880] ;  /* 0x006880000024783b */ /* 0x000eea0000004200 */
[----:B------:R-:W-:Y:S02]  /*6710*/  LDSM.16.MT88.4 R196, [R0+0x3080] ;  /* 0x0030800000c4783b */ /* 0x000fe40000004200 */
[-C--:B-1----:R-:W-:Y:S08]  /*6720*/  HMMA.16816.F32.BF16 R4, R44, R184.reuse, R4 ;  /* 0x000000b82c04723c */ /* 0x082ff00000041804 */
[C---:B----4-:R-:W-:Y:S08]  /*6730*/  HMMA.16816.F32.BF16 R8, R188.reuse, R184, R8 ;  /* 0x000000b8bc08723c */ /* 0x050ff00000041808 */
        /* <DEDUP_REMOVED lines=8> */
[----:B------:R-:W4:Y:S05]  /*67c0*/  LDSM.16.MT88.4 R44, [R0+0x7080] ;  /* 0x00708000002c783b */ /* 0x000f2a0000004200 */
[----:B------:R-:W-:Y:S02]  /*67d0*/  LDSM.16.MT88.4 R180, [R0+0x3880] ;  /* 0x0038800000b4783b */ /* 0x000fe40000004200 */
[-C--:B--2---:R-:W-:Y:S08]  /*67e0*/  HMMA.16816.F32.BF16 R4, R40, R48.reuse, R4 ;  /* 0x000000302804723c */ /* 0x084ff00000041804 */
[C---:B------:R-:W-:Y:S08]  /*67f0*/  HMMA.16816.F32.BF16 R8, R192.reuse, R48, R8 ;  /* 0x00000030c008723c */ /* 0x040ff00000041808 */
[-C--:B------:R-:W-:Y:S08]  /*6800*/  HMMA.16816.F32.BF16 R12, R192, R50.reuse, R12 ;  /* 0x00000032c00c723c */ /* 0x080ff0000004180c */
[C---:B------:R-:W-:Y:S01]  /*6810*/  HMMA.16816.F32.BF16 R16, R40.reuse, R50, R16 ;  /* 0x000000322810723c */ /* 0x040fe20000041810 */
[----:B------:R-:W2:Y:S07]  /*6820*/  LDSM.16.M88.4 R48, [R2+0x26480] ;  /* 0x026480000230783b */ /* 0x000eae0000000200 */
[-C--:B---3--:R-:W-:Y:S08]  /*6830*/  HMMA.16816.F32.BF16 R20, R40, R36.reuse, R20 ;  /* 0x000000242814723c */ /* 0x088ff00000041814 */
[C---:B------:R-:W-:Y:S08]  /*6840*/  HMMA.16816.F32.BF16 R24, R192.reuse, R36, R24 ;  /* 0x00000024c018723c */ /* 0x040ff00000041818 */
[-C--:B------:R-:W-:Y:S08]  /*6850*/  HMMA.16816.F32.BF16 R28, R192, R38.reuse, R28 ;  /* 0x00000026c01c723c */ /* 0x080ff0000004181c */
[----:B------:R-:W-:Y:S01]  /*6860*/  HMMA.16816.F32.BF16 R32, R40, R38, R32 ;  /* 0x000000262820723c */ /* 0x000fe20000041820 */
[----:B------:R-:W3:Y:S05]  /*6870*/  LDSM.16.MT88.4 R36, [R0+0x7880] ;  /* 0x007880000024783b */ /* 0x000eea0000004200 */
[----:B------:R-:W-:Y:S02]  /*6880*/  LDSM.16.MT88.4 R40, [R206+0x24c80] ;  /* 0x024c8000ce28783b */ /* 0x000fe40000004200 */
[-C--:B-1----:R-:W-:Y:S08]  /*6890*/  HMMA.16816.F32.BF16 R4, R184, R196.reuse, R4 ;  /* 0x000000c4b804723c */ /* 0x082ff00000041804 */
        /* <DEDUP_REMOVED lines=8> */
[-C--:B--2---:R-:W-:Y:S08]  /*6920*/  HMMA.16816.F32.BF16 R4, R48, R180.reuse, R4 ;  /* 0x000000b43004723c */ /* 0x084ff00000041804 */
[C---:B------:R-:W-:Y:S08]  /*6930*/  HMMA.16816.F32.BF16 R8, R188.reuse, R180, R8 ;  /* 0x000000b4bc08723c */ /* 0x040ff00000041808 */
[-C--:B------:R-:W-:Y:S07]  /*6940*/  HMMA.16816.F32.BF16 R12, R188, R182.reuse, R12 ;  /* 0x000000b6bc0c723c */ /* 0x080fee000004180c */
[----:B------:R-:W-:Y:S01]  /*6950*/  RED.E.ADD.F32.FTZ.RN.STRONG.GPU [R222.64], R4 ;  /* 0x00000004de00798e */ /* 0x000fe2000c10e794 */
[C---:B------:R-:W-:Y:S04]  /*6960*/  HMMA.16816.F32.BF16 R16, R48.reuse, R182, R16 ;  /* 0x000000b63010723c */ /* 0x040fe80000041810 */
[----:B------:R-:W-:Y:S04]  /*6970*/  RED.E.ADD.F32.FTZ.RN.STRONG.GPU [R222.64+0x400], R5 ;  /* 0x00040005de00798e */ /* 0x000fe8000c10e794 */
[-C--:B---3--:R-:W-:Y:S01]  /*6980*/  HMMA.16816.F32.BF16 R20, R48, R36.reuse, R20 ;  /* 0x000000243014723c */ /* 0x088fe20000041814 */
        /* <DEDUP_REMOVED lines=185> */
.L_x_1525:
[----:B------:R-:W-:Y:S05]  /*7520*/  @P1 EXIT ;  /* 0x000000000000194d */ /* 0x000fea0003800000 */
[----:B------:R-:W2:Y:S01]  /*7530*/  LDL.64 R2, [R1+0x28] ;  /* 0x0000280001027983 */ /* 0x000ea20000100a00 */
[----:B------:R-:W3:Y:S01]  /*7540*/  S2UR UR6, SR_CTAID.Z ;  /* 0x00000000000679c3 */ /* 0x000ee20000002700 */
[----:B------:R-:W-:Y:S01]  /*7550*/  ULDC.64 UR12, c[0x0][0x338] ;  /* 0x0000ce00000c7ab9 */ /* 0x000fe20000000a00 */
[----:B------:R-:W-:Y:S01]  /*7560*/  BSSY B0, `(.L_x_1547) ;  /* 0x0000022000007945 */ /* 0x000fe20003800000 */
[----:B------:R-:W-:Y:S02]  /*7570*/  UISETP.NE.AND UP0, UPT, UR12, 0x1, UPT ;  /* 0x000000010c00788c */ /* 0x000fe4000bf05270 */
[----:B------:R-:W-:Y:S02]  /*7580*/  ULDC UR7, c[0x0][0x358] ;  /* 0x0000d60000077ab9 */ /* 0x000fe40000000800 */
[----:B------:R-:W-:-:S02]  /*7590*/  UIMAD.WIDE.U32 UR8, UR23, UR13, URZ ;  /* 0x0000000d170872a5 */ /* 0x000fc4000f8e003f */
[----:B------:R-:W-:Y:S02]  /*75a0*/  UIMAD UR7, UR10, UR7, URZ ;  /* 0x000000070a0772a4 */ /* 0x000fe4000f8e023f */
[----:B------:R-:W-:Y:S02]  /*75b0*/  ULDC UR13, c[0x0][0x2f4] ;  /* 0x0000bd00000d7ab9 */ /* 0x000fe40000000800 */
[----:B------:R-:W-:Y:S02]  /*75c0*/  ULDC UR4, c[0x0][0x340] ;  /* 0x0000d00000047ab9 */ /* 0x000fe40000000800 */
[----:B------:R-:W-:Y:S02]  /*75d0*/  UMOV UR11, UR23 ;  /* 0x00000017000b7c82 */ /* 0x000fe40008000000 */
[----:B------:R-:W-:-:S04]  /*75e0*/  @UP0 USHF.R.U32.HI UR11, URZ, UR4, UR9 ;  /* 0x000000043f0b0299 */ /* 0x000fc80008011609 */
[----:B------:R-:W-:Y:S02]  /*75f0*/  USHF.R.S32.HI UR9, URZ, 0x1f, UR11 ;  /* 0x0000001f3f097899 */ /* 0x000fe4000801140b */
[----:B---3--:R-:W-:Y:S02]  /*7600*/  UIMAD UR5, UR6, UR13, URZ ;  /* 0x0000000d060572a4 */ /* 0x008fe4000f8e023f */
[----:B------:R-:W-:Y:S02]  /*7610*/  UIMAD UR13, UR7, UR13, URZ ;  /* 0x0000000d070d72a4 */ /* 0x000fe4000f8e023f */
[----:B------:R-:W-:Y:S02]  /*7620*/  USHF.R.S32.HI UR4, URZ, 0x1f, UR5 ;  /* 0x0000001f3f047899 */ /* 0x000fe40008011405 */
[----:B------:R-:W-:Y:S02]  /*7630*/  USHF.R.S32.HI UR8, URZ, 0x1f, UR13 ;  /* 0x0000001f3f087899 */ /* 0x000fe4000801140d */
[----:B------:R-:W-:-:S04]  /*7640*/  UIADD3 UR13, UP1, UP0, UR13, UR5, UR11 ;  /* 0x000000050d0d7290 */ /* 0x000fc8000f83e00b */
[----:B------:R-:W-:Y:S02]  /*7650*/  UIADD3.X UR8, UR8, UR4, UR9, UP1, UP0 ;  /* 0x0000000408087290 */ /* 0x000fe40008fe0409 */
[----:B------:R-:W-:Y:S02]  /*7660*/  USHF.L.U32 UR7, UR13, 0x2, URZ ;  /* 0x000000020d077899 */ /* 0x000fe4000800063f */
[----:B------:R-:W-:Y:S02]  /*7670*/  ULDC.64 UR4, c[0x0][0x350] ;  /* 0x0000d40000047ab9 */ /* 0x000fe40000000a00 */
[----:B------:R-:W-:Y:S02]  /*7680*/  USHF.L.U64.HI UR8, UR13, 0x2, UR8 ;  /* 0x000000020d087899 */ /* 0x000fe40008010208 */
[----:B------:R-:W-:Y:S02]  /*7690*/  UIADD3 UR4, UP0, UR7, UR4, URZ ;  /* 0x0000000407047290 */ /* 0x000fe4000ff1e03f */
[----:B------:R-:W-:-:S02]  /*76a0*/  UIADD3 UR13, -UR11, URZ, URZ ;  /* 0x0000003f0b0d7290 */ /* 0x000fc4000fffe13f */
[----:B------:R-:W-:Y:S02]  /*76b0*/  UIADD3.X UR5, UR8, UR5, URZ, UP0, !UPT ;  /* 0x0000000508057290 */ /* 0x000fe400087fe43f */
[----:B------:R-:W-:Y:S01]  /*76c0*/  UIMAD UR13, UR13, UR12, UR23 ;  /* 0x0000000c0d0d72a4 */ /* 0x000fe2000f8e0217 */
[----:B-1----:R-:W-:Y:S01]  /*76d0*/  IMAD.U32 R4, RZ, RZ, UR4 ;  /* 0x00000004ff047e24 */ /* 0x002fe2000f8e00ff */
[----:B------:R-:W-:Y:S02]  /*76e0*/  USHF.R.S32.HI UR12, URZ, 0x1f, UR6 ;  /* 0x0000001f3f0c7899 */ /* 0x000fe40008011406 */
[----:B------:R-:W-:Y:S01]  /*76f0*/  MOV R5, UR5 ;  /* 0x0000000500057c02 */ /* 0x000fe20008000f00 */
[----:B------:R-:W-:Y:S01]  /*7700*/  BAR.SYNC.DEFER_BLOCKING 0x1, 0x100 ;  /* 0x0044000000007b1d */ /* 0x000fe20000010000 */
[----:B--2---:R-:W-:-:S13]  /*7710*/  ISETP.NE.AND P1, PT, R2, RZ, PT ;  /* 0x000000ff0200720c */ /* 0x004fda0003f25270 */
[----:B------:R-:W-:Y:S05]  /*7720*/  @P1 BRA `(.L_x_1548) ;  /* 0x0000005000001947 */ /* 0x000fea0003800000 */
.L_x_1549:
[----:B------:R-:W2:Y:S01]  /*7730*/  LDG.E.STRONG.GPU R0, [R4.64] ;  /* 0x0000001404007981 */ /* 0x000ea2000c1ef900 */
[----:B------:R-:W-:Y:S01]  /*7740*/  YIELD ;  /* 0x0000000000007946 */ /* 0x000fe20003800000 */
[----:B--2---:R-:W-:Y:S01]  /*7750*/  ISETP.NE.AND P0, PT, R0, UR13, PT ;  /* 0x0000000d00007c0c */ /* 0x004fe2000bf05270 */
[----:B------:R-:W-:-:S12]  /*7760*/  CCTL.IVALL ;  /* 0x00000000ff00798f */ /* 0x000fd80002000000 */
[----:B------:R-:W-:Y:S05]  /*7770*/  @P0 BRA `(.L_x_1549) ;  /* 0xffffffb000000947 */ /* 0x000fea000383ffff */
.L_x_1548:
[----:B------:R-:W-:Y:S05]  /*7780*/  BSYNC B0 ;  /* 0x0000000000007941 */ /* 0x000fea0003800000 */
.L_x_1547:
[----:B------:R-:W-:Y:S01]  /*7790*/  MOV R11, 0xffffffff ;  /* 0xffffffff000b7802 */ /* 0x000fe20000000f00 */
[----:B------:R-:W-:Y:S05]  /*77a0*/  BRA.CONV ~URZ, `(.L_x_1550) ;  /* 0x000000237f007947 */ /* 0x000fea000b800000 */
[----:B------:R-:W-:Y:S02]  /*77b0*/  MOV R2, 0x77d0 ;  /* 0x000077d000027802 */ /* 0x000fe40000000f00 */
[----:B------:R-:W-:Y:S05]  /*77c0*/  CALL.REL.NOINC `($__internal_8_$__cuda_sm70_warpsync) ;  /* 0x00000d3000007944 */ /* 0x000fea0003c00000 */
.L_x_1550:
[----:B------:R-:W2:Y:S01]  /*77d0*/  LDL.LU.64 R2, [R1+0x28] ;  /* 0x0000280001027983 */ /* 0x000ea20000300a00 */
[----:B------:R-:W-:-:S03]  /*77e0*/  USHF.L.U32 UR4, UR10, 0xe, URZ ;  /* 0x0000000e0a047899 */ /* 0x000fc6000800063f */
[----:B------:R-:W1:Y:S01]  /*77f0*/  S2R R10, SR_CTAID.Z ;  /* 0x00000000000a7919 */ /* 0x000e620000002700 */
[----:B------:R-:W-:Y:S01]  /*7800*/  USHF.R.S32.HI UR14, URZ, 0x1f, UR4 ;  /* 0x0000001f3f0e7899 */ /* 0x000fe20008011404 */
[----:B------:R-:W-:-:S06]  /*7810*/  NOP ;  /* 0x0000000000007918 */ /* 0x000fcc0000000000 */
[C---:B--2---:R-:W-:Y:S01]  /*7820*/  IADD3 R6, P0, R2.reuse, UR4, RZ ;  /* 0x0000000402067c10 */ /* 0x044fe2000ff1e0ff */
[----:B------:R-:W-:Y:S02]  /*7830*/  ULDC.64 UR4, c[0x0][0x328] ;  /* 0x0000ca0000047ab9 */ /* 0x000fe40000000a00 */
[----:B------:R-:W-:Y:S01]  /*7840*/  UIMAD UR4, UR9, UR4, URZ ;  /* 0x00000004090472a4 */ /* 0x000fe2000f8e023f */
[----:B------:R-:W-:Y:S01]  /*7850*/  LEA.HI.X.SX32 R7, R2, UR14, 0x1, P0 ;  /* 0x0000000e02077c11 */ /* 0x000fe200080f0eff */
[----:B------:R-:W-:Y:S02]  /*7860*/  IMAD.U32 R2, RZ, RZ, UR11 ;  /* 0x0000000bff027e24 */ /* 0x000fe4000f8e00ff */
[----:B------:R-:W-:Y:S02]  /*7870*/  UIMAD UR14, UR11, UR5, UR4 ;  /* 0x000000050b0e72a4 */ /* 0x000fe4000f8e0204 */
[----:B------:R-:W-:Y:S01]  /*7880*/  IMAD.WIDE.U32 R2, R2, c[0x0][0x328], R6 ;  /* 0x0000ca0002027a25 */ /* 0x000fe200078e0006 */
[----:B------:R-:W-:-:S02]  /*7890*/  ULDC.64 UR4, c[0x0][0x330] ;  /* 0x0000cc0000047ab9 */ /* 0x000fc40000000a00 */
        /* <DEDUP_REMOVED lines=73> */
[----:B------:R-:W-:Y:S05]  /*7d30*/  CALL.REL.NOINC `($__internal_8_$__cuda_sm70_warpsync) ;  /* 0x000007c000007944 */ /* 0x000fea0003c00000 */
.L_x_1551:
        /* <DEDUP_REMOVED lines=12> */
.L_x_1553:
[----:B------:R-:W-:Y:S05]  /*7e00*/  BSYNC B0 ;  /* 0x0000000000007941 */ /* 0x000fea0003800000 */
.L_x_1552:
[----:B------:R-:W-:Y:S01]  /*7e10*/  ULDC.64 UR4, c[0x0][0x348] ;  /* 0x0000d20000047ab9 */ /* 0x000fe20000000a00 */
[----:B------:R-:W-:Y:S01]  /*7e20*/  BSSY B0, `(.L_x_1554) ;  /* 0x000000b000007945 */ /* 0x000fe20003800000 */
[----:B------:R-:W-:-:S04]  /*7e30*/  UIADD3 UR4, UP0, UR7, UR4, URZ ;  /* 0x0000000407047290 */ /* 0x000fc8000ff1e03f */
[----:B------:R-:W-:Y:S02]  /*7e40*/  UIADD3.X UR5, UR8, UR5, URZ, UP0, !UPT ;  /* 0x0000000508057290 */ /* 0x000fe400087fe43f */
[----:B--2---:R-:W-:-:S04]  /*7e50*/  MOV R4, UR4 ;  /* 0x0000000400047c02 */ /* 0x004fc80008000f00 */
[----:B------:R-:W-:Y:S01]  /*7e60*/  MOV R5, UR5 ;  /* 0x0000000500057c02 */ /* 0x000fe20008000f00 */
[----:B------:R-:W-:Y:S05]  /*7e70*/  @P1 BRA `(.L_x_1555) ;  /* 0x0000005000001947 */ /* 0x000fea0003800000 */
.L_x_1556:
[----:B------:R-:W2:Y:S01]  /*7e80*/  LDG.E.STRONG.GPU R0, [R4.64] ;  /* 0x0000001404007981 */ /* 0x000ea2000c1ef900 */
[----:B------:R-:W-:Y:S01]  /*7e90*/  YIELD ;  /* 0x0000000000007946 */ /* 0x000fe20003800000 */
[----:B--2---:R-:W-:Y:S01]  /*7ea0*/  ISETP.NE.AND P0, PT, R0, UR13, PT ;  /* 0x0000000d00007c0c */ /* 0x004fe2000bf05270 */
[----:B------:R-:W-:-:S12]  /*7eb0*/  CCTL.IVALL ;  /* 0x00000000ff00798f */ /* 0x000fd80002000000 */
[----:B------:R-:W-:Y:S05]  /*7ec0*/  @P0 BRA `(.L_x_1556) ;  /* 0xffffffb000000947 */ /* 0x000fea000383ffff */
.L_x_1555:
[----:B------:R-:W-:Y:S05]  /*7ed0*/  BSYNC B0 ;  /* 0x0000000000007941 */ /* 0x000fea0003800000 */
.L_x_1554:
[----:B------:R-:W-:Y:S05]  /*7ee0*/  BRA.CONV ~URZ, `(.L_x_1557) ;  /* 0x000000237f007947 */ /* 0x000fea000b800000 */
[----:B-1----:R-:W-:Y:S02]  /*7ef0*/  MOV R2, 0x7f10 ;  /* 0x00007f1000027802 */ /* 0x002fe40000000f00 */
[----:B------:R-:W-:Y:S05]  /*7f00*/  CALL.REL.NOINC `($__internal_8_$__cuda_sm70_warpsync) ;  /* 0x000005f000007944 */ /* 0x000fea0003c00000 */
.L_x_1557:
        /* <DEDUP_REMOVED lines=83> */
.L_x_1558:
        /* <DEDUP_REMOVED lines=12> */
        .weak           $__internal_8_$__cuda_sm70_warpsync
        .type           $__internal_8_$__cuda_sm70_warpsync,@function
        .size           $__internal_8_$__cuda_sm70_warpsync,(.L_x_2329 - $__internal_8_$__cuda_sm70_warpsync)
$__internal_8_$__cuda_sm70_warpsync:
[----:B------:R-:W-:Y:S01]  /*8500*/  MOV R3, 0x0 ;  /* 0x0000000000037802 */ /* 0x000fe20000000f00 */
[----:B------:R-:W-:Y:S04]  /*8510*/  WARPSYNC R11 ;  /* 0x0000000b00007348 */ /* 0x000fe80003800000 */
[----:B------:R-:W-:Y:S05]  /*8520*/  RET.REL.NODEC R2 `(_ZN7cutlass13device_kernelIN5flash19enable_sm80_to_sm89INS1_16FlashAttnBwdSm80INS1_25CollectiveMainloopBwdSm80ILi2ELi2EN4cute5tupleIJNS5_1CILi64EEENS7_ILi128EEES9_EEENS_10bfloat16_tEfNS_4arch4Sm80ELb0ELb1ELb0ELb0ELb1ELb0ELb0ELb0ELi2ELi2ELi2ELi2ELb0EEENS1_24CollectiveEpilogueBwdGQAISA_fSD_Li256ELb0ELb1EEENS1_19SingleTileSchedulerILb0ELb0ELb0ELi128EEEEEEEEEvNT_6ParamsE) ;  /* 0xffff7ad002007950 */ /* 0x000fea0003c3ffff */
.L_x_1559:
        /* <DEDUP_REMOVED lines=13> */
.L_x_2329:


//--------------------- .text._ZN7cutlass13device_kernelIN5flash19enable_sm80_to_sm89INS1_16FlashAttnBwdSm80INS1_25CollectiveMainloopBwdSm80ILi2ELi2EN4cute5tupleIJNS5_1CILi64EEENS7_ILi128EEES9_EEENS_10bfloat16_tEfNS_4arch4Sm80ELb0ELb1ELb0ELb1ELb0ELb0ELb0ELb0ELi2ELi2ELi2ELi2ELb0EEENS1_21CollectiveEpilogueBwdISA_SB_SD_Li256ELb1ELb0ELi4EEENS1_19SingleTileSchedulerILb1ELb0ELb0ELi128EEEEEEEEEvNT_6ParamsE --------------------------
	.section	.text._ZN7cutlass13device_kernelIN5flash19enable_sm80_to_sm89INS1_16FlashAttnBwdSm80INS1_25CollectiveMainloopBwdSm80ILi2ELi2EN4cute5tupleIJNS5_1CILi64EEENS7_ILi128EEES9_EEENS_10bfloat16_tEfNS_4arch4Sm80ELb0ELb1ELb0ELb1ELb0ELb0ELb0ELb0ELi2ELi2ELi2ELi2ELb0EEENS1_21CollectiveEpilogueBwdISA_SB_SD_Li256ELb1ELb0ELi4EEENS1_19SingleTileSchedulerILb1ELb0ELb0ELi128EEEEEEEEEvNT_6ParamsE,"ax",@progbits
	.sectioninfo	@"SHI_REGISTERS=255"
	.align	128
.text._ZN7cutlass13device_kernelIN5flash19enable_sm80_to_sm89INS1_16FlashAttnBwdSm80INS1_25CollectiveMainloopBwdSm80ILi2ELi2EN4cute5tupleIJNS5_1CILi64EEENS7_ILi128EEES9_EEENS_10bfloat16_tEfNS_4arch4Sm80ELb0ELb1ELb0ELb1ELb0ELb0ELb0ELb0ELi2ELi2ELi2ELi2ELb0EEENS1_21CollectiveEpilogueBwdISA_SB_SD_Li256ELb1ELb0ELi4EEENS1_19SingleTileSchedulerILb1ELb0ELb0ELi128EEEEEEEEEvNT_6ParamsE:
        .type           _ZN7cutlass13device_kernelIN5flash19enable_sm80_to_sm89INS1_16FlashAttnBwdSm80INS1_25CollectiveMainloopBwdSm80ILi2ELi2EN4cute5tupleIJNS5_1CILi64EEENS7_ILi128EEES9_EEENS_10bfloat16_tEfNS_4arch4Sm80ELb0ELb1ELb0ELb1ELb0ELb0ELb0ELb0ELi2ELi2ELi2ELi2ELb0EEENS1_21CollectiveEpilogueBwdISA_SB_SD_Li256ELb1ELb0ELi4EEENS1_19SingleTileSchedulerILb1ELb0ELb0ELi128EEEEEEEEEvNT_6ParamsE,@function
        .size           _ZN7cutlass13device_kernelIN5flash19enable_sm80_to_sm89INS1_16FlashAttnBwdSm80INS1_25CollectiveMainloopBwdSm80ILi2ELi2EN4cute5tupleIJNS5_1CILi64EEENS7_ILi128EEES9_EEENS_10bfloat16_tEfNS_4arch4Sm80ELb0ELb1ELb0ELb1ELb0ELb0ELb0ELb0ELi2ELi2ELi2ELi2ELb0EEENS1_21CollectiveEpilogueBwdISA_SB_SD_Li256ELb1ELb0ELi4EEENS1_19SingleTileSchedulerILb1ELb0ELb0ELi128EEEEEEEEEvNT_6ParamsE,(.L_x_2331 - _ZN7cutlass13device_kernelIN5flash19enable_sm80_to_sm89INS1_16FlashAttnBwdSm80INS1_25CollectiveMainloopBwdSm80ILi2ELi2EN4cute5tupleIJNS5_1CILi64EEENS7_ILi128EEES9_EEENS_10bfloat16_tEfNS_4arch4Sm80ELb0ELb1ELb0ELb1ELb0ELb0ELb0ELb0ELi2ELi2ELi2ELi2ELb0EEENS1_21CollectiveEpilogueBwdISA_SB_SD_Li256ELb1ELb0ELi4EEENS1_19SingleTileSchedulerILb1ELb0ELb0ELi128EEEEEEEEEvNT_6ParamsE)
        .other          _ZN7cutlass13device_kernelIN5flash19enable_sm80_to_sm89INS1_16FlashAttnBwdSm80INS1_25CollectiveMainloopBwdSm80ILi2ELi2EN4cute5tupleIJNS5_1CILi64EEENS7_ILi128EEES9_EEENS_10bfloat16_tEfNS_4arch4Sm80ELb0ELb1ELb0ELb1ELb0ELb0ELb0ELb0ELi2ELi2ELi2ELi2ELb0EEENS1_21CollectiveEpilogueBwdISA_SB_SD_Li256ELb1ELb0ELi4EEENS1_19SingleTileSchedulerILb1ELb0ELb0ELi128EEEEEEEEEvNT_6ParamsE,@"STO_CUDA_ENTRY STV_DEFAULT"
_ZN7cutlass13device_kernelIN5flash19enable_sm80_to_sm89INS1_16FlashAttnBwdSm80INS1_25CollectiveMainloopBwdSm80ILi2ELi2EN4cute5tupleIJNS5_1CILi64EEENS7_ILi128EEES9_EEENS_10bfloat16_tEfNS_4arch4Sm80ELb0ELb1ELb0ELb1ELb0ELb0ELb0ELb0ELi2ELi2ELi2ELi2ELb0EEENS1_21CollectiveEpilogueBwdISA_SB_SD_Li256ELb1ELb0ELi4EEENS1_19SingleTileSchedulerILb1ELb0ELb0ELi128EEEEEEEEEvNT_6ParamsE:
[----:B------:R-:W-:Y:S02]  /*0000*/  MOV R1, c[0x0][0x28] ;  /* 0x00000a0000017a02 */ /* 0x000fe40000000f00 */
[----:B------:R-:W1:Y:S01]  /*0010*/  S2R R37, SR_TID.X ;  /* 0x0000000000257919 */ /* 0x000e620000002100 */
[----:B------:R-:W-:Y:S01]  /*0020*/  IMAD.MOV.U32 R8, RZ, RZ, 0x4 ;  /* 0x00000004ff087424 */ /* 0x000fe200078e00ff */
[----:B------:R-:W2:Y:S01]  /*0030*/  S2UR UR8, SR_CTAID.X ;  /* 0x00000000000879c3 */ /* 0x000ea20000002500 */
[----:B------:R-:W-:Y:S01]  /*0040*/  ULDC.64 UR14, c[0x0][0x118] ;  /* 0x00004600000e7ab9 */ /* 0x000fe20000000a00 */
[----:B------:R-:W3:Y:S01]  /*0050*/  S2R R5, SR_CTAID.Z ;  /* 0x0000000000057919 */ /* 0x000ee20000002700 */
[----:B------:R-:W-:-:S03]  /*0060*/  IADD3 R1, R1, -0x70, RZ ;  /* 0xffffff9001017810 */ /* 0x000fc60007ffe0ff */
[----:B------:R-:W4:Y:S01]  /*0070*/  S2R R39, SR_CTAID.Y ;  /* 0x0000000000277919 */ /* 0x000f220000002600 */
[----:B-1----:R-:W-:Y:S01]  /*0080*/  SHF.R.U32.HI R0, RZ, 0x5, R37 ;  /* 0x00000005ff007819 */ /* 0x002fe20000011625 */
[----:B---3--:R-:W-:-:S05]  /*0090*/  IMAD.WIDE R2, R5, R8, c[0x0][0x3c0] ;  /* 0x0000f00005027625 */ /* 0x008fca00078e0208 */
[----:B------:R-:W1:Y:S02]  /*00a0*/  SHFL.IDX PT, R0, R0, RZ, 0x1f ;  /* 0x00001fff00007589 */ /* 0x000e6400000e0000 */
[----:B-1----:R-:W-:-:S13]  /*00b0*/  ISETP.NE.AND P0, PT, R0, RZ, PT ;  /* 0x000000ff0000720c */ /* 0x002fda0003f05270 */
[----:B------:R-:W-:Y:S05]  /*00c0*/  @!P0 BRA `(.L_x_1560) ;  /* 0x0000013000008947 */ /* 0x000fea0003800000 */
[----:B--2-4-:R-:W-:-:S04]  /*00d0*/  ISETP.NE.U32.AND P0, PT, RZ, c[0x0][0x3c0], PT ;  /* 0x0000f000ff007a0c */ /* 0x014fc80003f05070 */
[----:B------:R-:W-:-:S13]  /*00e0*/  ISETP.NE.AND.EX P0, PT, RZ, c[0x0][0x3c4], PT, P0 ;  /* 0x0000f100ff007a0c */ /* 0x000fda0003f05300 */
[----:B------:R-:W-:Y:S05]  /*00f0*/  @!P0 BRA `(.L_x_1561) ;  /* 0x0000002000008947 */ /* 0x000fea0003800000 */
[----:B------:R1:W5:Y:S01]  /*0100*/  LDG.E R0, [R2.64] ;  /* 0x0000000e02007981 */ /* 0x000362000c1e1900 */
[----:B------:R-:W-:Y:S05]  /*0110*/  BRA `(.L_x_1562) ;  /* 0x0000009000007947 */ /* 0x000fea0003800000 */
.L_x_1561:
        /* <DEDUP_REMOVED lines=8> */
.L_x_1563:
[----:B------:R-:W-:Y:S02]  /*01a0*/  MOV R0, c[0x0][0x3a4] ;  /* 0x0000e90000007a02 */ /* 0x000fe40000000f00 */
.L_x_1562:
[----:B------:R-:W-:-:S06]  /*01b0*/  USHF.L.U32 UR11, UR8, 0x7, URZ ;  /* 0x00000007080b7899 */ /* 0x000fcc000800063f */
[----:B-----5:R-:W-:-:S04]  /*01c0*/  ISETP.LE.AND P0, PT, R0, UR11, PT ;  /* 0x0000000b00007c0c */ /* 0x020fc8000bf03270 */
[----:B------:R-:W-:-:S05]  /*01d0*/  SEL R0, R5, 0xffffffff, !P0 ;  /* 0xffffffff05007807 */ /* 0x000fca0004000000 */
[----:B------:R2:W-:Y:S01]  /*01e0*/  STL [R1+0x68], R0 ;  /* 0x0000680001007387 */ /* 0x0005e20000100800 */
[----:B------:R-:W-:Y:S05]  /*01f0*/  BRA `(.L_x_1564) ;  /* 0x0000012000007947 */ /* 0x000fea0003800000 */
.L_x_1560:
[----:B--2-4-:R-:W-:-:S04]  /*0200*/  ISETP.NE.U32.AND P0, PT, RZ, c[0x0][0x3c0], PT ;  /* 0x0000f000ff007a0c */ /* 0x014fc80003f05070 */
[----:B------:R-:W-:-:S13]  /*0210*/  ISETP.NE.AND.EX P0, PT, RZ, c[0x0][0x3c4], PT, P0 ;  /* 0x0000f100ff007a0c */ /* 0x000fda0003f05300 */
[----:B------:R-:W-:Y:S05]  /*0220*/  @!P0 BRA `(.L_x_1565) ;  /* 0x0000002000008947 */ /* 0x000fea0003800000 */
[----:B------:R1:W5:Y:S01]  /*0230*/  LDG.E R0, [R2.64] ;  /* 0x0000000e02007981 */ /* 0x000362000c1e1900 */
[----:B------:R-:W-:Y:S05]  /*0240*/  BRA `(.L_x_1566) ;  /* 0x0000009000007947 */ /* 0x000fea0003800000 */
.L_x_1565:
        /* <DEDUP_REMOVED lines=8> */
.L_x_1567:
[----:B------:R-:W-:Y:S02]  /*02d0*/  MOV R0, c[0x0][0x3a4] ;  /* 0x0000e90000007a02 */ /* 0x000fe40000000f00 */
.L_x_1566:
[----:B------:R-:W-:-:S06]  /*02e0*/  USHF.L.U32 UR11, UR8, 0x7, URZ ;  /* 0x00000007080b7899 */ /* 0x000fcc000800063f */
[----:B-----5:R-:W-:-:S04]  /*02f0*/  ISETP.LE.AND P0, PT, R0, UR11, PT ;  /* 0x0000000b00007c0c */ /* 0x020fc8000bf03270 */
[----:B------:R-:W-:-:S05]  /*0300*/  SEL R0, R5, 0xffffffff, !P0 ;  /* 0xffffffff05007807 */ /* 0x000fca0004000000 */
[----:B------:R2:W-:Y:S04]  /*0310*/  STL [R1+0x68], R0 ;  /* 0x0000680001007387 */ /* 0x0005e80000100800 */
.L_x_1564:
[----:B------:R-:W3:Y:S02]  /*0320*/  LDL R42, [R1+0x68] ;  /* 0x00006800012a7983 */ /* 0x000ee40000100800 */
[----:B---3--:R-:W-:-:S13]  /*0330*/  ISETP.GE.AND P0, PT, R42, RZ, PT ;  /* 0x000000ff2a00720c */ /* 0x008fda0003f06270 */
[----:B------:R-:W-:Y:S05]  /*0340*/  @!P0 EXIT ;  /* 0x000000000000894d */ /* 0x000fea0003800000 */
[----:B------:R-:W-:Y:S01]  /*0350*/  ISETP.NE.U32.AND P0, PT, RZ, c[0x0][0x2d8], PT ;  /* 0x0000b600ff007a0c */ /* 0x000fe20003f05070 */
[----:B------:R-:W-:Y:S01]  /*0360*/  IMAD.WIDE R6, R42, R8, c[0x0][0x2c8] ;  /* 0x0000b2002a067625 */ /* 0x000fe200078e0208 */
[----:B------:R-:W-:Y:S02]  /*0370*/  ISETP.NE.U32.AND P1, PT, RZ, c[0x0][0x2c8], PT ;  /* 0x0000b200ff007a0c */ /* 0x000fe40003f25070 */
[----:B------:R-:W-:Y:S02]  /*0380*/  ISETP.NE.AND.EX P0, PT, RZ, c[0x0][0x2dc], PT, P0 ;  /* 0x0000b700ff007a0c */ /* 0x000fe40003f05300 */
[----:B------:R-:W-:Y:S02]  /*0390*/  ISETP.NE.AND.EX P2, PT, RZ, c[0x0][0x2cc], PT, P1 ;  /* 0x0000b300ff007a0c */ /* 0x000fe40003f45310 */
[----:B------:R-:W-:-:S09]  /*03a0*/  ISETP.NE.U32.AND P3, PT, RZ, c[0x0][0x2d0], PT ;  /* 0x0000b400ff007a0c */ /* 0x000fd20003f65070 */
[----:B-1----:R-:W-:Y:S02]  /*03b0*/  @P0 IMAD.WIDE R2, R42, R8, c[0x0][0x2d8] ;  /* 0x0000b6002a020625 */ /* 0x002fe400078e0208 */
[----:B--2---:R-:W2:Y:S01]  /*03c0*/  @P2 LDG.E R0, [R6.64] ;  /* 0x0000000e06002981 */ /* 0x004ea2000c1e1900 */
[----:B------:R-:W-:-:S03]  /*03d0*/  ISETP.NE.AND.EX P3, PT, RZ, c[0x0][0x2d4], PT, P3 ;  /* 0x0000b500ff007a0c */ /* 0x000fc60003f65330 */
[----:B------:R-:W3:Y:S01]  /*03e0*/  @P0 LDG.E R2, [R2.64] ;  /* 0x0000000e02020981 */ /* 0x000ee2000c1e1900 */
[----:B------:R-:W-:Y:S02]  /*03f0*/  IMAD.MOV.U32 R9, RZ, RZ, RZ ;  /* 0x000000ffff097224 */ /* 0x000fe400078e00ff */
[----:B------:R-:W-:Y:S02]  /*0400*/  IMAD.MOV.U32 R11, RZ, RZ, RZ ;  /* 0x000000ffff0b7224 */ /* 0x000fe400078e00ff */
[C---:B------:R-:W-:Y:S01]  /*0410*/  IMAD.WIDE R4, R42.reuse, R8, c[0x0][0x2d0] ;  /* 0x0000b4002a047625 */ /* 0x040fe200078e0208 */
[----:B------:R-:W-:Y:S01]  /*0420*/  ULDC UR10, c[0x0][0x168] ;  /* 0x00005a00000a7ab9 */ /* 0x000fe20000000800 */
[----:B------:R1:W5:Y:S01]  /*0430*/  @P2 LDG.E R9, [R6.64] ;  /* 0x0000000e06092981 */ /* 0x000362000c1e1900 */
[----:B------:R-:W-:Y:S01]  /*0440*/  ULDC UR22, c[0x0][0x198] ;  /* 0x0000660000167ab9 */ /* 0x000fe20000000800 */
[----:B------:R-:W-:Y:S01]  /*0450*/  IMAD.MOV.U32 R20, RZ, RZ, RZ ;  /* 0x000000ffff147224 */ /* 0x000fe200078e00ff */
[----:B------:R-:W-:Y:S01]  /*0460*/  P2R R36, PR, RZ, 0x4 ;  /* 0x00000004ff247803 */ /* 0x000fe20000000000 */
[----:B------:R1:W5:Y:S01]  /*0470*/  @P3 LDG.E R11, [R4.64] ;  /* 0x0000000e040b3981 */ /* 0x000362000c1e1900 */
        /* <DEDUP_REMOVED lines=12> */
.L_x_1568:
[----:B-1-3--:R-:W-:-:S04]  /*0540*/  ISETP.NE.U32.AND P0, PT, RZ, c[0x0][0x2e0], PT ;  /* 0x0000b800ff007a0c */ /* 0x00afc80003f05070 */
[----:B------:R-:W-:-:S13]  /*0550*/  ISETP.NE.AND.EX P0, PT, RZ, c[0x0][0x2e4], PT, P0 ;  /* 0x0000b900ff007a0c */ /* 0x000fda0003f05300 */
[----:B------:R-:W-:Y:S05]  /*0560*/  @!P0 BRA `(.L_x_1569) ;  /* 0x0000004000008947 */ /* 0x000fea0003800000 */
[----:B------:R-:W-:-:S05]  /*0570*/  IMAD.WIDE R2, R42, R8, c[0x0][0x2e0] ;  /* 0x0000b8002a027625 */ /* 0x000fca00078e0208 */
[----:B------:R-:W2:Y:S02]  /*0580*/  LDG.E R0, [R2.64] ;  /* 0x0000000e02007981 */ /* 0x000ea4000c1e1900 */
[----:B--2---:R1:W2:Y:S01]  /*0590*/  R2UR UR22, R0 ;  /* 0x00000000001673c2 */ /* 0x0042a200000e0000 */
[----:B------:R-:W-:Y:S05]  /*05a0*/  BRA `(.L_x_1570) ;  /* 0x0000006000007947 */ /* 0x000fea0003800000 */
.L_x_1569:
[----:B------:R-:W-:Y:S05]  /*05b0*/  @!P3 BRA `(.L_x_1570) ;  /* 0x000000500000b947 */ /* 0x000fea0003800000 */
[----:B------:R-:W2:Y:S04]  /*05c0*/  LDG.E R2, [R4.64] ;  /* 0x0000000e04027981 */ /* 0x000ea8000c1e1900 */
[----:B------:R-:W3:Y:S01]  /*05d0*/  LDG.E R0, [R4.64+0x4] ;  /* 0x0000040e04007981 */ /* 0x000ee2000c1e1900 */
[----:B--2---:R-:W1:Y:S08]  /*05e0*/  R2UR UR22, R2 ;  /* 0x00000000021673c2 */ /* 0x004e7000000e0000 */
[----:B---3--:R-:W1:Y:S02]  /*05f0*/  R2UR UR4, R0 ;  /* 0x00000000000473c2 */ /* 0x008e6400000e0000 */
[----:B-1----:R-:W-:-:S06]  /*0600*/  UIADD3 UR22, -UR22, UR4, URZ ;  /* 0x0000000416167290 */ /* 0x002fcc000fffe13f */
.L_x_1570:
[----:B------:R-:W-:Y:S01]  /*0610*/  UIADD3 UR5, UR10, 0x3f, URZ ;  /* 0x0000003f0a057890 */ /* 0x000fe2000fffe03f */
[----:B------:R-:W-:-:S03]  /*0620*/  ISETP.LE.AND P0, PT, RZ, UR8, PT ;  /* 0x00000008ff007c0c */ /* 0x000fc6000bf03270 */
[----:B------:R-:W-:-:S04]  /*0630*/  USHF.R.S32.HI UR4, URZ, 0x1f, UR5 ;  /* 0x0000001f3f047899 */ /* 0x000fc80008011405 */
[----:B------:R-:W-:-:S04]  /*0640*/  ULEA.HI UR4, UR4, UR5, URZ, 0x6 ;  /* 0x0000000504047291 */ /* 0x000fc8000f8f303f */
[----:B------:R-:W-:Y:S02]  /*0650*/  USHF.R.S32.HI UR9, URZ, 0x6, UR4 ;  /* 0x000000063f097899 */ /* 0x000fe40008011404 */
[----:B------:R-:W-:Y:S05]  /*0660*/  @!P0 BRA `(.L_x_1571) ;  /* 0x0000009000008947 */ /* 0x000fea0003800000 */
[----:B--2---:R-:W-:Y:S02]  /*0670*/  UIADD3 UR4, -UR22, 0xbf, UR10 ;  /* 0x000000bf16047890 */ /* 0x004fe4000fffe10a */
[----:B------:R-:W-:Y:S02]  /*0680*/  ULDC UR5, c[0x0][0x2a0] ;  /* 0x0000a80000057ab9 */ /* 0x000fe40000000800 */
[----:B------:R-:W-:-:S04]  /*0690*/  ULEA UR4, UR8, UR4, 0x7 ;  /* 0x0000000408047291 */ /* 0x000fc8000f8e383f */
[----:B------:R-:W-:-:S04]  /*06a0*/  UIADD3 UR5, UR4, UR5, URZ ;  /* 0x0000000504057290 */ /* 0x000fc8000fffe03f */
[----:B------:R-:W-:-:S04]  /*06b0*/  USHF.R.S32.HI UR4, URZ, 0x1f, UR5 ;  /* 0x0000001f3f047899 */ /* 0x000fc80008011405 */
[----:B------:R-:W-:-:S04]  /*06c0*/  ULEA.HI UR4, UR4, UR5, URZ, 0x6 ;  /* 0x0000000504047291 */ /* 0x000fc8000f8f303f */
[----:B------:R-:W-:-:S04]  /*06d0*/  USHF.R.S32.HI UR4, URZ, 0x6, UR4 ;  /* 0x000000063f047899 */ /* 0x000fc80008011404 */
[----:B------:R-:W-:-:S04]  /*06e0*/  UISETP.LT.AND UP0, UPT, UR9, UR4, UPT ;  /* 0x000000040900728c */ /* 0x000fc8000bf01270 */
[----:B------:R-:W-:Y:S02]  /*06f0*/  USEL UR9, UR9, UR4, UP0 ;  /* 0x0000000409097287 */ /* 0x000fe40008000000 */
.L_x_1571:
[----:B--2---:R-:W-:Y:S01]  /*0700*/  UIADD3 UR4, UR11, UR10, -UR22 ;  /* 0x0000000a0b047290 */ /* 0x004fe2000fffe816 */
[----:B------:R-:W-:Y:S01]  /*0710*/  PLOP3.LUT P0, PT, PT, PT, PT, 0x80, 0x0 ;  /* 0x000000000000781c */ /* 0x000fe20003f0f070 */
[----:B------:R-:W-:Y:S01]  /*0720*/  ULDC UR5, c[0x0][0x2a4] ;  /* 0x0000a90000057ab9 */ /* 0x000fe20000000800 */
[----:B------:R-:W-:Y:S01]  /*0730*/  IMAD.MOV.U32 R10, RZ, RZ, RZ ;  /* 0x000000ffff0a7224 */ /* 0x000fe200078e00ff */
[----:B------:R-:W-:Y:S01]  /*0740*/  UIADD3 UR5, UR4, -UR5, URZ ;  /* 0x8000000504057290 */ /* 0x000fe2000fffe03f */
[----:B------:R-:W-:Y:S01]  /*0750*/  IMAD.MOV.U32 R166, RZ, RZ, RZ ;  /* 0x000000ffffa67224 */ /* 0x000fe200078e00ff */
        /* <DEDUP_REMOVED lines=8> */
[----:B------:R-:W-:Y:S01]  /*07e0*/  MOV R8, RZ ;  /* 0x000000ff00087202 */ /* 0x000fe20000000f00 */
[----:B------:R-:W-:Y:S01]  /*07f0*/  IMAD.MOV.U32 R176, RZ, RZ, RZ ;  /* 0x000000ffffb07224 */ /* 0x000fe200078e00ff */
[----:B------:R-:W-:Y:S01]  /*0800*/  USHF.R.S32.HI UR16, URZ, 0x6, UR4 ;  /* 0x000000063f107899 */ /* 0x000fe20008011404 */
[----:B------:R-:W-:Y:S01]  /*0810*/  CS2R R12, SRZ ;  /* 0x00000000000c7805 */ /* 0x000fe2000001ff00 */
[----:B------:R-:W-:Y:S01]  /*0820*/  MOV R162, RZ ;  /* 0x000000ff00a27202 */ /* 0x000fe20000000f00 */
[----:B------:R-:W-:Y:S01]  /*0830*/  CS2R R160, SRZ ;  /* 0x0000000000a07805 */ /* 0x000fe2000001ff00 */
[----:B------:R-:W-:Y:S01]  /*0840*/  UISETP.LT.AND UP0, UPT, URZ, UR16, UPT ;  /* 0x000000103f00728c */ /* 0x000fe2000bf01270 */
[----:B------:R-:W-:Y:S01]  /*0850*/  IMAD.MOV.U32 R158, RZ, RZ, RZ ;  /* 0x000000ffff9e7224 */ /* 0x000fe200078e00ff */
[----:B------:R-:W-:Y:S01]  /*0860*/  CS2R R14, SRZ ;  /* 0x00000000000e7805 */ /* 0x000fe2000001ff00 */
[----:B------:R-:W-:Y:S01]  /*0870*/  MOV R156, RZ ;  /* 0x000000ff009c7202 */ /* 0x000fe20000000f00 */
[----:B------:R-:W-:Y:S01]  /*0880*/  USEL UR16, URZ, UR16, !UP0 ;  /* 0x000000103f107287 */ /* 0x000fe2000c000000 */
[----:B------:R-:W-:Y:S01]  /*0890*/  IMAD.MOV.U32 R154, RZ, RZ, RZ ;  /* 0x000000ffff9a7224 */ /* 0x000fe200078e00ff */
[----:B------:R-:W-:Y:S01]  /*08a0*/  CS2R R16, SRZ ;  /* 0x0000000000107805 */ /* 0x000fe2000001ff00 */
[----:B------:R-:W-:Y:S01]  /*08b0*/  MOV R152, RZ ;  /* 0x000000ff00987202 */ /* 0x000fe20000000f00 */
[----:B------:R-:W-:Y:S01]  /*08c0*/  UISETP.GT.AND UP0, UPT, UR9, UR16, UPT ;  /* 0x000000100900728c */ /* 0x000fe2000bf04270 */
[----:B------:R-:W-:Y:S01]  /*08d0*/  IMAD.MOV.U32 R150, RZ, RZ, RZ ;  /* 0x000000ffff967224 */ /* 0x000fe200078e00ff */
[----:B------:R-:W-:Y:S01]  /*08e0*/  CS2R R18, SRZ ;  /* 0x0000000000127805 */ /* 0x000fe2000001ff00 */
[----:B------:R-:W-:Y:S01]  /*08f0*/  MOV R148, RZ ;  /* 0x000000ff00947202 */ /* 0x000fe20000000f00 */
[----:B------:R-:W-:Y:S01]  /*0900*/  IMAD.MOV.U32 R134, RZ, RZ, RZ ;  /* 0x000000ffff867224 */ /* 0x000fe200078e00ff */
[----:B------:R-:W-:Y:S01]  /*0910*/  CS2R R132, SRZ ;  /* 0x0000000000847805 */ /* 0x000fe2000001ff00 */
[----:B------:R-:W-:Y:S01]  /*0920*/  PLOP3.LUT P1, PT, PT, PT, UP0, 0x80, 0x0 ;  /* 0x000000000000781c */ /* 0x000fe20003f2f008 */
[----:B------:R-:W-:Y:S01]  /*0930*/  IMAD.MOV.U32 R138, RZ, RZ, RZ ;  /* 0x000000ffff8a7224 */ /* 0x000fe200078e00ff */
[----:B------:R-:W-:Y:S01]  /*0940*/  MOV R21, RZ ;  /* 0x000000ff00157202 */ /* 0x000fe20000000f00 */
        /* <DEDUP_REMOVED lines=54> */
[----:B-1----:R-:W-:Y:S01]  /*0cb0*/  IMAD.MOV.U32 R0, RZ, RZ, c[0x0][0x248] ;  /* 0x00009200ff007624 */ /* 0x002fe200078e00ff */
[----:B------:R-:W-:Y:S01]  /*0cc0*/  SHF.R.S32.HI R29, RZ, 0x1f, R42 ;  /* 0x0000001fff1d7819 */ /* 0x000fe2000001142a */
[----:B------:R-:W-:Y:S01]  /*0cd0*/  IMAD.SHL.U32 R6, R20, 0x80, RZ ;  /* 0x0000008014067824 */ /* 0x000fe200078e00ff */
[----:B------:R-:W-:Y:S01]  /*0ce0*/  LEA.HI R33, R38, R37, RZ, 0x3 ;  /* 0x0000002526217211 */ /* 0x000fe200078f18ff */
[----:B------:R-:W-:Y:S01]  /*0cf0*/  IMAD.U32 R14, RZ, RZ, UR8 ;  /* 0x00000008ff0e7e24 */ /* 0x000fe2000f8e00ff */
[----:B------:R-:W-:Y:S01]  /*0d00*/  ISETP.NE.AND P0, PT, R0, 0x1, PT ;  /* 0x000000010000780c */ /* 0x000fe20003f05270 */
[----:B------:R-:W-:Y:S01]  /*0d10*/  IMAD.MOV.U32 R0, RZ, RZ, R39 ;  /* 0x000000ffff007224 */ /* 0x000fe200078e0027 */
[----:B------:R-:W-:Y:S01]  /*0d20*/  SHF.R.S32.HI R41, RZ, 0x3, R33 ;  /* 0x00000003ff297819 */ /* 0x000fe20000011421 */
[----:B------:R-:W-:Y:S01]  /*0d30*/  IMAD.SHL.U32 R15, R37, 0x4, RZ ;  /* 0x00000004250f7824 */ /* 0x000fe200078e00ff */
[----:B------:R-:W-:Y:S01]  /*0d40*/  LOP3.LUT R2, R33, 0xfffffff8, RZ, 0xc0, !PT ;  /* 0xfffffff821027812 */ /* 0x000fe200078ec0ff */
[----:B------:R-:W-:Y:S01]  /*0d50*/  ULDC.64 UR4, c[0x0][0x1d8] ;  /* 0x0000760000047ab9 */ /* 0x000fe20000000a00 */
[----:B------:R-:W-:Y:S01]  /*0d60*/  SHF.R.S32.HI R8, RZ, 0x1f, R41 ;  /* 0x0000001fff087819 */ /* 0x000fe20000011429 */
[----:B------:R-:W-:Y:S01]  /*0d70*/  STL [R1+0x38], R41 ;  /* 0x0000382901007387 */ /* 0x000fe20000100800 */
[----:B-----5:R-:W-:Y:S01]  /*0d80*/  IADD3 R17, P2, R41, R9, RZ ;  /* 0x0000000929117210 */ /* 0x020fe20007f5e0ff */
[----:B------:R-:W-:Y:S01]  /*0d90*/  IMAD.IADD R32, R37, 0x1, -R2 ;  /* 0x0000000125207824 */ /* 0x000fe200078e0a02 */
[----:B------:R-:W-:Y:S01]  /*0da0*/  SHF.R.S32.HI R12, RZ, 0x1f, R37 ;  /* 0x0000001fff0c7819 */ /* 0x000fe20000011425 */
[----:B------:R-:W2:Y:S01]  /*0db0*/  LDL.LU R40, [R1+0x4] ;  /* 0x0000040001287983 */ /* 0x000ea20000300800 */
[C---:B------:R-:W-:Y:S01]  /*0dc0*/  IADD3 R26, P1, R6.reuse, R37, RZ ;  /* 0x00000025061a7210 */ /* 0x040fe20007f3e0ff */
[----:B------:R-:W-:Y:S01]  /*0dd0*/  @P0 IMAD.HI.U32 R3, R39, c[0x0][0x24c], RZ ;  /* 0x0000930027030a27 */ /* 0x000fe200078e00ff */
[----:B------:R-:W-:Y:S01]  /*0de0*/  LEA.HI.X.SX32 R24, R9, R8, 0x1, P2 ;  /* 0x0000000809187211 */ /* 0x000fe200010f0eff */
[----:B------:R-:W-:Y:S01]  /*0df0*/  USHF.L.U32 UR6, UR4, 0x6, URZ ;  /* 0x0000000604067899 */ /* 0x000fe2000800063f */
[----:B------:R-:W-:Y:S01]  /*0e00*/  LEA.HI.X.SX32 R27, R6, R12, 0x1, P1 ;  /* 0x0000000c061b7211 */ /* 0x000fe200008f0eff */
[----:B------:R-:W-:Y:S01]  /*0e10*/  IMAD.SHL.U32 R18, R32, 0x8, RZ ;  /* 0x0000000820127824 */ /* 0x000fe200078e00ff */
[----:B------:R-:W-:Y:S01]  /*0e20*/  @P0 SHF.R.U32.HI R0, RZ, c[0x0][0x250], R3 ;  /* 0x00009400ff000a19 */ /* 0x000fe20000011603 */
[C---:B------:R-:W-:Y:S01]  /*0e30*/  IMAD.SHL.U32 R6, R41.reuse, 0x40, RZ ;  /* 0x0000004029067824 */ /* 0x040fe200078e00ff */
[----:B------:R-:W-:Y:S01]  /*0e40*/  IADD3 R10, P0, R41, R11, RZ ;  /* 0x0000000b290a7210 */ /* 0x000fe20007f1e0ff */
[----:B------:R-:W-:Y:S01]  /*0e50*/  UIADD3 UR19, -UR11, UR22, URZ ;  /* 0x000000160b137290 */ /* 0x000fe2000fffe13f */
[----:B------:R-:W-:Y:S01]  /*0e60*/  SHF.R.S32.HI R7, RZ, 0x1f, R0 ;  /* 0x0000001fff077819 */ /* 0x000fe20000011400 */
[----:B------:R-:W-:Y:S01]  /*0e70*/  UMOV UR20, 0x6 ;  /* 0x0000000600147882 */ /* 0x000fe20000000000 */
[----:B------:R-:W-:-:S02]  /*0e80*/  SHF.R.S32.HI R19, RZ, 0x1f, R18 ;  /* 0x0000001fff137819 */ /* 0x000fc40000011412 */
[----:B------:R-:W-:Y:S01]  /*0e90*/  LEA.HI.X.SX32 R11, R11, R8, 0x1, P0 ;  /* 0x000000080b0b7211 */ /* 0x000fe200000f0eff */
[----:B------:R-:W-:Y:S01]  /*0ea0*/  IMAD R2, R7, c[0x0][0x1e0], RZ ;  /* 0x0000780007027a24 */ /* 0x000fe200078e02ff */
[----:B------:R-:W-:Y:S02]  /*0eb0*/  SEL R8, R29, RZ, !P3 ;  /* 0x000000ff1d087207 */ /* 0x000fe40005800000 */
[----:B------:R-:W-:Y:S01]  /*0ec0*/  SEL R12, R42, RZ, !P3 ;  /* 0x000000ff2a0c7207 */ /* 0x000fe20005800000 */
[----:B------:R-:W-:Y:S01]  /*0ed0*/  IMAD R4, R0, c[0x0][0x1e4], R2 ;  /* 0x0000790000047a24 */ /* 0x000fe200078e0202 */
[----:B------:R-:W-:Y:S01]  /*0ee0*/  LOP3.LUT R6, R6, 0x1c0, RZ, 0xc0, !PT ;  /* 0x000001c006067812 */ /* 0x000fe200078ec0ff */
[----:B------:R-:W-:Y:S01]  /*0ef0*/  IMAD.WIDE.U32 R2, R0, c[0x0][0x1e0], R18 ;  /* 0x0000780000027a25 */ /* 0x000fe200078e0012 */
[----:B------:R-:W-:Y:S02]  /*0f00*/  SHF.R.S32.HI R31, RZ, 0x1f, R39 ;  /* 0x0000001fff1f7819 */ /* 0x000fe40000011427 */
[----:B------:R-:W-:Y:S01]  /*0f10*/  LOP3.LUT R13, R6, 0x38, R18, 0xf8, !PT ;  /* 0x00000038060d7812 */ /* 0x000fe200078ef812 */
[----:B------:R-:W-:Y:S01]  /*0f20*/  IMAD.IADD R5, R3, 0x1, R4 ;  /* 0x0000000103057824 */ /* 0x000fe200078e0204 */
[----:B------:R-:W-:Y:S01]  /*0f30*/  SHF.R.U32.HI R6, RZ, 0x3, R6 ;  /* 0x00000003ff067819 */ /* 0x000fe20000011606 */
[----:B------:R-:W-:Y:S01]  /*0f40*/  IMAD.MOV.U32 R4, RZ, RZ, R2 ;  /* 0x000000ffff047224 */ /* 0x000fe200078e0002 */
[----:B------:R-:W-:Y:S01]  /*0f50*/  LEA.HI R2, R38, R37, RZ, 0x6 ;  /* 0x0000002526027211 */ /* 0x000fe200078f30ff */
[----:B------:R-:W-:-:S02]  /*0f60*/  IMAD R3, R8, c[0x0][0x1e8], RZ ;  /* 0x00007a0008037a24 */ /* 0x000fc400078e02ff */
[----:B------:R-:W-:Y:S01]  /*0f70*/  IMAD.WIDE.U32 R4, R12, c[0x0][0x1e8], R4 ;  /* 0x00007a000c047a25 */ /* 0x000fe200078e0004 */
[----:B------:R-:W-:-:S03]  /*0f80*/  SHF.R.S32.HI R30, RZ, 0x6, R2 ;  /* 0x00000006ff1e7819 */ /* 0x000fc60000011402 */
[----:B------:R-:W-:Y:S02]  /*0f90*/  IMAD R2, R7, c[0x0][0x1b0], RZ ;  /* 0x00006c0007027a24 */ /* 0x000fe400078e02ff */
[----:B------:R-:W-:Y:S02]  /*0fa0*/  IMAD R9, R12, c[0x0][0x1ec], R3 ;  /* 0x00007b000c097a24 */ /* 0x000fe400078e0203 */
[C---:B------:R-:W-:Y:S02]  /*0fb0*/  IMAD R7, R0.reuse, c[0x0][0x1b4], R2 ;  /* 0x00006d0000077a24 */ /* 0x040fe400078e0202 */
[----:B------:R-:W-:-:S04]  /*0fc0*/  IMAD.WIDE.U32 R2, R0, c[0x0][0x1b0], R18 ;  /* 0x00006c0000027a25 */ /* 0x000fc800078e0012 */
[----:B------:R-:W-:Y:S02]  /*0fd0*/  IMAD.SHL.U32 R35, R30, 0x200, RZ ;  /* 0x000002001e237824 */ /* 0x000fe400078e00ff */
[----:B------:R-:W-:Y:S02]  /*0fe0*/  IMAD R0, R8, c[0x0][0x1b8], RZ ;  /* 0x00006e0008007a24 */ /* 0x000fe400078e02ff */
[----:B------:R-:W-:Y:S02]  /*0ff0*/  IMAD.IADD R3, R3, 0x1, R7 ;  /* 0x0000000103037824 */ /* 0x000fe400078e0207 */
[----:B------:R-:W-:Y:S01]  /*1000*/  IMAD.WIDE R10, R14, 0x80, R10 ;  /* 0x000000800e0a7825 */ /* 0x000fe200078e020a */
[----:B------:R-:W-:-:S03]  /*1010*/  LOP3.LUT R14, R35, R13, R6, 0xf6, !PT ;  /* 0x0000000d230e7212 */ /* 0x000fc600078ef606 */
[C---:B------:R-:W-:Y:S01]  /*1020*/  IMAD R16, R12.reuse, c[0x0][0x1bc], R0 ;  /* 0x00006f000c107a24 */ /* 0x040fe200078e0200 */
[----:B------:R-:W-:Y:S01]  /*1030*/  SHF.R.S32.HI R0, RZ, 0x1f, R20 ;  /* 0x0000001fff007819 */ /* 0x000fe20000011414 */
[----:B------:R-:W-:Y:S01]  /*1040*/  IMAD.WIDE.U32 R12, R12, c[0x0][0x1b8], R2 ;  /* 0x00006e000c0c7a25 */ /* 0x000fe200078e0002 */
[----:B------:R-:W-:-:S03]  /*1050*/  IADD3 R20, P0, R15, R20, RZ ;  /* 0x000000140f147210 */ /* 0x000fc60007f1e0ff */
[----:B------:R-:W-:Y:S01]  /*1060*/  IMAD.IADD R5, R5, 0x1, R9 ;  /* 0x0000000105057824 */ /* 0x000fe200078e0209 */
[----:B------:R-:W-:Y:S01]  /*1070*/  LEA.HI.X.SX32 R21, R15, R0, 0x1, P0 ;  /* 0x000000000f157211 */ /* 0x000fe200000f0eff */
[----:B------:R-:W-:Y:S02]  /*1080*/  IMAD R2, R11, c[0x0][0x1d8], RZ ;  /* 0x000076000b027a24 */ /* 0x000fe400078e02ff */
[----:B------:R-:W-:Y:S01]  /*1090*/  IMAD.WIDE.U32 R4, R10, c[0x0][0x1d8], R4 ;  /* 0x000076000a047a25 */ /* 0x000fe200078e0004 */
[----:B------:R-:W-:-:S03]  /*10a0*/  IADD3 R34, R18, 0x40, RZ ;  /* 0x0000004012227810 */ /* 0x000fc60007ffe0ff */
[----:B------:R-:W-:Y:S01]  /*10b0*/  IMAD R0, R10, c[0x0][0x1dc], R2 ;  /* 0x000077000a007a24 */ /* 0x000fe200078e0202 */
[----:B------:R-:W-:Y:S01]  /*10c0*/  LEA R2, P0, R4, c[0x0][0x1c0], 0x1 ;  /* 0x0000700004027a11 */ /* 0x000fe200078008ff */
[----:B------:R-:W-:Y:S02]  /*10d0*/  IMAD R7, R31, c[0x0][0x270], RZ ;  /* 0x00009c001f077a24 */ /* 0x000fe400078e02ff */
[----:B------:R-:W-:Y:S01]  /*10e0*/  IMAD.IADD R0, R5, 0x1, R0 ;  /* 0x0000000105007824 */ /* 0x000fe200078e0200 */
[----:B------:R-:W-:Y:S01]  /*10f0*/  IADD3 R15, -R41, UR19, RZ ;  /* 0x00000013290f7c10 */ /* 0x000fe2000fffe1ff */
[----:B------:R-:W-:Y:S01]  /*1100*/  IMAD.U32 R6, RZ, RZ, UR6 ;  /* 0x00000006ff067e24 */ /* 0x000fe2000f8e00ff */
[----:B------:R-:W-:Y:S01]  /*1110*/  ISETP.GE.AND P3, PT, R18, c[0x0][0x1cc], PT ;  /* 0x0000730012007a0c */ /* 0x000fe20003f66270 */
[----:B------:R-:W-:Y:S01]  /*1120*/  USHF.L.U64.HI UR5, UR4, UR20, UR5 ;  /* 0x0000001404057299 */ /* 0x000fe20008010205 */
[----:B------:R-:W-:Y:S01]  /*1130*/  ISETP.GE.AND P4, PT, R34, c[0x0][0x1cc], PT ;  /* 0x0000730022007a0c */ /* 0x000fe20003f86270 */
[C---:B------:R-:W-:Y:S01]  /*1140*/  IMAD R7, R39.reuse, c[0x0][0x274], R7 ;  /* 0x00009d0027077a24 */ /* 0x040fe200078e0207 */
[----:B------:R-:W-:Y:S01]  /*1150*/  LEA.HI.X R3, R4, c[0x0][0x1c4], R0, 0x1, P0 ;  /* 0x0000710004037a11 */ /* 0x000fe200000f0c00 */
[----:B------:R-:W-:Y:S01]  /*1160*/  IMAD.WIDE.U32 R8, R39, c[0x0][0x270], R20 ;  /* 0x00009c0027087a25 */ /* 0x000fe200078e0014 */
[----:B------:R-:W-:-:S02]  /*1170*/  ISETP.LT.OR P6, PT, R15, 0x1, P3 ;  /* 0x000000010f00780c */ /* 0x000fc40001fc1670 */
[----:B------:R-:W-:Y:S02]  /*1180*/  IADD3 R6, P1, P0, R6, 0x80, R2 ;  /* 0x0000008006067810 */ /* 0x000fe4000783e002 */
[----:B------:R-:W-:Y:S01]  /*1190*/  ISETP.LT.OR P5, PT, R15, 0x1, P4 ;  /* 0x000000010f00780c */ /* 0x000fe200027a1670 */
[----:B------:R-:W-:Y:S01]  /*11a0*/  IMAD.IADD R23, R9, 0x1, R7 ;  /* 0x0000000109177824 */ /* 0x000fe200078e0207 */
[C---:B------:R-:W-:Y:S02]  /*11b0*/  ISETP.LT.OR P2, PT, R15.reuse, 0x21, P3 ;  /* 0x000000210f00780c */ /* 0x040fe40001f41670 */
[----:B------:R-:W-:Y:S02]  /*11c0*/  IADD3.X R7, RZ, UR5, R3, P1, P0 ;  /* 0x00000005ff077c10 */ /* 0x000fe40008fe0403 */
[----:B------:R-:W-:Y:S02]  /*11d0*/  ISETP.LT.OR P1, PT, R15, 0x21, P4 ;  /* 0x000000210f00780c */ /* 0x000fe40002721670 */
[----:B------:R-:W-:Y:S01]  /*11e0*/  IADD3 R4, P0, R2, UR6, RZ ;  /* 0x0000000602047c10 */ /* 0x000fe2000ff1e0ff */
[----:B------:R-:W-:-:S03]  /*11f0*/  IMAD.SHL.U32 R14, R14, 0x2, RZ ;  /* 0x000000020e0e7824 */ /* 0x000fc600078e00ff */
[----:B------:R-:W-:Y:S01]  /*1200*/  IADD3.X R5, R3, UR5, RZ, P0, !PT ;  /* 0x0000000503057c10 */ /* 0x000fe200087fe4ff */
[----:B------:R-:W-:Y:S01]  /*1210*/  UIADD3 UR12, UP0, UR6, 0x80, URZ ;  /* 0x00000080060c7890 */ /* 0x000fe2000ff1e03f */
[----:B------:R-:W-:Y:S01]  /*1220*/  @!PT LDS RZ, [RZ] ;  /* 0x00000000fffff984 */ /* 0x000fe20000000800 */
[----:B------:R-:W-:Y:S01]  /*1230*/  @!PT LDS RZ, [RZ] ;  /* 0x00000000fffff984 */ /* 0x000fe20000000800 */
[----:B------:R-:W-:Y:S01]  /*1240*/  @!PT LDS RZ, [RZ] ;  /* 0x00000000fffff984 */ /* 0x000fe20000000800 */
[----:B------:R1:W-:Y:S01]  /*1250*/  LDGSTS.E.BYPASS.LTC128B.128 [R14+0x8080], [R2.64], !P6 ;  /* 0x08080000020e7fae */ /* 0x0003e2000f101d4e */
[----:B------:R-:W-:-:S03]  /*1260*/  ISETP.LT.OR P6, PT, R15, 0x41, P3 ;  /* 0x000000410f00780c */ /* 0x000fc60001fc1670 */
[----:B------:R1:W-:Y:S01]  /*1270*/  LDGSTS.E.BYPASS.LTC128B.128 [R14+0xc080], [R2.64+0x80], !P5 ;  /* 0x0c080080020e7fae */ /* 0x0003e2000e901d4e */
[C---:B------:R-:W-:Y:S01]  /*1280*/  ISETP.LT.OR P5, PT, R15.reuse, 0x41, P4 ;  /* 0x000000410f00780c */ /* 0x040fe200027a1670 */
[----:B------:R-:W-:Y:S02]  /*1290*/  UIADD3.X UR7, URZ, UR5, URZ, UP0, !UPT ;  /* 0x000000053f077290 */ /* 0x000fe400087fe43f */
[----:B------:R3:W-:Y:S01]  /*12a0*/  LDGSTS.E.BYPASS.LTC128B.128 [R14+0x9080], [R4.64], !P2 ;  /* 0x09080000040e7fae */ /* 0x0007e2000d101d4e */
[----:B------:R-:W-:-:S03]  /*12b0*/  ISETP.LT.OR P2, PT, R15, 0x61, P3 ;  /* 0x000000610f00780c */ /* 0x000fc60001f41670 */
[----:B------:R4:W-:Y:S01]  /*12c0*/  LDGSTS.E.BYPASS.LTC128B.128 [R14+0xd080], [R6.64], !P1 ;  /* 0x0d080000060e7fae */ /* 0x0009e2000c901d4e */
[----:B------:R-:W-:Y:S02]  /*12d0*/  IMAD R0, R11, c[0x0][0x1a8], RZ ;  /* 0x00006a000b007a24 */ /* 0x000fe400078e02ff */
[----:B------:R-:W-:Y:S01]  /*12e0*/  IMAD.MOV.U32 R22, RZ, RZ, R8 ;  /* 0x000000ffff167224 */ /* 0x000fe200078e0008 */
[----:B-1----:R-:W-:-:S04]  /*12f0*/  IADD3 R2, P0, R4, UR6, RZ ;  /* 0x0000000604027c10 */ /* 0x002fc8000ff1e0ff */
[----:B------:R-:W-:Y:S02]  /*1300*/  IADD3.X R3, R5, UR5, RZ, P0, !PT ;  /* 0x0000000505037c10 */ /* 0x000fe400087fe4ff */
[----:B----4-:R-:W-:-:S03]  /*1310*/  IADD3 R6, P1, R4, UR12, RZ ;  /* 0x0000000c04067c10 */ /* 0x010fc6000ff3e0ff */
[----:B------:R1:W-:Y:S01]  /*1320*/  LDGSTS.E.BYPASS.LTC128B.128 [R14+0xa080], [R2.64], !P6 ;  /* 0x0a080000020e7fae */ /* 0x0003e2000f101d4e */
[----:B---3--:R-:W-:Y:S02]  /*1330*/  IADD3 R4, P0, R2, UR6, RZ ;  /* 0x0000000602047c10 */ /* 0x008fe4000ff1e0ff */
[----:B------:R-:W-:Y:S02]  /*1340*/  IADD3.X R7, R5, UR7, RZ, P1, !PT ;  /* 0x0000000705077c10 */ /* 0x000fe40008ffe4ff */
[----:B------:R-:W-:Y:S01]  /*1350*/  IADD3.X R5, R3, UR5, RZ, P0, !PT ;  /* 0x0000000503057c10 */ /* 0x000fe200087fe4ff */
[----:B------:R-:W-:Y:S02]  /*1360*/  IMAD.IADD R9, R13, 0x1, R16 ;  /* 0x000000010d097824 */ /* 0x000fe400078e0210 */
[----:B------:R-:W-:Y:S01]  /*1370*/  IMAD.MOV.U32 R8, RZ, RZ, R12 ;  /* 0x000000ffff087224 */ /* 0x000fe200078e000c */
[----:B------:R3:W-:Y:S01]  /*1380*/  LDGSTS.E.BYPASS.LTC128B.128 [R14+0xe080], [R6.64], !P5 ;  /* 0x0e080000060e7fae */ /* 0x0007e2000e901d4e */
[----:B------:R-:W-:Y:S01]  /*1390*/  ISETP.GE.AND P1, PT, R34, c[0x0][0x19c], PT ;  /* 0x0000670022007a0c */ /* 0x000fe20003f26270 */
[----:B------:R-:W-:-:S02]  /*13a0*/  ULDC.64 UR4, c[0x0][0x1a8] ;  /* 0x00006a0000047ab9 */ /* 0x000fc40000000a00 */
[----:B------:R4:W-:Y:S01]  /*13b0*/  LDGSTS.E.BYPASS.LTC128B.128 [R14+0xb080], [R4.64], !P2 ;  /* 0x0b080000040e7fae */ /* 0x0009e2000d101d4e */
[----:B------:R-:W-:Y:S01]  /*13c0*/  IMAD R12, R10, c[0x0][0x1ac], R0 ;  /* 0x00006b000a0c7a24 */ /* 0x000fe200078e0200 */
[----:B------:R-:W-:Y:S01]  /*13d0*/  ISETP.GE.AND P2, PT, R18, c[0x0][0x19c], PT ;  /* 0x0000670012007a0c */ /* 0x000fe20003f46270 */
[----:B------:R-:W-:Y:S01]  /*13e0*/  IMAD R0, R24, c[0x0][0x208], RZ ;  /* 0x0000820018007a24 */ /* 0x000fe200078e02ff */
[C---:B------:R-:W-:Y:S01]  /*13f0*/  ISETP.LT.OR P3, PT, R15.reuse, 0x61, P4 ;  /* 0x000000610f00780c */ /* 0x040fe20002761670 */
[----:B------:R-:W-:Y:S01]  /*1400*/  IMAD.WIDE.U32 R10, R10, c[0x0][0x1a8], R8 ;  /* 0x00006a000a0a7a25 */ /* 0x000fe200078e0008 */
[C---:B------:R-:W-:Y:S01]  /*1410*/  ISETP.LT.OR P5, PT, R15.reuse, 0x1, P2 ;  /* 0x000000010f00780c */ /* 0x040fe200017a1670 */
[----:B------:R-:W-:Y:S01]  /*1420*/  USHF.L.U32 UR6, UR4, 0x6, URZ ;  /* 0x0000000604067899 */ /* 0x000fe2000800063f */
[----:B------:R-:W-:Y:S01]  /*1430*/  ISETP.LT.OR P4, PT, R15, 0x1, P1 ;  /* 0x000000010f00780c */ /* 0x000fe20000f81670 */
[----:B------:R-:W-:Y:S02]  /*1440*/  IMAD R25, R17, c[0x0][0x20c], R0 ;  /* 0x0000830011197a24 */ /* 0x000fe400078e0200 */
[----:B------:R-:W-:Y:S01]  /*1450*/  IMAD.IADD R0, R11, 0x1, R12 ;  /* 0x000000010b007824 */ /* 0x000fe200078e020c */
[----:B------:R-:W-:Y:S01]  /*1460*/  USHF.L.U64.HI UR13, UR4, UR20, UR5 ;  /* 0x00000014040d7299 */ /* 0x000fe20008010205 */
[----:B----4-:R-:W-:Y:S01]  /*1470*/  IMAD R4, R24, c[0x0][0x178], RZ ;  /* 0x00005e0018047a24 */ /* 0x010fe200078e02ff */
[----:B------:R-:W-:Y:S01]  /*1480*/  ISETP.LT.OR P6, PT, R15, 0x61, P2 ;  /* 0x000000610f00780c */ /* 0x000fe200017c1670 */
[----:B------:R-:W-:Y:S01]  /*1490*/  IMAD.WIDE.U32 R8, R17, c[0x0][0x178], R18 ;  /* 0x00005e0011087a25 */ /* 0x000fe200078e0012 */
[----:B------:R-:W-:-:S03]  /*14a0*/  ULDC.64 UR4, c[0x0][0x178] ;  /* 0x00005e0000047ab9 */ /* 0x000fc60000000a00 */
[----:B------:R-:W-:Y:S01]  /*14b0*/  IMAD R16, R17, c[0x0][0x17c], R4 ;  /* 0x00005f0011107a24 */ /* 0x000fe200078e0204 */
[----:B------:R-:W-:-:S04]  /*14c0*/  IADD3 R4, P0, R2, UR12, RZ ;  /* 0x0000000c02047c10 */ /* 0x000fc8000ff1e0ff */
[----:B------:R-:W-:Y:S02]  /*14d0*/  IADD3.X R5, R3, UR7, RZ, P0, !PT ;  /* 0x0000000703057c10 */ /* 0x000fe400087fe4ff */
[----:B-1----:R-:W-:-:S03]  /*14e0*/  LEA R2, P0, R10, c[0x0][0x190], 0x1 ;  /* 0x000064000a027a11 */ /* 0x002fc600078008ff */
[----:B------:R1:W-:Y:S01]  /*14f0*/  LDGSTS.E.BYPASS.LTC128B.128 [R14+0xf080], [R4.64], !P3 ;  /* 0x0f080000040e7fae */ /* 0x0003e2000d901d4e */
[----:B------:R-:W-:Y:S02]  /*1500*/  LEA.HI.X R3, R10, c[0x0][0x194], R0, 0x1, P0 ;  /* 0x000065000a037a11 */ /* 0x000fe400000f0c00 */
[----:B---3--:R-:W-:Y:S01]  /*1510*/  IADD3 R6, P0, R2, UR6, RZ ;  /* 0x0000000602067c10 */ /* 0x008fe2000ff1e0ff */
[----:B------:R-:W-:Y:S01]  /*1520*/  IMAD.U32 R10, RZ, RZ, UR6 ;  /* 0x00000006ff0a7e24 */ /* 0x000fe2000f8e00ff */
[----:B------:R-:W-:Y:S01]  /*1530*/  ISETP.LT.OR P3, PT, R15, 0x21, P2 ;  /* 0x000000210f00780c */ /* 0x000fe20001761670 */
[----:B------:R3:W-:Y:S01]  /*1540*/  LDGSTS.E.BYPASS.LTC128B.128 [R14+0x80], [R2.64], !P5 ;  /* 0x00080000020e7fae */ /* 0x0007e2000e901d4e */
[----:B------:R-:W-:Y:S02]  /*1550*/  IADD3.X R7, R3, UR13, RZ, P0, !PT ;  /* 0x0000000d03077c10 */ /* 0x000fe400087fe4ff */
[----:B------:R-:W-:Y:S01]  /*1560*/  ISETP.NE.AND P0, PT, R36, RZ, PT ;  /* 0x000000ff2400720c */ /* 0x000fe20003f05270 */
[----:B------:R3:W-:Y:S01]  /*1570*/  LDGSTS.E.BYPASS.LTC128B.128 [R14+0x4080], [R2.64+0x80], !P4 ;  /* 0x04080080020e7fae */ /* 0x0007e2000e101d4e */
[----:B------:R-:W-:-:S02]  /*1580*/  ISETP.LT.OR P5, PT, R15, 0x41, P2 ;  /* 0x000000410f00780c */ /* 0x000fc400017a1670 */
[----:B------:R-:W-:Y:S02]  /*1590*/  P2R R28, PR, RZ, 0x40 ;  /* 0x00000040ff1c7803 */ /* 0x000fe40000000000 */
[C---:B------:R-:W-:Y:S02]  /*15a0*/  ISETP.LT.OR P2, PT, R15.reuse, 0x21, P1 ;  /* 0x000000210f00780c */ /* 0x040fe40000f41670 */
[C---:B------:R-:W-:Y:S01]  /*15b0*/  ISETP.LT.OR P4, PT, R15.reuse, 0x41, P1 ;  /* 0x000000410f00780c */ /* 0x040fe20000f81670 */
[----:B------:R4:W-:Y:S01]  /*15c0*/  LDGSTS.E.BYPASS.LTC128B.128 [R14+0x1080], [R6.64], !P3 ;  /* 0x01080000060e7fae */ /* 0x0009e2000d901d4e */
[----:B------:R-:W-:Y:S02]  /*15d0*/  ISETP.LT.OR P6, PT, R15, 0x61, P1 ;  /* 0x000000610f00780c */ /* 0x000fe40000fc1670 */
[----:B------:R-:W-:Y:S02]  /*15e0*/  SEL R15, R42, RZ, !P0 ;  /* 0x000000ff2a0f7207 */ /* 0x000fe40004000000 */
[----:B------:R-:W-:-:S02]  /*15f0*/  SEL R24, R29, RZ, !P0 ;  /* 0x000000ff1d187207 */ /* 0x000fc40004000000 */
[----:B------:R-:W-:-:S04]  /*1600*/  IADD3 R10, P1, P0, R10, 0x80, R2 ;  /* 0x000000800a0a7810 */ /* 0x000fc8000783e002 */
[----:B------:R-:W-:Y:S02]  /*1610*/  IADD3.X R11, RZ, UR13, R3, P1, P0 ;  /* 0x0000000dff0b7c10 */ /* 0x000fe40008fe0403 */
[----:B------:R-:W-:Y:S01]  /*1620*/  ISETP.GE.AND P0, PT, R18, c[0x0][0x16c], PT ;  /* 0x00005b0012007a0c */ /* 0x000fe20003f06270 */
[----:B-1----:R-:W-:Y:S01]  /*1630*/  IMAD.IADD R5, R9, 0x1, R16 ;  /* 0x0000000109057824 */ /* 0x002fe200078e0210 */
[----:B------:R-:W-:Y:S01]  /*1640*/  ISETP.GE.AND P3, PT, R34, c[0x0][0x16c], PT ;  /* 0x00005b0022007a0c */ /* 0x000fe20003f66270 */
[----:B------:R-:W-:Y:S01]  /*1650*/  IMAD.MOV.U32 R4, RZ, RZ, R8 ;  /* 0x000000ffff047224 */ /* 0x000fe200078e0008 */
[----:B------:R-:W-:Y:S01]  /*1660*/  USHF.R.S32.HI UR12, URZ, 0x1f, UR16 ;  /* 0x0000001f3f0c7899 */ /* 0x000fe20008011410 */
[----:B------:R-:W-:Y:S01]  /*1670*/  IMAD R0, R31, c[0x0][0x180], RZ ;  /* 0x000060001f007a24 */ /* 0x000fe200078e02ff */
[----:B------:R-:W-:Y:S01]  /*1680*/  SEL R8, RZ, 0x2, P3 ;  /* 0x00000002ff087807 */ /* 0x000fe20001800000 */
[C---:B---3--:R-:W-:Y:S01]  /*1690*/  IMAD.WIDE.U32 R2, R39.reuse, c[0x0][0x180], R4 ;  /* 0x0000600027027a25 */ /* 0x048fe200078e0004 */
[----:B------:R-:W-:Y:S01]  /*16a0*/  SEL R4, RZ, 0x1, P0 ;  /* 0x00000001ff047807 */ /* 0x000fe20000000000 */
[----:B------:R-:W-:Y:S01]  /*16b0*/  UIMAD UR7, UR12, UR4, URZ ;  /* 0x000000040c0772a4 */ /* 0x000fe2000f8e023f */
[----:B------:R1:W-:Y:S01]  /*16c0*/  LDGSTS.E.BYPASS.LTC128B.128 [R14+0x5080], [R10.64], !P2 ;  /* 0x050800000a0e7fae */ /* 0x0003e2000d101d4e */
[----:B------:R-:W-:Y:S01]  /*16d0*/  IMAD R0, R39, c[0x0][0x184], R0 ;  /* 0x0000610027007a24 */ /* 0x000fe200078e0200 */
[----:B------:R-:W-:Y:S01]  /*16e0*/  UIMAD.WIDE.U32 UR24, UR16, UR4, URZ ;  /* 0x00000004101872a5 */ /* 0x000fe2000f8e003f */
[----:B------:R-:W-:Y:S01]  /*16f0*/  IMAD.IADD R29, R8, 0x1, R4 ;  /* 0x00000001081d7824 */ /* 0x000fe200078e0204 */
[----:B------:R-:W-:Y:S01]  /*1700*/  UIADD3 UR18, UP0, UR6, 0x80, URZ ;  /* 0x0000008006127890 */ /* 0x000fe2000ff1e03f */
[----:B------:R-:W-:Y:S01]  /*1710*/  IMAD.MOV.U32 R4, RZ, RZ, R2 ;  /* 0x000000ffff047224 */ /* 0x000fe200078e0002 */
[----:B------:R-:W-:Y:S01]  /*1720*/  UIMAD UR7, UR16, UR5, UR7 ;  /* 0x00000005100772a4 */ /* 0x000fe2000f8e0207 */
[----:B------:R-:W-:-:S02]  /*1730*/  IMAD.IADD R5, R3, 0x1, R0 ;  /* 0x0000000103057824 */ /* 0x000fc400078e0200 */
[----:B------:R-:W-:Y:S01]  /*1740*/  IMAD R0, R24, c[0x0][0x188], RZ ;  /* 0x0000620018007a24 */ /* 0x000fe200078e02ff */
[----:B------:R-:W-:Y:S01]  /*1750*/  UIADD3.X UR17, URZ, UR13, URZ, UP0, !UPT ;  /* 0x0000000d3f117290 */ /* 0x000fe200087fe43f */
[----:B------:R-:W-:Y:S01]  /*1760*/  IMAD.WIDE.U32 R42, R15, c[0x0][0x188], R4 ;  /* 0x000062000f2a7a25 */ /* 0x000fe200078e0004 */
[----:B------:R-:W-:-:S03]  /*1770*/  UIADD3 UR7, UR25, UR7, URZ ;  /* 0x0000000719077290 */ /* 0x000fc6000fffe03f */
[----:B------:R-:W-:Y:S02]  /*1780*/  IMAD R0, R15, c[0x0][0x18c], R0 ;  /* 0x000063000f007a24 */ /* 0x000fe400078e0200 */
[----:B------:R-:W-:Y:S02]  /*1790*/  IMAD.U32 R4, RZ, RZ, UR24 ;  /* 0x00000018ff047e24 */ /* 0x000fe4000f8e00ff */
[----:B------:R-:W-:Y:S02]  /*17a0*/  IMAD.U32 R5, RZ, RZ, UR25 ;  /* 0x00000019ff057e24 */ /* 0x000fe4000f8e00ff */
[----:B------:R-:W-:Y:S02]  /*17b0*/  IMAD.U32 R5, RZ, RZ, UR7 ;  /* 0x00000007ff057e24 */ /* 0x000fe4000f8e00ff */
[----:B------:R-:W-:Y:S02]  /*17c0*/  IMAD.IADD R16, R43, 0x1, R0 ;  /* 0x000000012b107824 */ /* 0x000fe400078e0200 */
[----:B------:R-:W-:-:S04]  /*17d0*/  IMAD.WIDE.U32 R12, R17, c[0x0][0x208], R18 ;  /* 0x00008200110c7a25 */ /* 0x000fc800078e0012 */
[----:B------:R-:W-:Y:S02]  /*17e0*/  IMAD.IADD R9, R13, 0x1, R25 ;  /* 0x000000010d097824 */ /* 0x000fe400078e0219 */
[----:B------:R-:W-:Y:S02]  /*17f0*/  IMAD.MOV.U32 R8, RZ, RZ, R12 ;  /* 0x000000ffff087224 */ /* 0x000fe400078e000c */
[----:B------:R-:W-:Y:S02]  /*1800*/  IMAD R12, R31, c[0x0][0x210], RZ ;  /* 0x000084001f0c7a24 */ /* 0x000fe400078e02ff */
[----:B-1----:R-:W-:Y:S01]  /*1810*/  IMAD.WIDE.U32 R10, R39, c[0x0][0x210], R8 ;  /* 0x00008400270a7a25 */ /* 0x002fe200078e0008 */
[----:B--2---:R-:W-:-:S04]  /*1820*/  LOP3.LUT R40, R40, 0xfffffffd, RZ, 0xc0, !PT ;  /* 0xfffffffd28287812 */ /* 0x004fc800078ec0ff */
[----:B------:R-:W-:Y:S02]  /*1830*/  @P0 LOP3.LUT R40, R40, 0x2, RZ, 0xfc, !PT ;  /* 0x0000000228280812 */ /* 0x000fe400078efcff */
[----:B------:R-:W-:-:S04]  /*1840*/  IADD3 R2, P0, R6, UR6, RZ ;  /* 0x0000000606027c10 */ /* 0x000fc8000ff1e0ff */
[----:B------:R-:W-:Y:S02]  /*1850*/  IADD3.X R3, R7, UR13, RZ, P0, !PT ;  /* 0x0000000d07037c10 */ /* 0x000fe400087fe4ff */
[----:B----4-:R-:W-:Y:S01]  /*1860*/  IADD3 R6, P0, R6, UR18, RZ ;  /* 0x0000001206067c10 */ /* 0x010fe2000ff1e0ff */
[----:B------:R-:W-:Y:S01]  /*1870*/  IMAD R12, R39, c[0x0][0x214], R12 ;  /* 0x00008500270c7a24 */ /* 0x000fe200078e020c */
[----:B------:R-:W-:Y:S01]  /*1880*/  IADD3 R8, P1, R2, UR6, RZ ;  /* 0x0000000602087c10 */ /* 0x000fe2000ff3e0ff */
[----:B------:R1:W-:Y:S01]  /*1890*/  LDGSTS.E.BYPASS.LTC128B.128 [R14+0x2080], [R2.64], !P5 ;  /* 0x02080000020e7fae */ /* 0x0003e2000e901d4e */
[----:B------:R-:W-:Y:S01]  /*18a0*/  IADD3.X R7, R7, UR17, RZ, P0, !PT ;  /* 0x0000001107077c10 */ /* 0x000fe200087fe4ff */
[----:B------:R-:W-:Y:S01]  /*18b0*/  IMAD.U32 R13, RZ, RZ, UR5 ;  /* 0x00000005ff0d7e24 */ /* 0x000fe2000f8e00ff */
[C---:B------:R-:W-:Y:S01]  /*18c0*/  LEA R0, P0, R4.reuse, R42, 0x6 ;  /* 0x0000002a04007211 */ /* 0x040fe200078030ff */
[----:B------:R-:W-:Y:S01]  /*18d0*/  IMAD.WIDE.U32 R22, R15, c[0x0][0x278], R22 ;  /* 0x00009e000f167a25 */ /* 0x000fe200078e0016 */
[----:B------:R-:W-:Y:S01]  /*18e0*/  IADD3.X R9, R3, UR13, RZ, P1, !PT ;  /* 0x0000000d03097c10 */ /* 0x000fe20008ffe4ff */
[----:B------:R2:W-:Y:S01]  /*18f0*/  LDGSTS.E.BYPASS.LTC128B.128 [R14+0x6080], [R6.64], !P4 ;  /* 0x06080000060e7fae */ /* 0x0005e2000e101d4e */
[----:B------:R-:W-:Y:S01]  /*1900*/  LEA.HI.X R5, R4, R16, R5, 0x6, P0 ;  /* 0x0000001004057211 */ /* 0x000fe200000f3405 */
[----:B------:R-:W-:Y:S01]  /*1910*/  ULDC.64 UR6, c[0x0][0x208] ;  /* 0x0000820000067ab9 */ /* 0x000fe20000000a00 */
[----:B------:R-:W-:-:S04]  /*1920*/  LEA R4, P0, R0, c[0x0][0x160], 0x1 ;  /* 0x0000580000047a11 */ /* 0x000fc800078008ff */
[----:B------:R-:W-:Y:S01]  /*1930*/  LEA.HI.X R5, R0, c[0x0][0x164], R5, 0x1, P0 ;  /* 0x0000590000057a11 */ /* 0x000fe200000f0c05 */
[----:B------:R-:W-:Y:S01]  /*1940*/  IMAD.U32 R0, RZ, RZ, UR4 ;  /* 0x00000004ff007e24 */ /* 0x000fe2000f8e00ff */
[----:B------:R-:W-:Y:S02]  /*1950*/  ISETP.NE.AND P5, PT, R28, RZ, PT ;  /* 0x000000ff1c00720c */ /* 0x000fe40003fa5270 */
[----:B-1----:R-:W-:Y:S01]  /*1960*/  IADD3 R2, P0, R2, UR18, RZ ;  /* 0x0000001202027c10 */ /* 0x002fe2000ff1e0ff */
[----:B------:R-:W-:Y:S01]  /*1970*/  USHF.L.U32 UR18, UR16, 0x6, URZ ;  /* 0x0000000610127899 */ /* 0x000fe2000800063f */
[----:B--2---:R-:W-:Y:S02]  /*1980*/  IMAD.IADD R7, R11, 0x1, R12 ;  /* 0x000000010b077824 */ /* 0x004fe400078e020c */
[----:B------:R-:W-:-:S07]  /*1990*/  IADD3.X R3, R3, UR17, RZ, P0, !PT ;  /* 0x0000001103037c10 */ /* 0x000fce00087fe4ff */
[----:B------:R1:W-:Y:S01]  /*19a0*/  LDGSTS.E.BYPASS.LTC128B.128 [R14+0x3080], [R8.64], !P5 ;  /* 0x03080000080e7fae */ /* 0x0003e2000e901d4e */
[C---:B------:R-:W-:Y:S02]  /*19b0*/  LEA R12, P0, R0.reuse, R4, 0x6 ;  /* 0x00000004000c7211 */ /* 0x040fe400078030ff */
[----:B------:R-:W-:Y:S01]  /*19c0*/  LOP3.LUT P2, RZ, R29, 0x1, RZ, 0xc0, !PT ;  /* 0x000000011dff7812 */ /* 0x000fe2000784c0ff */
[----:B------:R2:W-:Y:S01]  /*19d0*/  LDGSTS.E.BYPASS.LTC128B.128 [R14+0x7080], [R2.64], !P6 ;  /* 0x07080000020e7fae */ /* 0x0005e2000f101d4e */
[----:B------:R-:W-:Y:S01]  /*19e0*/  LEA.HI.X R13, R0, R5, R13, 0x6, P0 ;  /* 0x00000005000d7211 */ /* 0x000fe200000f340d */
[----:B------:R-:W-:Y:S01]  /*19f0*/  IMAD.U32 R0, RZ, RZ, UR18 ;  /* 0x00000012ff007e24 */ /* 0x000fe2000f8e00ff */
[----:B------:R-:W-:Y:S02]  /*1a00*/  ISETP.GT.AND P4, PT, R37, 0xf, PT ;  /* 0x0000000f2500780c */ /* 0x000fe40003f84270 */
[----:B------:R-:W-:Y:S01]  /*1a10*/  LOP3.LUT R40, R40, 0xfffffffe, RZ, 0xc0, !PT ;  /* 0xfffffffe28287812 */ /* 0x000fe200078ec0ff */
[----:B------:R-:W-:Y:S01]  /*1a20*/  USHF.R.S32.HI UR17, URZ, 0x1f, UR18 ;  /* 0x0000001f3f117899 */ /* 0x000fe20008011412 */
[----:B------:R-:W-:Y:S01]  /*1a30*/  IADD3 R0, -R41, UR10, -R0 ;  /* 0x0000000a29007c10 */ /* 0x000fe2000fffe900 */
[----:B------:R-:W0:Y:S03]  /*1a40*/  LDGDEPBAR ;  /* 0x00000000000079af */ /* 0x000e260000000000 */
[----:B------:R-:W-:-:S02]  /*1a50*/  ISETP.LT.OR P0, PT, R0, 0x1, !P2 ;  /* 0x000000010000780c */ /* 0x000fc40005701670 */
[----:B------:R-:W-:Y:S01]  /*1a60*/  @P3 LOP3.LUT R40, R40, 0x1, RZ, 0xfc, !PT ;  /* 0x0000000128283812 */ /* 0x000fe200078efcff */
[----:B------:R-:W-:Y:S02]  /*1a70*/  IMAD.MOV.U32 R6, RZ, RZ, R10 ;  /* 0x000000ffff067224 */ /* 0x000fe400078e000a */
[----:B--2---:R-:W-:-:S08]  /*1a80*/  IMAD R2, R24, c[0x0][0x278], RZ ;  /* 0x00009e0018027a24 */ /* 0x004fd000078e02ff */
[----:B------:R2:W-:Y:S01]  /*1a90*/  LDGSTS.E.BYPASS.LTC128B.128 [R14+0x10080], [R4.64], !P0 ;  /* 0x10080000040e7fae */ /* 0x0005e2000c101d4e */
[----:B------:R-:W-:Y:S01]  /*1aa0*/  IMAD R2, R15, c[0x0][0x27c], R2 ;  /* 0x00009f000f027a24 */ /* 0x000fe200078e0202 */
[----:B-1----:R-:W-:-:S03]  /*1ab0*/  @!P4 IADD3 R9, P0, R22, UR18, RZ ;  /* 0x000000121609cc10 */ /* 0x002fc6000ff1e0ff */
[----:B------:R-:W-:Y:S01]  /*1ac0*/  IMAD.IADD R36, R23, 0x1, R2 ;  /* 0x0000000117247824 */ /* 0x000fe200078e0202 */
[----:B------:R-:W-:Y:S01]  /*1ad0*/  STL [R1+0x4], R40 ;  /* 0x0000042801007387 */ /* 0x000fe20000100800 */
[----:B------:R-:W-:Y:S01]  /*1ae0*/  LOP3.LUT P3, RZ, R29, 0x2, RZ, 0xc0, !PT ;  /* 0x000000021dff7812 */ /* 0x000fe2000786c0ff */
[----:B------:R-:W-:Y:S02]  /*1af0*/  IMAD R3, R24, c[0x0][0x218], RZ ;  /* 0x0000860018037a24 */ /* 0x000fe400078e02ff */
[----:B------:R-:W-:Y:S01]  /*1b00*/  @!P4 IADD3.X R11, R36, UR17, RZ, P0, !PT ;  /* 0x00000011240bcc10 */ /* 0x000fe200087fe4ff */
[----:B------:R-:W-:Y:S01]  /*1b10*/  STL.64 [R1+0x28], R42 ;  /* 0x0000282a01007387 */ /* 0x000fe20000100a00 */
[----:B------:R-:W-:Y:S01]  /*1b20*/  ISETP.GE.AND P0, PT, R34, c[0x0][0x1fc], PT ;  /* 0x00007f0022007a0c */ /* 0x000fe20003f06270 */
[----:B------:R-:W-:Y:S02]  /*1b30*/  USHF.L.U32 UR21, UR6, 0x6, URZ ;  /* 0x0000000606157899 */ /* 0x000fe4000800063f */
[----:B------:R1:W-:Y:S01]  /*1b40*/  STL [R1+0x34], R16 ;  /* 0x0000341001007387 */ /* 0x0003e20000100800 */
[----:B------:R-:W-:Y:S01]  /*1b50*/  ISETP.GE.AND P1, PT, R18, c[0x0][0x1fc], PT ;  /* 0x00007f0012007a0c */ /* 0x000fe20003f26270 */
[----:B------:R-:W-:-:S02]  /*1b60*/  USHF.L.U64.HI UR20, UR6, UR20, UR7 ;  /* 0x0000001406147299 */ /* 0x000fc40008010207 */
[----:B------:R3:W-:Y:S01]  /*1b70*/  STL.64 [R1+0x48], R22 ;  /* 0x0000481601007387 */ /* 0x0007e20000100a00 */
[----:B------:R-:W-:Y:S01]  /*1b80*/  IMAD R2, R15, c[0x0][0x21c], R3 ;  /* 0x000087000f027a24 */ /* 0x000fe200078e0203 */
[C---:B------:R-:W-:Y:S01]  /*1b90*/  ISETP.LT.OR P5, PT, R0.reuse, 0x1, !P3 ;  /* 0x000000010000780c */ /* 0x040fe20005fa1670 */
[----:B------:R-:W-:Y:S01]  /*1ba0*/  UIMAD UR13, UR20, UR16, URZ ;  /* 0x00000010140d72a4 */ /* 0x000fe2000f8e023f */
[----:B------:R-:W-:Y:S02]  /*1bb0*/  SEL R3, RZ, 0x1, P1 ;  /* 0x00000001ff037807 */ /* 0x000fe40000800000 */
[C---:B------:R-:W-:Y:S01]  /*1bc0*/  ISETP.LT.OR P2, PT, R0.reuse, 0x21, !P2 ;  /* 0x000000210000780c */ /* 0x040fe20005741670 */
[----:B------:R-:W-:Y:S01]  /*1bd0*/  IMAD.U32 R28, RZ, RZ, UR21 ;  /* 0x00000015ff1c7e24 */ /* 0x000fe2000f8e00ff */
[----:B------:R-:W-:Y:S01]  /*1be0*/  ISETP.LT.OR P1, PT, R0, 0x21, !P3 ;  /* 0x000000210000780c */ /* 0x000fe20005f21670 */
[----:B------:R-:W-:Y:S01]  /*1bf0*/  UIMAD UR13, UR12, UR21, UR13 ;  /* 0x000000150c0d72a4 */ /* 0x000fe2000f8e020d */
[----:B------:R-:W-:-:S05]  /*1c00*/  LEA.HI R29, R38, R37, RZ, 0x5 ;  /* 0x00000025261d7211 */ /* 0x000fca00078f28ff */
[----:B------:R2:W-:Y:S04]  /*1c10*/  LDGSTS.E.BYPASS.LTC128B.128 [R14+0x12080], [R4.64+0x80], !P5 ;  /* 0x12080080040e7fae */ /* 0x0005e8000e901d4e */
[----:B------:R4:W-:Y:S01]  /*1c20*/  LDGSTS.E.BYPASS.LTC128B.128 [R14+0x11080], [R12.64], !P2 ;  /* 0x110800000c0e7fae */ /* 0x0009e2000d101d4e */
[----:B-1----:R-:W-:-:S04]  /*1c30*/  IMAD.WIDE.U32 R16, R39, c[0x0][0x288], R20 ;  /* 0x0000a20027107a25 */ /* 0x002fc800078e0014 */
[----:B---3--:R-:W-:Y:S01]  /*1c40*/  IMAD.WIDE.U32 R22, R15, c[0x0][0x218], R6 ;  /* 0x000086000f167a25 */ /* 0x008fe200078e0006 */
[----:B------:R-:W-:Y:S01]  /*1c50*/  SEL R6, RZ, 0xffffffff, P0 ;  /* 0xffffffffff067807 */ /* 0x000fe20000000000 */
[----:B------:R4:W-:Y:S02]  /*1c60*/  LDGSTS.E.BYPASS.LTC128B.128 [R14+0x13080], [R12.64+0x80], !P1 ;  /* 0x130800800c0e7fae */ /* 0x0009e4000c901d4e */
[----:B------:R-:W-:Y:S02]  /*1c70*/  IMAD.IADD R45, R23, 0x1, R2 ;  /* 0x00000001172d7824 */ /* 0x000fe400078e0202 */
[----:B------:R-:W-:Y:S02]  /*1c80*/  IMAD.SHL.U32 R2, R6, 0x2, RZ ;  /* 0x0000000206027824 */ /* 0x000fe400078e00ff */
[----:B------:R-:W-:Y:S01]  /*1c90*/  IMAD.MOV.U32 R44, RZ, RZ, R22 ;  /* 0x000000ffff2c7224 */ /* 0x000fe200078e0016 */
[C---:B------:R-:W-:Y:S02]  /*1ca0*/  @!P4 LEA R8, P0, R9.reuse, c[0x0][0x258], 0x2 ;  /* 0x000096000908ca11 */ /* 0x040fe400078010ff */
[----:B------:R-:W-:Y:S01]  /*1cb0*/  LOP3.LUT R3, R2, 0x2, R3, 0xe2, !PT ;  /* 0x0000000202037812 */ /* 0x000fe200078ee203 */
[----:B------:R-:W-:Y:S01]  /*1cc0*/  IMAD.WIDE.U32 R6, R28, UR16, R44 ;  /* 0x000000101c067c25 */ /* 0x000fe2000f8e002c */
[----:B------:R-:W-:-:S02]  /*1cd0*/  @!P4 LEA.HI.X R9, R9, c[0x0][0x25c], R11, 0x2, P0 ;  /* 0x000097000909ca11 */ /* 0x000fc400000f140b */
[----:B------:R-:W-:Y:S02]  /*1ce0*/  LOP3.LUT P5, RZ, R3, 0x1, RZ, 0xc0, !PT ;  /* 0x0000000103ff7812 */ /* 0x000fe400078ac0ff */
[----:B--2---:R-:W-:Y:S02]  /*1cf0*/  IADD3 R4, R7, UR13, RZ ;  /* 0x0000000d07047c10 */ /* 0x004fe4000fffe0ff */
[C---:B------:R-:W-:Y:S02]  /*1d00*/  LEA R2, P0, R6.reuse, c[0x0][0x1f0], 0x1 ;  /* 0x00007c0006027a11 */ /* 0x040fe400078008ff */
[----:B------:R-:W-:Y:S02]  /*1d10*/  LOP3.LUT P6, RZ, R3, 0x2, RZ, 0xc0, !PT ;  /* 0x0000000203ff7812 */ /* 0x000fe400078cc0ff */
[----:B------:R-:W-:Y:S02]  /*1d20*/  SHF.R.S32.HI R20, RZ, 0x5, R29 ;  /* 0x00000005ff147819 */ /* 0x000fe4000001141d */
[----:B------:R-:W-:-:S02]  /*1d30*/  LEA.HI.X R3, R6, c[0x0][0x1f4], R4, 0x1, P0 ;  /* 0x00007d0006037a11 */ /* 0x000fc400000f0c04 */
[C---:B------:R-:W-:Y:S02]  /*1d40*/  ISETP.LT.OR P1, PT, R0.reuse, 0x1, !P5 ;  /* 0x000000010000780c */ /* 0x040fe40006f21670 */
[----:B------:R-:W-:Y:S01]  /*1d50*/  ISETP.LT.OR P0, PT, R0, 0x1, !P6 ;  /* 0x000000010000780c */ /* 0x000fe20007701670 */
[----:B------:R-:W-:Y:S01]  /*1d60*/  IMAD R25, R31, c[0x0][0x288], RZ ;  /* 0x0000a2001f197a24 */ /* 0x000fe200078e02ff */
[----:B------:R-:W-:Y:S01]  /*1d70*/  LEA.HI R10, R29, R20, RZ, 0x1 ;  /* 0x000000141d0a7211 */ /* 0x000fe200078f08ff */
[----:B------:R-:W-:Y:S01]  /*1d80*/  @!P4 IMAD.SHL.U32 R6, R37, 0x10, RZ ;  /* 0x000000102506c824 */ /* 0x000fe200078e00ff */
[----:B------:R-:W-:Y:S01]  /*1d90*/  USHF.L.U32 UR13, UR6, 0x5, URZ ;  /* 0x00000005060d7899 */ /* 0x000fe2000800063f */
[----:B------:R-:W-:Y:S01]  /*1da0*/  IMAD R25, R39, c[0x0][0x28c], R25 ;  /* 0x0000a30027197a24 */ /* 0x000fe200078e0219 */
[----:B------:R-:W-:Y:S01]  /*1db0*/  LOP3.LUT R10, R10, 0xfffffffe, RZ, 0xc0, !PT ;  /* 0xfffffffe0a0a7812 */ /* 0x000fe200078ec0ff */
[----:B------:R-:W-:Y:S01]  /*1dc0*/  UMOV UR12, 0x5 ;  /* 0x00000005000c7882 */ /* 0x000fe20000000000 */
[----:B------:R-:W-:Y:S01]  /*1dd0*/  LEA.HI R7, R38, R37, RZ, 0x4 ;  /* 0x0000002526077211 */ /* 0x000fe200078f20ff */
[----:B------:R-:W-:Y:S01]  /*1de0*/  USHF.L.U64.HI UR12, UR6, UR12, UR7 ;  /* 0x0000000c060c7299 */ /* 0x000fe20008010207 */
[----:B------:R-:W-:Y:S01]  /*1df0*/  STL [R1+0x58], R36 ;  /* 0x0000582401007387 */ /* 0x000fe20000100800 */
[----:B------:R-:W-:Y:S01]  /*1e00*/  USHF.L.U32 UR7, UR13, 0x1, URZ ;  /* 0x000000010d077899 */ /* 0x000fe2000800063f */
[----:B------:R-:W-:-:S02]  /*1e10*/  IMAD.IADD R5, R17, 0x1, R25 ;  /* 0x0000000111057824 */ /* 0x000fc400078e0219 */
[----:B------:R1:W-:Y:S01]  /*1e20*/  STL.64 [R1+0x20], R22 ;  /* 0x0000201601007387 */ /* 0x0003e20000100a00 */
[----:B------:R-:W-:-:S03]  /*1e30*/  IMAD.MOV.U32 R4, RZ, RZ, R16 ;  /* 0x000000ffff047224 */ /* 0x000fc600078e0010 */
[----:B------:R2:W-:Y:S01]  /*1e40*/  @!P4 LDGSTS.E.BYPASS.LTC128B.128 [R6+0x20080], [R8.64] ;  /* 0x200800000806cfae */ /* 0x0005e2000b901d4e */
[----:B------:R-:W-:-:S03]  /*1e50*/  USHF.L.U64.HI UR6, UR13, 0x1, UR12 ;  /* 0x000000010d067899 */ /* 0x000fc6000801020c */
[----:B------:R-:W0:Y:S01]  /*1e60*/  LDGDEPBAR ;  /* 0x00000000000079af */ /* 0x000e220000000000 */
[----:B------:R-:W-:-:S03]  /*1e70*/  IMAD.WIDE.U32 R42, R15, c[0x0][0x290], R4 ;  /* 0x0000a4000f2a7a25 */ /* 0x000fc600078e0004 */
[----:B------:R3:W-:Y:S01]  /*1e80*/  LDGSTS.E.BYPASS.LTC128B.128 [R14+0x18080], [R2.64], !P1 ;  /* 0x18080000020e7fae */ /* 0x0007e2000c901d4e */
[----:B------:R-:W-:-:S03]  /*1e90*/  ISETP.LT.OR P2, PT, R0, 0x21, !P5 ;  /* 0x000000210000780c */ /* 0x000fc60006f41670 */
[----:B------:R3:W-:Y:S01]  /*1ea0*/  LDGSTS.E.BYPASS.LTC128B.128 [R14+0x1a080], [R2.64+0x80], !P0 ;  /* 0x1a080080020e7fae */ /* 0x0007e2000c101d4e */
[----:B------:R-:W-:Y:S02]  /*1eb0*/  ISETP.LT.OR P1, PT, R0, 0x21, !P6 ;  /* 0x000000210000780c */ /* 0x000fe40007721670 */
[----:B------:R-:W-:Y:S01]  /*1ec0*/  LEA.HI R11, R38, R37, RZ, 0x2 ;  /* 0x00000025260b7211 */ /* 0x000fe200078f10ff */
[----:B-1----:R-:W-:Y:S01]  /*1ed0*/  IMAD.IADD R22, R20, 0x1, -R10 ;  /* 0x0000000114167824 */ /* 0x002fe200078e0a0a */
[----:B------:R-:W-:Y:S01]  /*1ee0*/  SHF.R.S32.HI R10, RZ, 0x4, R7 ;  /* 0x00000004ff0a7819 */ /* 0x000fe20000011407 */
[----:B--2---:R-:W-:-:S03]  /*1ef0*/  IMAD R6, R24, c[0x0][0x290], RZ ;  /* 0x0000a40018067a24 */ /* 0x004fc600078e02ff */
[----:B------:R-:W-:Y:S01]  /*1f00*/  LEA.HI R4, R7, R10, RZ, 0x1 ;  /* 0x0000000a07047211 */ /* 0x000fe200078f08ff */
[----:B------:R-:W-:-:S03]  /*1f10*/  IMAD R6, R15, c[0x0][0x294], R6 ;  /* 0x0000a5000f067a24 */ /* 0x000fc600078e0206 */
[----:B------:R-:W-:Y:S01]  /*1f20*/  LOP3.LUT R4, R4, 0xfffffffe, RZ, 0xc0, !PT ;  /* 0xfffffffe04047812 */ /* 0x000fe200078ec0ff */
[----:B------:R-:W-:Y:S01]  /*1f30*/  IMAD.IADD R36, R43, 0x1, R6 ;  /* 0x000000012b247824 */ /* 0x000fe200078e0206 */
[----:B---3--:R-:W-:-:S04]  /*1f40*/  IADD3 R2, P0, R2, UR7, RZ ;  /* 0x0000000702027c10 */ /* 0x008fc8000ff1e0ff */
[----:B------:R-:W-:Y:S02]  /*1f50*/  IADD3.X R3, R3, UR6, RZ, P0, !PT ;  /* 0x0000000603037c10 */ /* 0x000fe400087fe4ff */
[----:B------:R-:W-:Y:S02]  /*1f60*/  IADD3 R0, P0, R42, UR18, RZ ;  /* 0x000000122a007c10 */ /* 0x000fe4000ff1e0ff */
[--C-:B------:R-:W-:Y:S02]  /*1f70*/  SHF.R.S32.HI R8, RZ, 0x2, R11.reuse ;  /* 0x00000002ff087819 */ /* 0x100fe4000001140b */
[----:B------:R-:W-:Y:S01]  /*1f80*/  LOP3.LUT R7, R7, 0xfffffff0, RZ, 0xc0, !PT ;  /* 0xfffffff007077812 */ /* 0x000fe200078ec0ff */
[----:B------:R-:W-:Y:S01]  /*1f90*/  IMAD.IADD R10, R10, 0x1, -R4 ;  /* 0x000000010a0a7824 */ /* 0x000fe200078e0a04 */
[----:B------:R-:W-:Y:S01]  /*1fa0*/  SHF.R.S32.HI R6, RZ, 0x1f, R11 ;  /* 0x0000001fff067819 */ /* 0x000fe2000001140b */
[----:B------:R-:W-:Y:S01]  /*1fb0*/  IMAD R31, R31, c[0x0][0x238], RZ ;  /* 0x00008e001f1f7a24 */ /* 0x000fe200078e02ff */
[----:B------:R-:W-:Y:S01]  /*1fc0*/  IADD3.X R5, R36, UR17, RZ, P0, !PT ;  /* 0x0000001124057c10 */ /* 0x000fe200087fe4ff */
[----:B------:R1:W-:Y:S01]  /*1fd0*/  LDGSTS.E.BYPASS.LTC128B.128 [R14+0x19080], [R2.64], !P2 ;  /* 0x19080000020e7fae */ /* 0x0003e2000d101d4e */
[----:B------:R-:W-:-:S02]  /*1fe0*/  LEA R20, P0, R0, c[0x0][0x280], 0x2 ;  /* 0x0000a00000147a11 */ /* 0x000fc400078010ff */
[----:B------:R-:W-:Y:S01]  /*1ff0*/  LEA.HI R4, R6, R8, RZ, 0x3 ;  /* 0x0000000806047211 */ /* 0x000fe200078f18ff */
[----:B------:R-:W-:Y:S01]  /*2000*/  IMAD.IADD R7, R37, 0x1, -R7 ;  /* 0x0000000125077824 */ /* 0x000fe200078e0a07 */
[----:B------:R-:W-:Y:S01]  /*2010*/  LEA.HI.X R21, R0, c[0x0][0x284], R5, 0x2, P0 ;  /* 0x0000a10000157a11 */ /* 0x000fe200000f1405 */
[----:B------:R1:W-:Y:S01]  /*2020*/  LDGSTS.E.BYPASS.LTC128B.128 [R14+0x1b080], [R2.64+0x80], !P1 ;  /* 0x1b080080020e7fae */ /* 0x0003e2000c901d4e */
[----:B------:R-:W-:Y:S01]  /*2030*/  LOP3.LUT R0, R4, 0xfffffff8, RZ, 0xc0, !PT ;  /* 0xfffffff804007812 */ /* 0x000fe200078ec0ff */
[C---:B------:R-:W-:Y:S01]  /*2040*/  IMAD R31, R39.reuse, c[0x0][0x23c], R31 ;  /* 0x00008f00271f7a24 */ /* 0x040fe200078e021f */
[----:B------:R-:W-:Y:S01]  /*2050*/  SHF.R.S32.HI R4, RZ, 0x1f, R7 ;  /* 0x0000001fff047819 */ /* 0x000fe20000011407 */
[----:B------:R-:W-:-:S04]  /*2060*/  IMAD.WIDE.U32 R26, R39, c[0x0][0x238], R26 ;  /* 0x00008e00271a7a25 */ /* 0x000fc800078e001a */
[----:B------:R-:W-:Y:S01]  /*2070*/  IMAD.IADD R17, R8, 0x1, -R0 ;  /* 0x0000000108117824 */ /* 0x000fe200078e0a00 */
[----:B----4-:R-:W-:Y:S01]  /*2080*/  LEA.HI R13, R4, R7, RZ, 0x3 ;  /* 0x00000007040d7211 */ /* 0x010fe200078f18ff */
[----:B------:R-:W-:-:S03]  /*2090*/  IMAD.SHL.U32 R16, R22, 0x10, RZ ;  /* 0x0000001016107824 */ /* 0x000fc600078e00ff */
[----:B------:R-:W-:Y:S01]  /*20a0*/  LOP3.LUT R5, R13, 0xfffffff8, RZ, 0xc0, !PT ;  /* 0xfffffff80d057812 */ /* 0x000fe200078ec0ff */
[----:B------:R-:W-:Y:S02]  /*20b0*/  IMAD R4, R24, c[0x0][0x240], RZ ;  /* 0x0000900018047a24 */ /* 0x000fe400078e02ff */
[----:B-1----:R-:W-:Y:S02]  /*20c0*/  IMAD.SHL.U32 R2, R32, 0x40, RZ ;  /* 0x0000004020027824 */ /* 0x002fe400078e00ff */
[----:B------:R-:W-:-:S03]  /*20d0*/  IMAD.IADD R3, R27, 0x1, R31 ;  /* 0x000000011b037824 */ /* 0x000fc600078e021f */
[----:B------:R-:W-:Y:S01]  /*20e0*/  LOP3.LUT R0, R2, 0x1c0, RZ, 0xc0, !PT ;  /* 0x000001c002007812 */ /* 0x000fe200078ec0ff */
[----:B------:R-:W-:-:S03]  /*20f0*/  IMAD.MOV.U32 R2, RZ, RZ, R26 ;  /* 0x000000ffff027224 */ /* 0x000fc600078e001a */
[C---:B------:R-:W-:Y:S01]  /*2100*/  LOP3.LUT R6, R0.reuse, 0x10, R16, 0xf8, !PT ;  /* 0x0000001000067812 */ /* 0x040fe200078ef810 */
[----:B------:R-:W-:Y:S01]  /*2110*/  IMAD.WIDE.U32 R46, R15, c[0x0][0x240], R2 ;  /* 0x000090000f2e7a25 */ /* 0x000fe200078e0002 */
[--C-:B------:R-:W-:Y:S02]  /*2120*/  LOP3.LUT R2, R0, 0x8, R33.reuse, 0xf8, !PT ;  /* 0x0000000800027812 */ /* 0x100fe400078ef821 */
[----:B------:R-:W-:Y:S01]  /*2130*/  SHF.R.U32.HI R8, RZ, 0x3, R0 ;  /* 0x00000003ff087819 */ /* 0x000fe20000011600 */
[----:B------:R-:W-:Y:S02]  /*2140*/  IMAD.SHL.U32 R0, R17, 0x40, RZ ;  /* 0x0000004011007824 */ /* 0x000fe400078e00ff */
[----:B------:R-:W-:Y:S01]  /*2150*/  IMAD.SHL.U32 R3, R30, 0x8, RZ ;  /* 0x000000081e037824 */ /* 0x000fe200078e00ff */
[----:B------:R-:W-:Y:S01]  /*2160*/  LOP3.LUT R9, R6, 0x8, R33, 0xf8, !PT ;  /* 0x0000000806097812 */ /* 0x000fe200078ef821 */
[----:B------:R-:W-:Y:S01]  /*2170*/  IMAD.IADD R7, R7, 0x1, -R5 ;  /* 0x0000000107077824 */ /* 0x000fe200078e0a05 */
[----:B------:R-:W-:Y:S01]  /*2180*/  LOP3.LUT R5, R2, R8, RZ, 0x3c, !PT ;  /* 0x0000000802057212 */ /* 0x000fe200078e3cff */
[----:B------:R-:W-:Y:S01]  /*2190*/  IMAD R23, R15, c[0x0][0x244], R4 ;  /* 0x000091000f177a24 */ /* 0x000fe200078e0204 */
[----:B------:R-:W-:Y:S01]  /*21a0*/  LOP3.LUT R2, R0, 0x1c0, RZ, 0xc0, !PT ;  /* 0x000001c000027812 */ /* 0x000fe200078ec0ff */
[C---:B------:R-:W-:Y:S01]  /*21b0*/  IMAD R4, R10.reuse, 0x800, R35 ;  /* 0x000008000a047824 */ /* 0x040fe200078e0223 */
[----:B------:R-:W-:Y:S01]  /*21c0*/  LOP3.LUT R0, R3, 0x18, RZ, 0xc0, !PT ;  /* 0x0000001803007812 */ /* 0x000fe200078ec0ff */
[----:B------:R-:W-:Y:S01]  /*21d0*/  IMAD.SHL.U32 R6, R10, 0x20, RZ ;  /* 0x000000200a067824 */ /* 0x000fe200078e00ff */
[----:B------:R-:W-:Y:S01]  /*21e0*/  SHF.R.U32.HI R3, RZ, 0x3, R2 ;  /* 0x00000003ff037819 */ /* 0x000fe20000011602 */
[----:B------:R-:W-:Y:S01]  /*21f0*/  IMAD.IADD R5, R4, 0x1, R5 ;  /* 0x0000000104057824 */ /* 0x000fe200078e0205 */
[----:B------:R-:W-:-:S02]  /*2200*/  LOP3.LUT R4, R11, 0x3ffffffc, RZ, 0xc0, !PT ;  /* 0x3ffffffc0b047812 */ /* 0x000fc400078ec0ff */
[----:B------:R-:W-:Y:S01]  /*2210*/  LOP3.LUT R12, R0, 0x20, R6, 0xf8, !PT ;  /* 0x00000020000c7812 */ /* 0x000fe200078ef806 */
[----:B------:R-:W-:Y:S01]  /*2220*/  IMAD.SHL.U32 R6, R7, 0x40, RZ ;  /* 0x0000004007067824 */ /* 0x000fe200078e00ff */
[----:B------:R-:W-:Y:S01]  /*2230*/  LOP3.LUT R11, R3, R2, R0, 0x1e, !PT ;  /* 0x00000002030b7212 */ /* 0x000fe200078e1e00 */
[----:B------:R-:W-:Y:S01]  /*2240*/  IMAD.IADD R0, R37, 0x1, -R4 ;  /* 0x0000000125007824 */ /* 0x000fe200078e0a04 */
[----:B------:R-:W-:Y:S01]  /*2250*/  LOP3.LUT R3, R9, R8, RZ, 0x3c, !PT ;  /* 0x0000000809037212 */ /* 0x000fe200078e3cff */
[----:B------:R-:W-:Y:S01]  /*2260*/  IMAD.SHL.U32 R2, R22, 0x400, RZ ;  /* 0x0000040016027824 */ /* 0x000fe200078e00ff */
[----:B------:R-:W-:Y:S01]  /*2270*/  LOP3.LUT R4, R6, 0x1c0, RZ, 0xc0, !PT ;  /* 0x000001c006047812 */ /* 0x000fe200078ec0ff */
[----:B------:R-:W-:Y:S02]  /*2280*/  IMAD.SHL.U32 R9, R10, 0x8, RZ ;  /* 0x000000080a097824 */ /* 0x000fe400078e00ff */
[----:B------:R-:W-:Y:S01]  /*2290*/  IMAD R8, R0, 0x2, R2 ;  /* 0x0000000200087824 */ /* 0x000fe200078e0202 */
[--C-:B------:R-:W-:Y:S01]  /*22a0*/  SHF.R.U32.HI R6, RZ, 0x3, R4.reuse ;  /* 0x00000003ff067819 */ /* 0x100fe20000011604 */
[----:B------:R-:W-:Y:S01]  /*22b0*/  IMAD R0, R10, 0x200, R3 ;  /* 0x000002000a007824 */ /* 0x000fe200078e0203 */
[----:B------:R-:W-:Y:S01]  /*22c0*/  LOP3.LUT R3, R4, 0x8, R9, 0xf8, !PT ;  /* 0x0000000804037812 */ /* 0x000fe200078ef809 */
[----:B------:R-:W-:Y:S01]  /*22d0*/  IMAD.IADD R11, R8, 0x1, R11 ;  /* 0x00000001080b7824 */ /* 0x000fe200078e020b */
[----:B------:R-:W-:-:S02]  /*22e0*/  LOP3.LUT R4, R6, R12, R4, 0x1e, !PT ;  /* 0x0000000c06047212 */ /* 0x000fc400078e1e04 */
[----:B------:R-:W-:Y:S01]  /*22f0*/  LOP3.LUT R6, R3, R6, RZ, 0x3c, !PT ;  /* 0x0000000603067212 */ /* 0x000fe200078e3cff */
[----:B------:R-:W-:Y:S01]  /*2300*/  IMAD.SHL.U32 R3, R13, 0x40, RZ ;  /* 0x000000400d037824 */ /* 0x000fe200078e00ff */
[----:B------:R-:W-:-:S04]  /*2310*/  LOP3.LUT R8, R29, 0xffffffe0, RZ, 0xc0, !PT ;  /* 0xffffffe01d087812 */ /* 0x000fc800078ec0ff */
[----:B------:R-:W-:Y:S01]  /*2320*/  LOP3.LUT R3, R3, 0xfffffe00, RZ, 0xc0, !PT ;  /* 0xfffffe0003037812 */ /* 0x000fe200078ec0ff */
[----:B------:R-:W-:-:S03]  /*2330*/  IMAD.IADD R10, R37, 0x1, -R8 ;  /* 0x00000001250a7824 */ /* 0x000fc600078e0a08 */
[----:B------:R-:W-:Y:S02]  /*2340*/  IADD3 R213, R6, R3, R2 ;  /* 0x0000000306d57210 */ /* 0x000fe40007ffe002 */
[----:B------:R-:W-:-:S04]  /*2350*/  SHF.R.S32.HI R6, RZ, 0x1f, R10 ;  /* 0x0000001fff067819 */ /* 0x000fc8000001140a */
[----:B------:R-:W-:Y:S01]  /*2360*/  LEA.HI R6, R6, R10, RZ, 0x2 ;  /* 0x0000000a06067211 */ /* 0x000fe200078f10ff */
[----:B------:R-:W-:Y:S03]  /*2370*/  STL.64 [R1+0x18], R44 ;  /* 0x0000182c01007387 */ /* 0x000fe60000100a00 */
[----:B------:R-:W-:Y:S01]  /*2380*/  LEA.HI.SX32 R2, R6, R16, 0x1e ;  /* 0x0000001006027211 */ /* 0x000fe200078ff2ff */
[----:B------:R-:W-:Y:S01]  /*2390*/  STL.64 [R1+0x40], R42 ;  /* 0x0000402a01007387 */ /* 0x000fe20000100a00 */
[----:B------:R-:W-:Y:S01]  /*23a0*/  LOP3.LUT R216, R4, R3, RZ, 0xfc, !PT ;  /* 0x0000000304d87212 */ /* 0x000fe200078efcff */
[----:B------:R-:W-:Y:S02]  /*23b0*/  IMAD.IADD R4, R47, 0x1, R23 ;  /* 0x000000012f047824 */ /* 0x000fe400078e0217 */
[----:B------:R-:W-:Y:S01]  /*23c0*/  STL [R1+0x3c], R36 ;  /* 0x00003c2401007387 */ /* 0x000fe20000100800 */
[----:B------:R-:W-:Y:S01]  /*23d0*/  IADD3 R3, R14, 0x10080, RZ ;  /* 0x000100800e037810 */ /* 0x000fe20007ffe0ff */
[----:B------:R-:W-:-:S02]  /*23e0*/  UIADD3 UR17, UR16, 0x1, URZ ;  /* 0x0000000110117890 */ /* 0x000fc4000fffe03f */
[----:B------:R-:W-:Y:S04]  /*23f0*/  STL.64 [R1+0x50], R46 ;  /* 0x0000502e01007387 */ /* 0x000fe80000100a00 */
[----:B------:R1:W-:Y:S01]  /*2400*/  STL [R1+0x30], R2 ;  /* 0x0000300201007387 */ /* 0x0003e20000100800 */
[----:B------:R-:W-:-:S03]  /*2410*/  UISETP.GE.AND UP0, UPT, UR17, UR9, UPT ;  /* 0x000000091100728c */ /* 0x000fc6000bf06270 */
[----:B------:R2:W-:Y:S04]  /*2420*/  STL [R1+0x5c], R4 ;  /* 0x00005c0401007387 */ /* 0x0005e80000100800 */
[----:B------:R2:W-:Y:S01]  /*2430*/  STL [R1+0x64], R3 ;  /* 0x0000640301007387 */ /* 0x0005e20000100800 */
[----:B------:R-:W-:Y:S02]  /*2440*/  R2P PR, R32, 0x6 ;  /* 0x0000000620007804 */ /* 0x000fe40000000000 */
[----:B------:R-:W-:Y:S02]  /*2450*/  PLOP3.LUT P0, PT, PT, PT, UP0, 0x80, 0x0 ;  /* 0x000000000000781c */ /* 0x000fe40003f0f008 */
[----:B-1----:R-:W-:-:S05]  /*2460*/  IADD3 R2, R14, 0x18080, RZ ;  /* 0x000180800e027810 */ /* 0x002fca0007ffe0ff */
[----:B------:R2:W-:Y:S01]  /*2470*/  STL [R1+0x60], R2 ;  /* 0x0000600201007387 */ /* 0x0005e20000100800 */
[----:B------:R-:W-:Y:S02]  /*2480*/  @!P4 IMAD.SHL.U32 R9, R37, 0x10, RZ ;  /* 0x000000102509c824 */ /* 0x000fe400078e00ff */
[----:B------:R-:W-:Y:S02]  /*2490*/  IMAD.MOV.U32 R210, RZ, RZ, 0x10 ;  /* 0x00000010ffd27424 */ /* 0x000fe400078e00ff */
[----:B------:R-:W-:Y:S01]  /*24a0*/  IMAD.MOV.U32 R211, RZ, RZ, 0x20 ;  /* 0x00000020ffd37424 */ /* 0x000fe200078e00ff */
[----:B------:R2:W-:Y:S01]  /*24b0*/  @!P4 LDGSTS.E.BYPASS.LTC128B.128 [R9+0x20280], [R20.64] ;  /* 0x202800001409cfae */ /* 0x0005e2000b901d4e */
[----:B------:R-:W-:Y:S01]  /*24c0*/  IMAD.SHL.U32 R236, R11, 0x2, RZ ;  /* 0x000000020bec7824 */ /* 0x000fe200078e00ff */
[----:B------:R-:W-:Y:S02]  /*24d0*/  UMOV UR18, UR5 ;  /* 0x0000000500127c82 */ /* 0x000fe40008000000 */
[----:B------:R-:W0:Y:S01]  /*24e0*/  LDGDEPBAR ;  /* 0x00000000000079af */ /* 0x000e220000000000 */
[----:B------:R-:W-:-:S03]  /*24f0*/  SEL R210, R210, 0xfffffff0, !P1 ;  /* 0xfffffff0d2d27807 */ /* 0x000fc60004800000 */
[----:B------:R-:W0:Y:S01]  /*2500*/  LDGDEPBAR ;  /* 0x00000000000079af */ /* 0x000e220000000000 */
[----:B------:R-:W-:Y:S02]  /*2510*/  SEL R211, R211, 0xffffffe0, !P2 ;  /* 0xffffffe0d3d37807 */ /* 0x000fe40005000000 */
[----:B------:R-:W-:Y:S01]  /*2520*/  IADD3 R12, R236, 0x20480, RZ ;  /* 0x00020480ec0c7810 */ /* 0x000fe20007ffe0ff */
[----:B------:R-:W-:Y:S05]  /*2530*/  @P0 BRA `(.L_x_1573) ;  /* 0x000001f000000947 */ /* 0x000fea0003800000 */
[----:B------:R-:W-:Y:S01]  /*2540*/  USHF.R.S32.HI UR5, URZ, 0x1f, UR17 ;  /* 0x0000001f3f057899 */ /* 0x000fe20008011411 */
[----:B--2---:R-:W-:Y:S01]  /*2550*/  IMAD.WIDE.U32 R8, R28, UR17, R44 ;  /* 0x000000111c087c25 */ /* 0x004fe2000f8e002c */
[----:B------:R-:W-:Y:S01]  /*2560*/  UIMAD UR20, UR20, UR17, URZ ;  /* 0x00000011141472a4 */ /* 0x000fe2000f8e023f */
[----:B------:R-:W-:Y:S01]  /*2570*/  ISETP.GE.AND P2, PT, R18, c[0x0][0x1fc], PT ;  /* 0x00007f0012007a0c */ /* 0x000fe20003f46270 */
[----:B------:R-:W-:Y:S01]  /*2580*/  USHF.L.U32 UR23, UR17, 0x6, URZ ;  /* 0x0000000611177899 */ /* 0x000fe2000800063f */
[----:B------:R-:W-:Y:S01]  /*2590*/  BSSY B0, `(.L_x_1573) ;  /* 0x0000019000007945 */ /* 0x000fe20003800000 */
[----:B------:R-:W-:Y:S01]  /*25a0*/  UIMAD UR5, UR5, UR21, UR20 ;  /* 0x00000015050572a4 */ /* 0x000fe2000f8e0214 */
[----:B------:R-:W-:-:S03]  /*25b0*/  LEA R2, P0, R8, c[0x0][0x1f0], 0x1 ;  /* 0x00007c0008027a11 */ /* 0x000fc600078008ff */
[----:B------:R-:W-:Y:S02]  /*25c0*/  IMAD.U32 R11, RZ, RZ, UR23 ;  /* 0x00000017ff0b7e24 */ /* 0x000fe4000f8e00ff */
[----:B------:R-:W-:-:S03]  /*25d0*/  IADD3 R3, R9, UR5, RZ ;  /* 0x0000000509037c10 */ /* 0x000fc6000fffe0ff */
[----:B------:R-:W-:Y:S02]  /*25e0*/  IADD3 R4, -R11, UR10, -R41 ;  /* 0x0000000a0b047c10 */ /* 0x000fe4000fffe929 */
[----:B------:R-:W-:Y:S02]  /*25f0*/  LEA.HI.X R3, R8, c[0x0][0x1f4], R3, 0x1, P0 ;  /* 0x00007d0008037a11 */ /* 0x000fe400000f0c03 */
[----:B------:R-:W-:-:S13]  /*2600*/  ISETP.LT.OR P0, PT, R4, 0x1, P2 ;  /* 0x000000010400780c */ /* 0x000fda0001701670 */
[----:B------:R1:W-:Y:S01]  /*2610*/  LDGSTS.E.BYPASS.LTC128B.128 [R14+0x1c080], [R2.64], !P0 ;  /* 0x1c080000020e7fae */ /* 0x0003e2000c101d4e */
[----:B------:R-:W-:-:S04]  /*2620*/  IADD3 R8, P0, R2, UR7, RZ ;  /* 0x0000000702087c10 */ /* 0x000fc8000ff1e0ff */
[----:B------:R-:W-:Y:S02]  /*2630*/  IADD3.X R9, R3, UR6, RZ, P0, !PT ;  /* 0x0000000603097c10 */ /* 0x000fe400087fe4ff */
[----:B------:R-:W-:-:S04]  /*2640*/  ISETP.GE.AND P0, PT, R34, c[0x0][0x1fc], PT ;  /* 0x00007f0022007a0c */ /* 0x000fc80003f06270 */
[C---:B------:R-:W-:Y:S02]  /*2650*/  ISETP.LT.OR P1, PT, R4.reuse, 0x1, P0 ;  /* 0x000000010400780c */ /* 0x040fe40000721670 */
[----:B------:R-:W-:-:S11]  /*2660*/  ISETP.LT.OR P0, PT, R4, 0x21, P0 ;  /* 0x000000210400780c */ /* 0x000fd60000701670 */
[----:B------:R1:W-:Y:S01]  /*2670*/  LDGSTS.E.BYPASS.LTC128B.128 [R14+0x1e080], [R2.64+0x80], !P1 ;  /* 0x1e080080020e7fae */ /* 0x0003e2000c901d4e */
[----:B------:R-:W-:-:S13]  /*2680*/  ISETP.LT.OR P1, PT, R4, 0x21, P2 ;  /* 0x000000210400780c */ /* 0x000fda0001721670 */
[----:B------:R2:W-:Y:S04]  /*2690*/  LDGSTS.E.BYPASS.LTC128B.128 [R14+0x1d080], [R8.64], !P1 ;  /* 0x1d080000080e7fae */ /* 0x0005e8000c901d4e */
[----:B------:R2:W-:Y:S01]  /*26a0*/  LDGSTS.E.BYPASS.LTC128B.128 [R14+0x1f080], [R8.64+0x80], !P0 ;  /* 0x1f080080080e7fae */ /* 0x0005e2000c101d4e */
[----:B-1----:R-:W-:-:S04]  /*26b0*/  IADD3 R3, P1, R42, UR23, RZ ;  /* 0x000000172a037c10 */ /* 0x002fc8000ff3e0ff */
[----:B------:R-:W-:Y:S02]  /*26c0*/  LEA R2, P0, R3, c[0x0][0x280], 0x2 ;  /* 0x0000a00003027a11 */ /* 0x000fe400078010ff */
[----:B------:R-:W-:-:S04]  /*26d0*/  LEA.HI.X.SX32 R4, R11, R36, 0x1, P1 ;  /* 0x000000240b047211 */ /* 0x000fc800008f0eff */
[----:B------:R-:W-:Y:S01]  /*26e0*/  LEA.HI.X R3, R3, c[0x0][0x284], R4, 0x2, P0 ;  /* 0x0000a10003037a11 */ /* 0x000fe200000f1404 */
[----:B------:R-:W-:Y:S05]  /*26f0*/  @P4 BRA `(.L_x_1574) ;  /* 0x0000002000004947 */ /* 0x000fea0003800000 */
[----:B------:R-:W-:-:S05]  /*2700*/  SHF.L.U32 R37, R37, 0x4, RZ ;  /* 0x0000000425257819 */ /* 0x000fca00000006ff */
[----:B------:R1:W-:Y:S02]  /*2710*/  LDGSTS.E.BYPASS.LTC128B.128 [R37+0x20380], [R2.64] ;  /* 0x2038000002257fae */ /* 0x0003e4000b901d4e */
.L_x_1574:
[----:B------:R-:W-:Y:S05]  /*2720*/  BSYNC B0 ;  /* 0x0000000000007941 */ /* 0x000fea0003800000 */
.L_x_1573:
[----:B-12---:R-:W-:Y:S01]  /*2730*/  SHF.R.S32.HI R2, RZ, 0x1f, R30 ;  /* 0x0000001fff027819 */ /* 0x006fe2000001141e */
[----:B------:R-:W-:Y:S01]  /*2740*/  UIADD3 UR7, UR22, 0x1, -UR11 ;  /* 0x0000000116077890 */ /* 0x000fe2000fffe80b */
[----:B------:R-:W-:Y:S01]  /*2750*/  LOP3.LUT R3, R6, 0x7ffffffc, RZ, 0xc0, !PT ;  /* 0x7ffffffc06037812 */ /* 0x000fe200078ec0ff */
[----:B------:R-:W-:Y:S01]  /*2760*/  IMAD.SHL.U32 R207, R0, 0x2, RZ ;  /* 0x0000000200cf7824 */ /* 0x000fe200078e00ff */
[----:B------:R-:W-:Y:S01]  /*2770*/  LEA.HI R2, R2, R30, RZ, 0x2 ;  /* 0x0000001e02027211 */ /* 0x000fe200078f10ff */
[----:B------:R-:W-:Y:S01]  /*2780*/  IMAD.IADD R206, R211, 0x1, R0 ;  /* 0x00000001d3ce7824 */ /* 0x000fe200078e0200 */
[----:B------:R-:W-:Y:S01]  /*2790*/  LOP3.LUT P0, RZ, R17, 0x4, RZ, 0xc0, !PT ;  /* 0x0000000411ff7812 */ /* 0x000fe2000780c0ff */
[----:B------:R-:W-:Y:S01]  /*27a0*/  IMAD.IADD R3, R10, 0x1, -R3 ;  /* 0x000000010a037824 */ /* 0x000fe200078e0a03 */
[----:B------:R-:W-:Y:S01]  /*27b0*/  LOP3.LUT R2, R2, 0x1ffffffc, RZ, 0xc0, !PT ;  /* 0x1ffffffc02027812 */ /* 0x000fe200078ec0ff */
[----:B------:R-:W-:Y:S01]  /*27c0*/  IMAD.U32 R0, RZ, RZ, UR7 ;  /* 0x00000007ff007e24 */ /* 0x000fe2000f8e00ff */
[----:B------:R-:W-:Y:S01]  /*27d0*/  IADD3 R235, R236, 0x204c0, RZ ;  /* 0x000204c0eceb7810 */ /* 0x000fe20007ffe0ff */
[----:B------:R-:W-:Y:S01]  /*27e0*/  IMAD.MOV.U32 R215, RZ, RZ, 0x40 ;  /* 0x00000040ffd77424 */ /* 0x000fe200078e00ff */
[----:B------:R-:W-:Y:S01]  /*27f0*/  ULDC UR6, c[0x0][0x2a0] ;  /* 0x0000a80000067ab9 */ /* 0x000fe20000000800 */
[----:B------:R-:W-:Y:S01]  /*2800*/  IMAD.IADD R2, R30, 0x1, -R2 ;  /* 0x000000011e027824 */ /* 0x000fe200078e0a02 */
[----:B------:R-:W-:Y:S01]  /*2810*/  ULOP3.LUT UR6, URZ, UR6, URZ, 0x33, !UPT ;  /* 0x000000063f067292 */ /* 0x000fe2000f8e333f */
[----:B------:R-:W-:Y:S01]  /*2820*/  IMAD.MOV.U32 R221, RZ, RZ, 0x20 ;  /* 0x00000020ffdd7424 */ /* 0x000fe200078e00ff */
[----:B------:R-:W0:Y:S01]  /*2830*/  LDGDEPBAR ;  /* 0x00000000000079af */ /* 0x000e220000000000 */
[----:B------:R-:W-:Y:S01]  /*2840*/  IMAD R2, R2, 0x4, R3 ;  /* 0x0000000402027824 */ /* 0x000fe200078e0203 */
[C---:B------:R-:W-:Y:S01]  /*2850*/  LOP3.LUT P1, RZ, R7.reuse, 0x2, RZ, 0xc0, !PT ;  /* 0x0000000207ff7812 */ /* 0x040fe2000782c0ff */
[----:B------:R-:W-:Y:S01]  /*2860*/  IMAD.MOV.U32 R4, RZ, RZ, R40 ;  /* 0x000000ffff047224 */ /* 0x000fe200078e0028 */
[----:B------:R-:W-:Y:S01]  /*2870*/  @P0 IADD3 R235, R12, -0x40, RZ ;  /* 0xffffffc00ceb0810 */ /* 0x000fe20007ffe0ff */
[----:B------:R-:W-:Y:S01]  /*2880*/  IMAD.SHL.U32 R8, R2, 0x2, RZ ;  /* 0x0000000202087824 */ /* 0x000fe200078e00ff */
[----:B------:R-:W-:Y:S01]  /*2890*/  LOP3.LUT P0, RZ, R7, 0x4, RZ, 0xc0, !PT ;  /* 0x0000000407ff7812 */ /* 0x000fe2000780c0ff */
[----:B------:R-:W-:Y:S01]  /*28a0*/  IMAD.MOV.U32 R217, RZ, RZ, 0x10 ;  /* 0x00000010ffd97424 */ /* 0x000fe200078e00ff */
[----:B------:R-:W-:Y:S01]  /*28b0*/  LOP3.LUT R4, R4, 0xfffffffb, RZ, 0xc0, !PT ;  /* 0xfffffffb04047812 */ /* 0x000fe200078ec0ff */
[----:B------:R-:W-:Y:S01]  /*28c0*/  IMAD.SHL.U32 R209, R5, 0x2, RZ ;  /* 0x0000000205d17824 */ /* 0x000fe200078e00ff */
[----:B------:R-:W-:Y:S01]  /*28d0*/  IADD3 R0, R0, -UR10, -R8 ;  /* 0x8000000a00007c10 */ /* 0x000fe2000fffe808 */
[----:B------:R-:W-:Y:S01]  /*28e0*/  STL [R1+0x10], R8 ;  /* 0x0000100801007387 */ /* 0x000fe20000100800 */
[----:B------:R-:W-:Y:S01]  /*28f0*/  IADD3 R3, -R8, UR19, RZ ;  /* 0x0000001308037c10 */ /* 0x000fe2000fffe1ff */
[--C-:B------:R-:W-:Y:S01]  /*2900*/  IMAD R210, R210, 0x2, R209.reuse ;  /* 0x00000002d2d27824 */ /* 0x100fe200078e02d1 */
[C---:B------:R-:W-:Y:S01]  /*2910*/  IADD3 R2, R0.reuse, c[0x0][0x2a4], RZ ;  /* 0x0000a90000027a10 */ /* 0x040fe20007ffe0ff */
[----:B------:R-:W-:Y:S01]  /*2920*/  IMAD R212, R211, 0x2, R209 ;  /* 0x00000002d3d47824 */ /* 0x000fe200078e02d1 */
[----:B------:R-:W-:Y:S01]  /*2930*/  SEL R215, R215, 0xffffffc0, !P0 ;  /* 0xffffffc0d7d77807 */ /* 0x000fe20004000000 */
[----:B------:R-:W-:Y:S01]  /*2940*/  STL [R1+0x14], R3 ;  /* 0x0000140301007387 */ /* 0x000fe20000100800 */
[----:B------:R-:W-:Y:S01]  /*2950*/  SEL R214, R221, 0xffffffe0, !P0 ;  /* 0xffffffe0ddd67807 */ /* 0x000fe20004000000 */
[----:B------:R-:W-:Y:S01]  /*2960*/  CS2R R178, SRZ ;  /* 0x0000000000b27805 */ /* 0x000fe2000001ff00 */
[----:B------:R-:W-:Y:S01]  /*2970*/  IADD3 R0, R0, UR6, RZ ;  /* 0x0000000600007c10 */ /* 0x000fe2000fffe0ff */
[----:B------:R1:W-:Y:S01]  /*2980*/  STL [R1+0xc], R2 ;  /* 0x00000c0201007387 */ /* 0x0003e20000100800 */
[----:B------:R-:W-:Y:S01]  /*2990*/  SEL R217, R217, 0xfffffff0, !P1 ;  /* 0xfffffff0d9d97807 */ /* 0x000fe20004800000 */
        /* <DEDUP_REMOVED lines=40> */
[----:B------:R-:W-:Y:S01]  /*2c20*/  @P0 LOP3.LUT R4, R4, 0x4, RZ, 0xfc, !PT ;  /* 0x0000000404040812 */ /* 0x000fe200078efcff */
[----:B------:R-:W-:Y:S01]  /*2c30*/  CS2R R104, SRZ ;  /* 0x0000000000687805 */ /* 0x000fe2000001ff00 */
        /* <DEDUP_REMOVED lines=29> */
[----:B------:R-:W-:Y:S01]  /*2e10*/  USHF.L.U64.HI UR17, UR4, 0x5, UR18 ;  /* 0x0000000504117899 */ /* 0x000fe20008010212 */
[----:B------:R-:W-:Y:S01]  /*2e20*/  IMAD.IADD R220, R213, 0x1, R217 ;  /* 0x00000001d5dc7824 */ /* 0x000fe200078e02d9 */
[----:B------:R-:W-:Y:S01]  /*2e30*/  USHF.L.U32 UR18, UR4, 0x5, URZ ;  /* 0x0000000504127899 */ /* 0x000fe2000800063f */
[----:B------:R-:W-:Y:S01]  /*2e40*/  IMAD.IADD R219, R217, 0x1, R218 ;  /* 0x00000001d9db7824 */ /* 0x000fe200078e02da */
[----:B------:R-:W-:-:S02]  /*2e50*/  UIADD3 UR5, UR22, -UR10, URZ ;  /* 0x8000000a16057290 */ /* 0x000fc4000fffe03f */
[----:B------:R-:W-:Y:S02]  /*2e60*/  UMOV UR4, URZ ;  /* 0x0000003f00047c82 */ /* 0x000fe40008000000 */
[----:B------:R-:W-:Y:S02]  /*2e70*/  UMOV UR21, 0x1 ;  /* 0x0000000100157882 */ /* 0x000fe40000000000 */
[----:B------:R-:W-:Y:S02]  /*2e80*/  UISETP.GT.AND UP4, UPT, UR8, -0x1, UPT ;  /* 0xffffffff0800788c */ /* 0x000fe4000bf84270 */
[----:B--2---:R-:W-:Y:S02]  /*2e90*/  UMOV UR20, URZ ;  /* 0x0000003f00147c82 */ /* 0x004fe40008000000 */
.L_x_1593:
[----:B------:R-:W-:Y:S04]  /*2ea0*/  DEPBAR.LE SB0, 0x1 ;  /* 0x000080400000791a */ /* 0x000fe80000000000 */
[----:B------:R-:W-:Y:S01]  /*2eb0*/  BAR.SYNC.DEFER_BLOCKING 0x0 ;  /* 0x0000000000007b1d */ /* 0x000fe20000010000 */
[----:B------:R-:W-:Y:S01]  /*2ec0*/  IMAD.U32 R0, RZ, RZ, UR4 ;  /* 0x00000004ff007e24 */ /* 0x000fe2000f8e00ff */
[----:B------:R-:W-:Y:S01]  /*2ed0*/  MOV R228, UR4 ;  /* 0x0000000400e47c02 */ /* 0x000fe20008000f00 */
[----:B------:R-:W-:Y:S01]  /*2ee0*/  IMAD.U32 R2, RZ, RZ, UR4 ;  /* 0x00000004ff027e24 */ /* 0x000fe2000f8e00ff */
[----:B------:R-:W-:Y:S01]  /*2ef0*/  MOV R226, 0x1 ;  /* 0x0000000100e27802 */ /* 0x000fe20000000f00 */
[C---:B------:R-:W-:Y:S02]  /*2f00*/  IMAD R204, R0.reuse, 0x2000, R213 ;  /* 0x0000200000cc7824 */ /* 0x040fe400078e02d5 */
[----:B------:R-:W-:Y:S01]  /*2f10*/  IMAD R0, R0, 0x2000, R220 ;  /* 0x0000200000007824 */ /* 0x000fe200078e02dc */
[----:B------:R-:W-:Y:S02]  /*2f20*/  LEA R192, R2, R217, 0xd ;  /* 0x000000d902c07211 */ /* 0x000fe400078e68ff */
[----:B------:R-:W-:Y:S01]  /*2f30*/  SHF.L.U32 R3, R204, 0x1, RZ ;  /* 0x00000001cc037819 */ /* 0x000fe200000006ff */
[----:B------:R-:W-:Y:S01]  /*2f40*/  IMAD.SHL.U32 R0, R0, 0x2, RZ ;  /* 0x0000000200007824 */ /* 0x000fe200078e00ff */
[CC--:B------:R-:W-:Y:S02]  /*2f50*/  IADD3 R2, R213.reuse, R192.reuse, RZ ;  /* 0x000000c0d5027210 */ /* 0x0c0fe40007ffe0ff */
[C---:B------:R-:W-:Y:S02]  /*2f60*/  IADD3 R192, R213.reuse, R192, R214 ;  /* 0x000000c0d5c07210 */ /* 0x040fe40007ffe0d6 */
[----:B------:R-:W-:Y:S01]  /*2f70*/  SHF.L.U32 R201, R2, 0x1, RZ ;  /* 0x0000000102c97819 */ /* 0x000fe200000006ff */
[----:B------:R-:W-:Y:S01]  /*2f80*/  IMAD.U32 R2, RZ, RZ, UR4 ;  /* 0x00000004ff027e24 */ /* 0x000fe2000f8e00ff */
[----:B------:R-:W-:Y:S02]  /*2f90*/  SHF.L.U32 R203, R192, 0x1, RZ ;  /* 0x00000001c0cb7819 */ /* 0x000fe400000006ff */
[----:B------:R-:W-:Y:S01]  /*2fa0*/  ISETP.LE.AND P2, PT, R226, c[0x0][0x2a8], PT ;  /* 0x0000aa00e2007a0c */ /* 0x000fe20003f43270 */
[----:B------:R-:W-:Y:S01]  /*2fb0*/  IMAD R2, R2, 0x2000, R218 ;  /* 0x0000200002027824 */ /* 0x000fe200078e02da */
[----:B------:R-:W-:Y:S03]  /*2fc0*/  LDSM.16.M88.4 R16, [R209+0x80] ;  /* 0x00008000d110783b */ /* 0x000fe60000000200 */
[----:B------:R-:W-:Y:S03]  /*2fd0*/  IMAD.SHL.U32 R2, R2, 0x2, RZ ;  /* 0x0000000202027824 */ /* 0x000fe600078e00ff */
[----:B------:R-:W1:Y:S06]  /*2fe0*/  LDSM.16.M88.4 R32, [R3+0x10080] ;  /* 0x010080000320783b */ /* 0x000e6c0000000200 */
[----:B------:R-:W2:Y:S06]  /*2ff0*/  LDSM.16.M88.4 R28, [R3+0x11080] ;  /* 0x01108000031c783b */ /* 0x000eac0000000200 */
[----:B------:R-:W3:Y:S06]  /*3000*/  LDSM.16.M88.4 R36, [R209+0x2080] ;  /* 0x00208000d124783b */ /* 0x000eec0000000200 */
[----:B------:R-:W4:Y:S06]  /*3010*/  LDL R230, [R1+0xc] ;  /* 0x00000c0001e67983 */ /* 0x000f2c0000100800 */
[----:B------:R-:W-:Y:S06]  /*3020*/  LDSM.16.M88.4 R44, [R210+0x80] ;  /* 0x00008000d22c783b */ /* 0x000fec0000000200 */
[----:B------:R-:W5:Y:S06]  /*3030*/  LDL R229, [R1+0x8] ;  /* 0x0000080001e57983 */ /* 0x000f6c0000100800 */
[----:B------:R-:W3:Y:S01]  /*3040*/  LDSM.16.M88.4 R40, [R201+0x10080] ;  /* 0x01008000c928783b */ /* 0x000ee20000000200 */
[-C--:B-1----:R-:W-:Y:S05]  /*3050*/  HMMA.16816.F32.BF16 R4, R32, R16.reuse, RZ ;  /* 0x000000102004723c */ /* 0x082fea00000418ff */
[----:B------:R-:W4:Y:S03]  /*3060*/  LDL R227, [R1+0x14] ;  /* 0x0000140001e37983 */ /* 0x000f260000100800 */
[C---:B--2---:R-:W-:Y:S03]  /*3070*/  HMMA.16816.F32.BF16 R8, R28.reuse, R16, RZ ;  /* 0x000000101c08723c */ /* 0x044fe600000418ff */
[----:B------:R-:W1:Y:S06]  /*3080*/  LDSM.16.M88.4 R48, [R0+0x11080] ;  /* 0x011080000030783b */ /* 0x000e6c0000000200 */
[----:B------:R-:W2:Y:S01]  /*3090*/  LDSM.16.M88.4 R180, [R210+0x2080] ;  /* 0x00208000d2b4783b */ /* 0x000ea20000000200 */
[-C--:B------:R-:W-:Y:S05]  /*30a0*/  HMMA.16816.F32.BF16 R12, R28, R18.reuse, RZ ;  /* 0x000000121c0c723c */ /* 0x080fea00000418ff */
[----:B------:R-:W-:Y:S03]  /*30b0*/  LDSM.16.M88.4 R184, [R2+0x11080] ;  /* 0x0110800002b8783b */ /* 0x000fe60000000200 */
[C---:B------:R-:W-:Y:S03]  /*30c0*/  HMMA.16816.F32.BF16 R16, R32.reuse, R18, RZ ;  /* 0x000000122010723c */ /* 0x040fe600000418ff */
[----:B------:R-:W-:Y:S05]  /*30d0*/  LDSM.16.M88.4 R188, [R212+0x2080] ;  /* 0x00208000d4bc783b */ /* 0x000fea0000000200 */
[-C--:B---3--:R-:W-:Y:S01]  /*30e0*/  HMMA.16816.F32.BF16 R20, R32, R36.reuse, RZ ;  /* 0x000000242014723c */ /* 0x088fe200000418ff */
[----:B------:R-:W-:Y:S06]  /*30f0*/  LDSM.16.M88.4 R192, [R211+0x80] ;  /* 0x00008000d3c0783b */ /* 0x000fec0000000200 */
[----:B------:R-:W3:Y:S01]  /*3100*/  LDL R205, [R1+0x30] ;  /* 0x0000300001cd7983 */ /* 0x000ee20000100800 */
[C---:B------:R-:W-:Y:S07]  /*3110*/  HMMA.16816.F32.BF16 R24, R28.reuse, R36, RZ ;  /* 0x000000241c18723c */ /* 0x040fee00000418ff */
[----:B------:R-:W-:Y:S01]  /*3120*/  IMAD.U32 R36, RZ, RZ, UR4 ;  /* 0x00000004ff247e24 */ /* 0x000fe2000f8e00ff */
[-C--:B------:R-:W-:Y:S04]  /*3130*/  HMMA.16816.F32.BF16 R28, R28, R38.reuse, RZ ;  /* 0x000000261c1c723c */ /* 0x080fe800000418ff */
[----:B------:R-:W-:Y:S04]  /*3140*/  LEA R36, R36, R214, 0xd ;  /* 0x000000d624247211 */ /* 0x000fe800078e68ff */
[----:B------:R-:W-:Y:S04]  /*3150*/  HMMA.16816.F32.BF16 R32, R32, R38, RZ ;  /* 0x000000262020723c */ /* 0x000fe800000418ff */
[----:B------:R-:W-:Y:S04]  /*3160*/  IADD3 R36, R213, R36, RZ ;  /* 0x00000024d5247210 */ /* 0x000fe80007ffe0ff */
[-C--:B------:R-:W-:Y:S05]  /*3170*/  HMMA.16816.F32.BF16 R4, R40, R44.reuse, R4 ;  /* 0x0000002c2804723c */ /* 0x080fea0000041804 */
[----:B------:R-:W-:Y:S03]  /*3180*/  SHF.L.U32 R202, R36, 0x1, RZ ;  /* 0x0000000124ca7819 */ /* 0x000fe600000006ff */
[C---:B-1----:R-:W-:Y:S02]  /*3190*/  HMMA.16816.F32.BF16 R8, R48.reuse, R44, R8 ;  /* 0x0000002c3008723c */ /* 0x042fe40000041808 */
[----:B------:R-:W-:Y:S06]  /*31a0*/  LDSM.16.M88.4 R36, [R202+0x10080] ;  /* 0x01008000ca24783b */ /* 0x000fec0000000200 */
[-C--:B------:R-:W-:Y:S08]  /*31b0*/  HMMA.16816.F32.BF16 R12, R48, R46.reuse, R12 ;  /* 0x0000002e300c723c */ /* 0x080ff0000004180c */
[C---:B------:R-:W-:Y:S01]  /*31c0*/  HMMA.16816.F32.BF16 R16, R40.reuse, R46, R16 ;  /* 0x0000002e2810723c */ /* 0x040fe20000041810 */
[----:B------:R-:W1:Y:S07]  /*31d0*/  LDSM.16.M88.4 R44, [R212+0x80] ;  /* 0x00008000d42c783b */ /* 0x000e6e0000000200 */
[-C--:B--2---:R-:W-:Y:S08]  /*31e0*/  HMMA.16816.F32.BF16 R20, R40, R180.reuse, R20 ;  /* 0x000000b42814723c */ /* 0x084ff00000041814 */
[C---:B------:R-:W-:Y:S07]  /*31f0*/  HMMA.16816.F32.BF16 R24, R48.reuse, R180, R24 ;  /* 0x000000b43018723c */ /* 0x040fee0000041818 */
[----:B------:R-:W-:Y:S01]  /*3200*/  MOV R180, UR4 ;  /* 0x0000000400b47c02 */ /* 0x000fe20008000f00 */
[-C--:B------:R-:W-:Y:S01]  /*3210*/  HMMA.16816.F32.BF16 R28, R48, R182.reuse, R28 ;  /* 0x000000b6301c723c */ /* 0x080fe2000004181c */
[----:B------:R-:W2:Y:S03]  /*3220*/  LDSM.16.M88.4 R48, [R203+0x10080] ;  /* 0x01008000cb30783b */ /* 0x000ea60000000200 */
[----:B------:R-:W-:Y:S04]  /*3230*/  IMAD R180, R180, 0x2000, R219 ;  /* 0x00002000b4b47824 */ /* 0x000fe800078e02db */
[----:B------:R-:W-:Y:S01]  /*3240*/  HMMA.16816.F32.BF16 R32, R40, R182, R32 ;  /* 0x000000b62820723c */ /* 0x000fe20000041820 */
[----:B------:R-:W-:Y:S03]  /*3250*/  LDSM.16.M88.4 R40, [R211+0x2080] ;  /* 0x00208000d328783b */ /* 0x000fe60000000200 */
[----:B------:R-:W-:Y:S03]  /*3260*/  IMAD.SHL.U32 R200, R180, 0x2, RZ ;  /* 0x00000002b4c87824 */ /* 0x000fe600078e00ff */
[----:B------:R-:W-:Y:S01]  /*3270*/  LDSM.16.M88.4 R180, [R209+0x4080] ;  /* 0x00408000d1b4783b */ /* 0x000fe20000000200 */
[-C--:B-1----:R-:W-:Y:S05]  /*3280*/  HMMA.16816.F32.BF16 R4, R36, R44.reuse, R4 ;  /* 0x0000002c2404723c */ /* 0x082fea0000041804 */
[----:B------:R-:W1:Y:S03]  /*3290*/  LDSM.16.M88.4 R196, [R200+0x11080] ;  /* 0x01108000c8c4783b */ /* 0x000e660000000200 */
[C---:B------:R-:W-:Y:S08]  /*32a0*/  HMMA.16816.F32.BF16 R8, R184.reuse, R44, R8 ;  /* 0x0000002cb808723c */ /* 0x040ff00000041808 */
[-C--:B------:R-:W-:Y:S08]  /*32b0*/  HMMA.16816.F32.BF16 R12, R184, R46.reuse, R12 ;  /* 0x0000002eb80c723c */ /* 0x080ff0000004180c */
[C---:B------:R-:W-:Y:S01]  /*32c0*/  HMMA.16816.F32.BF16 R16, R36.reuse, R46, R16 ;  /* 0x0000002e2410723c */ /* 0x040fe20000041810 */
[----:B------:R-:W1:Y:S07]  /*32d0*/  LDSM.16.M88.4 R44, [R3+0x12080] ;  /* 0x01208000032c783b */ /* 0x000e6e0000000200 */
[-C--:B------:R-:W-:Y:S08]  /*32e0*/  HMMA.16816.F32.BF16 R20, R36, R188.reuse, R20 ;  /* 0x000000bc2414723c */ /* 0x080ff00000041814 */
[C---:B------:R-:W-:Y:S08]  /*32f0*/  HMMA.16816.F32.BF16 R24, R184.reuse, R188, R24 ;  /* 0x000000bcb818723c */ /* 0x040ff00000041818 */
[-C--:B------:R-:W-:Y:S01]  /*3300*/  HMMA.16816.F32.BF16 R28, R184, R190.reuse, R28 ;  /* 0x000000beb81c723c */ /* 0x080fe2000004181c */
[----:B------:R-:W1:Y:S07]  /*3310*/  LDSM.16.M88.4 R184, [R3+0x13080] ;  /* 0x0130800003b8783b */ /* 0x000e6e0000000200 */
[----:B------:R-:W-:Y:S01]  /*3320*/  HMMA.16816.F32.BF16 R32, R36, R190, R32 ;  /* 0x000000be2420723c */ /* 0x000fe20000041820 */
[----:B------:R-:W5:Y:S06]  /*3330*/  LDSM.16.M88.4 R36, [R209+0x6080] ;  /* 0x00608000d124783b */ /* 0x000f6c0000000200 */
[----:B------:R-:W-:Y:S01]  /*3340*/  LDSM.16.M88.4 R188, [R0+0x12080] ;  /* 0x0120800000bc783b */ /* 0x000fe20000000200 */
[-C--:B--2---:R-:W-:Y:S08]  /*3350*/  HMMA.16816.F32.BF16 R4, R48, R192.reuse, R4 ;  /* 0x000000c03004723c */ /* 0x084ff00000041804 */
[C---:B-1----:R-:W-:Y:S08]  /*3360*/  HMMA.16816.F32.BF16 R8, R196.reuse, R192, R8 ;  /* 0x000000c0c408723c */ /* 0x042ff00000041808 */
        /* <DEDUP_REMOVED lines=10> */
[-C--:B------:R-:W-:Y:S08]  /*3410*/  HMMA.16816.F32.BF16 R4, R44, R180.reuse, R4 ;  /* 0x000000b42c04723c */ /* 0x080ff00000041804 */
[C---:B------:R-:W-:Y:S01]  /*3420*/  HMMA.16816.F32.BF16 R8, R184.reuse, R180, R8 ;  /* 0x000000b4b808723c */ /* 0x040fe20000041808 */
[----:B--2---:R-:W-:Y:S07]  /*3430*/  IMAD.U32 R0, RZ, RZ, UR16 ;  /* 0x00000010ff007e24 */ /* 0x004fee000f8e00ff */
[-C--:B------:R-:W-:Y:S08]  /*3440*/  HMMA.16816.F32.BF16 R12, R184, R182.reuse, R12 ;  /* 0x000000b6b80c723c */ /* 0x080ff0000004180c */
[C---:B------:R-:W-:Y:S01]  /*3450*/  HMMA.16816.F32.BF16 R16, R44.reuse, R182, R16 ;  /* 0x000000b62c10723c */ /* 0x040fe20000041810 */
[----:B------:R-:W2:Y:S07]  /*3460*/  LDSM.16.M88.4 R180, [R212+0x4080] ;  /* 0x00408000d4b4783b */ /* 0x000eae0000000200 */
[-C--:B-----5:R-:W-:Y:S08]  /*3470*/  HMMA.16816.F32.BF16 R20, R44, R36.reuse, R20 ;  /* 0x000000242c14723c */ /* 0x0a0ff00000041814 */
[C---:B------:R-:W-:Y:S08]  /*3480*/  HMMA.16816.F32.BF16 R24, R184.reuse, R36, R24 ;  /* 0x00000024b818723c */ /* 0x040ff00000041818 */
[-C--:B------:R-:W-:Y:S01]  /*3490*/  HMMA.16816.F32.BF16 R28, R184, R38.reuse, R28 ;  /* 0x00000026b81c723c */ /* 0x080fe2000004181c */
[----:B------:R-:W5:Y:S07]  /*34a0*/  LDSM.16.M88.4 R184, [R2+0x13080] ;  /* 0x0130800002b8783b */ /* 0x000f6e0000000200 */
[----:B------:R-:W-:Y:S01]  /*34b0*/  HMMA.16816.F32.BF16 R32, R44, R38, R32 ;  /* 0x000000262c20723c */ /* 0x000fe20000041820 */
[----:B------:R-:W2:Y:S06]  /*34c0*/  LDSM.16.M88.4 R36, [R212+0x6080] ;  /* 0x00608000d424783b */ /* 0x000eac0000000200 */
[----:B------:R-:W-:Y:S01]  /*34d0*/  LDSM.16.M88.4 R44, [R211+0x4080] ;  /* 0x00408000d32c783b */ /* 0x000fe20000000200 */
[-C--:B-1----:R-:W-:Y:S08]  /*34e0*/  HMMA.16816.F32.BF16 R4, R188, R192.reuse, R4 ;  /* 0x000000c0bc04723c */ /* 0x082ff00000041804 */
[C---:B------:R-:W-:Y:S08]  /*34f0*/  HMMA.16816.F32.BF16 R8, R196.reuse, R192, R8 ;  /* 0x000000c0c408723c */ /* 0x040ff00000041808 */
[-C--:B------:R-:W-:Y:S04]  /*3500*/  HMMA.16816.F32.BF16 R12, R196, R194.reuse, R12 ;  /* 0x000000c2c40c723c */ /* 0x080fe8000004180c */
[----:B---3--:R-:W-:Y:S01]  /*3510*/  IMAD R228, R228, 0x40, R205 ;  /* 0x00000040e4e47824 */ /* 0x008fe200078e02cd */
[----:B------:R-:W-:Y:S03]  /*3520*/  LEA R0, R0, R205, 0x6 ;  /* 0x000000cd00007211 */ /* 0x000fe600078e30ff */
[C---:B------:R-:W-:Y:S01]  /*3530*/  HMMA.16816.F32.BF16 R16, R188.reuse, R194, R16 ;  /* 0x000000c2bc10723c */ /* 0x040fe20000041810 */
[----:B------:R-:W-:Y:S03]  /*3540*/  LDSM.16.M88.4 R192, [R211+0x6080] ;  /* 0x00608000d3c0783b */ /* 0x000fe60000000200 */
[----:B----4-:R-:W-:Y:S01]  /*3550*/  IMAD.IADD R205, R230, 0x1, R0 ;  /* 0x00000001e6cd7824 */ /* 0x010fe200078e0200 */
[----:B------:R-:W-:Y:S02]  /*3560*/  IADD3 R208, R229, R0, RZ ;  /* 0x00000000e5d07210 */ /* 0x000fe40007ffe0ff */
[----:B------:R-:W-:Y:S01]  /*3570*/  LDS R225, [R228.X4+0x20080] ;  /* 0x02008000e4e17984 */ /* 0x000fe20000004800 */
[-C--:B------:R-:W-:Y:S04]  /*3580*/  HMMA.16816.F32.BF16 R20, R188, R40.reuse, R20 ;  /* 0x00000028bc14723c */ /* 0x080fe80000041814 */
[----:B------:R-:W-:Y:S01]  /*3590*/  IMNMX R205, R227, R205, PT ;  /* 0x000000cde3cd7217 */ /* 0x000fe20003800200 */
[----:B------:R-:W-:Y:S03]  /*35a0*/  LDS R222, [R228.X4+0x200a0] ;  /* 0x0200a000e4de7984 */ /* 0x000fe60000004800 */
[C---:B------:R-:W-:Y:S03]  /*35b0*/  HMMA.16816.F32.BF16 R24, R196.reuse, R40, R24 ;  /* 0x00000028c418723c */ /* 0x040fe60000041818 */
[----:B------:R-:W-:Y:S05]  /*35c0*/  LDS R223, [R228.X4+0x20100] ;  /* 0x02010000e4df7984 */ /* 0x000fea0000004800 */
[-C--:B------:R-:W-:Y:S01]  /*35d0*/  HMMA.16816.F32.BF16 R28, R196, R42.reuse, R28 ;  /* 0x0000002ac41c723c */ /* 0x080fe2000004181c */
[----:B------:R-:W-:Y:S07]  /*35e0*/  LDS R224, [R228.X4+0x20120] ;  /* 0x02012000e4e07984 */ /* 0x000fee0000004800 */
[----:B------:R-:W-:Y:S01]  /*35f0*/  HMMA.16816.F32.BF16 R32, R188, R42, R32 ;  /* 0x0000002abc20723c */ /* 0x000fe20000041820 */
[----:B------:R-:W1:Y:S06]  /*3600*/  LDSM.16.M88.4 R40, [R200+0x12080] ;  /* 0x01208000c828783b */ /* 0x000e6c0000000200 */
[----:B------:R-:W3:Y:S01]  /*3610*/  LDSM.16.M88.4 R188, [R200+0x13080] ;  /* 0x01308000c8bc783b */ /* 0x000ee20000000200 */
[-C--:B--2---:R-:W-:Y:S08]  /*3620*/  HMMA.16816.F32.BF16 R4, R48, R180.reuse, R4 ;  /* 0x000000b43004723c */ /* 0x084ff00000041804 */
[C---:B-----5:R-:W-:Y:S08]  /*3630*/  HMMA.16816.F32.BF16 R8, R184.reuse, R180, R8 ;  /* 0x000000b4b808723c */ /* 0x060ff00000041808 */
[-C--:B------:R-:W-:Y:S08]  /*3640*/  HMMA.16816.F32.BF16 R12, R184, R182.reuse, R12 ;  /* 0x000000b6b80c723c */ /* 0x080ff0000004180c */
[C---:B------:R-:W-:Y:S08]  /*3650*/  HMMA.16816.F32.BF16 R16, R48.reuse, R182, R16 ;  /* 0x000000b63010723c */ /* 0x040ff00000041810 */
[-C--:B------:R-:W-:Y:S08]  /*3660*/  HMMA.16816.F32.BF16 R20, R48, R36.reuse, R20 ;  /* 0x000000243014723c */ /* 0x080ff00000041814 */
[C---:B------:R-:W-:Y:S08]  /*3670*/  HMMA.16816.F32.BF16 R24, R184.reuse, R36, R24 ;  /* 0x00000024b818723c */ /* 0x040ff00000041818 */
[-C--:B------:R-:W-:Y:S08]  /*3680*/  HMMA.16816.F32.BF16 R28, R184, R38.reuse, R28 ;  /* 0x00000026b81c723c */ /* 0x080ff0000004181c */
[----:B------:R-:W-:Y:S08]  /*3690*/  HMMA.16816.F32.BF16 R32, R48, R38, R32 ;  /* 0x000000263020723c */ /* 0x000ff00000041820 */
[-C--:B-1----:R-:W-:Y:S08]  /*36a0*/  HMMA.16816.F32.BF16 R4, R40, R44.reuse, R4 ;  /* 0x0000002c2804723c */ /* 0x082ff00000041804 */
[C---:B---3--:R-:W-:Y:S08]  /*36b0*/  HMMA.16816.F32.BF16 R8, R188.reuse, R44, R8 ;  /* 0x0000002cbc08723c */ /* 0x048ff00000041808 */
[-C--:B------:R-:W-:Y:S08]  /*36c0*/  HMMA.16816.F32.BF16 R12, R188, R46.reuse, R12 ;  /* 0x0000002ebc0c723c */ /* 0x080ff0000004180c */
[C---:B------:R-:W-:Y:S08]  /*36d0*/  HMMA.16816.F32.BF16 R16, R40.reuse, R46, R16 ;  /* 0x0000002e2810723c */ /* 0x040ff00000041810 */
[-C--:B------:R-:W-:Y:S08]  /*36e0*/  HMMA.16816.F32.BF16 R20, R40, R192.reuse, R20 ;  /* 0x000000c02814723c */ /* 0x080ff00000041814 */
[C---:B------:R-:W-:Y:S08]  /*36f0*/  HMMA.16816.F32.BF16 R24, R188.reuse, R192, R24 ;  /* 0x000000c0bc18723c */ /* 0x040ff00000041818 */
[-C--:B------:R-:W-:Y:S08]  /*3700*/  HMMA.16816.F32.BF16 R28, R188, R194.reuse, R28 ;  /* 0x000000c2bc1c723c */ /* 0x080ff0000004181c */
[----:B------:R-:W-:Y:S01]  /*3710*/  HMMA.16816.F32.BF16 R32, R40, R194, R32 ;  /* 0x000000c22820723c */ /* 0x000fe20000041820 */
[----:B------:R-:W-:-:S07]  /*3720*/  @!P2 BRA `(.L_x_1575) ;  /* 0x000001800000a947 */ /* 0x000fce0003800000 */
[----:B------:R-:W-:Y:S01]  /*3730*/  IADD3 R2, R0, UR5, RZ ;  /* 0x0000000500027c10 */ /* 0x000fe2000fffe0ff */
[----:B------:R-:W-:Y:S03]  /*3740*/  BSSY B0, `(.L_x_1576) ;  /* 0x000000e000007945 */ /* 0x000fe60003800000 */
        /* <DEDUP_REMOVED lines=9> */
.L_x_1577:
[----:B------:R-:W-:Y:S11]  /*37e0*/  ISETP.NE.AND P0, PT, R226, c[0x0][0x2a8], PT ;  /* 0x0000aa00e2007a0c */ /* 0x000ff60003f05270 */
[----:B------:R-:W-:Y:S02]  /*37f0*/  @!UPT UIADD3 URZ, URZ, URZ, URZ ;  /* 0x0000003f3f3ff290 */ /* 0x000fe4000fffe03f */
[----:B------:R-:W-:Y:S05]  /*3800*/  @P0 IMAD.HI.U32 R36, R2, c[0x0][0x2ac], RZ ;  /* 0x0000ab0002240a27 */ /* 0x000fea00078e00ff */
[----:B------:R-:W-:Y:S02]  /*3810*/  @P0 SHF.R.U32.HI R2, RZ, c[0x0][0x2b0], R36 ;  /* 0x0000ac00ff020a19 */ /* 0x000fe40000011624 */
.L_x_1578:
[----:B------:R-:W-:Y:S05]  /*3820*/  BSYNC B0 ;  /* 0x0000000000007941 */ /* 0x000fea0003800000 */
.L_x_1576:
[----:B------:R-:W2:Y:S01]  /*3830*/  LDL R36, [R1+0x10] ;  /* 0x0000100001247983 */ /* 0x000ea20000100800 */
[----:B------:R-:W-:Y:S04]  /*3840*/  IMAD.MOV.U32 R208, RZ, RZ, c[0x0][0x2a8] ;  /* 0x0000aa00ffd07624 */ /* 0x000fe800078e00ff */
[----:B------:R-:W-:Y:S02]  /*3850*/  IMAD R208, R2, R208, -UR11 ;  /* 0x8000000b02d07e24 */ /* 0x000fe4000f8e02d0 */
[----:B------:R-:W-:Y:S03]  /*3860*/  IMAD.IADD R2, R229, 0x1, R0 ;  /* 0x00000001e5027824 */ /* 0x000fe600078e0200 */
[----:B--2---:R-:W-:Y:S04]  /*3870*/  IADD3 R208, -R36, R208, RZ ;  /* 0x000000d024d07210 */ /* 0x004fe80007ffe1ff */
[----:B------:R-:W-:Y:S02]  /*3880*/  IADD3 R36, R208, c[0x0][0x2a8], RZ ;  /* 0x0000aa00d0247a10 */ /* 0x000fe40007ffe0ff */
[----:B------:R-:W-:Y:S02]  /*3890*/  IMNMX R208, R2, R208, !PT ;  /* 0x000000d002d07217 */ /* 0x000fe40007800200 */
[----:B------:R-:W-:Y:S02]  /*38a0*/  IMNMX R205, R205, R36, PT ;  /* 0x00000024cdcd7217 */ /* 0x000fe40003800200 */
.L_x_1575:
        /* <DEDUP_REMOVED lines=16> */
.L_x_1581:
[----:B------:R-:W-:Y:S11]  /*39b0*/  ISETP.NE.AND P0, PT, R226, c[0x0][0x2a8], PT ;  /* 0x0000aa00e2007a0c */ /* 0x000ff60003f05270 */
[----:B------:R-:W-:Y:S02]  /*39c0*/  @!UPT UIADD3 URZ, URZ, URZ, URZ ;  /* 0x0000003f3f3ff290 */ /* 0x000fe4000fffe03f */
[----:B------:R-:W-:Y:S05]  /*39d0*/  @P0 IMAD.HI.U32 R36, R2, c[0x0][0x2ac], RZ ;  /* 0x0000ab0002240a27 */ /* 0x000fea00078e00ff */
[----:B------:R-:W-:Y:S02]  /*39e0*/  @P0 SHF.R.U32.HI R2, RZ, c[0x0][0x2b0], R36 ;  /* 0x0000ac00ff020a19 */ /* 0x000fe40000011624 */
.L_x_1582:
[----:B------:R-:W-:Y:S05]  /*39f0*/  BSYNC B0 ;  /* 0x0000000000007941 */ /* 0x000fea0003800000 */
.L_x_1580:
[----:B------:R-:W2:Y:S01]  /*3a00*/  LDL R37, [R1+0x10] ;  /* 0x0000100001257983 */ /* 0x000ea20000100800 */
[----:B------:R-:W-:Y:S04]  /*3a10*/  IMAD.MOV.U32 R36, RZ, RZ, c[0x0][0x2a8] ;  /* 0x0000aa00ff247624 */ /* 0x000fe800078e00ff */
[----:B------:R-:W-:Y:S04]  /*3a20*/  IMAD R2, R2, R36, -UR11 ;  /* 0x8000000b02027e24 */ /* 0x000fe8000f8e0224 */
[----:B--2---:R-:W-:Y:S05]  /*3a30*/  IMAD.IADD R2, R2, 0x1, -R37 ;  /* 0x0000000102027824 */ /* 0x004fea00078e0a25 */
[----:B------:R-:W-:Y:S02]  /*3a40*/  IADD3 R36, R2, c[0x0][0x2a8], RZ ;  /* 0x0000aa0002247a10 */ /* 0x000fe40007ffe0ff */
[----:B------:R-:W-:Y:S02]  /*3a50*/  IMNMX R43, R43, R2, !PT ;  /* 0x000000022b2b7217 */ /* 0x000fe40007800200 */
[----:B------:R-:W-:Y:S02]  /*3a60*/  IMNMX R200, R200, R36, PT ;  /* 0x00000024c8c87217 */ /* 0x000fe40003800200 */
.L_x_1579:
        /* <DEDUP_REMOVED lines=16> */
.L_x_1585:
[----:B------:R-:W-:Y:S11]  /*3b70*/  ISETP.NE.AND P0, PT, R226, c[0x0][0x2a8], PT ;  /* 0x0000aa00e2007a0c */ /* 0x000ff60003f05270 */
[----:B------:R-:W-:Y:S02]  /*3b80*/  @!UPT UIADD3 URZ, URZ, URZ, URZ ;  /* 0x0000003f3f3ff290 */ /* 0x000fe4000fffe03f */
[----:B------:R-:W-:Y:S05]  /*3b90*/  @P0 IMAD.HI.U32 R36, R2, c[0x0][0x2ac], RZ ;  /* 0x0000ab0002240a27 */ /* 0x000fea00078e00ff */
[----:B------:R-:W-:Y:S02]  /*3ba0*/  @P0 SHF.R.U32.HI R2, RZ, c[0x0][0x2b0], R36 ;  /* 0x0000ac00ff020a19 */ /* 0x000fe40000011624 */
.L_x_1586:
[----:B------:R-:W-:Y:S05]  /*3bb0*/  BSYNC B0 ;  /* 0x0000000000007941 */ /* 0x000fea0003800000 */
.L_x_1584:
[----:B------:R-:W2:Y:S01]  /*3bc0*/  LDL R37, [R1+0x10] ;  /* 0x0000100001257983 */ /* 0x000ea20000100800 */
[----:B------:R-:W-:Y:S04]  /*3bd0*/  IMAD.MOV.U32 R36, RZ, RZ, c[0x0][0x2a8] ;  /* 0x0000aa00ff247624 */ /* 0x000fe800078e00ff */
[----:B------:R-:W-:Y:S04]  /*3be0*/  IMAD R2, R2, R36, -UR11 ;  /* 0x8000000b02027e24 */ /* 0x000fe8000f8e0224 */
[----:B--2---:R-:W-:Y:S05]  /*3bf0*/  IMAD.IADD R2, R2, 0x1, -R37 ;  /* 0x0000000102027824 */ /* 0x004fea00078e0a25 */
[----:B------:R-:W-:Y:S02]  /*3c00*/  IADD3 R36, R2, c[0x0][0x2a8], RZ ;  /* 0x0000aa0002247a10 */ /* 0x000fe40007ffe0ff */
[----:B------:R-:W-:Y:S02]  /*3c10*/  IMNMX R41, R41, R2, !PT ;  /* 0x0000000229297217 */ /* 0x000fe40007800200 */
[----:B------:R-:W-:Y:S02]  /*3c20*/  IMNMX R42, R42, R36, PT ;  /* 0x000000242a2a7217 */ /* 0x000fe40003800200 */
.L_x_1583:
        /* <DEDUP_REMOVED lines=16> */
.L_x_1589:
[----:B------:R-:W-:Y:S11]  /*3d30*/  ISETP.NE.AND P0, PT, R226, c[0x0][0x2a8], PT ;  /* 0x0000aa00e2007a0c */ /* 0x000ff60003f05270 */
[----:B------:R-:W-:Y:S02]  /*3d40*/  @!UPT UIADD3 URZ, URZ, URZ, URZ ;  /* 0x0000003f3f3ff290 */ /* 0x000fe4000fffe03f */
[----:B------:R-:W-:Y:S05]  /*3d50*/  @P0 IMAD.HI.U32 R36, R0, c[0x0][0x2ac], RZ ;  /* 0x0000ab0000240a27 */ /* 0x000fea00078e00ff */
[----:B------:R-:W-:Y:S02]  /*3d60*/  @P0 SHF.R.U32.HI R0, RZ, c[0x0][0x2b0], R36 ;  /* 0x0000ac00ff000a19 */ /* 0x000fe40000011624 */
.L_x_1590:
[----:B------:R-:W-:Y:S05]  /*3d70*/  BSYNC B0 ;  /* 0x0000000000007941 */ /* 0x000fea0003800000 */
.L_x_1588:
[----:B------:R-:W2:Y:S01]  /*3d80*/  LDL R37, [R1+0x10] ;  /* 0x0000100001257983 */ /* 0x000ea20000100800 */
[----:B------:R-:W-:Y:S04]  /*3d90*/  IMAD.MOV.U32 R36, RZ, RZ, c[0x0][0x2a8] ;  /* 0x0000aa00ff247624 */ /* 0x000fe800078e00ff */
[----:B------:R-:W-:Y:S04]  /*3da0*/  IMAD R0, R0, R36, -UR11 ;  /* 0x8000000b00007e24 */ /* 0x000fe8000f8e0224 */
[----:B--2---:R-:W-:Y:S05]  /*3db0*/  IMAD.IADD R0, R0, 0x1, -R37 ;  /* 0x0000000100007824 */ /* 0x004fea00078e0a25 */
[----:B------:R-:W-:Y:S02]  /*3dc0*/  IADD3 R36, R0, c[0x0][0x2a8], RZ ;  /* 0x0000aa0000247a10 */ /* 0x000fe40007ffe0ff */
[----:B------:R-:W-:Y:S02]  /*3dd0*/  IMNMX R2, R2, R0, !PT ;  /* 0x0000000002027217 */ /* 0x000fe40007800200 */
[----:B------:R-:W-:Y:S02]  /*3de0*/  IMNMX R40, R40, R36, PT ;  /* 0x0000002428287217 */ /* 0x000fe40003800200 */
.L_x_1587:
        /* <DEDUP_REMOVED lines=15> */
[----:B------:R-:W5:Y:S01]  /*3ee0*/  LDL.64 R238, [R1+0x28] ;  /* 0x0000280001ee7983 */ /* 0x000f620000100a00 */
[----:B------:R-:W-:Y:S02]  /*3ef0*/  ULDC.64 UR6, c[0x0][0x178] ;  /* 0x00005e0000067ab9 */ /* 0x000fe40000000a00 */
[----:B------:R-:W-:Y:S01]  /*3f00*/  UIMAD.WIDE.U32 UR24, UR19, UR6, URZ ;  /* 0x00000006131872a5 */ /* 0x000fe2000f8e003f */
[----:B----4-:R-:W4:Y:S01]  /*3f10*/  LDL R229, [R1+0x64] ;  /* 0x0000640001e57983 */ /* 0x010f220000100800 */
[----:B------:R-:W-:Y:S03]  /*3f20*/  USHF.R.S32.HI UR22, URZ, 0x1f, UR19 ;  /* 0x0000001f3f167899 */ /* 0x000fe60008011413 */
[----:B---3--:R-:W3:Y:S01]  /*3f30*/  LDL R234, [R1+0x34] ;  /* 0x0000340001ea7983 */ /* 0x008ee20000100800 */
[----:B------:R-:W-:Y:S02]  /*3f40*/  UIMAD UR22, UR22, UR6, URZ ;  /* 0x00000006161672a4 */ /* 0x000fe4000f8e023f */
[----:B------:R-:W-:Y:S01]  /*3f50*/  USHF.L.U32 UR6, UR24, 0x6, URZ ;  /* 0x0000000618067899 */ /* 0x000fe2000800063f */
[----:B--2---:R-:W2:Y:S01]  /*3f60*/  LDL.LU R231, [R1+0x4] ;  /* 0x0000040001e77983 */ /* 0x004ea20000300800 */
[----:B------:R-:W-:Y:S02]  /*3f70*/  UIMAD UR22, UR19, UR7, UR22 ;  /* 0x00000007131672a4 */ /* 0x000fe4000f8e0216 */
[----:B------:R-:W-:Y:S01]  /*3f80*/  UIMAD UR7, UR19, -0x40, UR10 ;  /* 0xffffffc0130778a4 */ /* 0x000fe2000f8e020a */
[----:B------:R-:W4:Y:S01]  /*3f90*/  LDL.64 R232, [R1+0x48] ;  /* 0x0000480001e87983 */ /* 0x000f220000100a00 */
[----:B------:R-:W-:Y:S03]  /*3fa0*/  UIADD3 UR22, UR25, UR22, URZ ;  /* 0x0000001619167290 */ /* 0x000fe6000fffe03f */
[----:B------:R-:W4:Y:S01]  /*3fb0*/  LDL R230, [R1+0x58] ;  /* 0x0000580001e67983 */ /* 0x000f220000100800 */
[----:B------:R-:W-:Y:S03]  /*3fc0*/  USHF.L.U64.HI UR22, UR24, 0x6, UR22 ;  /* 0x0000000618167899 */ /* 0x000fe60008010216 */
[----:B------:R-:W1:Y:S04]  /*3fd0*/  S2R R237, SR_TID.X ;  /* 0x0000000000ed7919 */ /* 0x000e680000002100 */
[----:B------:R-:W1:Y:S02]  /*3fe0*/  S2R R240, SR_TID.X ;  /* 0x0000000000f07919 */ /* 0x000e640000002100 */
[----:B-1----:R-:W-:Y:S04]  /*3ff0*/  SHF.R.S32.HI R237, RZ, 0x1f, R237 ;  /* 0x0000001fffed7819 */ /* 0x002fe800000114ed */
[----:B------:R-:W-:Y:S04]  /*4000*/  LEA.HI R237, R237, R240, RZ, 0x3 ;  /* 0x000000f0eded7211 */ /* 0x000fe800078f18ff */
[----:B------:R-:W-:Y:S02]  /*4010*/  SHF.R.S32.HI R237, RZ, 0x3, R237 ;  /* 0x00000003ffed7819 */ /* 0x000fe400000114ed */
[----:B-----5:R-:W-:Y:S04]  /*4020*/  IADD3 R3, P0, R238, UR6, RZ ;  /* 0x00000006ee037c10 */ /* 0x020fe8000ff1e0ff */
[----:B---3--:R-:W-:Y:S02]  /*4030*/  IADD3.X R204, R234, UR22, RZ, P0, !PT ;  /* 0x00000016eacc7c10 */ /* 0x008fe400087fe4ff */
[----:B------:R-:W-:Y:S02]  /*4040*/  LEA R226, P0, R3, c[0x0][0x160], 0x1 ;  /* 0x0000580003e27a11 */ /* 0x000fe400078008ff */
[----:B--2---:R-:W-:Y:S02]  /*4050*/  LOP3.LUT P3, RZ, R231, 0x2, RZ, 0xc0, !PT ;  /* 0x00000002e7ff7812 */ /* 0x004fe4000786c0ff */
[----:B------:R-:W-:Y:S01]  /*4060*/  LEA.HI.X R227, R3, c[0x0][0x164], R204, 0x1, P0 ;  /* 0x0000590003e37a11 */ /* 0x000fe200000f0ccc */
[----:B------:R-:W-:Y:S01]  /*4070*/  IMAD.U32 R3, RZ, RZ, UR21 ;  /* 0x00000015ff037e24 */ /* 0x000fe2000f8e00ff */
[----:B------:R-:W-:Y:S02]  /*4080*/  IADD3 R204, -R237, UR7, RZ ;  /* 0x00000007edcc7c10 */ /* 0x000fe4000fffe1ff */
[----:B------:R-:W-:Y:S01]  /*4090*/  LOP3.LUT R231, R231, 0xfffffff7, RZ, 0xc0, !PT ;  /* 0xfffffff7e7e77812 */ /* 0x000fe200078ec0ff */
[----:B----4-:R-:W-:Y:S01]  /*40a0*/  IMAD R3, R3, 0x4000, R229 ;  /* 0x0000400003037824 */ /* 0x010fe200078e02e5 */
[C---:B------:R-:W-:Y:S01]  /*40b0*/  ISETP.LT.OR P0, PT, R204.reuse, 0x1, P3 ;  /* 0x00000001cc00780c */ /* 0x040fe20001f01670 */
[----:B------:R-:W-:Y:S01]  /*40c0*/  IMAD.U32 R229, RZ, RZ, UR17 ;  /* 0x00000011ffe57e24 */ /* 0x000fe2000f8e00ff */
[----:B------:R-:W-:Y:S02]  /*40d0*/  @P1 LOP3.LUT R231, R231, 0x8, RZ, 0xfc, !PT ;  /* 0x00000008e7e71812 */ /* 0x000fe400078efcff */
[C---:B------:R-:W-:Y:S02]  /*40e0*/  ISETP.LT.OR P3, PT, R204.reuse, 0x21, P3 ;  /* 0x00000021cc00780c */ /* 0x040fe40001f61670 */
[----:B------:R-:W-:Y:S01]  /*40f0*/  LOP3.LUT P1, RZ, R231, 0x1, RZ, 0xc0, !PT ;  /* 0x00000001e7ff7812 */ /* 0x000fe2000782c0ff */
[----:B------:R1:W-:Y:S06]  /*4100*/  STL [R1+0x4], R231 ;  /* 0x000004e701007387 */ /* 0x0003ec0000100800 */
[----:B------:R-:W-:Y:S01]  /*4110*/  @!PT LDS RZ, [RZ] ;  /* 0x00000000fffff984 */ /* 0x000fe20000000800 */
[----:B------:R-:W-:Y:S01]  /*4120*/  @!PT LDS RZ, [RZ] ;  /* 0x00000000fffff984 */ /* 0x000fe20000000800 */
[----:B------:R-:W-:Y:S01]  /*4130*/  @!PT LDS RZ, [RZ] ;  /* 0x00000000fffff984 */ /* 0x000fe20000000800 */
[----:B------:R2:W-:Y:S01]  /*4140*/  LDGSTS.E.BYPASS.LTC128B.128 [R3], [R226.64], !P0 ;  /* 0x00000000e2037fae */ /* 0x0005e2000c101d4e */
[----:B------:R-:W-:Y:S11]  /*4150*/  ISETP.LT.OR P0, PT, R204, 0x1, P1 ;  /* 0x00000001cc00780c */ /* 0x000ff60000f01670 */
[----:B------:R-:W-:Y:S02]  /*4160*/  @!UPT UIADD3 URZ, URZ, URZ, URZ ;  /* 0x0000003f3f3ff290 */ /* 0x000fe4000fffe03f */
[----:B------:R2:W-:Y:S02]  /*4170*/  LDGSTS.E.BYPASS.LTC128B.128 [R3+0x2000], [R226.64+0x80], !P0 ;  /* 0x02000080e2037fae */ /* 0x0005e4000c101d4e */
[----:B--2---:R-:W-:Y:S05]  /*4180*/  IMAD.U32 R227, RZ, RZ, UR18 ;  /* 0x00000012ffe37e24 */ /* 0x004fea000f8e00ff */
[----:B------:R-:W-:Y:S04]  /*4190*/  IADD3 R227, P2, P0, R238, UR6, R227 ;  /* 0x00000006eee37c10 */ /* 0x000fe8000f85e0e3 */
[----:B------:R-:W-:Y:S02]  /*41a0*/  IADD3.X R229, R234, UR22, R229, P2, P0 ;  /* 0x00000016eae57c10 */ /* 0x000fe400097e04e5 */
[----:B------:R-:W-:Y:S02]  /*41b0*/  ISETP.LT.OR P2, PT, R204, 0x21, P1 ;  /* 0x00000021cc00780c */ /* 0x000fe40000f41670 */
[----:B------:R-:W-:Y:S02]  /*41c0*/  LEA R226, P0, R227, c[0x0][0x160], 0x1 ;  /* 0x00005800e3e27a11 */ /* 0x000fe400078008ff */
[----:B------:R-:W-:Y:S02]  /*41d0*/  LOP3.LUT P1, RZ, R231, 0x8, RZ, 0xc0, !PT ;  /* 0x00000008e7ff7812 */ /* 0x000fe4000782c0ff */
[----:B------:R-:W-:Y:S05]  /*41e0*/  LEA.HI.X R227, R227, c[0x0][0x164], R229, 0x1, P0 ;  /* 0x00005900e3e37a11 */ /* 0x000fea00000f0ce5 */
[----:B------:R2:W-:Y:S04]  /*41f0*/  LDGSTS.E.BYPASS.LTC128B.128 [R3+0x1000], [R226.64], !P3 ;  /* 0x01000000e2037fae */ /* 0x0005e8000d901d4e */
[----:B------:R2:W-:Y:S02]  /*4200*/  LDGSTS.E.BYPASS.LTC128B.128 [R3+0x3000], [R226.64+0x80], !P2 ;  /* 0x03000080e2037fae */ /* 0x0005e4000d101d4e */
[----:B--2---:R-:W-:Y:S05]  /*4210*/  IMAD.U32 R3, RZ, RZ, UR16 ;  /* 0x00000010ff037e24 */ /* 0x004fea000f8e00ff */
[----:B------:R-:W-:Y:S04]  /*4220*/  @!P4 LEA R3, R3, 0x40, 0x6 ;  /* 0x000000400303c811 */ /* 0x000fe800078e30ff */
[C---:B------:R-:W-:Y:S04]  /*4230*/  @!P4 IADD3 R204, P0, R3.reuse, R232, RZ ;  /* 0x000000e803ccc210 */ /* 0x040fe80007f1e0ff */
[----:B------:R-:W-:Y:S02]  /*4240*/  @!P4 LEA.HI.X.SX32 R3, R3, R230, 0x1, P0 ;  /* 0x000000e60303c211 */ /* 0x000fe400000f0eff */
[----:B------:R-:W2:Y:S01]  /*4250*/  S2R R230, SR_TID.X ;  /* 0x0000000000e67919 */ /* 0x000ea20000002100 */
[C---:B------:R-:W-:Y:S04]  /*4260*/  @!P4 LEA R226, P0, R204.reuse, c[0x0][0x258], 0x2 ;  /* 0x00009600cce2ca11 */ /* 0x040fe800078010ff */
[----:B------:R-:W-:Y:S01]  /*4270*/  @!P4 LEA.HI.X R227, R204, c[0x0][0x25c], R3, 0x2, P0 ;  /* 0x00009700cce3ca11 */ /* 0x000fe200000f1403 */
[----:B------:R-:W-:Y:S02]  /*4280*/  IMAD.U32 R3, RZ, RZ, UR21 ;  /* 0x00000015ff037e24 */ /* 0x000fe4000f8e00ff */
[----:B--2---:R-:W-:Y:S04]  /*4290*/  IMAD.SHL.U32 R230, R230, 0x4, RZ ;  /* 0x00000004e6e67824 */ /* 0x004fe800078e00ff */
[----:B------:R-:W-:Y:S04]  /*42a0*/  @!P4 IMAD R3, R3, 0x40, R230 ;  /* 0x000000400303c824 */ /* 0x000fe800078e02e6 */
[----:B------:R-:W-:Y:S05]  /*42b0*/  @!P4 IMAD.SHL.U32 R3, R3, 0x4, RZ ;  /* 0x000000040303c824 */ /* 0x000fea00078e00ff */
[----:B------:R1:W-:Y:S02]  /*42c0*/  @!P4 LDGSTS.E.BYPASS.LTC128B.128 [R3+0x20080], [R226.64] ;  /* 0x20080000e203cfae */ /* 0x0003e4000b901d4e */
.L_x_1591:
        /* <DEDUP_REMOVED lines=95> */
[C---:B------:R-:W-:Y:S01]  /*48c0*/  ISETP.LT.OR P0, PT, R200.reuse, 0x2, P0 ;  /* 0x00000002c800780c */ /* 0x040fe20000701670 */
[----:B------:R-:W-:Y:S03]  /*48d0*/  FFMA.FTZ R223, R3, c[0x0][0x29c], -R223 ;  /* 0x0000a70003df7a23 */ /* 0x000fe600000108df */
[----:B------:R-:W-:Y:S02]  /*48e0*/  FSEL R7, R7, -INF , !P0 ;  /* 0xff80000007077808 */ /* 0x000fe40004000000 */
[----:B------:R-:W-:Y:S01]  /*48f0*/  PLOP3.LUT P0, PT, PT, PT, UP4, 0x80, 0x0 ;  /* 0x000000000000781c */ /* 0x000fe20003f0f048 */
[----:B------:R-:W-:Y:S02]  /*4900*/  MUFU.EX2 R223, R223 ;  /* 0x000000df00df7308 */ /* 0x000fe40000000800 */
        /* <DEDUP_REMOVED lines=33> */
[C---:B------:R-:W-:Y:S03]  /*4b20*/  ISETP.GT.AND P0, PT, R208.reuse, 0x1, P0 ;  /* 0x00000001d000780c */ /* 0x040fe60000704270 */
[----:B------:R-:W-:Y:S01]  /*4b30*/  HMMA.16816.F32.BF16 R48, R48, R182, RZ ;  /* 0x000000b63030723c */ /* 0x000fe200000418ff */
[----:B------:R-:W-:Y:S01]  /*4b40*/  LDSM.16.M88.4 R180, [R202+0x1b080] ;  /* 0x01b08000cab4783b */ /* 0x000fe20000000200 */
[----:B------:R-:W-:Y:S01]  /*4b50*/  ISETP.LT.OR P0, PT, R205, 0x2, P0 ;  /* 0x00000002cd00780c */ /* 0x000fe20000701670 */
[----:B------:R-:W-:Y:S03]  /*4b60*/  MUFU.EX2 R222, R222 ;  /* 0x000000de00de7308 */ /* 0x000fe60000000800 */
[----:B------:R-:W-:Y:S02]  /*4b70*/  FSEL R3, R5, -INF , !P0 ;  /* 0xff80000005037808 */ /* 0x000fe40004000000 */
[-C--:B------:R-:W-:Y:S01]  /*4b80*/  HMMA.16816.F32.BF16 R8, R184, R188.reuse, R8 ;  /* 0x000000bcb808723c */ /* 0x080fe20000041808 */
[----:B------:R-:W-:Y:S04]  /*4b90*/  PLOP3.LUT P0, PT, PT, PT, UP4, 0x80, 0x0 ;  /* 0x000000000000781c */ /* 0x000fe80003f0f048 */
[----:B------:R-:W-:Y:S03]  /*4ba0*/  ISETP.GT.AND P0, PT, R208, RZ, P0 ;  /* 0x000000ffd000720c */ /* 0x000fe60000704270 */
[C---:B------:R-:W-:Y:S04]  /*4bb0*/  HMMA.16816.F32.BF16 R12, R192.reuse, R188, R12 ;  /* 0x000000bcc00c723c */ /* 0x040fe8000004180c */
[C---:B------:R-:W-:Y:S04]  /*4bc0*/  ISETP.LT.OR P0, PT, R205.reuse, 0x1, P0 ;  /* 0x00000001cd00780c */ /* 0x040fe80000701670 */
[-C--:B------:R-:W-:Y:S04]  /*4bd0*/  HMMA.16816.F32.BF16 R24, R192, R190.reuse, R24 ;  /* 0x000000bec018723c */ /* 0x080fe80000041818 */
[----:B------:R-:W-:Y:S02]  /*4be0*/  FSEL R200, R4, -INF , !P0 ;  /* 0xff80000004c87808 */ /* 0x000fe40004000000 */
[----:B------:R-:W-:Y:S02]  /*4bf0*/  PLOP3.LUT P0, PT, PT, PT, UP4, 0x80, 0x0 ;  /* 0x000000000000781c */ /* 0x000fe40003f0f048 */
[C---:B------:R-:W-:Y:S01]  /*4c00*/  HMMA.16816.F32.BF16 R28, R184.reuse, R190, R28 ;  /* 0x000000beb81c723c */ /* 0x040fe2000004181c */
[----:B------:R-:W-:Y:S03]  /*4c10*/  MUFU.EX2 R190, R246 ;  /* 0x000000f600be7308 */ /* 0x000fe60000000800 */
[----:B------:R-:W-:Y:S04]  /*4c20*/  ISETP.GT.AND P0, PT, R208, 0x20, P0 ;  /* 0x00000020d000780c */ /* 0x000fe80000704270 */
[-C--:B------:R-:W-:Y:S03]  /*4c30*/  HMMA.16816.F32.BF16 R36, R184, R196.reuse, R36 ;  /* 0x000000c4b824723c */ /* 0x080fe60000041824 */
[C---:B------:R-:W-:Y:S04]  /*4c40*/  ISETP.LT.OR P0, PT, R205.reuse, 0x21, P0 ;  /* 0x00000021cd00780c */ /* 0x040fe80000701670 */
[----:B------:R-:W-:Y:S01]  /*4c50*/  FSEL R204, R16, -INF , !P0 ;  /* 0xff80000010cc7808 */ /* 0x000fe20004000000 */
[C---:B------:R-:W-:Y:S01]  /*4c60*/  HMMA.16816.F32.BF16 R40, R192.reuse, R196, R40 ;  /* 0x000000c4c028723c */ /* 0x040fe20000041828 */
[----:B------:R-:W-:Y:S01]  /*4c70*/  PLOP3.LUT P0, PT, PT, PT, UP4, 0x80, 0x0 ;  /* 0x000000000000781c */ /* 0x000fe20003f0f048 */
[----:B------:R-:W-:Y:S03]  /*4c80*/  MUFU.EX2 R196, R233 ;  /* 0x000000e900c47308 */ /* 0x000fe60000000800 */
[C---:B------:R-:W-:Y:S03]  /*4c90*/  ISETP.GT.AND P0, PT, R208.reuse, 0x21, P0 ;  /* 0x00000021d000780c */ /* 0x040fe60000704270 */
[-C--:B------:R-:W-:Y:S03]  /*4ca0*/  HMMA.16816.F32.BF16 R44, R192, R198.reuse, R44 ;  /* 0x000000c6c02c723c */ /* 0x080fe6000004182c */
[----:B------:R-:W-:Y:S01]  /*4cb0*/  ISETP.LT.OR P0, PT, R205, 0x22, P0 ;  /* 0x00000022cd00780c */ /* 0x000fe20000701670 */
[----:B------:R-:W-:Y:S03]  /*4cc0*/  MUFU.EX2 R193, R245 ;  /* 0x000000f500c17308 */ /* 0x000fe60000000800 */
[----:B------:R-:W-:Y:S01]  /*4cd0*/  FSEL R226, R17, -INF , !P0 ;  /* 0xff80000011e27808 */ /* 0x000fe20004000000 */
[----:B------:R-:W-:Y:S01]  /*4ce0*/  HMMA.16816.F32.BF16 R48, R184, R198, R48 ;  /* 0x000000c6b830723c */ /* 0x000fe20000041830 */
[----:B------:R-:W-:Y:S01]  /*4cf0*/  PLOP3.LUT P0, PT, PT, PT, UP4, 0x80, 0x0 ;  /* 0x000000000000781c */ /* 0x000fe20003f0f048 */
[----:B------:R-:W-:Y:S03]  /*4d00*/  LDSM.16.M88.4 R16, [R212+0x8080] ;  /* 0x00808000d410783b */ /* 0x000fe60000000200 */
[----:B------:R-:W-:Y:S01]  /*4d10*/  ISETP.GT.AND P0, PT, R208, 0x40, P0 ;  /* 0x00000040d000780c */ /* 0x000fe20000704270 */
[----:B------:R-:W-:Y:S03]  /*4d20*/  MUFU.EX2 R186, R242 ;  /* 0x000000f200ba7308 */ /* 0x000fe60000000800 */
[C---:B------:R-:W-:Y:S04]  /*4d30*/  ISETP.LT.OR P0, PT, R205.reuse, 0x41, P0 ;  /* 0x00000041cd00780c */ /* 0x040fe80000701670 */
[----:B------:R-:W-:Y:S02]  /*4d40*/  FSEL R227, R20, -INF , !P0 ;  /* 0xff80000014e37808 */ /* 0x000fe40004000000 */
[----:B------:R-:W-:Y:S01]  /*4d50*/  PLOP3.LUT P0, PT, PT, PT, UP4, 0x80, 0x0 ;  /* 0x000000000000781c */ /* 0x000fe20003f0f048 */
[----:B------:R-:W-:Y:S03]  /*4d60*/  MUFU.EX2 R195, R244 ;  /* 0x000000f400c37308 */ /* 0x000fe60000000800 */
[C---:B------:R-:W-:Y:S04]  /*4d70*/  ISETP.GT.AND P0, PT, R208.reuse, 0x41, P0 ;  /* 0x00000041d000780c */ /* 0x040fe80000704270 */
[----:B------:R-:W-:Y:S03]  /*4d80*/  ISETP.LT.OR P0, PT, R205, 0x42, P0 ;  /* 0x00000042cd00780c */ /* 0x000fe60000701670 */
[----:B------:R-:W-:Y:S01]  /*4d90*/  MUFU.EX2 R184, R247 ;  /* 0x000000f700b87308 */ /* 0x000fe20000000800 */
[----:B------:R-:W-:Y:S02]  /*4da0*/  FSEL R229, R21, -INF , !P0 ;  /* 0xff80000015e57808 */ /* 0x000fe40004000000 */
[----:B------:R-:W-:Y:S01]  /*4db0*/  PLOP3.LUT P0, PT, PT, PT, UP4, 0x80, 0x0 ;  /* 0x000000000000781c */ /* 0x000fe20003f0f048 */
[----:B------:R-:W-:Y:S03]  /*4dc0*/  LDSM.16.M88.4 R20, [R202+0x19080] ;  /* 0x01908000ca14783b */ /* 0x000fe60000000200 */
[----:B------:R-:W-:Y:S03]  /*4dd0*/  ISETP.GT.AND P0, PT, R208, 0x60, P0 ;  /* 0x00000060d000780c */ /* 0x000fe60000704270 */
[----:B------:R-:W-:Y:S01]  /*4de0*/  MUFU.EX2 R185, R251 ;  /* 0x000000fb00b97308 */ /* 0x000fe20000000800 */
[C---:B------:R-:W-:Y:S04]  /*4df0*/  ISETP.LT.OR P0, PT, R205.reuse, 0x61, P0 ;  /* 0x00000061cd00780c */ /* 0x040fe80000701670 */
[----:B------:R-:W-:Y:S02]  /*4e00*/  FSEL R230, R32, -INF , !P0 ;  /* 0xff80000020e67808 */ /* 0x000fe40004000000 */
[----:B------:R-:W-:Y:S03]  /*4e10*/  PLOP3.LUT P0, PT, PT, PT, UP4, 0x80, 0x0 ;  /* 0x000000000000781c */ /* 0x000fe60003f0f048 */
[----:B------:R-:W-:Y:S01]  /*4e20*/  MUFU.EX2 R199, R231 ;  /* 0x000000e700c77308 */ /* 0x000fe20000000800 */
[----:B------:R-:W-:Y:S01]  /*4e30*/  ISETP.GT.AND P0, PT, R208, 0x61, P0 ;  /* 0x00000061d000780c */ /* 0x000fe20000704270 */
[----:B------:R-:W-:Y:S02]  /*4e40*/  IMAD.MOV.U32 R208, RZ, RZ, R6 ;  /* 0x000000ffffd07224 */ /* 0x000fe400078e0006 */
[----:B------:R-:W1:Y:S01]  /*4e50*/  LDSM.16.M88.4 R4, [R202+0x18080] ;  /* 0x01808000ca04783b */ /* 0x000e620000000200 */
[----:B------:R-:W-:Y:S04]  /*4e60*/  ISETP.LT.OR P0, PT, R205, 0x62, P0 ;  /* 0x00000062cd00780c */ /* 0x000fe80000701670 */
[----:B------:R-:W-:Y:S01]  /*4e70*/  FSEL R205, R33, -INF , !P0 ;  /* 0xff80000021cd7808 */ /* 0x000fe20004000000 */
[----:B------:R-:W-:Y:S01]  /*4e80*/  MUFU.EX2 R194, R252 ;  /* 0x000000fc00c27308 */ /* 0x000fe20000000800 */
[----:B------:R-:W-:Y:S01]  /*4e90*/  PLOP3.LUT P0, PT, PT, PT, UP0, 0x80, 0x0 ;  /* 0x000000000000781c */ /* 0x000fe20003f0f008 */
[----:B------:R-:W2:Y:S08]  /*4ea0*/  LDSM.16.M88.4 R32, [R212+0xa080] ;  /* 0x00a08000d420783b */ /* 0x000eb00000000200 */
        /* <DEDUP_REMOVED lines=38> */
[--C-:B-1----:R-:W-:Y:S02]  /*5110*/  FFMA.FTZ R0, R204, c[0x0][0x29c], -R225.reuse ;  /* 0x0000a700cc007a23 */ /* 0x102fe400000108e1 */
[----:B------:R-:W-:Y:S02]  /*5120*/  IMAD.SHL.U32 R204, R213, 0x2, RZ ;  /* 0x00000002d5cc7824 */ /* 0x000fe400078e00ff */
        /* <DEDUP_REMOVED lines=125> */
[----:B------:R-:W-:Y:S01]  /*5900*/  STS [R236+0x21880], R3 ;  /* 0x02188003ec007388 */ /* 0x000fe20000000800 */
        /* <DEDUP_REMOVED lines=23> */
[----:B------:R3:W-:Y:S01]  /*5a80*/  STS [R236+0x23480], R4 ;  /* 0x02348004ec007388 */ /* 0x0007e20000000800 */
[----:B-1----:R-:W-:Y:S01]  /*5a90*/  F2FP.BF16.PACK_AB R2, R30, R31 ;  /* 0x0000001f1e02723e */ /* 0x002fe200000010ff */
[----:B------:R-:W-:Y:S01]  /*5aa0*/  FMUL.FTZ R40, R199, R40 ;  /* 0x00000028c7287220 */ /* 0x000fe20000410000 */
[----:B------:R-:W-:Y:S01]  /*5ab0*/  F2FP.BF16.PACK_AB R23, R23, R50 ;  /* 0x000000321717723e */ /* 0x000fe200000010ff */
[----:B------:R-:W-:Y:S02]  /*5ac0*/  FMUL.FTZ R10, R194, R41 ;  /* 0x00000029c20a7220 */ /* 0x000fe40000410000 */
[----:B------:R1:W-:Y:S01]  /*5ad0*/  STS [R236+0x23880], R2 ;  /* 0x02388002ec007388 */ /* 0x0003e20000000800 */
[--C-:B------:R-:W-:Y:S02]  /*5ae0*/  FADD.FTZ R47, R47, -R0.reuse ;  /* 0x800000002f2f7221 */ /* 0x100fe40000010000 */
[----:B------:R-:W-:Y:S01]  /*5af0*/  FMUL.FTZ R42, R31, R42 ;  /* 0x0000002a1f2a7220 */ /* 0x000fe20000410000 */
[----:B------:R4:W-:Y:S01]  /*5b00*/  STS [R235+0x3000], R5 ;  /* 0x00300005eb007388 */ /* 0x0009e20000000800 */
[----:B------:R-:W-:Y:S01]  /*5b10*/  FADD.FTZ R46, R46, -R0 ;  /* 0x800000002e2e7221 */ /* 0x000fe20000010000 */
[----:B------:R-:W-:Y:S01]  /*5b20*/  F2FP.BF16.PACK_AB R10, R10, R40 ;  /* 0x000000280a0a723e */ /* 0x000fe200000010ff */
[----:B------:R-:W-:Y:S02]  /*5b30*/  FMUL.FTZ R44, R187, R44 ;  /* 0x0000002cbb2c7220 */ /* 0x000fe40000410000 */
[----:B------:R-:W-:Y:S02]  /*5b40*/  FMUL.FTZ R11, R223, R45 ;  /* 0x0000002ddf0b7220 */ /* 0x000fe40000410000 */
[----:B--2---:R-:W-:Y:S02]  /*5b50*/  FMUL.FTZ R46, R13, R46 ;  /* 0x0000002e0d2e7220 */ /* 0x004fe40000410000 */
[----:B------:R-:W-:Y:S01]  /*5b60*/  FMUL.FTZ R3, R224, R47 ;  /* 0x0000002fe0037220 */ /* 0x000fe20000410000 */
[----:B------:R-:W-:Y:S01]  /*5b70*/  F2FP.BF16.PACK_AB R11, R11, R44 ;  /* 0x0000002c0b0b723e */ /* 0x000fe200000010ff */
[----:B------:R-:W-:Y:S03]  /*5b80*/  IMAD.U32 R0, RZ, RZ, UR4 ;  /* 0x00000004ff007e24 */ /* 0x000fe6000f8e00ff */
[----:B------:R-:W-:Y:S01]  /*5b90*/  F2FP.BF16.PACK_AB R3, R3, R46 ;  /* 0x0000002e0303723e */ /* 0x000fe200000010ff */
[----:B---3--:R-:W-:Y:S02]  /*5ba0*/  FMUL.FTZ R4, R30, R43 ;  /* 0x0000002b1e047220 */ /* 0x008fe40000410000 */
[----:B------:R-:W-:Y:S03]  /*5bb0*/  IMAD R0, R0, 0x2000, R216 ;  /* 0x0000200000007824 */ /* 0x000fe600078e02d8 */
[----:B------:R-:W-:Y:S02]  /*5bc0*/  F2FP.BF16.PACK_AB R4, R4, R42 ;  /* 0x0000002a0404723e */ /* 0x000fe400000010ff */
        /* <DEDUP_REMOVED lines=124> */
[----:B-12-4-:R-:W2:Y:S01]  /*6390*/  LDL R226, [R1+0x38] ;  /* 0x0000380001e27983 */ /* 0x016ea20000100800 */
[----:B------:R-:W-:Y:S01]  /*63a0*/  ULDC.64 UR6, c[0x0][0x208] ;  /* 0x0000820000067ab9 */ /* 0x000fe20000000a00 */
[----:B------:R-:W-:Y:S01]  /*63b0*/  IMAD.U32 R4, RZ, RZ, UR13 ;  /* 0x0000000dff047e24 */ /* 0x000fe2000f8e00ff */
[----:B------:R-:W-:Y:S01]  /*63c0*/  USHF.R.S32.HI UR23, URZ, 0x1f, UR22 ;  /* 0x0000001f3f177899 */ /* 0x000fe20008011416 */
[----:B------:R-:W3:Y:S01]  /*63d0*/  LDL.64 R242, [R1+0x20] ;  /* 0x0000200001f27983 */ /* 0x000ee20000100a00 */
[----:B------:R-:W-:Y:S01]  /*63e0*/  IMAD.U32 R7, RZ, RZ, UR12 ;  /* 0x0000000cff077e24 */ /* 0x000fe2000f8e00ff */
[----:B------:R-:W-:Y:S02]  /*63f0*/  UIMAD.WIDE.U32 UR24, UR22, UR6, URZ ;  /* 0x00000006161872a5 */ /* 0x000fe4000f8e003f */
[----:B------:R-:W4:Y:S01]  /*6400*/  LDL.64 R244, [R1+0x40] ;  /* 0x0000400001f47983 */ /* 0x000f220000100a00 */
[----:B------:R-:W-:Y:S02]  /*6410*/  UIMAD UR23, UR23, UR6, URZ ;  /* 0x00000006171772a4 */ /* 0x000fe4000f8e023f */
[----:B------:R-:W-:Y:S01]  /*6420*/  USHF.L.U32 UR6, UR24, 0x6, URZ ;  /* 0x0000000618067899 */ /* 0x000fe2000800063f */
[----:B------:R-:W5:Y:S01]  /*6430*/  LDL.64 R230, [R1+0x18] ;  /* 0x0000180001e67983 */ /* 0x000f620000100a00 */
[----:B------:R-:W-:Y:S02]  /*6440*/  UIMAD UR23, UR22, UR7, UR23 ;  /* 0x00000007161772a4 */ /* 0x000fe4000f8e0217 */
[----:B------:R-:W-:Y:S01]  /*6450*/  USHF.L.U32 UR22, UR22, 0x6, URZ ;  /* 0x0000000616167899 */ /* 0x000fe2000800063f */
[----:B------:R-:W4:Y:S01]  /*6460*/  LDL R229, [R1+0x3c] ;  /* 0x00003c0001e57983 */ /* 0x000f220000100800 */
[----:B------:R-:W-:Y:S04]  /*6470*/  UIADD3 UR23, UR25, UR23, URZ ;  /* 0x0000001719177290 */ /* 0x000fe8000fffe03f */
[----:B------:R-:W-:Y:S01]  /*6480*/  USHF.L.U64.HI UR23, UR24, 0x6, UR23 ;  /* 0x0000000618177899 */ /* 0x000fe20008010217 */
[----:B------:R-:W-:Y:S01]  /*6490*/  IMAD.U32 R5, RZ, RZ, UR22 ;  /* 0x00000016ff057e24 */ /* 0x000fe2000f8e00ff */
[----:B---3--:R-:W-:Y:S01]  /*64a0*/  IADD3 R4, P2, P0, R242, UR6, R4 ;  /* 0x00000006f2047c10 */ /* 0x008fe2000f85e004 */
[----:B--2---:R-:W-:Y:S02]  /*64b0*/  IMAD.MOV.U32 R227, RZ, RZ, R226 ;  /* 0x000000ffffe37224 */ /* 0x004fe400078e00e2 */
[----:B------:R-:W2:Y:S01]  /*64c0*/  LDL R226, [R1+0x60] ;  /* 0x0000600001e27983 */ /* 0x000ea20000100800 */
[----:B-----5:R-:W-:Y:S02]  /*64d0*/  IADD3.X R7, R231, UR23, R7, P2, P0 ;  /* 0x00000017e7077c10 */ /* 0x020fe400097e0407 */
[----:B----4-:R-:W-:Y:S04]  /*64e0*/  IADD3 R3, P0, R244, UR22, RZ ;  /* 0x00000016f4037c10 */ /* 0x010fe8000ff1e0ff */
[----:B------:R-:W-:Y:S02]  /*64f0*/  LEA.HI.X.SX32 R5, R5, R229, 0x1, P0 ;  /* 0x000000e505057211 */ /* 0x000fe400000f0eff */
[C---:B------:R-:W-:Y:S04]  /*6500*/  LEA R10, P0, R3.reuse, c[0x0][0x280], 0x2 ;  /* 0x0000a000030a7a11 */ /* 0x040fe800078010ff */
[----:B------:R-:W-:Y:S02]  /*6510*/  LEA.HI.X R11, R3, c[0x0][0x284], R5, 0x2, P0 ;  /* 0x0000a100030b7a11 */ /* 0x000fe400000f1405 */
[----:B------:R-:W-:Y:S04]  /*6520*/  IADD3 R3, P0, R242, UR6, RZ ;  /* 0x00000006f2037c10 */ /* 0x000fe8000ff1e0ff */
[----:B------:R-:W-:Y:S02]  /*6530*/  IADD3.X R5, R231, UR23, RZ, P0, !PT ;  /* 0x00000017e7057c10 */ /* 0x000fe400087fe4ff */
[C---:B------:R-:W-:Y:S04]  /*6540*/  LEA R8, P0, R3.reuse, c[0x0][0x1f0], 0x1 ;  /* 0x00007c0003087a11 */ /* 0x040fe800078008ff */
[----:B------:R-:W-:Y:S01]  /*6550*/  LEA.HI.X R9, R3, c[0x0][0x1f4], R5, 0x1, P0 ;  /* 0x00007d0003097a11 */ /* 0x000fe200000f0c05 */
[----:B------:R-:W-:Y:S01]  /*6560*/  IMAD.U32 R3, RZ, RZ, UR20 ;  /* 0x00000014ff037e24 */ /* 0x000fe2000f8e00ff */
[C---:B------:R-:W-:Y:S04]  /*6570*/  LEA R6, P0, R4.reuse, c[0x0][0x1f0], 0x1 ;  /* 0x00007c0004067a11 */ /* 0x040fe800078008ff */
[----:B------:R-:W-:Y:S01]  /*6580*/  LEA.HI.X R7, R4, c[0x0][0x1f4], R7, 0x1, P0 ;  /* 0x00007d0004077a11 */ /* 0x000fe200000f0c07 */
[----:B------:R-:W-:Y:S05]  /*6590*/  IMAD.U32 R4, RZ, RZ, UR22 ;  /* 0x00000016ff047e24 */ /* 0x000fea000f8e00ff */
[----:B------:R-:W-:Y:S04]  /*65a0*/  IADD3 R4, -R227, UR10, -R4 ;  /* 0x0000000ae3047c10 */ /* 0x000fe8000fffe904 */
[C---:B------:R-:W-:Y:S01]  /*65b0*/  ISETP.LT.OR P0, PT, R4.reuse, 0x1, !P5 ;  /* 0x000000010400780c */ /* 0x040fe20006f01670 */
[----:B--2---:R-:W-:Y:S02]  /*65c0*/  IMAD R3, R3, 0x4000, R226 ;  /* 0x0000400003037824 */ /* 0x004fe400078e02e2 */
[----:B------:R-:W1:Y:S10]  /*65d0*/  S2R R226, SR_TID.X ;  /* 0x0000000000e27919 */ /* 0x000e740000002100 */
[----:B------:R-:W-:Y:S01]  /*65e0*/  @!PT LDS RZ, [RZ] ;  /* 0x00000000fffff984 */ /* 0x000fe20000000800 */
[----:B------:R-:W-:Y:S01]  /*65f0*/  @!PT LDS RZ, [RZ] ;  /* 0x00000000fffff984 */ /* 0x000fe20000000800 */
[----:B------:R-:W-:Y:S01]  /*6600*/  @!PT LDS RZ, [RZ] ;  /* 0x00000000fffff984 */ /* 0x000fe20000000800 */
[----:B------:R2:W-:Y:S01]  /*6610*/  LDGSTS.E.BYPASS.LTC128B.128 [R3], [R8.64], !P0 ;  /* 0x0000000008037fae */ /* 0x0005e2000c101d4e */
[C---:B------:R-:W-:Y:S11]  /*6620*/  ISETP.LT.OR P0, PT, R4.reuse, 0x1, !P6 ;  /* 0x000000010400780c */ /* 0x040ff60007701670 */
[----:B------:R-:W-:Y:S02]  /*6630*/  @!UPT UIADD3 URZ, URZ, URZ, URZ ;  /* 0x0000003f3f3ff290 */ /* 0x000fe4000fffe03f */
[----:B------:R2:W-:Y:S01]  /*6640*/  LDGSTS.E.BYPASS.LTC128B.128 [R3+0x2000], [R8.64+0x80], !P0 ;  /* 0x0200008008037fae */ /* 0x0005e2000c101d4e */
[----:B------:R-:W-:Y:S01]  /*6650*/  ISETP.LT.OR P0, PT, R4, 0x21, !P5 ;  /* 0x000000210400780c */ /* 0x000fe20006f01670 */
[----:B-1----:R-:W-:Y:S11]  /*6660*/  IMAD.SHL.U32 R226, R226, 0x4, RZ ;  /* 0x00000004e2e27824 */ /* 0x002ff600078e00ff */
[----:B------:R-:W-:Y:S01]  /*6670*/  @!UPT UIADD3 URZ, URZ, URZ, URZ ;  /* 0x0000003f3f3ff290 */ /* 0x000fe2000fffe03f */
[----:B------:R2:W-:Y:S01]  /*6680*/  LDGSTS.E.BYPASS.LTC128B.128 [R3+0x1000], [R6.64], !P0 ;  /* 0x0100000006037fae */ /* 0x0005e2000c101d4e */
[----:B------:R-:W-:Y:S11]  /*6690*/  ISETP.LT.OR P0, PT, R4, 0x21, !P6 ;  /* 0x000000210400780c */ /* 0x000ff60007701670 */
[----:B------:R-:W-:Y:S02]  /*66a0*/  @!UPT UIADD3 URZ, URZ, URZ, URZ ;  /* 0x0000003f3f3ff290 */ /* 0x000fe4000fffe03f */
[----:B------:R2:W-:Y:S02]  /*66b0*/  LDGSTS.E.BYPASS.LTC128B.128 [R3+0x3000], [R6.64+0x80], !P0 ;  /* 0x0300008006037fae */ /* 0x0005e4000c101d4e */
[----:B--2---:R-:W-:Y:S04]  /*66c0*/  IMAD.U32 R3, RZ, RZ, UR20 ;  /* 0x00000014ff037e24 */ /* 0x004fe8000f8e00ff */
[----:B------:R-:W-:Y:S04]  /*66d0*/  @!P4 IMAD R3, R3, 0x40, R226 ;  /* 0x000000400303c824 */ /* 0x000fe800078e02e2 */
[----:B------:R-:W-:Y:S05]  /*66e0*/  @!P4 IMAD.SHL.U32 R3, R3, 0x4, RZ ;  /* 0x000000040303c824 */ /* 0x000fea00078e00ff */
[----:B------:R1:W-:Y:S02]  /*66f0*/  @!P4 LDGSTS.E.BYPASS.LTC128B.128 [R3+0x20280], [R10.64] ;  /* 0x202800000a03cfae */ /* 0x0003e4000b901d4e */
.L_x_1592:
[----:B-12-4-:R-:W2:Y:S01]  /*6700*/  LDL.64 R6, [R1+0x50] ;  /* 0x0000500001067983 */ /* 0x016ea20000100a00 */
[----:B------:R-:W-:Y:S02]  /*6710*/  USHF.L.U32 UR16, UR16, 0xd, URZ ;  /* 0x0000000d10107899 */ /* 0x000fe4000800063f */
[----:B------:R-:W-:Y:S02]  /*6720*/  UISETP.GE.AND UP0, UPT, UR19, UR9, UPT ;  /* 0x000000091300728c */ /* 0x000fe4000bf06270 */
[----:B------:R-:W3:Y:S01]  /*6730*/  LDL R5, [R1+0x5c] ;  /* 0x00005c0001057983 */ /* 0x000ee20000100800 */
[----:B------:R-:W-:Y:S01]  /*6740*/  UIADD3 UR22, UR4, 0x1, URZ ;  /* 0x0000000104167890 */ /* 0x000fe2000fffe03f */
[----:B------:R-:W-:Y:S01]  /*6750*/  IMAD.U32 R4, RZ, RZ, UR16 ;  /* 0x00000010ff047e24 */ /* 0x000fe2000f8e00ff */
[----:B------:R-:W-:Y:S02]  /*6760*/  UISETP.GE.AND UP3, UPT, UR4, 0x1, UPT ;  /* 0x000000010400788c */ /* 0x000fe4000bf66270 */
[----:B------:R-:W-:Y:S01]  /*6770*/  LDSM.16.MT88.4 R184, [R0+0x1080] ;  /* 0x0010800000b8783b */ /* 0x000fe20000004200 */
[----:B------:R-:W-:Y:S02]  /*6780*/  UIADD3 UR7, UR21, 0x1, URZ ;  /* 0x0000000115077890 */ /* 0x000fe4000fffe03f */
[----:B------:R-:W-:Y:S02]  /*6790*/  UISETP.GE.AND UP2, UPT, UR21, 0x1, UPT ;  /* 0x000000011500788c */ /* 0x000fe4000bf46270 */
[----:B------:R-:W0:Y:S01]  /*67a0*/  LDGDEPBAR ;  /* 0x00000000000079af */ /* 0x000e220000000000 */
[----:B------:R-:W-:Y:S02]  /*67b0*/  UIADD3 UR6, UR20, 0x1, URZ ;  /* 0x0000000114067890 */ /* 0x000fe4000fffe03f */
[----:B------:R-:W-:Y:S02]  /*67c0*/  UISETP.GE.AND UP1, UPT, UR20, 0x1, UPT ;  /* 0x000000011400788c */ /* 0x000fe4000bf26270 */
[----:B------:R-:W-:Y:S02]  /*67d0*/  USEL UR4, UR22, URZ, !UP3 ;  /* 0x0000003f16047287 */ /* 0x000fe4000d800000 */
[----:B------:R-:W-:Y:S02]  /*67e0*/  USEL UR21, UR7, URZ, !UP2 ;  /* 0x0000003f07157287 */ /* 0x000fe4000d000000 */
[----:B------:R-:W-:Y:S01]  /*67f0*/  USEL UR20, UR6, URZ, !UP1 ;  /* 0x0000003f06147287 */ /* 0x000fe2000c800000 */
[----:B--2---:R-:W-:Y:S01]  /*6800*/  IADD3 R3, P0, R6, UR16, RZ ;  /* 0x0000001006037c10 */ /* 0x004fe2000ff1e0ff */
[----:B------:R-:W-:Y:S03]  /*6810*/  UMOV UR16, UR19 ;  /* 0x0000001300107c82 */ /* 0x000fe60008000000 */
[----:B---3--:R-:W-:Y:S02]  /*6820*/  LEA.HI.X.SX32 R4, R4, R5, 0x1, P0 ;  /* 0x0000000504047211 */ /* 0x008fe400000f0eff */
[C---:B------:R-:W-:Y:S04]  /*6830*/  LEA R222, P0, R3.reuse, c[0x0][0x220], 0x2 ;  /* 0x0000880003de7a11 */ /* 0x040fe800078010ff */
[----:B------:R-:W-:Y:S01]  /*6840*/  LEA.HI.X R223, R3, c[0x0][0x224], R4, 0x2, P0 ;  /* 0x0000890003df7a11 */ /* 0x000fe200000f1404 */
[----:B------:R-:W-:Y:S01]  /*6850*/  IMAD.IADD R3, R204, 0x1, R215 ;  /* 0x00000001cc037824 */ /* 0x000fe200078e02d7 */
[-C--:B------:R-:W-:Y:S01]  /*6860*/  HMMA.16816.F32.BF16 R4, R36, R16.reuse, RZ ;  /* 0x000000102404723c */ /* 0x080fe200000418ff */
[----:B------:R-:W-:Y:S02]  /*6870*/  PLOP3.LUT P0, PT, PT, PT, UP0, 0x80, 0x0 ;  /* 0x000000000000781c */ /* 0x000fe40003f0f008 */
[----:B------:R-:W-:Y:S01]  /*6880*/  IMAD.IADD R192, R208, 0x1, R3 ;  /* 0x00000001d0c07824 */ /* 0x000fe200078e0203 */
[----:B------:R-:W1:Y:S04]  /*6890*/  LDSM.16.M88.4 R180, [R3+0x24480] ;  /* 0x0244800003b4783b */ /* 0x000e680000000200 */
[C---:B------:R-:W-:Y:S01]  /*68a0*/  HMMA.16816.F32.BF16 R8, R28.reuse, R16, RZ ;  /* 0x000000101c08723c */ /* 0x040fe200000418ff */
[----:B------:R-:W2:Y:S07]  /*68b0*/  LDSM.16.M88.4 R188, [R3+0x25480] ;  /* 0x0254800003bc783b */ /* 0x000eae0000000200 */
[-C--:B------:R-:W-:Y:S08]  /*68c0*/  HMMA.16816.F32.BF16 R12, R28, R18.reuse, RZ ;  /* 0x000000121c0c723c */ /* 0x080ff000000418ff */
[C---:B------:R-:W-:Y:S08]  /*68d0*/  HMMA.16816.F32.BF16 R16, R36.reuse, R18, RZ ;  /* 0x000000122410723c */ /* 0x040ff000000418ff */
[-C--:B------:R-:W-:Y:S08]  /*68e0*/  HMMA.16816.F32.BF16 R20, R36, R40.reuse, RZ ;  /* 0x000000282414723c */ /* 0x080ff000000418ff */
[C---:B------:R-:W-:Y:S08]  /*68f0*/  HMMA.16816.F32.BF16 R24, R28.reuse, R40, RZ ;  /* 0x000000281c18723c */ /* 0x040ff000000418ff */
[-C--:B------:R-:W-:Y:S08]  /*6900*/  HMMA.16816.F32.BF16 R28, R28, R42.reuse, RZ ;  /* 0x0000002a1c1c723c */ /* 0x080ff000000418ff */
[----:B------:R-:W-:Y:S01]  /*6910*/  HMMA.16816.F32.BF16 R32, R36, R42, RZ ;  /* 0x0000002a2420723c */ /* 0x000fe200000418ff */
[----:B------:R-:W3:Y:S05]  /*6920*/  LDSM.16.MT88.4 R36, [R0+0x5080] ;  /* 0x005080000024783b */ /* 0x000eea0000004200 */
[----:B------:R-:W-:Y:S02]  /*6930*/  LDSM.16.M88.4 R40, [R192+0x24480] ;  /* 0x02448000c028783b */ /* 0x000fe40000000200 */
[-C--:B------:R-:W-:Y:S03]  /*6940*/  HMMA.16816.F32.BF16 R4, R44, R48.reuse, R4 ;  /* 0x000000302c04723c */ /* 0x080fe60000041804 */
[----:B------:R-:W-:Y:S05]  /*6950*/  LDSM.16.M88.4 R192, [R192+0x25480] ;  /* 0x02548000c0c0783b */ /* 0x000fea0000000200 */
[C---:B------:R-:W-:Y:S08]  /*6960*/  HMMA.16816.F32.BF16 R8, R196.reuse, R48, R8 ;  /* 0x00000030c408723c */ /* 0x040ff00000041808 */
[-C--:B------:R-:W-:Y:S08]  /*6970*/  HMMA.16816.F32.BF16 R12, R196, R50.reuse, R12 ;  /* 0x00000032c40c723c */ /* 0x080ff0000004180c */
[C---:B------:R-:W-:Y:S01]  /*6980*/  HMMA.16816.F32.BF16 R16, R44.reuse, R50, R16 ;  /* 0x000000322c10723c */ /* 0x040fe20000041810 */
[----:B------:R-:W4:Y:S07]  /*6990*/  LDSM.16.MT88.4 R48, [R0+0x1880] ;  /* 0x001880000030783b */ /* 0x000f2e0000004200 */
[-C--:B------:R-:W-:Y:S08]  /*69a0*/  HMMA.16816.F32.BF16 R20, R44, R200.reuse, R20 ;  /* 0x000000c82c14723c */ /* 0x080ff00000041814 */
[C---:B------:R-:W-:Y:S08]  /*69b0*/  HMMA.16816.F32.BF16 R24, R196.reuse, R200, R24 ;  /* 0x000000c8c418723c */ /* 0x040ff00000041818 */
[-C--:B------:R-:W-:Y:S01]  /*69c0*/  HMMA.16816.F32.BF16 R28, R196, R202.reuse, R28 ;  /* 0x000000cac41c723c */ /* 0x080fe2000004181c */
[----:B------:R-:W-:Y:S07]  /*69d0*/  LDSM.16.M88.4 R196, [R204+0x27480] ;  /* 0x02748000ccc4783b */ /* 0x000fee0000000200 */
[----:B------:R-:W-:Y:S01]  /*69e0*/  HMMA.16816.F32.BF16 R32, R44, R202, R32 ;  /* 0x000000ca2c20723c */ /* 0x000fe20000041820 */
[----:B------:R-:W5:Y:S05]  /*69f0*/  LDSM.16.MT88.4 R44, [R0+0x5880] ;  /* 0x00588000002c783b */ /* 0x000f6a0000004200 */
[----:B------:R-:W-:Y:S02]  /*6a00*/  LDSM.16.M88.4 R200, [R3+0x27480] ;  /* 0x0274800003c8783b */ /* 0x000fe40000000200 */
[-C--:B-1----:R-:W-:Y:S08]  /*6a10*/  HMMA.16816.F32.BF16 R4, R180, R184.reuse, R4 ;  /* 0x000000b8b404723c */ /* 0x082ff00000041804 */
[C---:B--2---:R-:W-:Y:S08]  /*6a20*/  HMMA.16816.F32.BF16 R8, R188.reuse, R184, R8 ;  /* 0x000000b8bc08723c */ /* 0x044ff00000041808 */
[-C--:B------:R-:W-:Y:S08]  /*6a30*/  HMMA.16816.F32.BF16 R12, R188, R186.reuse, R12 ;  /* 0x000000babc0c723c */ /* 0x080ff0000004180c */
[C---:B------:R-:W-:Y:S01]  /*6a40*/  HMMA.16816.F32.BF16 R16, R180.reuse, R186, R16 ;  /* 0x000000bab410723c */ /* 0x040fe20000041810 */
[----:B------:R-:W-:Y:S07]  /*6a50*/  LDSM.16.M88.4 R184, [R204+0x26480] ;  /* 0x02648000ccb8783b */ /* 0x000fee0000000200 */
[-C--:B---3--:R-:W-:Y:S08]  /*6a60*/  HMMA.16816.F32.BF16 R20, R180, R36.reuse, R20 ;  /* 0x00000024b414723c */ /* 0x088ff00000041814 */
[C---:B------:R-:W-:Y:S08]  /*6a70*/  HMMA.16816.F32.BF16 R24, R188.reuse, R36, R24 ;  /* 0x00000024bc18723c */ /* 0x040ff00000041818 */
[-C--:B------:R-:W-:Y:S01]  /*6a80*/  HMMA.16816.F32.BF16 R28, R188, R38.reuse, R28 ;  /* 0x00000026bc1c723c */ /* 0x080fe2000004181c */
[----:B------:R-:W1:Y:S07]  /*6a90*/  LDSM.16.MT88.4 R188, [R0+0x2080] ;  /* 0x0020800000bc783b */ /* 0x000e6e0000004200 */
[----:B------:R-:W-:Y:S01]  /*6aa0*/  HMMA.16816.F32.BF16 R32, R180, R38, R32 ;  /* 0x00000026b420723c */ /* 0x000fe20000041820 */
[----:B------:R-:W2:Y:S05]  /*6ab0*/  LDSM.16.MT88.4 R36, [R0+0x6080] ;  /* 0x006080000024783b */ /* 0x000eaa0000004200 */
[----:B------:R-:W-:Y:S02]  /*6ac0*/  LDSM.16.MT88.4 R180, [R0+0x2880] ;  /* 0x0028800000b4783b */ /* 0x000fe40000004200 */
[-C--:B----4-:R-:W-:Y:S08]  /*6ad0*/  HMMA.16816.F32.BF16 R4, R40, R48.reuse, R4 ;  /* 0x000000302804723c */ /* 0x090ff00000041804 */
[C---:B------:R-:W-:Y:S08]  /*6ae0*/  HMMA.16816.F32.BF16 R8, R192.reuse, R48, R8 ;  /* 0x00000030c008723c */ /* 0x040ff00000041808 */
[-C--:B------:R-:W-:Y:S08]  /*6af0*/  HMMA.16816.F32.BF16 R12, R192, R50.reuse, R12 ;  /* 0x00000032c00c723c */ /* 0x080ff0000004180c */
[C---:B------:R-:W-:Y:S01]  /*6b00*/  HMMA.16816.F32.BF16 R16, R40.reuse, R50, R16 ;  /* 0x000000322810723c */ /* 0x040fe20000041810 */
[----:B------:R-:W3:Y:S07]  /*6b10*/  LDSM.16.M88.4 R48, [R205+0x26480] ;  /* 0x02648000cd30783b */ /* 0x000eee0000000200 */
[-C--:B-----5:R-:W-:Y:S08]  /*6b20*/  HMMA.16816.F32.BF16 R20, R40, R44.reuse, R20 ;  /* 0x0000002c2814723c */ /* 0x0a0ff00000041814 */
[C---:B------:R-:W-:Y:S08]  /*6b30*/  HMMA.16816.F32.BF16 R24, R192.reuse, R44, R24 ;  /* 0x0000002cc018723c */ /* 0x040ff00000041818 */
[-C--:B------:R-:W-:Y:S01]  /*6b40*/  HMMA.16816.F32.BF16 R28, R192, R46.reuse, R28 ;  /* 0x0000002ec01c723c */ /* 0x080fe2000004181c */
[----:B------:R-:W4:Y:S07]  /*6b50*/  LDSM.16.M88.4 R192, [R205+0x27480] ;  /* 0x02748000cdc0783b */ /* 0x000f2e0000000200 */
[----:B------:R-:W-:Y:S01]  /*6b60*/  HMMA.16816.F32.BF16 R32, R40, R46, R32 ;  /* 0x0000002e2820723c */ /* 0x000fe20000041820 */
[----:B------:R-:W5:Y:S05]  /*6b70*/  LDSM.16.MT88.4 R40, [R0+0x6880] ;  /* 0x006880000028783b */ /* 0x000f6a0000004200 */
[----:B------:R-:W-:Y:S02]  /*6b80*/  LDSM.16.M88.4 R44, [R3+0x26480] ;  /* 0x02648000032c783b */ /* 0x000fe40000000200 */
[-C--:B-1----:R-:W-:Y:S08]  /*6b90*/  HMMA.16816.F32.BF16 R4, R184, R188.reuse, R4 ;  /* 0x000000bcb804723c */ /* 0x082ff00000041804 */
[C---:B------:R-:W-:Y:S08]  /*6ba0*/  HMMA.16816.F32.BF16 R8, R196.reuse, R188, R8 ;  /* 0x000000bcc408723c */ /* 0x040ff00000041808 */
[-C--:B------:R-:W-:Y:S08]  /*6bb0*/  HMMA.16816.F32.BF16 R12, R196, R190.reuse, R12 ;  /* 0x000000bec40c723c */ /* 0x080ff0000004180c */
[C---:B------:R-:W-:Y:S01]  /*6bc0*/  HMMA.16816.F32.BF16 R16, R184.reuse, R190, R16 ;  /* 0x000000beb810723c */ /* 0x040fe20000041810 */
[----:B------:R-:W1:Y:S07]  /*6bd0*/  LDSM.16.MT88.4 R188, [R0+0x3080] ;  /* 0x0030800000bc783b */ /* 0x000e6e0000004200 */
[-C--:B--2---:R-:W-:Y:S08]  /*6be0*/  HMMA.16816.F32.BF16 R20, R184, R36.reuse, R20 ;  /* 0x00000024b814723c */ /* 0x084ff00000041814 */
[C---:B------:R-:W-:Y:S08]  /*6bf0*/  HMMA.16816.F32.BF16 R24, R196.reuse, R36, R24 ;  /* 0x00000024c418723c */ /* 0x040ff00000041818 */
[-C--:B------:R-:W-:Y:S07]  /*6c00*/  HMMA.16816.F32.BF16 R28, R196, R38.reuse, R28 ;  /* 0x00000026c41c723c */ /* 0x080fee000004181c */
[----:B------:R-:W-:Y:S01]  /*6c10*/  IADD3 R196, R215, R204, R208 ;  /* 0x000000ccd7c47210 */ /* 0x000fe20007ffe0d0 */
[----:B------:R-:W-:Y:S01]  /*6c20*/  HMMA.16816.F32.BF16 R32, R184, R38, R32 ;  /* 0x00000026b820723c */ /* 0x000fe20000041820 */
[----:B------:R-:W2:Y:S05]  /*6c30*/  LDSM.16.MT88.4 R36, [R0+0x7080] ;  /* 0x007080000024783b */ /* 0x000eaa0000004200 */
[----:B------:R-:W-:Y:S02]  /*6c40*/  LDSM.16.MT88.4 R184, [R0+0x3880] ;  /* 0x0038800000b8783b */ /* 0x000fe40000004200 */
[-C--:B---3--:R-:W-:Y:S08]  /*6c50*/  HMMA.16816.F32.BF16 R4, R48, R180.reuse, R4 ;  /* 0x000000b43004723c */ /* 0x088ff00000041804 */
[C---:B----4-:R-:W-:Y:S08]  /*6c60*/  HMMA.16816.F32.BF16 R8, R192.reuse, R180, R8 ;  /* 0x000000b4c008723c */ /* 0x050ff00000041808 */
[-C--:B------:R-:W-:Y:S08]  /*6c70*/  HMMA.16816.F32.BF16 R12, R192, R182.reuse, R12 ;  /* 0x000000b6c00c723c */ /* 0x080ff0000004180c */
[C---:B------:R-:W-:Y:S01]  /*6c80*/  HMMA.16816.F32.BF16 R16, R48.reuse, R182, R16 ;  /* 0x000000b63010723c */ /* 0x040fe20000041810 */
[----:B------:R-:W3:Y:S05]  /*6c90*/  LDSM.16.M88.4 R180, [R196+0x26480] ;  /* 0x02648000c4b4783b */ /* 0x000eea0000000200 */
[----:B------:R-:W4:Y:S02]  /*6ca0*/  LDSM.16.M88.4 R196, [R196+0x27480] ;  /* 0x02748000c4c4783b */ /* 0x000f240000000200 */
[-C--:B-----5:R-:W-:Y:S08]  /*6cb0*/  HMMA.16816.F32.BF16 R20, R48, R40.reuse, R20 ;  /* 0x000000283014723c */ /* 0x0a0ff00000041814 */
[C---:B------:R-:W-:Y:S08]  /*6cc0*/  HMMA.16816.F32.BF16 R24, R192.reuse, R40, R24 ;  /* 0x00000028c018723c */ /* 0x040ff00000041818 */
[-C--:B------:R-:W-:Y:S08]  /*6cd0*/  HMMA.16816.F32.BF16 R28, R192, R42.reuse, R28 ;  /* 0x0000002ac01c723c */ /* 0x080ff0000004181c */
[----:B------:R-:W-:Y:S01]  /*6ce0*/  HMMA.16816.F32.BF16 R32, R48, R42, R32 ;  /* 0x0000002a3020723c */ /* 0x000fe20000041820 */
[----:B------:R-:W5:Y:S05]  /*6cf0*/  LDSM.16.MT88.4 R40, [R0+0x7880] ;  /* 0x007880000028783b */ /* 0x000f6a0000004200 */
[----:B------:R-:W-:Y:S02]  /*6d00*/  LDSM.16.MT88.4 R48, [R207+0x27c80] ;  /* 0x027c8000cf30783b */ /* 0x000fe40000004200 */
        /* <DEDUP_REMOVED lines=8> */
[----:B------:R-:W-:Y:S05]  /*6d90*/  LDSM.16.MT88.4 R36, [R2+0x10880] ;  /* 0x010880000224783b */ /* 0x000fea0000004200 */
[----:B------:R-:W-:Y:S02]  /*6da0*/  LDSM.16.MT88.4 R44, [R206+0x26c80] ;  /* 0x026c8000ce2c783b */ /* 0x000fe40000004200 */
[-C--:B---3--:R-:W-:Y:S08]  /*6db0*/  HMMA.16816.F32.BF16 R4, R180, R184.reuse, R4 ;  /* 0x000000b8b404723c */ /* 0x088ff00000041804 */
[C---:B----4-:R-:W-:Y:S08]  /*6dc0*/  HMMA.16816.F32.BF16 R8, R196.reuse, R184, R8 ;  /* 0x000000b8c408723c */ /* 0x050ff00000041808 */
[-C--:B------:R-:W-:Y:S07]  /*6dd0*/  HMMA.16816.F32.BF16 R12, R196, R186.reuse, R12 ;  /* 0x000000bac40c723c */ /* 0x080fee000004180c */
[----:B------:R-:W-:Y:S01]  /*6de0*/  RED.E.ADD.F32.FTZ.RN.STRONG.GPU [R222.64], R4 ;  /* 0x00000004de00798e */ /* 0x000fe2000c10e78e */
[C---:B------:R-:W-:Y:S04]  /*6df0*/  HMMA.16816.F32.BF16 R16, R180.reuse, R186, R16 ;  /* 0x000000bab410723c */ /* 0x040fe80000041810 */
[----:B------:R-:W-:Y:S04]  /*6e00*/  RED.E.ADD.F32.FTZ.RN.STRONG.GPU [R222.64+0x400], R5 ;  /* 0x00040005de00798e */ /* 0x000fe8000c10e78e */
[-C--:B-----5:R-:W-:Y:S01]  /*6e10*/  HMMA.16816.F32.BF16 R20, R180, R40.reuse, R20 ;  /* 0x00000028b414723c */ /* 0x0a0fe20000041814 */
        /* <DEDUP_REMOVED lines=184> */
.L_x_1572:
        /* <DEDUP_REMOVED lines=20> */
[CC--:B------:R-:W-:Y:S02]  /*7ae0*/  LEA.HI R2, R35.reuse, R36.reuse, RZ, 0x5 ;  /* 0x0000002423027211 */ /* 0x0c0fe400078f28ff */
[--C-:B------:R-:W-:Y:S02]  /*7af0*/  SHF.R.S32.HI R7, RZ, 0x2, R5.reuse ;  /* 0x00000002ff077819 */ /* 0x100fe40000011405 */
[----:B-1----:R-:W-:Y:S02]  /*7b00*/  SHF.R.S32.HI R0, RZ, 0x1f, R5 ;  /* 0x0000001fff007819 */ /* 0x002fe40000011405 */
        /* <DEDUP_REMOVED lines=83> */
[----:B-----5:R-:W-:Y:S02]  /*8040*/  F2FP.BF16.PACK_AB R9, R161, R160 ;  /* 0x000000a0a109723e */ /* 0x020fe400000010ff */
        /* <DEDUP_REMOVED lines=71> */
.L_x_1595:
[CC--:B-1----:R-:W-:Y:S01]  /*84c0*/  LEA.HI R2, R35.reuse, R36.reuse, RZ, 0x4 ;  /* 0x0000002423027211 */ /* 0x0c2fe200078f20ff */
[----:B------:R-:W1:Y:S01]  /*84d0*/  S2R R30, SR_CTAID.Y ;  /* 0x00000000001e7919 */ /* 0x000e620000002600 */
[----:B------:R-:W-:Y:S01]  /*84e0*/  LEA.HI R4, R35, R36, RZ, 0x7 ;  /* 0x0000002423047211 */ /* 0x000fe200078f38ff */
[----:B------:R-:W-:Y:S01]  /*84f0*/  BSSY B0, `(.L_x_1596) ;  /* 0x0000040000007945 */ /* 0x000fe20003800000 */
[----:B------:R-:W-:-:S02]  /*8500*/  LOP3.LUT R0, R2, 0xfffffff0, RZ, 0xc0, !PT ;  /* 0xfffffff002007812 */ /* 0x000fc400078ec0ff */
[----:B------:R-:W-:Y:S01]  /*8510*/  SHF.R.S32.HI R14, RZ, 0x4, R2 ;  /* 0x00000004ff0e7819 */ /* 0x000fe20000011402 */
[----:B------:R-:W-:Y:S01]  /*8520*/  IMAD.SHL.U32 R4, R4, 0x4, RZ ;  /* 0x0000000404047824 */ /* 0x000fe200078e00ff */
[----:B-----5:R-:W-:Y:S01]  /*8530*/  IADD3 R8, R8, -UR11, RZ ;  /* 0x8000000b08087c10 */ /* 0x020fe2000fffe0ff */
[----:B------:R-:W-:Y:S01]  /*8540*/  IMAD.IADD R0, R36, 0x1, -R0 ;  /* 0x0000000124007824 */ /* 0x000fe200078e0a00 */
[C---:B------:R-:W-:Y:S01]  /*8550*/  IADD3 R6, P0, R14.reuse, R6, RZ ;  /* 0x000000060e067210 */ /* 0x040fe20007f1e0ff */
[----:B------:R-:W-:Y:S01]  /*8560*/  IMAD.SHL.U32 R2, R14, 0x40, RZ ;  /* 0x000000400e027824 */ /* 0x000fe200078e00ff */
[----:B------:R-:W-:Y:S01]  /*8570*/  IMNMX R15, R8, 0x80, PT ;  /* 0x00000080080f7817 */ /* 0x000fe20003800200 */
[----:B------:R-:W-:Y:S01]  /*8580*/  IMAD.SHL.U32 R12, R0, 0x8, RZ ;  /* 0x00000008000c7824 */ /* 0x000fe200078e00ff */
[----:B------:R-:W-:Y:S02]  /*8590*/  SHF.R.S32.HI R3, RZ, 0x1f, R0 ;  /* 0x0000001fff037819 */ /* 0x000fe40000011400 */
[----:B------:R-:W-:-:S02]  /*85a0*/  LOP3.LUT R2, R2, 0x1c0, RZ, 0xc0, !PT ;  /* 0x000001c002027812 */ /* 0x000fc400078ec0ff */
[----:B------:R-:W-:Y:S02]  /*85b0*/  LEA.HI R3, R3, R0, RZ, 0x3 ;  /* 0x0000000003037211 */ /* 0x000fe400078f18ff */
[----:B------:R-:W-:Y:S02]  /*85c0*/  LOP3.LUT R5, R2, 0x38, R12, 0xf8, !PT ;  /* 0x0000003802057812 */ /* 0x000fe400078ef80c */
[----:B------:R-:W-:Y:S01]  /*85d0*/  SHF.R.U32.HI R0, RZ, 0x3, R2 ;  /* 0x00000003ff007819 */ /* 0x000fe20000011602 */
[----:B------:R-:W-:Y:S01]  /*85e0*/  IMAD.SHL.U32 R2, R3, 0x400, RZ ;  /* 0x0000040003027824 */ /* 0x000fe200078e00ff */
[----:B------:R-:W-:Y:S02]  /*85f0*/  LOP3.LUT R3, R4, 0x7ffffe00, RZ, 0xc0, !PT ;  /* 0x7ffffe0004037812 */ /* 0x000fe400078ec0ff */
[----:B------:R-:W-:Y:S02]  /*8600*/  LOP3.LUT R0, R5, R0, RZ, 0x3c, !PT ;  /* 0x0000000005007212 */ /* 0x000fe400078e3cff */
[----:B------:R-:W-:-:S02]  /*8610*/  LOP3.LUT R2, R2, 0x7fffe000, RZ, 0xc0, !PT ;  /* 0x7fffe00002027812 */ /* 0x000fc400078ec0ff */
[----:B-1----:R-:W-:Y:S02]  /*8620*/  SHF.R.S32.HI R31, RZ, 0x1f, R30 ;  /* 0x0000001fff1f7819 */ /* 0x002fe4000001141e */
[----:B------:R-:W-:Y:S02]  /*8630*/  IADD3 R0, R0, R2, R3 ;  /* 0x0000000200007210 */ /* 0x000fe40007ffe003 */
[----:B------:R-:W-:Y:S01]  /*8640*/  ISETP.GE.AND P2, PT, R14, R15, PT ;  /* 0x0000000f0e00720c */ /* 0x000fe20003f46270 */
[----:B------:R-:W-:Y:S01]  /*8650*/  IMAD R5, R31, c[0x0][0x338], RZ ;  /* 0x0000ce001f057a24 */ /* 0x000fe200078e02ff */
[--C-:B------:R-:W-:Y:S01]  /*8660*/  SHF.R.S32.HI R13, RZ, 0x1f, R12.reuse ;  /* 0x0000001fff0d7819 */ /* 0x100fe2000001140c */
[----:B------:R-:W-:Y:S01]  /*8670*/  IMAD.SHL.U32 R0, R0, 0x2, RZ ;  /* 0x0000000200007824 */ /* 0x000fe200078e00ff */
[----:B------:R-:W-:Y:S01]  /*8680*/  SHF.R.S32.HI R4, RZ, 0x1f, R117 ;  /* 0x0000001fff047819 */ /* 0x000fe20000011475 */
[----:B------:R-:W-:Y:S01]  /*8690*/  IMAD R5, R30, c[0x0][0x33c], R5 ;  /* 0x0000cf001e057a24 */ /* 0x000fe200078e0205 */
[----:B------:R-:W-:Y:S01]  /*86a0*/  LEA.HI.X.SX32 R7, R14, R7, 0x1, P0 ;  /* 0x000000070e077211 */ /* 0x000fe200000f0eff */
[----:B------:R-:W-:Y:S01]  /*86b0*/  IMAD.WIDE.U32 R2, R30, c[0x0][0x338], R12 ;  /* 0x0000ce001e027a25 */ /* 0x000fe200078e000c */
[----:B------:R1:W2:Y:S01]  /*86c0*/  LDS.128 R20, [R0+0x8880] ;  /* 0x0088800000147984 */ /* 0x0002a20000000c00 */
[----:B------:R-:W-:-:S02]  /*86d0*/  ISETP.GE.OR P0, PT, R12, c[0x0][0x324], P2 ;  /* 0x0000c9000c007a0c */ /* 0x000fc40001706670 */
[----:B------:R-:W-:Y:S01]  /*86e0*/  SEL R29, R4, RZ, !P1 ;  /* 0x000000ff041d7207 */ /* 0x000fe20004800000 */
[----:B------:R1:W3:Y:S01]  /*86f0*/  LDS.128 R24, [R0+0x9080] ;  /* 0x0090800000187984 */ /* 0x0002e20000000c00 */
[----:B------:R-:W-:Y:S01]  /*8700*/  SEL R28, R117, RZ, !P1 ;  /* 0x000000ff751c7207 */ /* 0x000fe20004800000 */
[----:B------:R-:W-:Y:S02]  /*8710*/  IMAD.IADD R3, R3, 0x1, R5 ;  /* 0x0000000103037824 */ /* 0x000fe400078e0205 */
[----:B------:R1:W4:Y:S01]  /*8720*/  LDS.128 R32, [R0+0x9880] ;  /* 0x0098800000207984 */ /* 0x0003220000000c00 */
[----:B------:R-:W-:Y:S02]  /*8730*/  IMAD R4, R29, c[0x0][0x340], RZ ;  /* 0x0000d0001d047a24 */ /* 0x000fe400078e02ff */
[----:B------:R-:W-:Y:S01]  /*8740*/  IMAD.U32 R5, RZ, RZ, UR8 ;  /* 0x00000008ff057e24 */ /* 0x000fe2000f8e00ff */
[----:B------:R1:W1:Y:S01]  /*8750*/  LDS.128 R36, [R0+0xa080] ;  /* 0x00a0800000247984 */ /* 0x0002620000000c00 */
[----:B------:R-:W-:-:S02]  /*8760*/  IMAD R4, R28, c[0x0][0x344], R4 ;  /* 0x0000d1001c047a24 */ /* 0x000fc400078e0204 */
[----:B------:R-:W-:Y:S01]  /*8770*/  IMAD.WIDE.U32 R10, R28, c[0x0][0x340], R2 ;  /* 0x0000d0001c0a7a25 */ /* 0x000fe200078e0002 */
[----:B------:R1:W1:Y:S03]  /*8780*/  LDS.128 R40, [R0+0xa880] ;  /* 0x00a8800000287984 */ /* 0x0002660000000c00 */
[----:B------:R-:W-:Y:S01]  /*8790*/  IMAD.WIDE R6, R5, 0x80, R6 ;  /* 0x0000008005067825 */ /* 0x000fe200078e0206 */
        /* <DEDUP_REMOVED lines=21> */
.L_x_1597:
[----:B--234-:R-:W-:Y:S05]  /*88f0*/  BSYNC B0 ;  /* 0x0000000000007941 */ /* 0x01cfea0003800000 */
.L_x_1596:
        /* <DEDUP_REMOVED lines=17> */
.L_x_1599:
[----:B------:R-:W-:Y:S05]  /*8a10*/  BSYNC B0 ;  /* 0x0000000000007941 */ /* 0x000fea0003800000 */
.L_x_1598:
        /* <DEDUP_REMOVED lines=17> */
.L_x_1601:
[----:B------:R-:W-:Y:S05]  /*8b30*/  BSYNC B0 ;  /* 0x0000000000007941 */ /* 0x000fea0003800000 */
.L_x_1600:
        /* <DEDUP_REMOVED lines=16> */
.L_x_1603:
[----:B------:R-:W-:Y:S05]  /*8c40*/  BSYNC B0 ;  /* 0x0000000000007941 */ /* 0x000fea0003800000 */
.L_x_1602:
        /* <DEDUP_REMOVED lines=16> */
.L_x_1605:
[----:B------:R-:W-:Y:S05]  /*8d50*/  BSYNC B0 ;  /* 0x0000000000007941 */ /* 0x000fea0003800000 */
.L_x_1604:
        /* <DEDUP_REMOVED lines=16> */
.L_x_1607:
[----:B------:R-:W-:Y:S05]  /*8e60*/  BSYNC B0 ;  /* 0x0000000000007941 */ /* 0x000fea0003800000 */
.L_x_1606:
        /* <DEDUP_REMOVED lines=16> */
.L_x_1609:
[----:B------:R-:W-:Y:S05]  /*8f70*/  BSYNC B0 ;  /* 0x0000000000007941 */ /* 0x000fea0003800000 */
.L_x_1608:
        /* <DEDUP_REMOVED lines=16> */
.L_x_1611:
[----:B------:R-:W-:Y:S05]  /*9080*/  BSYNC B0 ;  /* 0x0000000000007941 */ /* 0x000fea0003800000 */
.L_x_1610:
        /* <DEDUP_REMOVED lines=19> */
.L_x_1613:
[----:B------:R-:W-:Y:S05]  /*91c0*/  BSYNC B0 ;  /* 0x0000000000007941 */ /* 0x000fea0003800000 */
.L_x_1612:
        /* <DEDUP_REMOVED lines=15> */
.L_x_1615:
[----:B------:R-:W-:Y:S05]  /*92c0*/  BSYNC B0 ;  /* 0x0000000000007941 */ /* 0x000fea0003800000 */
.L_x_1614:
        /* <DEDUP_REMOVED lines=15> */
.L_x_1617:
[----:B------:R-:W-:Y:S05]  /*93c0*/  BSYNC B0 ;  /* 0x0000000000007941 */ /* 0x000fea0003800000 */
.L_x_1616:
        /* <DEDUP_REMOVED lines=14> */
.L_x_1619:
[----:B------:R-:W-:Y:S05]  /*94b0*/  BSYNC B0 ;  /* 0x0000000000007941 */ /* 0x000fea0003800000 */
.L_x_1618:
        /* <DEDUP_REMOVED lines=14> */
.L_x_1621:
[----:B------:R-:W-:Y:S05]  /*95a0*/  BSYNC B0 ;  /* 0x0000000000007941 */ /* 0x000fea0003800000 */
.L_x_1620:
        /* <DEDUP_REMOVED lines=14> */
.L_x_1623:
[----:B------:R-:W-:Y:S05]  /*9690*/  BSYNC B0 ;  /* 0x0000000000007941 */ /* 0x000fea0003800000 */
.L_x_1622:
        /* <DEDUP_REMOVED lines=14> */
.L_x_1625:
[----:B------:R-:W-:Y:S05]  /*9780*/  BSYNC B0 ;  /* 0x0000000000007941 */ /* 0x000fea0003800000 */
.L_x_1624:
        /* <DEDUP_REMOVED lines=14> */
.L_x_1594:
[----:B-----5:R-:W2:Y:S01]  /*9870*/  LDL R9, [R1+0x68] ;  /* 0x0000680001097983 */ /* 0x020ea20000100800 */
[----:B------:R-:W-:Y:S01]  /*9880*/  ISETP.NE.U32.AND P0, PT, RZ, c[0x0][0x358], PT ;  /* 0x0000d600ff007a0c */ /* 0x000fe20003f05070 */
[----:B------:R-:W-:-:S03]  /*9890*/  IMAD.MOV.U32 R2, RZ, RZ, 0x4 ;  /* 0x00000004ff027424 */ /* 0x000fc600078e00ff */
[----:B------:R-:W-:Y:S02]  /*98a0*/  ISETP.NE.AND.EX P1, PT, RZ, c[0x0][0x35c], PT, P0 ;  /* 0x0000d700ff007a0c */ /* 0x000fe40003f25300 */
[----:B------:R-:W-:-:S04]  /*98b0*/  ISETP.NE.U32.AND P0, PT, RZ, c[0x0][0x360], PT ;  /* 0x0000d800ff007a0c */ /* 0x000fc80003f05070 */
[----:B------:R-:W-:Y:S01]  /*98c0*/  ISETP.NE.AND.EX P0, PT, RZ, c[0x0][0x364], PT, P0 ;  /* 0x0000d900ff007a0c */ /* 0x000fe20003f05300 */
[----:B--2---:R-:W-:-:S06]  /*98d0*/  IMAD.WIDE R4, R9, R2, c[0x0][0x358] ;  /* 0x0000d60009047625 */ /* 0x004fcc00078e0202 */
[----:B-1----:R-:W2:Y:S01]  /*98e0*/  @P1 LDG.E R0, [R4.64] ;  /* 0x0000000e04001981 */ /* 0x002ea2000c1e1900 */
        /* <DEDUP_REMOVED lines=10> */
[----:B--2--5:R-:W-:-:S03]  /*9990*/  IADD3 R6, -R0, R4, RZ ;  /* 0x0000000400067210 */ /* 0x024fc60007ffe1ff */
.L_x_1626:
[----:B------:R-:W1:Y:S01]  /*99a0*/  S2R R5, SR_TID.X ;  /* 0x0000000000057919 */ /* 0x000e620000002100 */
[----:B-----5:R-:W-:Y:S01]  /*99b0*/  IADD3 R15, R6, -UR11, RZ ;  /* 0x8000000b060f7c10 */ /* 0x020fe2000fffe0ff */
[----:B------:R-:W-:Y:S01]  /*99c0*/  IMAD.U32 R6, RZ, RZ, UR8 ;  /* 0x00000008ff067e24 */ /* 0x000fe2000f8e00ff */
[----:B------:R-:W-:Y:S01]  /*99d0*/  SHF.R.S32.HI R7, RZ, 0x1f, R9 ;  /* 0x0000001fff077819 */ /* 0x000fe20000011409 */
[----:B------:R-:W2:Y:S01]  /*99e0*/  S2R R20, SR_CTAID.Y ;  /* 0x0000000000147919 */ /* 0x000ea20000002600 */
[----:B------:R-:W-:Y:S01]  /*99f0*/  SEL R16, R9, RZ, !P1 ;  /* 0x000000ff09107207 */ /* 0x000fe20004800000 */
[----:B------:R-:W-:Y:S01]  /*9a00*/  BSSY B0, `(.L_x_1627) ;  /* 0x0000020000007945 */ /* 0x000fe20003800000 */
[----:B------:R-:W-:-:S02]  /*9a10*/  SEL R17, R7, RZ, !P1 ;  /* 0x000000ff07117207 */ /* 0x000fc40004800000 */
[----:B-1----:R-:W-:-:S04]  /*9a20*/  SHF.R.S32.HI R4, RZ, 0x1f, R5 ;  /* 0x0000001fff047819 */ /* 0x002fc80000011405 */
[----:B------:R-:W-:Y:S02]  /*9a30*/  LEA.HI R4, R4, R5, RZ, 0x4 ;  /* 0x0000000504047211 */ /* 0x000fe400078f20ff */
[----:B--2---:R-:W-:Y:S02]  /*9a40*/  SHF.R.S32.HI R21, RZ, 0x1f, R20 ;  /* 0x0000001fff157819 */ /* 0x004fe40000011414 */
[----:B------:R-:W-:Y:S02]  /*9a50*/  LOP3.LUT R0, R4, 0x1ffffff0, RZ, 0xc0, !PT ;  /* 0x1ffffff004007812 */ /* 0x000fe400078ec0ff */
[----:B------:R-:W-:-:S03]  /*9a60*/  SHF.R.S32.HI R14, RZ, 0x4, R4 ;  /* 0x00000004ff0e7819 */ /* 0x000fc60000011404 */
[----:B------:R-:W-:Y:S01]  /*9a70*/  IMAD.IADD R0, R5, 0x1, -R0 ;  /* 0x0000000105007824 */ /* 0x000fe200078e0a00 */
[C---:B------:R-:W-:Y:S02]  /*9a80*/  IADD3 R2, P0, R14.reuse, R2, RZ ;  /* 0x000000020e027210 */ /* 0x040fe40007f1e0ff */
[----:B------:R-:W-:Y:S01]  /*9a90*/  ISETP.GE.AND P2, PT, R14, R15, PT ;  /* 0x0000000f0e00720c */ /* 0x000fe20003f46270 */
[----:B------:R-:W-:Y:S01]  /*9aa0*/  IMAD.SHL.U32 R12, R0, 0x8, RZ ;  /* 0x00000008000c7824 */ /* 0x000fe200078e00ff */
[----:B------:R-:W-:Y:S01]  /*9ab0*/  LEA.HI.X.SX32 R3, R14, R3, 0x1, P0 ;  /* 0x000000030e037211 */ /* 0x000fe200000f0eff */
[----:B------:R-:W-:-:S03]  /*9ac0*/  IMAD R0, R21, c[0x0][0x308], RZ ;  /* 0x0000c20015007a24 */ /* 0x000fc600078e02ff */
[----:B------:R-:W-:Y:S01]  /*9ad0*/  SHF.R.S32.HI R13, RZ, 0x1f, R12 ;  /* 0x0000001fff0d7819 */ /* 0x000fe2000001140c */
[----:B------:R-:W-:Y:S01]  /*9ae0*/  IMAD R0, R20, c[0x0][0x30c], R0 ;  /* 0x0000c30014007a24 */ /* 0x000fe200078e0200 */
[----:B------:R-:W-:Y:S01]  /*9af0*/  ISETP.GE.OR P0, PT, R12, c[0x0][0x2f4], P2 ;  /* 0x0000bd000c007a0c */ /* 0x000fe20001706670 */
[----:B------:R-:W-:-:S04]  /*9b00*/  IMAD.WIDE R6, R6, 0x80, R2 ;  /* 0x0000008006067825 */ /* 0x000fc800078e0202 */
        /* <DEDUP_REMOVED lines=15> */
.L_x_1628:
[----:B------:R-:W-:Y:S05]  /*9c00*/  BSYNC B0 ;  /* 0x0000000000007941 */ /* 0x000fea0003800000 */
.L_x_1627:
        /* <DEDUP_REMOVED lines=17> */
.L_x_1630:
[----:B------:R-:W-:Y:S05]  /*9d20*/  BSYNC B0 ;  /* 0x0000000000007941 */ /* 0x000fea0003800000 */
.L_x_1629:
        /* <DEDUP_REMOVED lines=17> */
.L_x_1632:
[----:B------:R-:W-:Y:S05]  /*9e40*/  BSYNC B0 ;  /* 0x0000000000007941 */ /* 0x000fea0003800000 */
.L_x_1631:
        /* <DEDUP_REMOVED lines=16> */
.L_x_1634:
[----:B------:R-:W-:Y:S05]  /*9f50*/  BSYNC B0 ;  /* 0x0000000000007941 */ /* 0x000fea0003800000 */
.L_x_1633:
        /* <DEDUP_REMOVED lines=16> */
.L_x_1636:
[----:B------:R-:W-:Y:S05]  /*a060*/  BSYNC B0 ;  /* 0x0000000000007941 */ /* 0x000fea0003800000 */
.L_x_1635:
        /* <DEDUP_REMOVED lines=16> */
.L_x_1638:
[----:B------:R-:W-:Y:S05]  /*a170*/  BSYNC B0 ;  /* 0x0000000000007941 */ /* 0x000fea0003800000 */
.L_x_1637:
        /* <DEDUP_REMOVED lines=16> */
.L_x_1640:
[----:B------:R-:W-:Y:S05]  /*a280*/  BSYNC B0 ;  /* 0x0000000000007941 */ /* 0x000fea0003800000 */
.L_x_1639:
        /* <DEDUP_REMOVED lines=16> */
.L_x_1642:
[----:B------:R-:W-:Y:S05]  /*a390*/  BSYNC B0 ;  /* 0x0000000000007941 */ /* 0x000fea0003800000 */
.L_x_1641:
        /* <DEDUP_REMOVED lines=19> */
.L_x_1644:
[----:B------:R-:W-:Y:S05]  /*a4d0*/  BSYNC B0 ;  /* 0x0000000000007941 */ /* 0x000fea0003800000 */
.L_x_1643:
        /* <DEDUP_REMOVED lines=15> */
.L_x_1646:
[----:B------:R-:W-:Y:S05]  /*a5d0*/  BSYNC B0 ;  /* 0x0000000000007941 */ /* 0x000fea0003800000 */
.L_x_1645:
        /* <DEDUP_REMOVED lines=15> */
.L_x_1648:
[----:B------:R-:W-:Y:S05]  /*a6d0*/  BSYNC B0 ;  /* 0x0000000000007941 */ /* 0x000fea0003800000 */
.L_x_1647:
        /* <DEDUP_REMOVED lines=14> */
.L_x_1650:
[----:B------:R-:W-:Y:S05]  /*a7c0*/  BSYNC B0 ;  /* 0x0000000000007941 */ /* 0x000fea0003800000 */
.L_x_1649:
        /* <DEDUP_REMOVED lines=14> */
.L_x_1652:
[----:B------:R-:W-:Y:S05]  /*a8b0*/  BSYNC B0 ;  /* 0x0000000000007941 */ /* 0x000fea0003800000 */
.L_x_1651:
        /* <DEDUP_REMOVED lines=14> */
.L_x_1654:
[----:B------:R-:W-:Y:S05]  /*a9a0*/  BSYNC B0 ;  /* 0x0000000000007941 */ /* 0x000fea0003800000 */
.L_x_1653:
        /* <DEDUP_REMOVED lines=14> */
.L_x_1656:
[----:B------:R-:W-:Y:S05]  /*aa90*/  BSYNC B0 ;  /* 0x0000000000007941 */ /* 0x000fea0003800000 */
.L_x_1655:
        /* <DEDUP_REMOVED lines=14> */
.L_x_1657:
        /* <DEDUP_REMOVED lines=16> */
.L_x_2331:


//--------------------- .text._ZN7cutlass13device_kernelIN5flash19enable_sm80_to_sm89INS1_16FlashAttnBwdSm80INS1_25CollectiveMainloopBwdSm80ILi2ELi2EN4cute5tupleIJNS5_1CILi64EEENS7_ILi128EEES9_EEENS_10bfloat16_tEfNS_4arch4Sm80ELb0ELb1ELb0ELb1ELb1ELb0ELb0ELb0ELi2ELi2ELi2ELi2ELb0EEENS1_21CollectiveEpilogueBwdISA_SB_SD_Li256ELb1ELb0ELi4EEENS1_19SingleTileSchedulerILb1ELb0ELb0ELi128EEEEEEEEEvNT_6ParamsE --------------------------
	.section	.text._ZN7cutlass13device_kernelIN5flash19enable_sm80_to_sm89INS1_16FlashAttnBwdSm80INS1_25CollectiveMainloopBwdSm80ILi2ELi2EN4cute5tupleIJNS5_1CILi64EEENS7_ILi128EEES9_EEENS_10bfloat16_tEfNS_4arch4Sm80ELb0ELb1ELb0ELb1ELb1ELb0ELb0ELb0ELi2ELi2ELi2ELi2ELb0EEENS1_21CollectiveEpilogueBwdISA_SB_SD_Li256ELb1ELb0ELi4EEENS1_19SingleTileSchedulerILb1ELb0ELb0ELi128EEEEEEEEEvNT_6ParamsE,"ax",@progbits
	.sectioninfo	@"SHI_REGISTERS=255"
	.align	128
.text._ZN7cutlass13device_kernelIN5flash19enable_sm80_to_sm89INS1_16FlashAttnBwdSm80INS1_25CollectiveMainloopBwdSm80ILi2ELi2EN4cute5tupleIJNS5_1CILi64EEENS7_ILi128EEES9_EEENS_10bfloat16_tEfNS_4arch4Sm80ELb0ELb1ELb0ELb1ELb1ELb0ELb0ELb0ELi2ELi2ELi2ELi2ELb0EEENS1_21CollectiveEpilogueBwdISA_SB_SD_Li256ELb1ELb0ELi4EEENS1_19SingleTileSchedulerILb1ELb0ELb0ELi128EEEEEEEEEvNT_6ParamsE:
        .type           _ZN7cutlass13device_kernelIN5flash19enable_sm80_to_sm89INS1_16FlashAttnBwdSm80INS1_25CollectiveMainloopBwdSm80ILi2ELi2EN4cute5tupleIJNS5_1CILi64EEENS7_ILi128EEES9_EEENS_10bfloat16_tEfNS_4arch4Sm80ELb0ELb1ELb0ELb1ELb1ELb0ELb0ELb0ELi2ELi2ELi2ELi2ELb0EEENS1_21CollectiveEpilogueBwdISA_SB_SD_Li256ELb1ELb0ELi4EEENS1_19SingleTileSchedulerILb1ELb0ELb0ELi128EEEEEEEEEvNT_6ParamsE,@function
        .size           _ZN7cutlass13device_kernelIN5flash19enable_sm80_to_sm89INS1_16FlashAttnBwdSm80INS1_25CollectiveMainloopBwdSm80ILi2ELi2EN4cute5tupleIJNS5_1CILi64EEENS7_ILi128EEES9_EEENS_10bfloat16_tEfNS_4arch4Sm80ELb0ELb1ELb0ELb1ELb1ELb0ELb0ELb0ELi2ELi2ELi2ELi2ELb0EEENS1_21CollectiveEpilogueBwdISA_SB_SD_Li256ELb1ELb0ELi4EEENS1_19SingleTileSchedulerILb1ELb0ELb0ELi128EEEEEEEEEvNT_6ParamsE,(.L_x_2332 - _ZN7cutlass13device_kernelIN5flash19enable_sm80_to_sm89INS1_16FlashAttnBwdSm80INS1_25CollectiveMainloopBwdSm80ILi2ELi2EN4cute5tupleIJNS5_1CILi64EEENS7_ILi128EEES9_EEENS_10bfloat16_tEfNS_4arch4Sm80ELb0ELb1ELb0ELb1ELb1ELb0ELb0ELb0ELi2ELi2ELi2ELi2ELb0EEENS1_21CollectiveEpilogueBwdISA_SB_SD_Li256ELb1ELb0ELi4EEENS1_19SingleTileSchedulerILb1ELb0ELb0ELi128EEEEEEEEEvNT_6ParamsE)
        .other          _ZN7cutlass13device_kernelIN5flash19enable_sm80_to_sm89INS1_16FlashAttnBwdSm80INS1_25CollectiveMainloopBwdSm80ILi2ELi2EN4cute5tupleIJNS5_1CILi64EEENS7_ILi128EEES9_EEENS_10bfloat16_tEfNS_4arch4Sm80ELb0ELb1ELb0ELb1ELb1ELb0ELb0ELb0ELi2ELi2ELi2ELi2ELb0EEENS1_21CollectiveEpilogueBwdISA_SB_SD_Li256ELb1ELb0ELi4EEENS1_19SingleTileSchedulerILb1ELb0ELb0ELi128EEEEEEEEEvNT_6ParamsE,@"STO_CUDA_ENTRY STV_DEFAULT"
_ZN7cutlass13device_kernelIN5flash19enable_sm80_to_sm89INS1_16FlashAttnBwdSm80INS1_25CollectiveMainloopBwdSm80ILi2ELi2EN4cute5tupleIJNS5_1CILi64EEENS7_ILi128EEES9_EEENS_10bfloat16_tEfNS_4arch4Sm80ELb0ELb1ELb0ELb1ELb1ELb0ELb0ELb0ELi2ELi2ELi2ELi2ELb0EEENS1_21CollectiveEpilogueBwdISA_SB_SD_Li256ELb1ELb0ELi4EEENS1_19SingleTileSchedulerILb1ELb0ELb0ELi128EEEEEEEEEvNT_6ParamsE:
        /* <DEDUP_REMOVED lines=18> */
.L_x_1659:
        /* <DEDUP_REMOVED lines=8> */
.L_x_1661:
[----:B------:R-:W-:Y:S02]  /*01a0*/  MOV R0, c[0x0][0x3a4] ;  /* 0x0000e90000007a02 */ /* 0x000fe40000000f00 */
.L_x_1660:
[----:B------:R-:W-:-:S06]  /*01b0*/  USHF.L.U32 UR11, UR8, 0x7, URZ ;  /* 0x00000007080b7899 */ /* 0x000fcc000800063f */
[----:B-----5:R-:W-:-:S04]  /*01c0*/  ISETP.LE.AND P0, PT, R0, UR11, PT ;  /* 0x0000000b00007c0c */ /* 0x020fc8000bf03270 */
[----:B------:R-:W-:-:S05]  /*01d0*/  SEL R0, R5, 0xffffffff, !P0 ;  /* 0xffffffff05007807 */ /* 0x000fca0004000000 */
[----:B------:R2:W-:Y:S01]  /*01e0*/  STL [R1+0x68], R0 ;  /* 0x0000680001007387 */ /* 0x0005e20000100800 */
[----:B------:R-:W-:Y:S05]  /*01f0*/  BRA `(.L_x_1662) ;  /* 0x0000012000007947 */ /* 0x000fea0003800000 */
.L_x_1658:
[----:B--2-4-:R-:W-:-:S04]  /*0200*/  ISETP.NE.U32.AND P0, PT, RZ, c[0x0][0x3c0], PT ;  /* 0x0000f000ff007a0c */ /* 0x014fc80003f05070 */
[----:B------:R-:W-:-:S13]  /*0210*/  ISETP.NE.AND.EX P0, PT, RZ, c[0x0][0x3c4], PT, P0 ;  /* 0x0000f100ff007a0c */ /* 0x000fda0003f05300 */
[----:B------:R-:W-:Y:S05]  /*0220*/  @!P0 BRA `(.L_x_1663) ;  /* 0x0000002000008947 */ /* 0x000fea0003800000 */
[----:B------:R1:W5:Y:S01]  /*0230*/  LDG.E R0, [R2.64] ;  /* 0x0000000e02007981 */ /* 0x000362000c1e1900 */
[----:B------:R-:W-:Y:S05]  /*0240*/  BRA `(.L_x_1664) ;  /* 0x0000009000007947 */ /* 0x000fea0003800000 */
.L_x_1663:
        /* <DEDUP_REMOVED lines=8> */
.L_x_1665:
[----:B------:R-:W-:Y:S02]  /*02d0*/  MOV R0, c[0x0][0x3a4] ;  /* 0x0000e90000007a02 */ /* 0x000fe40000000f00 */
.L_x_1664:
[----:B------:R-:W-:-:S06]  /*02e0*/  USHF.L.U32 UR11, UR8, 0x7, URZ ;  /* 0x00000007080b7899 */ /* 0x000fcc000800063f */
[----:B-----5:R-:W-:-:S04]  /*02f0*/  ISETP.LE.AND P0, PT, R0, UR11, PT ;  /* 0x0000000b00007c0c */ /* 0x020fc8000bf03270 */
[----:B------:R-:W-:-:S05]  /*0300*/  SEL R0, R5, 0xffffffff, !P0 ;  /* 0xffffffff05007807 */ /* 0x000fca0004000000 */
[----:B------:R2:W-:Y:S04]  /*0310*/  STL [R1+0x68], R0 ;  /* 0x0000680001007387 */ /* 0x0005e80000100800 */
.L_x_1662:
        /* <DEDUP_REMOVED lines=34> */
.L_x_1666:
[----:B-1-3--:R-:W-:-:S04]  /*0540*/  ISETP.NE.U32.AND P0, PT, RZ, c[0x0][0x2e0], PT ;  /* 0x0000b800ff007a0c */ /* 0x00afc80003f05070 */
[----:B------:R-:W-:-:S13]  /*0550*/  ISETP.NE.AND.EX P0, PT, RZ, c[0x0][0x2e4], PT, P0 ;  /* 0x0000b900ff007a0c */ /* 0x000fda0003f05300 */
[----:B------:R-:W-:Y:S05]  /*0560*/  @!P0 BRA `(.L_x_1667) ;  /* 0x0000004000008947 */ /* 0x000fea0003800000 */
[----:B------:R-:W-:-:S05]  /*0570*/  IMAD.WIDE R2, R42, R8, c[0x0][0x2e0] ;  /* 0x0000b8002a027625 */ /* 0x000fca00078e0208 */
[----:B------:R-:W2:Y:S02]  /*0580*/  LDG.E R0, [R2.64] ;  /* 0x0000000e02007981 */ /* 0x000ea4000c1e1900 */
[----:B--2---:R1:W2:Y:S01]  /*0590*/  R2UR UR22, R0 ;  /* 0x00000000001673c2 */ /* 0x0042a200000e0000 */
[----:B------:R-:W-:Y:S05]  /*05a0*/  BRA `(.L_x_1668) ;  /* 0x0000006000007947 */ /* 0x000fea0003800000 */
.L_x_1667:
[----:B------:R-:W-:Y:S05]  /*05b0*/  @!P3 BRA `(.L_x_1668) ;  /* 0x000000500000b947 */ /* 0x000fea0003800000 */
[----:B------:R-:W2:Y:S04]  /*05c0*/  LDG.E R2, [R4.64] ;  /* 0x0000000e04027981 */ /* 0x000ea8000c1e1900 */
[----:B------:R-:W3:Y:S01]  /*05d0*/  LDG.E R0, [R4.64+0x4] ;  /* 0x0000040e04007981 */ /* 0x000ee2000c1e1900 */
[----:B--2---:R-:W1:Y:S08]  /*05e0*/  R2UR UR22, R2 ;  /* 0x00000000021673c2 */ /* 0x004e7000000e0000 */
[----:B---3--:R-:W1:Y:S02]  /*05f0*/  R2UR UR4, R0 ;  /* 0x00000000000473c2 */ /* 0x008e6400000e0000 */
[----:B-1----:R-:W-:-:S06]  /*0600*/  UIADD3 UR22, -UR22, UR4, URZ ;  /* 0x0000000416167290 */ /* 0x002fcc000fffe13f */
.L_x_1668:
        /* <DEDUP_REMOVED lines=15> */
.L_x_1669:
        /* <DEDUP_REMOVED lines=514> */
.L_x_1672:
[----:B------:R-:W-:Y:S05]  /*2720*/  BSYNC B0 ;  /* 0x0000000000007941 */ /* 0x000fea0003800000 */
.L_x_1671:
        /* <DEDUP_REMOVED lines=119> */
.L_x_1691:
        /* <DEDUP_REMOVED lines=148> */
.L_x_1675:
[----:B------:R-:W-:Y:S11]  /*37e0*/  ISETP.NE.AND P0, PT, R226, c[0x0][0x2a8], PT ;  /* 0x0000aa00e2007a0c */ /* 0x000ff60003f05270 */
[----:B------:R-:W-:Y:S02]  /*37f0*/  @!UPT UIADD3 URZ, URZ, URZ, URZ ;  /* 0x0000003f3f3ff290 */ /* 0x000fe4000fffe03f */
[----:B------:R-:W-:Y:S05]  /*3800*/  @P0 IMAD.HI.U32 R36, R2, c[0x0][0x2ac], RZ ;  /* 0x0000ab0002240a27 */ /* 0x000fea00078e00ff */
[----:B------:R-:W-:Y:S02]  /*3810*/  @P0 SHF.R.U32.HI R2, RZ, c[0x0][0x2b0], R36 ;  /* 0x0000ac00ff020a19 */ /* 0x000fe40000011624 */
.L_x_1676:
[----:B------:R-:W-:Y:S05]  /*3820*/  BSYNC B0 ;  /* 0x0000000000007941 */ /* 0x000fea0003800000 */
.L_x_1674:
        /* <DEDUP_REMOVED lines=8> */
.L_x_1673:
        /* <DEDUP_REMOVED lines=16> */
.L_x_1679:
[----:B------:R-:W-:Y:S11]  /*39b0*/  ISETP.NE.AND P0, PT, R226, c[0x0][0x2a8], PT ;  /* 0x0000aa00e2007a0c */ /* 0x000ff60003f05270 */
[----:B------:R-:W-:Y:S02]  /*39c0*/  @!UPT UIADD3 URZ, URZ, URZ, URZ ;  /* 0x0000003f3f3ff290 */ /* 0x000fe4000fffe03f */
[----:B------:R-:W-:Y:S05]  /*39d0*/  @P0 IMAD.HI.U32 R36, R2, c[0x0][0x2ac], RZ ;  /* 0x0000ab0002240a27 */ /* 0x000fea00078e00ff */
[----:B------:R-:W-:Y:S02]  /*39e0*/  @P0 SHF.R.U32.HI R2, RZ, c[0x0][0x2b0], R36 ;  /* 0x0000ac00ff020a19 */ /* 0x000fe40000011624 */
.L_x_1680:
[----:B------:R-:W-:Y:S05]  /*39f0*/  BSYNC B0 ;  /* 0x0000000000007941 */ /* 0x000fea0003800000 */
.L_x_1678:
[----:B------:R-:W2:Y:S01]  /*3a00*/  LDL R37, [R1+0x10] ;  /* 0x0000100001257983 */ /* 0x000ea20000100800 */
[----:B------:R-:W-:Y:S04]  /*3a10*/  IMAD.MOV.U32 R36, RZ, RZ, c[0x0][0x2a8] ;  /* 0x0000aa00ff247624 */ /* 0x000fe800078e00ff */
[----:B------:R-:W-:Y:S04]  /*3a20*/  IMAD R2, R2, R36, -UR11 ;  /* 0x8000000b02027e24 */ /* 0x000fe8000f8e0224 */
[----:B--2---:R-:W-:Y:S05]  /*3a30*/  IMAD.IADD R2, R2, 0x1, -R37 ;  /* 0x0000000102027824 */ /* 0x004fea00078e0a25 */
[----:B------:R-:W-:Y:S02]  /*3a40*/  IADD3 R36, R2, c[0x0][0x2a8], RZ ;  /* 0x0000aa0002247a10 */ /* 0x000fe40007ffe0ff */
[----:B------:R-:W-:Y:S02]  /*3a50*/  IMNMX R43, R43, R2, !PT ;  /* 0x000000022b2b7217 */ /* 0x000fe40007800200 */
[----:B------:R-:W-:Y:S02]  /*3a60*/  IMNMX R200, R200, R36, PT ;  /* 0x00000024c8c87217 */ /* 0x000fe40003800200 */
.L_x_1677:
        /* <DEDUP_REMOVED lines=16> */
.L_x_1683:
[----:B------:R-:W-:Y:S11]  /*3b70*/  ISETP.NE.AND P0, PT, R226, c[0x0][0x2a8], PT ;  /* 0x0000aa00e2007a0c */ /* 0x000ff60003f05270 */
[----:B------:R-:W-:Y:S02]  /*3b80*/  @!UPT UIADD3 URZ, URZ, URZ, URZ ;  /* 0x0000003f3f3ff290 */ /* 0x000fe4000fffe03f */
[----:B------:R-:W-:Y:S05]  /*3b90*/  @P0 IMAD.HI.U32 R36, R2, c[0x0][0x2ac], RZ ;  /* 0x0000ab0002240a27 */ /* 0x000fea00078e00ff */
[----:B------:R-:W-:Y:S02]  /*3ba0*/  @P0 SHF.R.U32.HI R2, RZ, c[0x0][0x2b0], R36 ;  /* 0x0000ac00ff020a19 */ /* 0x000fe40000011624 */
.L_x_1684:
[----:B------:R-:W-:Y:S05]  /*3bb0*/  BSYNC B0 ;  /* 0x0000000000007941 */ /* 0x000fea0003800000 */
.L_x_1682:
[----:B------:R-:W2:Y:S01]  /*3bc0*/  LDL R37, [R1+0x10] ;  /* 0x0000100001257983 */ /* 0x000ea20000100800 */
[----:B------:R-:W-:Y:S04]  /*3bd0*/  IMAD.MOV.U32 R36, RZ, RZ, c[0x0][0x2a8] ;  /* 0x0000aa00ff247624 */ /* 0x000fe800078e00ff */
[----:B------:R-:W-:Y:S04]  /*3be0*/  IMAD R2, R2, R36, -UR11 ;  /* 0x8000000b02027e24 */ /* 0x000fe8000f8e0224 */
[----:B--2---:R-:W-:Y:S05]  /*3bf0*/  IMAD.IADD R2, R2, 0x1, -R37 ;  /* 0x0000000102027824 */ /* 0x004fea00078e0a25 */
[----:B------:R-:W-:Y:S02]  /*3c00*/  IADD3 R36, R2, c[0x0][0x2a8], RZ ;  /* 0x0000aa0002247a10 */ /* 0x000fe40007ffe0ff */
[----:B------:R-:W-:Y:S02]  /*3c10*/  IMNMX R41, R41, R2, !PT ;  /* 0x0000000229297217 */ /* 0x000fe40007800200 */
[----:B------:R-:W-:Y:S02]  /*3c20*/  IMNMX R42, R42, R36, PT ;  /* 0x000000242a2a7217 */ /* 0x000fe40003800200 */
.L_x_1681:
        /* <DEDUP_REMOVED lines=16> */
.L_x_1687:
[----:B------:R-:W-:Y:S11]  /*3d30*/  ISETP.NE.AND P0, PT, R226, c[0x0][0x2a8], PT ;  /* 0x0000aa00e2007a0c */ /* 0x000ff60003f05270 */
[----:B------:R-:W-:Y:S02]  /*3d40*/  @!UPT UIADD3 URZ, URZ, URZ, URZ ;  /* 0x0000003f3f3ff290 */ /* 0x000fe4000fffe03f */
[----:B------:R-:W-:Y:S05]  /*3d50*/  @P0 IMAD.HI.U32 R36, R0, c[0x0][0x2ac], RZ ;  /* 0x0000ab0000240a27 */ /* 0x000fea00078e00ff */
[----:B------:R-:W-:Y:S02]  /*3d60*/  @P0 SHF.R.U32.HI R0, RZ, c[0x0][0x2b0], R36 ;  /* 0x0000ac00ff000a19 */ /* 0x000fe40000011624 */
.L_x_1688:
[----:B------:R-:W-:Y:S05]  /*3d70*/  BSYNC B0 ;  /* 0x0000000000007941 */ /* 0x000fea0003800000 */
.L_x_1686:
[----:B------:R-:W2:Y:S01]  /*3d80*/  LDL R37, [R1+0x10] ;  /* 0x0000100001257983 */ /* 0x000ea20000100800 */
[----:B------:R-:W-:Y:S04]  /*3d90*/  IMAD.MOV.U32 R36, RZ, RZ, c[0x0][0x2a8] ;  /* 0x0000aa00ff247624 */ /* 0x000fe800078e00ff */
[----:B------:R-:W-:Y:S04]  /*3da0*/  IMAD R0, R0, R36, -UR11 ;  /* 0x8000000b00007e24 */ /* 0x000fe8000f8e0224 */
[----:B--2---:R-:W-:Y:S05]  /*3db0*/  IMAD.IADD R0, R0, 0x1, -R37 ;  /* 0x0000000100007824 */ /* 0x004fea00078e0a25 */
[----:B------:R-:W-:Y:S02]  /*3dc0*/  IADD3 R36, R0, c[0x0][0x2a8], RZ ;  /* 0x0000aa0000247a10 */ /* 0x000fe40007ffe0ff */
[----:B------:R-:W-:Y:S02]  /*3dd0*/  IMNMX R2, R2, R0, !PT ;  /* 0x0000000002027217 */ /* 0x000fe40007800200 */
[----:B------:R-:W-:Y:S02]  /*3de0*/  IMNMX R40, R40, R36, PT ;  /* 0x0000002428287217 */ /* 0x000fe40003800200 */
.L_x_1685:
        /* <DEDUP_REMOVED lines=78> */
.L_x_1689:
        /* <DEDUP_REMOVED lines=579> */
.L_x_1690:
        /* <DEDUP_REMOVED lines=298> */
.L_x_1670:
        /* <DEDUP_REMOVED lines=178> */
.L_x_1693:
        /* <DEDUP_REMOVED lines=67> */
.L_x_1695:
[----:B--234-:R-:W-:Y:S05]  /*88f0*/  BSYNC B0 ;  /* 0x0000000000007941 */ /* 0x01cfea0003800000 */
.L_x_1694:
        /* <DEDUP_REMOVED lines=17> */
.L_x_1697:
[----:B------:R-:W-:Y:S05]  /*8a10*/  BSYNC B0 ;  /* 0x0000000000007941 */ /* 0x000fea0003800000 */
.L_x_1696:
        /* <DEDUP_REMOVED lines=17> */
.L_x_1699:
[----:B------:R-:W-:Y:S05]  /*8b30*/  BSYNC B0 ;  /* 0x0000000000007941 */ /* 0x000fea0003800000 */
.L_x_1698:
        /* <DEDUP_REMOVED lines=16> */
.L_x_1701:
[----:B------:R-:W-:Y:S05]  /*8c40*/  BSYNC B0 ;  /* 0x0000000000007941 */ /* 0x000fea0003800000 */
.L_x_1700:
        /* <DEDUP_REMOVED lines=16> */
.L_x_1703:
[----:B------:R-:W-:Y:S05]  /*8d50*/  BSYNC B0 ;  /* 0x0000000000007941 */ /* 0x000fea0003800000 */
.L_x_1702:
        /* <DEDUP_REMOVED lines=16> */
.L_x_1705:
[----:B------:R-:W-:Y:S05]  /*8e60*/  BSYNC B0 ;  /* 0x0000000000007941 */ /* 0x000fea0003800000 */
.L_x_1704:
        /* <DEDUP_REMOVED lines=16> */
.L_x_1707:
[----:B------:R-:W-:Y:S05]  /*8f70*/  BSYNC B0 ;  /* 0x0000000000007941 */ /* 0x000fea0003800000 */
.L_x_1706:
        /* <DEDUP_REMOVED lines=16> */
.L_x_1709:
[----:B------:R-:W-:Y:S05]  /*9080*/  BSYNC B0 ;  /* 0x0000000000007941 */ /* 0x000fea0003800000 */
.L_x_1708:
        /* <DEDUP_REMOVED lines=19> */
.L_x_1711:
[----:B------:R-:W-:Y:S05]  /*91c0*/  BSYNC B0 ;  /* 0x0000000000007941 */ /* 0x000fea0003800000 */
.L_x_1710:
        /* <DEDUP_REMOVED lines=15> */
.L_x_1713:
[----:B------:R-:W-:Y:S05]  /*92c0*/  BSYNC B0 ;  /* 0x0000000000007941 */ /* 0x000fea0003800000 */
.L_x_1712:
        /* <DEDUP_REMOVED lines=15> */
.L_x_1715:
[----:B------:R-:W-:Y:S05]  /*93c0*/  BSYNC B0 ;  /* 0x0000000000007941 */ /* 0x000fea0003800000 */
.L_x_1714:
        /* <DEDUP_REMOVED lines=14> */
.L_x_1717:
[----:B------:R-:W-:Y:S05]  /*94b0*/  BSYNC B0 ;  /* 0x0000000000007941 */ /* 0x000fea0003800000 */
.L_x_1716:
        /* <DEDUP_REMOVED lines=14> */
.L_x_1719:
[----:B------:R-:W-:Y:S05]  /*95a0*/  BSYNC B0 ;  /* 0x0000000000007941 */ /* 0x000fea0003800000 */
.L_x_1718:
        /* <DEDUP_REMOVED lines=14> */
.L_x_1721:
[----:B------:R-:W-:Y:S05]  /*9690*/  BSYNC B0 ;  /* 0x0000000000007941 */ /* 0x000fea0003800000 */
.L_x_1720:
        /* <DEDUP_REMOVED lines=14> */
.L_x_1723:
[----:B------:R-:W-:Y:S05]  /*9780*/  BSYNC B0 ;  /* 0x0000000000007941 */ /* 0x000fea0003800000 */
.L_x_1722:
        /* <DEDUP_REMOVED lines=14> */
.L_x_1692:
        /* <DEDUP_REMOVED lines=19> */
.L_x_1724:
        /* <DEDUP_REMOVED lines=38> */
.L_x_1726:
[----:B------:R-:W-:Y:S05]  /*9c00*/  BSYNC B0 ;  /* 0x0000000000007941 */ /* 0x000fea0003800000 */
.L_x_1725:
        /* <DEDUP_REMOVED lines=17> */
.L_x_1728:
[----:B------:R-:W-:Y:S05]  /*9d20*/  BSYNC B0 ;  /* 0x0000000000007941 */ /* 0x000fea0003800000 */
.L_x_1727:
        /* <DEDUP_REMOVED lines=17> */
.L_x_1730:
[----:B------:R-:W-:Y:S05]  /*9e40*/  BSYNC B0 ;  /* 0x0000000000007941 */ /* 0x000fea0003800000 */
.L_x_1729:
        /* <DEDUP_REMOVED lines=16> */
.L_x_1732:
[----:B------:R-:W-:Y:S05]  /*9f50*/  BSYNC B0 ;  /* 0x0000000000007941 */ /* 0x000fea0003800000 */
.L_x_1731:
        /* <DEDUP_REMOVED lines=16> */
.L_x_1734:
[----:B------:R-:W-:Y:S05]  /*a060*/  BSYNC B0 ;  /* 0x0000000000007941 */ /* 0x000fea0003800000 */
.L_x_1733:
        /* <DEDUP_REMOVED lines=16> */
.L_x_1736:
[----:B------:R-:W-:Y:S05]  /*a170*/  BSYNC B0 ;  /* 0x0000000000007941 */ /* 0x000fea0003800000 */
.L_x_1735:
        /* <DEDUP_REMOVED lines=16> */
.L_x_1738:
[----:B------:R-:W-:Y:S05]  /*a280*/  BSYNC B0 ;  /* 0x0000000000007941 */ /* 0x000fea0003800000 */
.L_x_1737:
        /* <DEDUP_REMOVED lines=16> */
.L_x_1740:
[----:B------:R-:W-:Y:S05]  /*a390*/  BSYNC B0 ;  /* 0x0000000000007941 */ /* 0x000fea0003800000 */
.L_x_1739:
        /* <DEDUP_REMOVED lines=19> */
.L_x_1742:
[----:B------:R-:W-:Y:S05]  /*a4d0*/  BSYNC B0 ;  /* 0x0000000000007941 */ /* 0x000fea0003800000 */
.L_x_1741:
        /* <DEDUP_REMOVED lines=15> */
.L_x_1744:
[----:B------:R-:W-:Y:S05]  /*a5d0*/  BSYNC B0 ;  /* 0x0000000000007941 */ /* 0x000fea0003800000 */
.L_x_1743:
        /* <DEDUP_REMOVED lines=15> */
.L_x_1746:
[----:B------:R-:W-:Y:S05]  /*a6d0*/  BSYNC B0 ;  /* 0x0000000000007941 */ /* 0x000fea0003800000 */
.L_x_1745:
        /* <DEDUP_REMOVED lines=14> */
.L_x_1748:
[----:B------:R-:W-:Y:S05]  /*a7c0*/  BSYNC B0 ;  /* 0x0000000000007941 */ /* 0x000fea0003800000 */
.L_x_1747:
        /* <DEDUP_REMOVED lines=14> */
.L_x_1750:
[----:B------:R-:W-:Y:S05]  /*a8b0*/  BSYNC B0 ;  /* 0x0000000000007941 */ /* 0x000fea0003800000 */
.L_x_1749:
        /* <DEDUP_REMOVED lines=14> */
.L_x_1752:
[----:B------:R-:W-:Y:S05]  /*a9a0*/  BSYNC B0 ;  /* 0x0000000000007941 */ /* 0x000fea0003800000 */
.L_x_1751:
        /* <DEDUP_REMOVED lines=14> */
.L_x_1754:
[----:B------:R-:W-:Y:S05]  /*aa90*/  BSYNC B0 ;  /* 0x0000000000007941 */ /* 0x000fea0003800000 */
.L_x_1753:
        /* <DEDUP_REMOVED lines=14> */
.L_x_1755:
        /* <DEDUP_REMOVED lines=16> */
.L_x_2332:


//--------------------- .text._ZN7cutlass13device_kernelIN5flash19enable_sm80_to_sm89INS1_16FlashAttnBwdSm80INS1_25CollectiveMainloopBwdSm80ILi2ELi2EN4cute5tupleIJNS5_1CILi64EEENS7_ILi128EEES9_EEENS_10bfloat16_tEfNS_4arch4Sm80ELb0ELb1ELb0ELb1ELb0ELb0ELb0ELb0ELi2ELi2ELi2ELi2ELb0EEENS1_24CollectiveEpilogueBwdGQAISA_fSD_Li256ELb1ELb0EEENS1_19SingleTileSchedulerILb1ELb0ELb0ELi128EEEEEEEEEvNT_6ParamsE --------------------------
	.section	.text._ZN7cutlass13device_kernelIN5flash19enable_sm80_to_sm89INS1_16FlashAttnBwdSm80INS1_25CollectiveMainloopBwdSm80ILi2ELi2EN4cute5tupleIJNS5_1CILi64EEENS7_ILi128EEES9_EEENS_10bfloat16_tEfNS_4arch4Sm80ELb0ELb1ELb0ELb1ELb0ELb0ELb0ELb0ELi2ELi2ELi2ELi2ELb0EEENS1_24CollectiveEpilogueBwdGQAISA_fSD_Li256ELb1ELb0EEENS1_19SingleTileSchedulerILb1ELb0ELb0ELi128EEEEEEEEEvNT_6ParamsE,"ax",@progbits
	.sectioninfo	@"SHI_REGISTERS=255"
	.align	128
.text._ZN7cutlass13device_kernelIN5flash19enable_sm80_to_sm89INS1_16FlashAttnBwdSm80INS1_25CollectiveMainloopBwdSm80ILi2ELi2EN4cute5tupleIJNS5_1CILi64EEENS7_ILi128EEES9_EEENS_10bfloat16_tEfNS_4arch4Sm80ELb0ELb1ELb0ELb1ELb0ELb0ELb0ELb0ELi2ELi2ELi2ELi2ELb0EEENS1_24CollectiveEpilogueBwdGQAISA_fSD_Li256ELb1ELb0EEENS1_19SingleTileSchedulerILb1ELb0ELb0ELi128EEEEEEEEEvNT_6ParamsE:
        .type           _ZN7cutlass13device_kernelIN5flash19enable_sm80_to_sm89INS1_16FlashAttnBwdSm80INS1_25CollectiveMainloopBwdSm80ILi2ELi2EN4cute5tupleIJNS5_1CILi64EEENS7_ILi128EEES9_EEENS_10bfloat16_tEfNS_4arch4Sm80ELb0ELb1ELb0ELb1ELb0ELb0ELb0ELb0ELi2ELi2ELi2ELi2ELb0EEENS1_24CollectiveEpilogueBwdGQAISA_fSD_Li256ELb1ELb0EEENS1_19SingleTileSchedulerILb1ELb0ELb0ELi128EEEEEEEEEvNT_6ParamsE,@function
        .size           _ZN7cutlass13device_kernelIN5flash19enable_sm80_to_sm89INS1_16FlashAttnBwdSm80INS1_25CollectiveMainloopBwdSm80ILi2ELi2EN4cute5tupleIJNS5_1CILi64EEENS7_ILi128EEES9_EEENS_10bfloat16_tEfNS_4arch4Sm80ELb0ELb1ELb0ELb1ELb0ELb0ELb0ELb0ELi2ELi2ELi2ELi2ELb0EEENS1_24CollectiveEpilogueBwdGQAISA_fSD_Li256ELb1ELb0EEENS1_19SingleTileSchedulerILb1ELb0ELb0ELi128EEEEEEEEEvNT_6ParamsE,(.L_x_2333 - _ZN7cutlass13device_kernelIN5flash19enable_sm80_to_sm89INS1_16FlashAttnBwdSm80INS1_25CollectiveMainloopBwdSm80ILi2ELi2EN4cute5tupleIJNS5_1CILi64EEENS7_ILi128EEES9_EEENS_10bfloat16_tEfNS_4arch4Sm80ELb0ELb1ELb0ELb1ELb0ELb0ELb0ELb0ELi2ELi2ELi2ELi2ELb0EEENS1_24CollectiveEpilogueBwdGQAISA_fSD_Li256ELb1ELb0EEENS1_19SingleTileSchedulerILb1ELb0ELb0ELi128EEEEEEEEEvNT_6ParamsE)
        .other          _ZN7cutlass13device_kernelIN5flash19enable_sm80_to_sm89INS1_16FlashAttnBwdSm80INS1_25CollectiveMainloopBwdSm80ILi2ELi2EN4cute5tupleIJNS5_1CILi64EEENS7_ILi128EEES9_EEENS_10bfloat16_tEfNS_4arch4Sm80ELb0ELb1ELb0ELb1ELb0ELb0ELb0ELb0ELi2ELi2ELi2ELi2ELb0EEENS1_24CollectiveEpilogueBwdGQAISA_fSD_Li256ELb1ELb0EEENS1_19SingleTileSchedulerILb1ELb0ELb0ELi128EEEEEEEEEvNT_6ParamsE,@"STO_CUDA_ENTRY STV_DEFAULT"
_ZN7cutlass13device_kernelIN5flash19enable_sm80_to_sm89INS1_16FlashAttnBwdSm80INS1_25CollectiveMainloopBwdSm80ILi2ELi2EN4cute5tupleIJNS5_1CILi64EEENS7_ILi128EEES9_EEENS_10bfloat16_tEfNS_4arch4Sm80ELb0ELb1ELb0ELb1ELb0ELb0ELb0ELb0ELi2ELi2ELi2ELi2ELb0EEENS1_24CollectiveEpilogueBwdGQAISA_fSD_Li256ELb1ELb0EEENS1_19SingleTileSchedulerILb1ELb0ELb0ELi128EEEEEEEEEvNT_6ParamsE:
        /* <DEDUP_REMOVED lines=18> */
.L_x_1757:
        /* <DEDUP_REMOVED lines=8> */
.L_x_1759:
[----:B------:R-:W-:Y:S02]  /*01a0*/  MOV R0, c[0x0][0x3ac] ;  /* 0x0000eb0000007a02 */ /* 0x000fe40000000f00 */
.L_x_1758:
[----:B------:R-:W-:-:S06]  /*01b0*/  USHF.L.U32 UR12, UR8, 0x7, URZ ;  /* 0x00000007080c7899 */ /* 0x000fcc000800063f */
[----:B-----5:R-:W-:-:S04]  /*01c0*/  ISETP.LE.AND P0, PT, R0, UR12, PT ;  /* 0x0000000c00007c0c */ /* 0x020fc8000bf03270 */
[----:B------:R-:W-:-:S05]  /*01d0*/  SEL R0, R5, 0xffffffff, !P0 ;  /* 0xffffffff05007807 */ /* 0x000fca0004000000 */
[----:B------:R2:W-:Y:S01]  /*01e0*/  STL [R1+0x68], R0 ;  /* 0x0000680001007387 */ /* 0x0005e20000100800 */
[----:B------:R-:W-:Y:S05]  /*01f0*/  BRA `(.L_x_1760) ;  /* 0x0000012000007947 */ /* 0x000fea0003800000 */
.L_x_1756:
[----:B--2-4-:R-:W-:-:S04]  /*0200*/  ISETP.NE.U32.AND P0, PT, RZ, c[0x0][0x3c8], PT ;  /* 0x0000f200ff007a0c */ /* 0x014fc80003f05070 */
[----:B------:R-:W-:-:S13]  /*0210*/  ISETP.NE.AND.EX P0, PT, RZ, c[0x0][0x3cc], PT, P0 ;  /* 0x0000f300ff007a0c */ /* 0x000fda0003f05300 */
[----:B------:R-:W-:Y:S05]  /*0220*/  @!P0 BRA `(.L_x_1761) ;  /* 0x0000002000008947 */ /* 0x000fea0003800000 */
[----:B------:R1:W5:Y:S01]  /*0230*/  LDG.E R0, [R2.64] ;  /* 0x0000000e02007981 */ /* 0x000362000c1e1900 */
[----:B------:R-:W-:Y:S05]  /*0240*/  BRA `(.L_x_1762) ;  /* 0x0000009000007947 */ /* 0x000fea0003800000 */
.L_x_1761:
        /* <DEDUP_REMOVED lines=8> */
.L_x_1763:
[----:B------:R-:W-:Y:S02]  /*02d0*/  MOV R0, c[0x0][0x3ac] ;  /* 0x0000eb0000007a02 */ /* 0x000fe40000000f00 */
.L_x_1762:
[----:B------:R-:W-:-:S06]  /*02e0*/  USHF.L.U32 UR12, UR8, 0x7, URZ ;  /* 0x00000007080c7899 */ /* 0x000fcc000800063f */
[----:B-----5:R-:W-:-:S04]  /*02f0*/  ISETP.LE.AND P0, PT, R0, UR12, PT ;  /* 0x0000000c00007c0c */ /* 0x020fc8000bf03270 */
[----:B------:R-:W-:-:S05]  /*0300*/  SEL R0, R5, 0xffffffff, !P0 ;  /* 0xffffffff05007807 */ /* 0x000fca0004000000 */
[----:B------:R2:W-:Y:S04]  /*0310*/  STL [R1+0x68], R0 ;  /* 0x0000680001007387 */ /* 0x0005e80000100800 */
.L_x_1760:
        /* <DEDUP_REMOVED lines=8> */
[----:B------:R-:W-:Y:S01]  /*03a0*/  ISETP.NE.U32.AND P3, PT, RZ, c[0x0][0x2d0], PT ;  /* 0x0000b400ff007a0c */ /* 0x000fe20003f65070 */
[----:B------:R-:W-:Y:S01]  /*03b0*/  ULDC UR11, c[0x0][0x168] ;  /* 0x00005a00000b7ab9 */ /* 0x000fe20000000800 */
[----:B------:R-:W-:Y:S01]  /*03c0*/  CS2R R10, SRZ ;  /* 0x00000000000a7805 */ /* 0x000fe2000001ff00 */
[----:B------:R-:W-:Y:S01]  /*03d0*/  ULDC UR10, c[0x0][0x198] ;  /* 0x00006600000a7ab9 */ /* 0x000fe20000000800 */
[----:B------:R-:W-:Y:S01]  /*03e0*/  ISETP.NE.AND.EX P3, PT, RZ, c[0x0][0x2d4], PT, P3 ;  /* 0x0000b500ff007a0c */ /* 0x000fe20003f65330 */
[----:B------:R-:W-:Y:S01]  /*03f0*/  IMAD.MOV.U32 R20, RZ, RZ, RZ ;  /* 0x000000ffff147224 */ /* 0x000fe200078e00ff */
[----:B------:R-:W-:-:S03]  /*0400*/  P2R R28, PR, RZ, 0x4 ;  /* 0x00000004ff1c7803 */ /* 0x000fc60000000000 */
[CC--:B-1----:R-:W-:Y:S02]  /*0410*/  @P0 IMAD.WIDE R2, R40.reuse, R12.reuse, c[0x0][0x2d8] ;  /* 0x0000b60028020625 */ /* 0x0c2fe400078e020c */
[----:B--2---:R-:W2:Y:S04]  /*0420*/  @P2 LDG.E R0, [R4.64] ;  /* 0x0000000e04002981 */ /* 0x004ea8000c1e1900 */
[----:B------:R1:W3:Y:S04]  /*0430*/  @P0 LDG.E R8, [R2.64] ;  /* 0x0000000e02080981 */ /* 0x0002e8000c1e1900 */
[----:B------:R-:W4:Y:S01]  /*0440*/  @P2 LDG.E R7, [R4.64] ;  /* 0x0000000e04072981 */ /* 0x000f22000c1e1900 */
[----:B-1----:R-:W-:-:S05]  /*0450*/  IMAD.WIDE R2, R40, R12, c[0x0][0x2d0] ;  /* 0x0000b40028027625 */ /* 0x002fca00078e020c */
[----:B------:R-:W5:Y:S01]  /*0460*/  @P3 LDG.E R6, [R2.64] ;  /* 0x0000000e02063981 */ /* 0x000f62000c1e1900 */
[----:B--2---:R-:W-:Y:S01]  /*0470*/  @P2 IMAD R0, R40, 0x40, R0 ;  /* 0x0000004028002824 */ /* 0x004fe200078e0200 */
[----:B---3--:R1:W2:Y:S04]  /*0480*/  @P0 R2UR UR11, R8 ;  /* 0x00000000080b03c2 */ /* 0x0082a800000e0000 */
[----:B-1----:R-:W-:-:S04]  /*0490*/  @P2 SHF.R.S32.HI R8, RZ, 0x1f, R0 ;  /* 0x0000001fff082819 */ /* 0x002fc80000011400 */
[----:B------:R-:W-:Y:S02]  /*04a0*/  @P2 LEA.HI R0, R8, R0, RZ, 0x6 ;  /* 0x0000000008002211 */ /* 0x000fe400078f30ff */
[----:B------:R-:W-:Y:S01]  /*04b0*/  CS2R R8, SRZ ;  /* 0x0000000000087805 */ /* 0x000fe2000001ff00 */
[--C-:B-----5:R-:W-:Y:S01]  /*04c0*/  @P3 SHF.R.S32.HI R11, RZ, 0x1f, R6.reuse ;  /* 0x0000001fff0b3819 */ /* 0x120fe20000011406 */
[--C-:B----4-:R-:W-:Y:S01]  /*04d0*/  @P2 IMAD.MOV.U32 R8, RZ, RZ, R7.reuse ;  /* 0x000000ffff082224 */ /* 0x110fe200078e0007 */
[----:B------:R-:W-:Y:S01]  /*04e0*/  @P2 SHF.R.S32.HI R9, RZ, 0x1f, R7 ;  /* 0x0000001fff092819 */ /* 0x000fe20000011407 */
        /* <DEDUP_REMOVED lines=9> */
.L_x_1764:
[----:B--2---:R-:W-:-:S04]  /*0580*/  ISETP.NE.U32.AND P0, PT, RZ, c[0x0][0x2e0], PT ;  /* 0x0000b800ff007a0c */ /* 0x004fc80003f05070 */
[----:B------:R-:W-:-:S13]  /*0590*/  ISETP.NE.AND.EX P0, PT, RZ, c[0x0][0x2e4], PT, P0 ;  /* 0x0000b900ff007a0c */ /* 0x000fda0003f05300 */
[----:B------:R-:W-:Y:S05]  /*05a0*/  @!P0 BRA `(.L_x_1765) ;  /* 0x0000004000008947 */ /* 0x000fea0003800000 */
[----:B------:R-:W-:-:S05]  /*05b0*/  IMAD.WIDE R2, R40, R12, c[0x0][0x2e0] ;  /* 0x0000b80028027625 */ /* 0x000fca00078e020c */
[----:B------:R-:W2:Y:S02]  /*05c0*/  LDG.E R0, [R2.64] ;  /* 0x0000000e02007981 */ /* 0x000ea4000c1e1900 */
[----:B--2---:R1:W2:Y:S01]  /*05d0*/  R2UR UR10, R0 ;  /* 0x00000000000a73c2 */ /* 0x0042a200000e0000 */
[----:B------:R-:W-:Y:S05]  /*05e0*/  BRA `(.L_x_1766) ;  /* 0x0000006000007947 */ /* 0x000fea0003800000 */
.L_x_1765:
[----:B------:R-:W-:Y:S05]  /*05f0*/  @!P3 BRA `(.L_x_1766) ;  /* 0x000000500000b947 */ /* 0x000fea0003800000 */
[----:B------:R1:W2:Y:S04]  /*0600*/  LDG.E R0, [R2.64] ;  /* 0x0000000e02007981 */ /* 0x0002a8000c1e1900 */
[----:B-1----:R-:W3:Y:S01]  /*0610*/  LDG.E R2, [R2.64+0x4] ;  /* 0x0000040e02027981 */ /* 0x002ee2000c1e1900 */
[----:B--2---:R-:W1:Y:S08]  /*0620*/  R2UR UR10, R0 ;  /* 0x00000000000a73c2 */ /* 0x004e7000000e0000 */
[----:B---3--:R-:W1:Y:S02]  /*0630*/  R2UR UR4, R2 ;  /* 0x00000000020473c2 */ /* 0x008e6400000e0000 */
[----:B-1----:R-:W-:-:S06]  /*0640*/  UIADD3 UR10, -UR10, UR4, URZ ;  /* 0x000000040a0a7290 */ /* 0x002fcc000fffe13f */
.L_x_1766:
        /* <DEDUP_REMOVED lines=15> */
.L_x_1767:
[----:B--2---:R-:W-:Y:S01]  /*0740*/  UIADD3 UR4, UR12, UR11, -UR10 ;  /* 0x0000000b0c047290 */ /* 0x004fe2000fffe80a */
[----:B------:R-:W-:Y:S01]  /*0750*/  PLOP3.LUT P0, PT, PT, PT, PT, 0x80, 0x0 ;  /* 0x000000000000781c */ /* 0x000fe20003f0f070 */
[----:B------:R-:W-:Y:S01]  /*0760*/  ULDC UR5, c[0x0][0x2a4] ;  /* 0x0000a90000057ab9 */ /* 0x000fe20000000800 */
        /* <DEDUP_REMOVED lines=74> */
[----:B-1----:R-:W-:Y:S01]  /*0c10*/  IMAD.MOV.U32 R0, RZ, RZ, c[0x0][0x248] ;  /* 0x00009200ff007624 */ /* 0x002fe200078e00ff */
[----:B------:R-:W-:Y:S01]  /*0c20*/  SHF.R.S32.HI R12, RZ, 0x1f, R36 ;  /* 0x0000001fff0c7819 */ /* 0x000fe20000011424 */
[----:B------:R-:W-:Y:S01]  /*0c30*/  IMAD.SHL.U32 R5, R20, 0x80, RZ ;  /* 0x0000008014057824 */ /* 0x000fe200078e00ff */
[-C--:B------:R-:W-:Y:S01]  /*0c40*/  LEA.HI R33, R37, R36.reuse, RZ, 0x3 ;  /* 0x0000002425217211 */ /* 0x080fe200078f18ff */
[----:B------:R-:W-:Y:S01]  /*0c50*/  IMAD.U32 R16, RZ, RZ, UR8 ;  /* 0x00000008ff107e24 */ /* 0x000fe2000f8e00ff */
[----:B------:R-:W-:Y:S01]  /*0c60*/  ISETP.NE.AND P0, PT, R0, 0x1, PT ;  /* 0x000000010000780c */ /* 0x000fe20003f05270 */
[----:B------:R-:W-:Y:S01]  /*0c70*/  IMAD.MOV.U32 R0, RZ, RZ, R38 ;  /* 0x000000ffff007224 */ /* 0x000fe200078e0026 */
[----:B------:R-:W-:Y:S01]  /*0c80*/  SHF.R.S32.HI R42, RZ, 0x3, R33 ;  /* 0x00000003ff2a7819 */ /* 0x000fe20000011421 */
[C---:B------:R-:W-:Y:S01]  /*0c90*/  IMAD.SHL.U32 R23, R36.reuse, 0x4, RZ ;  /* 0x0000000424177824 */ /* 0x040fe200078e00ff */
[----:B------:R-:W-:Y:S01]  /*0ca0*/  LOP3.LUT R2, R33, 0xfffffff8, RZ, 0xc0, !PT ;  /* 0xfffffff821027812 */ /* 0x000fe200078ec0ff */
[----:B------:R-:W-:Y:S01]  /*0cb0*/  ULDC.64 UR4, c[0x0][0x1d8] ;  /* 0x0000760000047ab9 */ /* 0x000fe20000000a00 */
[C---:B------:R-:W-:Y:S01]  /*0cc0*/  IADD3 R26, P1, R5.reuse, R36, RZ ;  /* 0x00000024051a7210 */ /* 0x040fe20007f3e0ff */
[----:B------:R-:W-:Y:S01]  /*0cd0*/  STL [R1+0x38], R42 ;  /* 0x0000382a01007387 */ /* 0x000fe20000100800 */
[----:B------:R-:W-:Y:S01]  /*0ce0*/  SHF.R.S32.HI R29, RZ, 0x1f, R40 ;  /* 0x0000001fff1d7819 */ /* 0x000fe20000011428 */
[----:B------:R-:W-:Y:S01]  /*0cf0*/  IMAD.IADD R32, R36, 0x1, -R2 ;  /* 0x0000000124207824 */ /* 0x000fe200078e0a02 */
[----:B------:R-:W-:Y:S01]  /*0d00*/  LEA.HI.X.SX32 R27, R5, R12, 0x1, P1 ;  /* 0x0000000c051b7211 */ /* 0x000fe200008f0eff */
[----:B------:R-:W2:Y:S01]  /*0d10*/  LDL.LU R39, [R1+0x4] ;  /* 0x0000040001277983 */ /* 0x000ea20000300800 */
[----:B------:R-:W-:Y:S01]  /*0d20*/  SEL R12, R29, RZ, !P3 ;  /* 0x000000ff1d0c7207 */ /* 0x000fe20005800000 */
[----:B------:R-:W-:Y:S01]  /*0d30*/  @P0 IMAD.HI.U32 R3, R38, c[0x0][0x24c], RZ ;  /* 0x0000930026030a27 */ /* 0x000fe200078e00ff */
[----:B------:R-:W-:Y:S01]  /*0d40*/  SHF.R.S32.HI R7, RZ, 0x1f, R42 ;  /* 0x0000001fff077819 */ /* 0x000fe2000001142a */
[----:B------:R-:W-:Y:S01]  /*0d50*/  USHF.L.U32 UR6, UR4, 0x6, URZ ;  /* 0x0000000604067899 */ /* 0x000fe2000800063f */
[----:B------:R-:W-:Y:S01]  /*0d60*/  IADD3 R17, P2, R42, R8, RZ ;  /* 0x000000082a117210 */ /* 0x000fe20007f5e0ff */
[----:B------:R-:W-:Y:S01]  /*0d70*/  IMAD.SHL.U32 R18, R32, 0x8, RZ ;  /* 0x0000000820127824 */ /* 0x000fe200078e00ff */
[----:B------:R-:W-:Y:S01]  /*0d80*/  @P0 SHF.R.U32.HI R0, RZ, c[0x0][0x250], R3 ;  /* 0x00009400ff000a19 */ /* 0x000fe20000011603 */
[----:B------:R-:W-:Y:S01]  /*0d90*/  IMAD R5, R12, c[0x0][0x1e8], RZ ;  /* 0x00007a000c057a24 */ /* 0x000fe200078e02ff */
[----:B------:R-:W-:Y:S01]  /*0da0*/  SEL R13, R40, RZ, !P3 ;  /* 0x000000ff280d7207 */ /* 0x000fe20005800000 */
[----:B------:R-:W-:Y:S01]  /*0db0*/  IMAD.X R24, R7, 0x1, R9, P2 ;  /* 0x0000000107187824 */ /* 0x000fe200010e0609 */
[----:B------:R-:W-:Y:S01]  /*0dc0*/  SHF.R.S32.HI R6, RZ, 0x1f, R0 ;  /* 0x0000001fff067819 */ /* 0x000fe20000011400 */
[C---:B------:R-:W-:Y:S01]  /*0dd0*/  IMAD.SHL.U32 R8, R42.reuse, 0x40, RZ ;  /* 0x000000402a087824 */ /* 0x040fe200078e00ff */
[----:B------:R-:W-:Y:S01]  /*0de0*/  SHF.R.S32.HI R19, RZ, 0x1f, R18 ;  /* 0x0000001fff137819 */ /* 0x000fe20000011412 */
[----:B------:R-:W-:Y:S01]  /*0df0*/  IMAD R14, R13, c[0x0][0x1ec], R5 ;  /* 0x00007b000d0e7a24 */ /* 0x000fe200078e0205 */
[----:B------:R-:W-:Y:S01]  /*0e00*/  IADD3 R10, P0, R42, R10, RZ ;  /* 0x0000000a2a0a7210 */ /* 0x000fe20007f1e0ff */
[----:B------:R-:W-:Y:S01]  /*0e10*/  IMAD R2, R6, c[0x0][0x1e0], RZ ;  /* 0x0000780006027a24 */ /* 0x000fe200078e02ff */
[----:B------:R-:W-:Y:S01]  /*0e20*/  LOP3.LUT R8, R8, 0x1c0, RZ, 0xc0, !PT ;  /* 0x000001c008087812 */ /* 0x000fe200078ec0ff */
[----:B------:R-:W-:Y:S01]  /*0e30*/  UIADD3 UR20, -UR12, UR10, URZ ;  /* 0x0000000a0c147290 */ /* 0x000fe2000fffe13f */
[----:B------:R-:W-:Y:S01]  /*0e40*/  SHF.R.S32.HI R31, RZ, 0x1f, R38 ;  /* 0x0000001fff1f7819 */ /* 0x000fe20000011426 */
[----:B------:R-:W-:Y:S01]  /*0e50*/  IMAD R4, R0, c[0x0][0x1e4], R2 ;  /* 0x0000790000047a24 */ /* 0x000fe200078e0202 */
[--C-:B------:R-:W-:Y:S01]  /*0e60*/  LOP3.LUT R15, R8, 0x38, R18.reuse, 0xf8, !PT ;  /* 0x00000038080f7812 */ /* 0x100fe200078ef812 */
[----:B------:R-:W-:Y:S01]  /*0e70*/  IMAD.WIDE.U32 R2, R0, c[0x0][0x1e0], R18 ;  /* 0x0000780000027a25 */ /* 0x000fe200078e0012 */
[----:B------:R-:W-:Y:S01]  /*0e80*/  SHF.R.U32.HI R8, RZ, 0x3, R8 ;  /* 0x00000003ff087819 */ /* 0x000fe20000011608 */
[----:B------:R-:W-:-:S02]  /*0e90*/  UMOV UR21, 0x6 ;  /* 0x0000000600157882 */ /* 0x000fc40000000000 */
[----:B------:R-:W-:Y:S01]  /*0ea0*/  IMAD.IADD R3, R3, 0x1, R4 ;  /* 0x0000000103037824 */ /* 0x000fe200078e0204 */
[----:B------:R-:W-:Y:S01]  /*0eb0*/  LEA.HI R4, R37, R36, RZ, 0x6 ;  /* 0x0000002425047211 */ /* 0x000fe200078f30ff */
[----:B------:R-:W-:-:S03]  /*0ec0*/  IMAD.X R11, R7, 0x1, R11, P0 ;  /* 0x00000001070b7824 */ /* 0x000fc600000e060b */
[----:B------:R-:W-:Y:S01]  /*0ed0*/  SHF.R.S32.HI R30, RZ, 0x6, R4 ;  /* 0x00000006ff1e7819 */ /* 0x000fe20000011404 */
[----:B------:R-:W-:Y:S02]  /*0ee0*/  IMAD R4, R6, c[0x0][0x1b0], RZ ;  /* 0x00006c0006047a24 */ /* 0x000fe400078e02ff */
[----:B------:R-:W-:-:S04]  /*0ef0*/  IMAD.WIDE.U32 R6, R13, c[0x0][0x1e8], R2 ;  /* 0x00007a000d067a25 */ /* 0x000fc800078e0002 */
[C---:B------:R-:W-:Y:S02]  /*0f00*/  IMAD R9, R0.reuse, c[0x0][0x1b4], R4 ;  /* 0x00006d0000097a24 */ /* 0x040fe400078e0204 */
[----:B------:R-:W-:-:S04]  /*0f10*/  IMAD.WIDE.U32 R4, R0, c[0x0][0x1b0], R18 ;  /* 0x00006c0000047a25 */ /* 0x000fc800078e0012 */
[----:B------:R-:W-:Y:S02]  /*0f20*/  IMAD R0, R12, c[0x0][0x1b8], RZ ;  /* 0x00006e000c007a24 */ /* 0x000fe400078e02ff */
[----:B------:R-:W-:Y:S02]  /*0f30*/  IMAD.IADD R3, R5, 0x1, R9 ;  /* 0x0000000105037824 */ /* 0x000fe400078e0209 */
[----:B------:R-:W-:Y:S02]  /*0f40*/  IMAD.MOV.U32 R2, RZ, RZ, R4 ;  /* 0x000000ffff027224 */ /* 0x000fe400078e0004 */
[----:B------:R-:W-:-:S04]  /*0f50*/  IMAD.WIDE R10, R16, 0x80, R10 ;  /* 0x00000080100a7825 */ /* 0x000fc800078e020a */
[C---:B------:R-:W-:Y:S01]  /*0f60*/  IMAD R16, R13.reuse, c[0x0][0x1bc], R0 ;  /* 0x00006f000d107a24 */ /* 0x040fe200078e0200 */
[----:B------:R-:W-:Y:S01]  /*0f70*/  SHF.R.S32.HI R0, RZ, 0x1f, R20 ;  /* 0x0000001fff007819 */ /* 0x000fe20000011414 */
[----:B------:R-:W-:Y:S01]  /*0f80*/  IMAD.WIDE.U32 R12, R13, c[0x0][0x1b8], R2 ;  /* 0x00006e000d0c7a25 */ /* 0x000fe200078e0002 */
[----:B------:R-:W-:-:S03]  /*0f90*/  IADD3 R20, P0, R23, R20, RZ ;  /* 0x0000001417147210 */ /* 0x000fc60007f1e0ff */
[----:B------:R-:W-:Y:S01]  /*0fa0*/  IMAD.IADD R5, R7, 0x1, R14 ;  /* 0x0000000107057824 */ /* 0x000fe200078e020e */
[----:B------:R-:W-:Y:S01]  /*0fb0*/  LEA.HI.X.SX32 R21, R23, R0, 0x1, P0 ;  /* 0x0000000017157211 */ /* 0x000fe200000f0eff */
[----:B------:R-:W-:Y:S02]  /*0fc0*/  IMAD.MOV.U32 R4, RZ, RZ, R6 ;  /* 0x000000ffff047224 */ /* 0x000fe400078e0006 */
[----:B------:R-:W-:Y:S02]  /*0fd0*/  IMAD R2, R11, c[0x0][0x1d8], RZ ;  /* 0x000076000b027a24 */ /* 0x000fe400078e02ff */
[----:B------:R-:W-:Y:S02]  /*0fe0*/  IMAD.SHL.U32 R35, R30, 0x200, RZ ;  /* 0x000002001e237824 */ /* 0x000fe400078e00ff */
[C---:B------:R-:W-:Y:S02]  /*0ff0*/  IMAD R0, R10.reuse, c[0x0][0x1dc], R2 ;  /* 0x000077000a007a24 */ /* 0x040fe400078e0202 */
[----:B------:R-:W-:Y:S01]  /*1000*/  IMAD.WIDE.U32 R4, R10, c[0x0][0x1d8], R4 ;  /* 0x000076000a047a25 */ /* 0x000fe200078e0004 */
[----:B------:R-:W-:-:S02]  /*1010*/  IADD3 R34, R18, 0x40, RZ ;  /* 0x0000004012227810 */ /* 0x000fc40007ffe0ff */
[----:B------:R-:W-:Y:S01]  /*1020*/  LOP3.LUT R14, R35, R15, R8, 0xf6, !PT ;  /* 0x0000000f230e7212 */ /* 0x000fe200078ef608 */
[----:B------:R-:W-:Y:S01]  /*1030*/  IMAD.IADD R0, R5, 0x1, R0 ;  /* 0x0000000105007824 */ /* 0x000fe200078e0200 */
[----:B------:R-:W-:Y:S01]  /*1040*/  LEA R2, P0, R4, c[0x0][0x1c0], 0x1 ;  /* 0x0000700004027a11 */ /* 0x000fe200078008ff */
[----:B------:R-:W-:Y:S01]  /*1050*/  IMAD R7, R31, c[0x0][0x270], RZ ;  /* 0x00009c001f077a24 */ /* 0x000fe200078e02ff */
[----:B------:R-:W-:Y:S01]  /*1060*/  IADD3 R15, -R42, UR20, RZ ;  /* 0x000000142a0f7c10 */ /* 0x000fe2000fffe1ff */
[----:B------:R-:W-:Y:S01]  /*1070*/  IMAD.U32 R6, RZ, RZ, UR6 ;  /* 0x00000006ff067e24 */ /* 0x000fe2000f8e00ff */
[----:B------:R-:W-:Y:S01]  /*1080*/  ISETP.GE.AND P3, PT, R18, c[0x0][0x1cc], PT ;  /* 0x0000730012007a0c */ /* 0x000fe20003f66270 */
[----:B------:R-:W-:Y:S01]  /*1090*/  USHF.L.U64.HI UR5, UR4, UR21, UR5 ;  /* 0x0000001504057299 */ /* 0x000fe20008010205 */
[----:B------:R-:W-:Y:S01]  /*10a0*/  ISETP.GE.AND P4, PT, R34, c[0x0][0x1cc], PT ;  /* 0x0000730022007a0c */ /* 0x000fe20003f86270 */
[----:B------:R-:W-:Y:S01]  /*10b0*/  IMAD R7, R38, c[0x0][0x274], R7 ;  /* 0x00009d0026077a24 */ /* 0x000fe200078e0207 */
        /* <DEDUP_REMOVED lines=36> */
[----:B------:R-:W-:Y:S01]  /*1300*/  IMAD R11, R10, c[0x0][0x1ac], R0 ;  /* 0x00006b000a0b7a24 */ /* 0x000fe200078e0200 */
[----:B------:R-:W-:Y:S01]  /*1310*/  ISETP.GE.AND P1, PT, R34, c[0x0][0x19c], PT ;  /* 0x0000670022007a0c */ /* 0x000fe20003f26270 */
[----:B------:R-:W-:Y:S01]  /*1320*/  ULDC.64 UR4, c[0x0][0x1a8] ;  /* 0x00006a0000047ab9 */ /* 0x000fe20000000a00 */
[----:B------:R4:W-:Y:S01]  /*1330*/  LDGSTS.E.BYPASS.LTC128B.128 [R14+0xb080], [R4.64], !P2 ;  /* 0x0b080000040e7fae */ /* 0x0009e2000d101d4e */
[----:B------:R-:W-:Y:S01]  /*1340*/  IMAD R0, R24, c[0x0][0x208], RZ ;  /* 0x0000820018007a24 */ /* 0x000fe200078e02ff */
[----:B------:R-:W-:Y:S01]  /*1350*/  ISETP.GE.AND P2, PT, R18, c[0x0][0x19c], PT ;  /* 0x0000670012007a0c */ /* 0x000fe20003f46270 */
[----:B------:R-:W-:Y:S01]  /*1360*/  IMAD.WIDE.U32 R12, R10, c[0x0][0x1a8], R8 ;  /* 0x00006a000a0c7a25 */ /* 0x000fe200078e0008 */
[C---:B------:R-:W-:Y:S01]  /*1370*/  ISETP.LT.OR P3, PT, R15.reuse, 0x61, P4 ;  /* 0x000000610f00780c */ /* 0x040fe20002761670 */
[----:B------:R-:W-:Y:S01]  /*1380*/  USHF.L.U32 UR6, UR4, 0x6, URZ ;  /* 0x0000000604067899 */ /* 0x000fe2000800063f */
[----:B------:R-:W-:Y:S01]  /*1390*/  ISETP.LT.OR P5, PT, R15, 0x1, P2 ;  /* 0x000000010f00780c */ /* 0x000fe200017a1670 */
[----:B------:R-:W-:Y:S01]  /*13a0*/  IMAD R25, R17, c[0x0][0x20c], R0 ;  /* 0x0000830011197a24 */ /* 0x000fe200078e0200 */
[----:B------:R-:W-:Y:S01]  /*13b0*/  ISETP.LT.OR P4, PT, R15, 0x1, P1 ;  /* 0x000000010f00780c */ /* 0x000fe20000f81670 */
        /* <DEDUP_REMOVED lines=57> */
[----:B------:R-:W-:Y:S01]  /*1750*/  IMAD.IADD R11, R11, 0x1, R25 ;  /* 0x000000010b0b7824 */ /* 0x000fe200078e0219 */
[----:B--2---:R-:W-:-:S04]  /*1760*/  LOP3.LUT R39, R39, 0xfffffffd, RZ, 0xc0, !PT ;  /* 0xfffffffd27277812 */ /* 0x004fc800078ec0ff */
[----:B------:R-:W-:Y:S02]  /*1770*/  @P0 LOP3.LUT R39, R39, 0x2, RZ, 0xfc, !PT ;  /* 0x0000000227270812 */ /* 0x000fe400078efcff */
[----:B------:R-:W-:-:S04]  /*1780*/  IADD3 R2, P0, R6, UR6, RZ ;  /* 0x0000000606027c10 */ /* 0x000fc8000ff1e0ff */
[----:B------:R-:W-:Y:S02]  /*1790*/  IADD3.X R3, R7, UR16, RZ, P0, !PT ;  /* 0x0000001007037c10 */ /* 0x000fe400087fe4ff */
[----:B------:R-:W-:-:S03]  /*17a0*/  IADD3 R8, P0, R6, UR19, RZ ;  /* 0x0000001306087c10 */ /* 0x000fc6000ff1e0ff */
[----:B------:R2:W-:Y:S01]  /*17b0*/  LDGSTS.E.BYPASS.LTC128B.128 [R14+0x2080], [R2.64], !P5 ;  /* 0x02080000020e7fae */ /* 0x0005e2000e901d4e */
[----:B------:R-:W-:Y:S02]  /*17c0*/  IADD3.X R9, R7, UR18, RZ, P0, !PT ;  /* 0x0000001207097c10 */ /* 0x000fe400087fe4ff */
[----:B------:R-:W-:-:S03]  /*17d0*/  LEA R0, P0, R4, R40, 0x6 ;  /* 0x0000002804007211 */ /* 0x000fc600078030ff */
[----:B------:R3:W-:Y:S01]  /*17e0*/  LDGSTS.E.BYPASS.LTC128B.128 [R14+0x6080], [R8.64], !P4 ;  /* 0x06080000080e7fae */ /* 0x0007e2000e101d4e */
[----:B----4-:R-:W-:Y:S02]  /*17f0*/  LEA.HI.X R7, R4, R16, R5, 0x6, P0 ;  /* 0x0000001004077211 */ /* 0x010fe400000f3405 */
[----:B------:R-:W-:-:S04]  /*1800*/  LEA R6, P0, R0, c[0x0][0x160], 0x1 ;  /* 0x0000580000067a11 */ /* 0x000fc800078008ff */
[----:B------:R-:W-:Y:S01]  /*1810*/  LEA.HI.X R7, R0, c[0x0][0x164], R7, 0x1, P0 ;  /* 0x0000590000077a11 */ /* 0x000fe200000f0c07 */
[----:B------:R-:W-:Y:S02]  /*1820*/  IMAD.U32 R0, RZ, RZ, UR4 ;  /* 0x00000004ff007e24 */ /* 0x000fe4000f8e00ff */
[----:B------:R-:W-:-:S04]  /*1830*/  IMAD.WIDE.U32 R4, R38, c[0x0][0x210], R10 ;  /* 0x0000840026047a25 */ /* 0x000fc800078e000a */
[----:B------:R-:W-:Y:S01]  /*1840*/  IMAD.U32 R11, RZ, RZ, UR5 ;  /* 0x00000005ff0b7e24 */ /* 0x000fe2000f8e00ff */
[----:B------:R-:W-:Y:S02]  /*1850*/  ISETP.NE.AND P5, PT, R28, RZ, PT ;  /* 0x000000ff1c00720c */ /* 0x000fe40003fa5270 */
[C---:B---3--:R-:W-:Y:S01]  /*1860*/  IADD3 R8, P1, R2.reuse, UR6, RZ ;  /* 0x0000000602087c10 */ /* 0x048fe2000ff3e0ff */
[----:B------:R-:W-:Y:S01]  /*1870*/  IMAD.WIDE.U32 R22, R15, c[0x0][0x278], R22 ;  /* 0x00009e000f167a25 */ /* 0x000fe200078e0016 */
[----:B--2---:R-:W-:Y:S01]  /*1880*/  IADD3 R2, P0, R2, UR19, RZ ;  /* 0x0000001302027c10 */ /* 0x004fe2000ff1e0ff */
[----:B------:R-:W-:Y:S01]  /*1890*/  USHF.L.U32 UR19, UR17, 0x6, URZ ;  /* 0x0000000611137899 */ /* 0x000fe2000800063f */
[----:B------:R-:W-:Y:S01]  /*18a0*/  IADD3.X R9, R3, UR16, RZ, P1, !PT ;  /* 0x0000001003097c10 */ /* 0x000fe20008ffe4ff */
[----:B-1----:R-:W-:Y:S01]  /*18b0*/  IMAD R12, R31, c[0x0][0x210], RZ ;  /* 0x000084001f0c7a24 */ /* 0x002fe200078e02ff */
[----:B------:R-:W-:Y:S01]  /*18c0*/  IADD3.X R3, R3, UR18, RZ, P0, !PT ;  /* 0x0000001203037c10 */ /* 0x000fe200087fe4ff */
[----:B------:R-:W-:Y:S01]  /*18d0*/  ULDC.64 UR6, c[0x0][0x208] ;  /* 0x0000820000067ab9 */ /* 0x000fe20000000a00 */
[----:B------:R-:W-:-:S03]  /*18e0*/  LEA R10, P0, R0, R6, 0x6 ;  /* 0x00000006000a7211 */ /* 0x000fc600078030ff */
[----:B------:R1:W-:Y:S01]  /*18f0*/  LDGSTS.E.BYPASS.LTC128B.128 [R14+0x3080], [R8.64], !P5 ;  /* 0x03080000080e7fae */ /* 0x0003e2000e901d4e */
[----:B------:R-:W-:Y:S01]  /*1900*/  LEA.HI.X R11, R0, R7, R11, 0x6, P0 ;  /* 0x00000007000b7211 */ /* 0x000fe200000f340b */
[----:B------:R-:W-:Y:S01]  /*1910*/  IMAD.U32 R0, RZ, RZ, UR19 ;  /* 0x00000013ff007e24 */ /* 0x000fe2000f8e00ff */
[----:B------:R-:W-:Y:S01]  /*1920*/  LOP3.LUT P2, RZ, R29, 0x1, RZ, 0xc0, !PT ;  /* 0x000000011dff7812 */ /* 0x000fe2000784c0ff */
[----:B------:R2:W-:Y:S03]  /*1930*/  LDGSTS.E.BYPASS.LTC128B.128 [R14+0x7080], [R2.64], !P6 ;  /* 0x07080000020e7fae */ /* 0x0005e6000f101d4e */
[----:B------:R-:W-:Y:S02]  /*1940*/  IADD3 R0, -R42, UR11, -R0 ;  /* 0x0000000b2a007c10 */ /* 0x000fe4000fffe900 */
[----:B------:R-:W-:Y:S02]  /*1950*/  ISETP.GT.AND P4, PT, R36, 0xf, PT ;  /* 0x0000000f2400780c */ /* 0x000fe40003f84270 */
[----:B------:R-:W-:Y:S01]  /*1960*/  LOP3.LUT R39, R39, 0xfffffffe, RZ, 0xc0, !PT ;  /* 0xfffffffe27277812 */ /* 0x000fe200078ec0ff */
[----:B------:R-:W-:Y:S01]  /*1970*/  USHF.R.S32.HI UR18, URZ, 0x1f, UR19 ;  /* 0x0000001f3f127899 */ /* 0x000fe20008011413 */
[----:B------:R-:W-:Y:S01]  /*1980*/  ISETP.LT.OR P0, PT, R0, 0x1, !P2 ;  /* 0x000000010000780c */ /* 0x000fe20005701670 */
[----:B------:R-:W0:Y:S01]  /*1990*/  LDGDEPBAR ;  /* 0x00000000000079af */ /* 0x000e220000000000 */
[----:B------:R-:W-:Y:S01]  /*19a0*/  @P3 LOP3.LUT R39, R39, 0x1, RZ, 0xfc, !PT ;  /* 0x0000000127273812 */ /* 0x000fe200078efcff */
[----:B------:R-:W-:-:S04]  /*19b0*/  IMAD R12, R38, c[0x0][0x214], R12 ;  /* 0x00008500260c7a24 */ /* 0x000fc800078e020c */
[----:B------:R-:W-:Y:S01]  /*19c0*/  STL [R1+0x4], R39 ;  /* 0x0000042701007387 */ /* 0x000fe20000100800 */
[----:B--2---:R-:W-:-:S05]  /*19d0*/  IMAD R2, R24, c[0x0][0x278], RZ ;  /* 0x00009e0018027a24 */ /* 0x004fca00078e02ff */
[----:B------:R2:W-:Y:S01]  /*19e0*/  LDGSTS.E.BYPASS.LTC128B.128 [R14+0x10080], [R6.64], !P0 ;  /* 0x10080000060e7fae */ /* 0x0005e2000c101d4e */
[----:B------:R-:W-:-:S03]  /*19f0*/  IMAD R2, R15, c[0x0][0x27c], R2 ;  /* 0x00009f000f027a24 */ /* 0x000fc600078e0202 */
[----:B------:R-:W-:Y:S01]  /*1a00*/  STL.64 [R1+0x28], R40 ;  /* 0x0000282801007387 */ /* 0x000fe20000100a00 */
[----:B-1----:R-:W-:Y:S01]  /*1a10*/  @!P4 IADD3 R9, P0, R22, UR19, RZ ;  /* 0x000000131609cc10 */ /* 0x002fe2000ff1e0ff */
[----:B------:R-:W-:Y:S02]  /*1a20*/  IMAD.IADD R13, R23, 0x1, R2 ;  /* 0x00000001170d7824 */ /* 0x000fe400078e0202 */
[----:B------:R-:W-:Y:S01]  /*1a30*/  STL [R1+0x34], R16 ;  /* 0x0000341001007387 */ /* 0x000fe20000100800 */
[----:B------:R-:W-:-:S03]  /*1a40*/  IMAD.IADD R5, R5, 0x1, R12 ;  /* 0x0000000105057824 */ /* 0x000fc600078e020c */
[----:B------:R-:W-:Y:S01]  /*1a50*/  STL.64 [R1+0x48], R22 ;  /* 0x0000481601007387 */ /* 0x000fe20000100a00 */
[----:B------:R-:W-:Y:S01]  /*1a60*/  LOP3.LUT P3, RZ, R29, 0x2, RZ, 0xc0, !PT ;  /* 0x000000021dff7812 */ /* 0x000fe2000786c0ff */
[----:B------:R-:W-:Y:S02]  /*1a70*/  IMAD R3, R24, c[0x0][0x218], RZ ;  /* 0x0000860018037a24 */ /* 0x000fe400078e02ff */
[----:B------:R1:W-:Y:S01]  /*1a80*/  STL [R1+0x58], R13 ;  /* 0x0000580d01007387 */ /* 0x0003e20000100800 */
[----:B------:R-:W-:Y:S01]  /*1a90*/  USHF.L.U32 UR22, UR6, 0x6, URZ ;  /* 0x0000000606167899 */ /* 0x000fe2000800063f */
[----:B------:R-:W-:Y:S01]  /*1aa0*/  ISETP.GE.AND P1, PT, R18, c[0x0][0x1fc], PT ;  /* 0x00007f0012007a0c */ /* 0x000fe20003f26270 */
[----:B------:R-:W-:Y:S01]  /*1ab0*/  USHF.L.U64.HI UR21, UR6, UR21, UR7 ;  /* 0x0000001506157299 */ /* 0x000fe20008010207 */
[----:B------:R-:W-:Y:S01]  /*1ac0*/  IMAD R2, R15, c[0x0][0x21c], R3 ;  /* 0x000087000f027a24 */ /* 0x000fe200078e0203 */
[C---:B------:R-:W-:Y:S02]  /*1ad0*/  ISETP.LT.OR P5, PT, R0.reuse, 0x1, !P3 ;  /* 0x000000010000780c */ /* 0x040fe40005fa1670 */
[----:B------:R-:W-:Y:S01]  /*1ae0*/  SEL R3, RZ, 0x1, P1 ;  /* 0x00000001ff037807 */ /* 0x000fe20000800000 */
[----:B------:R-:W-:Y:S01]  /*1af0*/  UIMAD UR16, UR21, UR17, URZ ;  /* 0x00000011151072a4 */ /* 0x000fe2000f8e023f */
[C---:B------:R-:W-:Y:S01]  /*1b00*/  ISETP.LT.OR P2, PT, R0.reuse, 0x21, !P2 ;  /* 0x000000210000780c */ /* 0x040fe20005741670 */
[----:B------:R-:W-:Y:S01]  /*1b10*/  IMAD.U32 R28, RZ, RZ, UR22 ;  /* 0x00000016ff1c7e24 */ /* 0x000fe2000f8e00ff */
[----:B------:R-:W-:Y:S01]  /*1b20*/  ISETP.LT.OR P1, PT, R0, 0x21, !P3 ;  /* 0x000000210000780c */ /* 0x000fe20005f21670 */
[----:B------:R-:W-:-:S06]  /*1b30*/  UIMAD UR16, UR13, UR22, UR16 ;  /* 0x000000160d1072a4 */ /* 0x000fcc000f8e0210 */
[----:B------:R2:W-:Y:S04]  /*1b40*/  LDGSTS.E.BYPASS.LTC128B.128 [R14+0x12080], [R6.64+0x80], !P5 ;  /* 0x12080080060e7fae */ /* 0x0005e8000e901d4e */
[----:B------:R3:W-:Y:S01]  /*1b50*/  LDGSTS.E.BYPASS.LTC128B.128 [R14+0x11080], [R10.64], !P2 ;  /* 0x110800000a0e7fae */ /* 0x0007e2000d101d4e */
[----:B-1----:R-:W-:Y:S01]  /*1b60*/  @!P4 IADD3.X R13, R13, UR18, RZ, P0, !PT ;  /* 0x000000120d0dcc10 */ /* 0x002fe200087fe4ff */
[----:B------:R-:W-:Y:S01]  /*1b70*/  IMAD.WIDE.U32 R22, R15, c[0x0][0x218], R4 ;  /* 0x000086000f167a25 */ /* 0x000fe200078e0004 */
[----:B------:R-:W-:Y:S01]  /*1b80*/  ISETP.GE.AND P0, PT, R34, c[0x0][0x1fc], PT ;  /* 0x00007f0022007a0c */ /* 0x000fe20003f06270 */
[----:B------:R3:W-:Y:S03]  /*1b90*/  LDGSTS.E.BYPASS.LTC128B.128 [R14+0x13080], [R10.64+0x80], !P1 ;  /* 0x130800800a0e7fae */ /* 0x0007e6000c901d4e */
[----:B------:R-:W-:Y:S01]  /*1ba0*/  SEL R4, RZ, 0xffffffff, P0 ;  /* 0xffffffffff047807 */ /* 0x000fe20000000000 */
[----:B------:R-:W-:-:S02]  /*1bb0*/  IMAD.IADD R45, R23, 0x1, R2 ;  /* 0x00000001172d7824 */ /* 0x000fc400078e0202 */
[----:B------:R-:W-:Y:S02]  /*1bc0*/  IMAD.MOV.U32 R44, RZ, RZ, R22 ;  /* 0x000000ffff2c7224 */ /* 0x000fe400078e0016 */
[----:B------:R-:W-:Y:S01]  /*1bd0*/  IMAD.SHL.U32 R2, R4, 0x2, RZ ;  /* 0x0000000204027824 */ /* 0x000fe200078e00ff */
[----:B------:R-:W-:Y:S01]  /*1be0*/  @!P4 LEA R8, P0, R9, c[0x0][0x258], 0x2 ;  /* 0x000096000908ca11 */ /* 0x000fe200078010ff */
[----:B------:R-:W-:-:S03]  /*1bf0*/  IMAD.WIDE.U32 R4, R28, UR17, R44 ;  /* 0x000000111c047c25 */ /* 0x000fc6000f8e002c */
[----:B------:R-:W-:Y:S02]  /*1c00*/  LOP3.LUT R3, R2, 0x2, R3, 0xe2, !PT ;  /* 0x0000000202037812 */ /* 0x000fe400078ee203 */
[----:B------:R-:W-:Y:S02]  /*1c10*/  @!P4 LEA.HI.X R9, R9, c[0x0][0x25c], R13, 0x2, P0 ;  /* 0x000097000909ca11 */ /* 0x000fe400000f140d */
[----:B------:R-:W-:Y:S02]  /*1c20*/  IADD3 R5, R5, UR16, RZ ;  /* 0x0000001005057c10 */ /* 0x000fe4000fffe0ff */
[----:B------:R-:W-:Y:S02]  /*1c30*/  LEA R2, P0, R4, c[0x0][0x1f0], 0x1 ;  /* 0x00007c0004027a11 */ /* 0x000fe400078008ff */
[C---:B------:R-:W-:Y:S02]  /*1c40*/  LOP3.LUT P5, RZ, R3.reuse, 0x1, RZ, 0xc0, !PT ;  /* 0x0000000103ff7812 */ /* 0x040fe400078ac0ff */
[----:B------:R-:W-:-:S02]  /*1c50*/  LOP3.LUT P6, RZ, R3, 0x2, RZ, 0xc0, !PT ;  /* 0x0000000203ff7812 */ /* 0x000fc400078cc0ff */
[----:B------:R-:W-:Y:S02]  /*1c60*/  LEA.HI.X R3, R4, c[0x0][0x1f4], R5, 0x1, P0 ;  /* 0x00007d0004037a11 */ /* 0x000fe400000f0c05 */
[C---:B------:R-:W-:Y:S02]  /*1c70*/  ISETP.LT.OR P1, PT, R0.reuse, 0x1, !P5 ;  /* 0x000000010000780c */ /* 0x040fe40006f21670 */
[----:B------:R-:W-:Y:S01]  /*1c80*/  ISETP.LT.OR P0, PT, R0, 0x1, !P6 ;  /* 0x000000010000780c */ /* 0x000fe20007701670 */
[----:B------:R-:W-:Y:S01]  /*1c90*/  IMAD R25, R31, c[0x0][0x288], RZ ;  /* 0x0000a2001f197a24 */ /* 0x000fe200078e02ff */
[----:B------:R-:W-:Y:S01]  /*1ca0*/  USHF.L.U32 UR16, UR6, 0x5, URZ ;  /* 0x0000000506107899 */ /* 0x000fe2000800063f */
[----:B--2---:R-:W-:Y:S01]  /*1cb0*/  @!P4 IMAD.SHL.U32 R6, R36, 0x10, RZ ;  /* 0x000000102406c824 */ /* 0x004fe200078e00ff */
[----:B------:R-:W-:Y:S01]  /*1cc0*/  UMOV UR13, 0x5 ;  /* 0x00000005000d7882 */ /* 0x000fe20000000000 */
[C---:B------:R-:W-:Y:S01]  /*1cd0*/  IMAD R25, R38.reuse, c[0x0][0x28c], R25 ;  /* 0x0000a30026197a24 */ /* 0x040fe200078e0219 */
[CC--:B------:R-:W-:Y:S01]  /*1ce0*/  LEA.HI R29, R37.reuse, R36.reuse, RZ, 0x5 ;  /* 0x00000024251d7211 */ /* 0x0c0fe200078f28ff */
[----:B------:R-:W-:Y:S01]  /*1cf0*/  IMAD.WIDE.U32 R16, R38, c[0x0][0x288], R20 ;  /* 0x0000a20026107a25 */ /* 0x000fe200078e0014 */
[----:B------:R-:W-:Y:S01]  /*1d00*/  USHF.L.U64.HI UR13, UR6, UR13, UR7 ;  /* 0x0000000d060d7299 */ /* 0x000fe20008010207 */
[----:B------:R-:W-:Y:S01]  /*1d10*/  LEA.HI R7, R37, R36, RZ, 0x4 ;  /* 0x0000002425077211 */ /* 0x000fe200078f20ff */
[----:B------:R-:W-:Y:S01]  /*1d20*/  USHF.L.U32 UR7, UR16, 0x1, URZ ;  /* 0x0000000110077899 */ /* 0x000fe2000800063f */
[----:B------:R1:W-:Y:S01]  /*1d30*/  @!P4 LDGSTS.E.BYPASS.LTC128B.128 [R6+0x20080], [R8.64] ;  /* 0x200800000806cfae */ /* 0x0003e2000b901d4e */
[----:B------:R-:W-:Y:S01]  /*1d40*/  SHF.R.S32.HI R20, RZ, 0x5, R29 ;  /* 0x00000005ff147819 */ /* 0x000fe2000001141d */
[----:B------:R-:W-:Y:S01]  /*1d50*/  IMAD.IADD R5, R17, 0x1, R25 ;  /* 0x0000000111057824 */ /* 0x000fe200078e0219 */
[----:B---3--:R-:W-:Y:S01]  /*1d60*/  SHF.R.S32.HI R10, RZ, 0x4, R7 ;  /* 0x00000004ff0a7819 */ /* 0x008fe20000011407 */
[----:B------:R-:W-:Y:S01]  /*1d70*/  IMAD.MOV.U32 R4, RZ, RZ, R16 ;  /* 0x000000ffff047224 */ /* 0x000fe200078e0010 */
[----:B------:R-:W0:Y:S01]  /*1d80*/  LDGDEPBAR ;  /* 0x00000000000079af */ /* 0x000e220000000000 */
[----:B------:R-:W-:Y:S01]  /*1d90*/  USHF.L.U64.HI UR6, UR16, 0x1, UR13 ;  /* 0x0000000110067899 */ /* 0x000fe2000801020d */
[----:B------:R-:W-:-:S02]  /*1da0*/  IMAD R31, R31, c[0x0][0x238], RZ ;  /* 0x00008e001f1f7a24 */ /* 0x000fc400078e02ff */
[----:B------:R2:W-:Y:S01]  /*1db0*/  LDGSTS.E.BYPASS.LTC128B.128 [R14+0x18080], [R2.64], !P1 ;  /* 0x18080000020e7fae */ /* 0x0005e2000c901d4e */
[----:B------:R-:W-:Y:S01]  /*1dc0*/  LEA.HI R12, R29, R20, RZ, 0x1 ;  /* 0x000000141d0c7211 */ /* 0x000fe200078f08ff */
[----:B------:R-:W-:Y:S02]  /*1dd0*/  IMAD.WIDE.U32 R40, R15, c[0x0][0x290], R4 ;  /* 0x0000a4000f287a25 */ /* 0x000fe400078e0004 */
[----:B------:R2:W-:Y:S01]  /*1de0*/  LDGSTS.E.BYPASS.LTC128B.128 [R14+0x1a080], [R2.64+0x80], !P0 ;  /* 0x1a080080020e7fae */ /* 0x0005e2000c101d4e */
[----:B------:R-:W-:Y:S02]  /*1df0*/  ISETP.LT.OR P2, PT, R0, 0x21, !P5 ;  /* 0x000000210000780c */ /* 0x000fe40006f41670 */
[----:B------:R-:W-:Y:S01]  /*1e00*/  LEA.HI R4, R7, R10, RZ, 0x1 ;  /* 0x0000000a07047211 */ /* 0x000fe200078f08ff */
[----:B------:R-:W-:Y:S01]  /*1e10*/  IMAD R31, R38, c[0x0][0x23c], R31 ;  /* 0x00008f00261f7a24 */ /* 0x000fe200078e021f */
[----:B------:R-:W-:Y:S01]  /*1e20*/  ISETP.LT.OR P1, PT, R0, 0x21, !P6 ;  /* 0x000000210000780c */ /* 0x000fe20007721670 */
[----:B------:R-:W-:Y:S01]  /*1e30*/  IMAD.WIDE.U32 R26, R38, c[0x0][0x238], R26 ;  /* 0x00008e00261a7a25 */ /* 0x000fe200078e001a */
[----:B------:R-:W-:-:S03]  /*1e40*/  LEA.HI R11, R37, R36, RZ, 0x2 ;  /* 0x00000024250b7211 */ /* 0x000fc600078f10ff */
[----:B-1----:R-:W-:-:S04]  /*1e50*/  IMAD R6, R24, c[0x0][0x290], RZ ;  /* 0x0000a40018067a24 */ /* 0x002fc800078e02ff */
[----:B------:R-:W-:Y:S01]  /*1e60*/  IMAD R6, R15, c[0x0][0x294], R6 ;  /* 0x0000a5000f067a24 */ /* 0x000fe200078e0206 */
[----:B------:R-:W-:Y:S02]  /*1e70*/  LOP3.LUT R12, R12, 0xfffffffe, RZ, 0xc0, !PT ;  /* 0xfffffffe0c0c7812 */ /* 0x000fe400078ec0ff */
[----:B------:R-:W-:Y:S01]  /*1e80*/  LOP3.LUT R4, R4, 0xfffffffe, RZ, 0xc0, !PT ;  /* 0xfffffffe04047812 */ /* 0x000fe200078ec0ff */
[----:B------:R-:W-:Y:S01]  /*1e90*/  IMAD.IADD R38, R41, 0x1, R6 ;  /* 0x0000000129267824 */ /* 0x000fe200078e0206 */
[----:B--2---:R-:W-:-:S04]  /*1ea0*/  IADD3 R2, P0, R2, UR7, RZ ;  /* 0x0000000702027c10 */ /* 0x004fc8000ff1e0ff */
[----:B------:R-:W-:Y:S02]  /*1eb0*/  IADD3.X R3, R3, UR6, RZ, P0, !PT ;  /* 0x0000000603037c10 */ /* 0x000fe400087fe4ff */
[----:B------:R-:W-:Y:S01]  /*1ec0*/  IADD3 R0, P0, R40, UR19, RZ ;  /* 0x0000001328007c10 */ /* 0x000fe2000ff1e0ff */
[----:B------:R1:W-:Y:S01]  /*1ed0*/  STL.64 [R1+0x20], R22 ;  /* 0x0000201601007387 */ /* 0x0003e20000100a00 */
[--C-:B------:R-:W-:Y:S02]  /*1ee0*/  SHF.R.S32.HI R8, RZ, 0x2, R11.reuse ;  /* 0x00000002ff087819 */ /* 0x100fe4000001140b */
[----:B------:R-:W-:Y:S02]  /*1ef0*/  SHF.R.S32.HI R6, RZ, 0x1f, R11 ;  /* 0x0000001fff067819 */ /* 0x000fe4000001140b */
[----:B------:R-:W-:Y:S01]  /*1f00*/  LOP3.LUT R7, R7, 0xfffffff0, RZ, 0xc0, !PT ;  /* 0xfffffff007077812 */ /* 0x000fe200078ec0ff */
[----:B------:R-:W-:Y:S01]  /*1f10*/  IMAD.IADD R10, R10, 0x1, -R4 ;  /* 0x000000010a0a7824 */ /* 0x000fe200078e0a04 */
[----:B------:R-:W-:Y:S01]  /*1f20*/  IADD3.X R5, R38, UR18, RZ, P0, !PT ;  /* 0x0000001226057c10 */ /* 0x000fe200087fe4ff */
[----:B------:R2:W-:Y:S01]  /*1f30*/  LDGSTS.E.BYPASS.LTC128B.128 [R14+0x19080], [R2.64], !P2 ;  /* 0x19080000020e7fae */ /* 0x0005e2000d101d4e */
[----:B------:R-:W-:Y:S01]  /*1f40*/  LEA.HI R4, R6, R8, RZ, 0x3 ;  /* 0x0000000806047211 */ /* 0x000fe200078f18ff */
[----:B------:R-:W-:-:S02]  /*1f50*/  IMAD.IADD R7, R36, 0x1, -R7 ;  /* 0x0000000124077824 */ /* 0x000fc400078e0a07 */
[----:B------:R2:W-:Y:S01]  /*1f60*/  LDGSTS.E.BYPASS.LTC128B.128 [R14+0x1b080], [R2.64+0x80], !P1 ;  /* 0x1b080080020e7fae */ /* 0x0005e2000c901d4e */
[----:B-1----:R-:W-:Y:S01]  /*1f70*/  IMAD.IADD R22, R20, 0x1, -R12 ;  /* 0x0000000114167824 */ /* 0x002fe200078e0a0c */
[----:B------:R-:W-:-:S04]  /*1f80*/  LEA R20, P0, R0, c[0x0][0x280], 0x2 ;  /* 0x0000a00000147a11 */ /* 0x000fc800078010ff */
[----:B------:R-:W-:Y:S02]  /*1f90*/  LEA.HI.X R21, R0, c[0x0][0x284], R5, 0x2, P0 ;  /* 0x0000a10000157a11 */ /* 0x000fe400000f1405 */
[----:B------:R-:W-:Y:S02]  /*1fa0*/  LOP3.LUT R0, R4, 0xfffffff8, RZ, 0xc0, !PT ;  /* 0xfffffff804007812 */ /* 0x000fe400078ec0ff */
[----:B------:R-:W-:Y:S01]  /*1fb0*/  SHF.R.S32.HI R4, RZ, 0x1f, R7 ;  /* 0x0000001fff047819 */ /* 0x000fe20000011407 */
[----:B--2---:R-:W-:Y:S02]  /*1fc0*/  IMAD.SHL.U32 R2, R32, 0x40, RZ ;  /* 0x0000004020027824 */ /* 0x004fe400078e00ff */
[----:B------:R-:W-:Y:S01]  /*1fd0*/  IMAD.IADD R17, R8, 0x1, -R0 ;  /* 0x0000000108117824 */ /* 0x000fe200078e0a00 */
[----:B------:R-:W-:Y:S01]  /*1fe0*/  LEA.HI R13, R4, R7, RZ, 0x3 ;  /* 0x00000007040d7211 */ /* 0x000fe200078f18ff */
[----:B------:R-:W-:Y:S01]  /*1ff0*/  IMAD.IADD R3, R27, 0x1, R31 ;  /* 0x000000011b037824 */ /* 0x000fe200078e021f */
[----:B------:R-:W-:Y:S01]  /*2000*/  LOP3.LUT R0, R2, 0x1c0, RZ, 0xc0, !PT ;  /* 0x000001c002007812 */ /* 0x000fe200078ec0ff */
[----:B------:R-:W-:-:S02]  /*2010*/  IMAD.SHL.U32 R16, R22, 0x10, RZ ;  /* 0x0000001016107824 */ /* 0x000fc400078e00ff */
[----:B------:R-:W-:Y:S01]  /*2020*/  IMAD.MOV.U32 R2, RZ, RZ, R26 ;  /* 0x000000ffff027224 */ /* 0x000fe200078e001a */
[----:B------:R-:W-:Y:S01]  /*2030*/  LOP3.LUT R5, R13, 0xfffffff8, RZ, 0xc0, !PT ;  /* 0xfffffff80d057812 */ /* 0x000fe200078ec0ff */
[----:B------:R-:W-:Y:S01]  /*2040*/  IMAD R4, R24, c[0x0][0x240], RZ ;  /* 0x0000900018047a24 */ /* 0x000fe200078e02ff */
        /* <DEDUP_REMOVED lines=98> */
.L_x_1770:
[----:B------:R-:W-:Y:S05]  /*2670*/  BSYNC B0 ;  /* 0x0000000000007941 */ /* 0x000fea0003800000 */
.L_x_1769:
        /* <DEDUP_REMOVED lines=119> */
.L_x_1789:
        /* <DEDUP_REMOVED lines=148> */
.L_x_1773:
[----:B------:R-:W-:Y:S11]  /*3730*/  ISETP.NE.AND P0, PT, R226, c[0x0][0x2a8], PT ;  /* 0x0000aa00e2007a0c */ /* 0x000ff60003f05270 */
[----:B------:R-:W-:Y:S02]  /*3740*/  @!UPT UIADD3 URZ, URZ, URZ, URZ ;  /* 0x0000003f3f3ff290 */ /* 0x000fe4000fffe03f */
[----:B------:R-:W-:Y:S05]  /*3750*/  @P0 IMAD.HI.U32 R36, R2, c[0x0][0x2ac], RZ ;  /* 0x0000ab0002240a27 */ /* 0x000fea00078e00ff */
[----:B------:R-:W-:Y:S02]  /*3760*/  @P0 SHF.R.U32.HI R2, RZ, c[0x0][0x2b0], R36 ;  /* 0x0000ac00ff020a19 */ /* 0x000fe40000011624 */
.L_x_1774:
[----:B------:R-:W-:Y:S05]  /*3770*/  BSYNC B0 ;  /* 0x0000000000007941 */ /* 0x000fea0003800000 */
.L_x_1772:
        /* <DEDUP_REMOVED lines=8> */
.L_x_1771:
        /* <DEDUP_REMOVED lines=16> */
.L_x_1777:
[----:B------:R-:W-:Y:S11]  /*3900*/  ISETP.NE.AND P0, PT, R226, c[0x0][0x2a8], PT ;  /* 0x0000aa00e2007a0c */ /* 0x000ff60003f05270 */
[----:B------:R-:W-:Y:S02]  /*3910*/  @!UPT UIADD3 URZ, URZ, URZ, URZ ;  /* 0x0000003f3f3ff290 */ /* 0x000fe4000fffe03f */
[----:B------:R-:W-:Y:S05]  /*3920*/  @P0 IMAD.HI.U32 R36, R2, c[0x0][0x2ac], RZ ;  /* 0x0000ab0002240a27 */ /* 0x000fea00078e00ff */
[----:B------:R-:W-:Y:S02]  /*3930*/  @P0 SHF.R.U32.HI R2, RZ, c[0x0][0x2b0], R36 ;  /* 0x0000ac00ff020a19 */ /* 0x000fe40000011624 */
.L_x_1778:
[----:B------:R-:W-:Y:S05]  /*3940*/  BSYNC B0 ;  /* 0x0000000000007941 */ /* 0x000fea0003800000 */
.L_x_1776:
[----:B------:R-:W2:Y:S01]  /*3950*/  LDL R37, [R1+0x10] ;  /* 0x0000100001257983 */ /* 0x000ea20000100800 */
[----:B------:R-:W-:Y:S04]  /*3960*/  IMAD.MOV.U32 R36, RZ, RZ, c[0x0][0x2a8] ;  /* 0x0000aa00ff247624 */ /* 0x000fe800078e00ff */
[----:B------:R-:W-:Y:S04]  /*3970*/  IMAD R2, R2, R36, -UR12 ;  /* 0x8000000c02027e24 */ /* 0x000fe8000f8e0224 */
[----:B--2---:R-:W-:Y:S05]  /*3980*/  IMAD.IADD R2, R2, 0x1, -R37 ;  /* 0x0000000102027824 */ /* 0x004fea00078e0a25 */
[----:B------:R-:W-:Y:S02]  /*3990*/  IADD3 R36, R2, c[0x0][0x2a8], RZ ;  /* 0x0000aa0002247a10 */ /* 0x000fe40007ffe0ff */
[----:B------:R-:W-:Y:S02]  /*39a0*/  IMNMX R43, R43, R2, !PT ;  /* 0x000000022b2b7217 */ /* 0x000fe40007800200 */
[----:B------:R-:W-:Y:S02]  /*39b0*/  IMNMX R200, R200, R36, PT ;  /* 0x00000024c8c87217 */ /* 0x000fe40003800200 */
.L_x_1775:
        /* <DEDUP_REMOVED lines=16> */
.L_x_1781:
[----:B------:R-:W-:Y:S11]  /*3ac0*/  ISETP.NE.AND P0, PT, R226, c[0x0][0x2a8], PT ;  /* 0x0000aa00e2007a0c */ /* 0x000ff60003f05270 */
[----:B------:R-:W-:Y:S02]  /*3ad0*/  @!UPT UIADD3 URZ, URZ, URZ, URZ ;  /* 0x0000003f3f3ff290 */ /* 0x000fe4000fffe03f */
[----:B------:R-:W-:Y:S05]  /*3ae0*/  @P0 IMAD.HI.U32 R36, R2, c[0x0][0x2ac], RZ ;  /* 0x0000ab0002240a27 */ /* 0x000fea00078e00ff */
[----:B------:R-:W-:Y:S02]  /*3af0*/  @P0 SHF.R.U32.HI R2, RZ, c[0x0][0x2b0], R36 ;  /* 0x0000ac00ff020a19 */ /* 0x000fe40000011624 */
.L_x_1782:
[----:B------:R-:W-:Y:S05]  /*3b00*/  BSYNC B0 ;  /* 0x0000000000007941 */ /* 0x000fea0003800000 */
.L_x_1780:
[----:B------:R-:W2:Y:S01]  /*3b10*/  LDL R37, [R1+0x10] ;  /* 0x0000100001257983 */ /* 0x000ea20000100800 */
[----:B------:R-:W-:Y:S04]  /*3b20*/  IMAD.MOV.U32 R36, RZ, RZ, c[0x0][0x2a8] ;  /* 0x0000aa00ff247624 */ /* 0x000fe800078e00ff */
[----:B------:R-:W-:Y:S04]  /*3b30*/  IMAD R2, R2, R36, -UR12 ;  /* 0x8000000c02027e24 */ /* 0x000fe8000f8e0224 */
[----:B--2---:R-:W-:Y:S05]  /*3b40*/  IMAD.IADD R2, R2, 0x1, -R37 ;  /* 0x0000000102027824 */ /* 0x004fea00078e0a25 */
[----:B------:R-:W-:Y:S02]  /*3b50*/  IADD3 R36, R2, c[0x0][0x2a8], RZ ;  /* 0x0000aa0002247a10 */ /* 0x000fe40007ffe0ff */
[----:B------:R-:W-:Y:S02]  /*3b60*/  IMNMX R41, R41, R2, !PT ;  /* 0x0000000229297217 */ /* 0x000fe40007800200 */
[----:B------:R-:W-:Y:S02]  /*3b70*/  IMNMX R42, R42, R36, PT ;  /* 0x000000242a2a7217 */ /* 0x000fe40003800200 */
.L_x_1779:
        /* <DEDUP_REMOVED lines=16> */
.L_x_1785:
[----:B------:R-:W-:Y:S11]  /*3c80*/  ISETP.NE.AND P0, PT, R226, c[0x0][0x2a8], PT ;  /* 0x0000aa00e2007a0c */ /* 0x000ff60003f05270 */
[----:B------:R-:W-:Y:S02]  /*3c90*/  @!UPT UIADD3 URZ, URZ, URZ, URZ ;  /* 0x0000003f3f3ff290 */ /* 0x000fe4000fffe03f */
[----:B------:R-:W-:Y:S05]  /*3ca0*/  @P0 IMAD.HI.U32 R36, R0, c[0x0][0x2ac], RZ ;  /* 0x0000ab0000240a27 */ /* 0x000fea00078e00ff */
[----:B------:R-:W-:Y:S02]  /*3cb0*/  @P0 SHF.R.U32.HI R0, RZ, c[0x0][0x2b0], R36 ;  /* 0x0000ac00ff000a19 */ /* 0x000fe40000011624 */
.L_x_1786:
[----:B------:R-:W-:Y:S05]  /*3cc0*/  BSYNC B0 ;  /* 0x0000000000007941 */ /* 0x000fea0003800000 */
.L_x_1784:
[----:B------:R-:W2:Y:S01]  /*3cd0*/  LDL R37, [R1+0x10] ;  /* 0x0000100001257983 */ /* 0x000ea20000100800 */
[----:B------:R-:W-:Y:S04]  /*3ce0*/  IMAD.MOV.U32 R36, RZ, RZ, c[0x0][0x2a8] ;  /* 0x0000aa00ff247624 */ /* 0x000fe800078e00ff */
[----:B------:R-:W-:Y:S04]  /*3cf0*/  IMAD R0, R0, R36, -UR12 ;  /* 0x8000000c00007e24 */ /* 0x000fe8000f8e0224 */
[----:B--2---:R-:W-:Y:S05]  /*3d00*/  IMAD.IADD R0, R0, 0x1, -R37 ;  /* 0x0000000100007824 */ /* 0x004fea00078e0a25 */
[----:B------:R-:W-:Y:S02]  /*3d10*/  IADD3 R36, R0, c[0x0][0x2a8], RZ ;  /* 0x0000aa0000247a10 */ /* 0x000fe40007ffe0ff */
[----:B------:R-:W-:Y:S02]  /*3d20*/  IMNMX R2, R2, R0, !PT ;  /* 0x0000000002027217 */ /* 0x000fe40007800200 */
[----:B------:R-:W-:Y:S02]  /*3d30*/  IMNMX R40, R40, R36, PT ;  /* 0x0000002428287217 */ /* 0x000fe40003800200 */
.L_x_1783:
        /* <DEDUP_REMOVED lines=78> */
.L_x_1787:
        /* <DEDUP_REMOVED lines=579> */
.L_x_1788:
        /* <DEDUP_REMOVED lines=298> */
.L_x_1768:
[----:B------:R-:W-:Y:S05]  /*78f0*/  @P0 EXIT ;  /* 0x000000000000094d */ /* 0x000fea0003800000 */
[----:B------:R-:W2:Y:S01]  /*7900*/  LDL.LU R9, [R1+0x68] ;  /* 0x0000680001097983 */ /* 0x000ea20000300800 */
[----:B------:R-:W-:-:S04]  /*7910*/  ISETP.NE.U32.AND P0, PT, RZ, c[0x0][0x360], PT ;  /* 0x0000d800ff007a0c */ /* 0x000fc80003f05070 */
[----:B------:R-:W-:-:S13]  /*7920*/  ISETP.NE.AND.EX P0, PT, RZ, c[0x0][0x364], PT, P0 ;  /* 0x0000d900ff007a0c */ /* 0x000fda0003f05300 */
[----:B------:R-:W-:-:S04]  /*7930*/  @P0 IMAD.MOV.U32 R2, RZ, RZ, 0x4 ;  /* 0x00000004ff020424 */ /* 0x000fc800078e00ff */
[----:B--2---:R-:W-:-:S05]  /*7940*/  @P0 IMAD.WIDE R2, R9, R2, c[0x0][0x360] ;  /* 0x0000d80009020625 */ /* 0x004fca00078e0202 */
[----:B-1----:R1:W2:Y:S01]  /*7950*/  @P0 LDG.E R0, [R2.64] ;  /* 0x0000000e02000981 */ /* 0x0022a2000c1e1900 */
[----:B------:R-:W-:Y:S01]  /*7960*/  IMAD.MOV.U32 R4, RZ, RZ, 0x1 ;  /* 0x00000001ff047424 */ /* 0x000fe200078e00ff */
[----:B------:R-:W-:Y:S02]  /*7970*/  USHF.L.U32 UR5, UR8, 0xe, URZ ;  /* 0x0000000e08057899 */ /* 0x000fe4000800063f */
[----:B------:R-:W3:Y:S04]  /*7980*/  S2R R5, SR_TID.X ;  /* 0x0000000000057919 */ /* 0x000ee80000002100 */
[----:B------:R-:W-:Y:S01]  /*7990*/  BAR.SYNC.DEFER_BLOCKING 0x1, 0x100 ;  /* 0x0044000000007b1d */ /* 0x000fe20000010000 */
[----:B------:R-:W-:Y:S01]  /*79a0*/  ISETP.NE.AND P1, PT, R4, c[0x0][0x338], PT ;  /* 0x0000ce0004007a0c */ /* 0x000fe20003f25270 */
[----:B------:R-:W-:-:S04]  /*79b0*/  USHF.R.S32.HI UR4, URZ, 0x1f, UR5 ;  /* 0x0000001f3f047899 */ /* 0x000fc80008011405 */
[----:B-1----:R-:W1:Y:S01]  /*79c0*/  S2R R3, SR_CTAID.Y ;  /* 0x0000000000037919 */ /* 0x002e620000002600 */
[----:B---3--:R-:W-:-:S07]  /*79d0*/  SHF.R.S32.HI R6, RZ, 0x1f, R5 ;  /* 0x0000001fff067819 */ /* 0x008fce0000011405 */
        /* <DEDUP_REMOVED lines=165> */
.L_x_1790:
        /* <DEDUP_REMOVED lines=13> */
.L_x_2333:


//--------------------- .text._ZN7cutlass13device_kernelIN5flash19enable_sm80_to_sm89INS1_16FlashAttnBwdSm80INS1_25CollectiveMainloopBwdSm80ILi2ELi2EN4cute5tupleIJNS5_1CILi64EEENS7_ILi128EEES9_EEENS_10bfloat16_tEfNS_4arch4Sm80ELb0ELb1ELb0ELb1ELb1ELb0ELb0ELb0ELi2ELi2ELi2ELi2ELb0EEENS1_24CollectiveEpilogueBwdGQAISA_fSD_Li256ELb1ELb1EEENS1_19SingleTileSchedulerILb1ELb0ELb0ELi128EEEEEEEEEvNT_6ParamsE --------------------------
	.section	.text._ZN7cutlass13device_kernelIN5flash19enable_sm80_to_sm89INS1_16FlashAttnBwdSm80INS1_25CollectiveMainloopBwdSm80ILi2ELi2EN4cute5tupleIJNS5_1CILi64EEENS7_ILi128EEES9_EEENS_10bfloat16_tEfNS_4arch4Sm80ELb0ELb1ELb0ELb1ELb1ELb0ELb0ELb0ELi2ELi2ELi2ELi2ELb0EEENS1_24CollectiveEpilogueBwdGQAISA_fSD_Li256ELb1ELb1EEENS1_19SingleTileSchedulerILb1ELb0ELb0ELi128EEEEEEEEEvNT_6ParamsE,"ax",@progbits
	.sectioninfo	@"SHI_REGISTERS=255"
	.align	128
.text._ZN7cutlass13device_kernelIN5flash19enable_sm80_to_sm89INS1_16FlashAttnBwdSm80INS1_25CollectiveMainloopBwdSm80ILi2ELi2EN4cute5tupleIJNS5_1CILi64EEENS7_ILi128EEES9_EEENS_10bfloat16_tEfNS_4arch4Sm80ELb0ELb1ELb0ELb1ELb1ELb0ELb0ELb0ELi2ELi2ELi2ELi2ELb0EEENS1_24CollectiveEpilogueBwdGQAISA_fSD_Li256ELb1ELb1EEENS1_19SingleTileSchedulerILb1ELb0ELb0ELi128EEEEEEEEEvNT_6ParamsE:
        .type           _ZN7cutlass13device_kernelIN5flash19enable_sm80_to_sm89INS1_16FlashAttnBwdSm80INS1_25CollectiveMainloopBwdSm80ILi2ELi2EN4cute5tupleIJNS5_1CILi64EEENS7_ILi128EEES9_EEENS_10bfloat16_tEfNS_4arch4Sm80ELb0ELb1ELb0ELb1ELb1ELb0ELb0ELb0ELi2ELi2ELi2ELi2ELb0EEENS1_24CollectiveEpilogueBwdGQAISA_fSD_Li256ELb1ELb1EEENS1_19SingleTileSchedulerILb1ELb0ELb0ELi128EEEEEEEEEvNT_6ParamsE,@function
        .size           _ZN7cutlass13device_kernelIN5flash19enable_sm80_to_sm89INS1_16FlashAttnBwdSm80INS1_25CollectiveMainloopBwdSm80ILi2ELi2EN4cute5tupleIJNS5_1CILi64EEENS7_ILi128EEES9_EEENS_10bfloat16_tEfNS_4arch4Sm80ELb0ELb1ELb0ELb1ELb1ELb0ELb0ELb0ELi2ELi2ELi2ELi2ELb0EEENS1_24CollectiveEpilogueBwdGQAISA_fSD_Li256ELb1ELb1EEENS1_19SingleTileSchedulerILb1ELb0ELb0ELi128EEEEEEEEEvNT_6ParamsE,(.L_x_2334 - _ZN7cutlass13device_kernelIN5flash19enable_sm80_to_sm89INS1_16FlashAttnBwdSm80INS1_25CollectiveMainloopBwdSm80ILi2ELi2EN4cute5tupleIJNS5_1CILi64EEENS7_ILi128EEES9_EEENS_10bfloat16_tEfNS_4arch4Sm80ELb0ELb1ELb0ELb1ELb1ELb0ELb0ELb0ELi2ELi2ELi2ELi2ELb0EEENS1_24CollectiveEpilogueBwdGQAISA_fSD_Li256ELb1ELb1EEENS1_19SingleTileSchedulerILb1ELb0ELb0ELi128EEEEEEEEEvNT_6ParamsE)
        .other          _ZN7cutlass13device_kernelIN5flash19enable_sm80_to_sm89INS1_16FlashAttnBwdSm80INS1_25CollectiveMainloopBwdSm80ILi2ELi2EN4cute5tupleIJNS5_1CILi64EEENS7_ILi128EEES9_EEENS_10bfloat16_tEfNS_4arch4Sm80ELb0ELb1ELb0ELb1ELb1ELb0ELb0ELb0ELi2ELi2ELi2ELi2ELb0EEENS1_24CollectiveEpilogueBwdGQAISA_fSD_Li256ELb1ELb1EEENS1_19SingleTileSchedulerILb1ELb0ELb0ELi128EEEEEEEEEvNT_6ParamsE,@"STO_CUDA_ENTRY STV_DEFAULT"
_ZN7cutlass13device_kernelIN5flash19enable_sm80_to_sm89INS1_16FlashAttnBwdSm80INS1_25CollectiveMainloopBwdSm80ILi2ELi2EN4cute5tupleIJNS5_1CILi64EEENS7_ILi128EEES9_EEENS_10bfloat16_tEfNS_4arch4Sm80ELb0ELb1ELb0ELb1ELb1ELb0ELb0ELb0ELi2ELi2ELi2ELi2ELb0EEENS1_24CollectiveEpilogueBwdGQAISA_fSD_Li256ELb1ELb1EEENS1_19SingleTileSchedulerILb1ELb0ELb0ELi128EEEEEEEEEvNT_6ParamsE:
        /* <DEDUP_REMOVED lines=18> */
.L_x_1792:
        /* <DEDUP_REMOVED lines=8> */
.L_x_1794:
[----:B------:R-:W-:Y:S02]  /*01a0*/  MOV R0, c[0x0][0x3ac] ;  /* 0x0000eb0000007a02 */ /* 0x000fe40000000f00 */
.L_x_1793:
[----:B------:R-:W-:-:S06]  /*01b0*/  USHF.L.U32 UR12, UR8, 0x7, URZ ;  /* 0x00000007080c7899 */ /* 0x000fcc000800063f */
[----:B-----5:R-:W-:-:S04]  /*01c0*/  ISETP.LE.AND P0, PT, R0, UR12, PT ;  /* 0x0000000c00007c0c */ /* 0x020fc8000bf03270 */
[----:B------:R-:W-:-:S05]  /*01d0*/  SEL R0, R5, 0xffffffff, !P0 ;  /* 0xffffffff05007807 */ /* 0x000fca0004000000 */
[----:B------:R2:W-:Y:S01]  /*01e0*/  STL [R1+0x68], R0 ;  /* 0x0000680001007387 */ /* 0x0005e20000100800 */
[----:B------:R-:W-:Y:S05]  /*01f0*/  BRA `(.L_x_1795) ;  /* 0x0000012000007947 */ /* 0x000fea0003800000 */
.L_x_1791:
[----:B--2-4-:R-:W-:-:S04]  /*0200*/  ISETP.NE.U32.AND P0, PT, RZ, c[0x0][0x3c8], PT ;  /* 0x0000f200ff007a0c */ /* 0x014fc80003f05070 */
[----:B------:R-:W-:-:S13]  /*0210*/  ISETP.NE.AND.EX P0, PT, RZ, c[0x0][0x3cc], PT, P0 ;  /* 0x0000f300ff007a0c */ /* 0x000fda0003f05300 */
[----:B------:R-:W-:Y:S05]  /*0220*/  @!P0 BRA `(.L_x_1796) ;  /* 0x0000002000008947 */ /* 0x000fea0003800000 */
[----:B------:R1:W5:Y:S01]  /*0230*/  LDG.E R0, [R2.64] ;  /* 0x0000000e02007981 */ /* 0x000362000c1e1900 */
[----:B------:R-:W-:Y:S05]  /*0240*/  BRA `(.L_x_1797) ;  /* 0x0000009000007947 */ /* 0x000fea0003800000 */
.L_x_1796:
        /* <DEDUP_REMOVED lines=8> */
.L_x_1798:
[----:B------:R-:W-:Y:S02]  /*02d0*/  MOV R0, c[0x0][0x3ac] ;  /* 0x0000eb0000007a02 */ /* 0x000fe40000000f00 */
.L_x_1797:
[----:B------:R-:W-:-:S06]  /*02e0*/  USHF.L.U32 UR12, UR8, 0x7, URZ ;  /* 0x00000007080c7899 */ /* 0x000fcc000800063f */
[----:B-----5:R-:W-:-:S04]  /*02f0*/  ISETP.LE.AND P0, PT, R0, UR12, PT ;  /* 0x0000000c00007c0c */ /* 0x020fc8000bf03270 */
[----:B------:R-:W-:-:S05]  /*0300*/  SEL R0, R5, 0xffffffff, !P0 ;  /* 0xffffffff05007807 */ /* 0x000fca0004000000 */
[----:B------:R2:W-:Y:S04]  /*0310*/  STL [R1+0x68], R0 ;  /* 0x0000680001007387 */ /* 0x0005e80000100800 */
.L_x_1795:
        /* <DEDUP_REMOVED lines=38> */
.L_x_1799:
[----:B--2---:R-:W-:-:S04]  /*0580*/  ISETP.NE.U32.AND P0, PT, RZ, c[0x0][0x2e0], PT ;  /* 0x0000b800ff007a0c */ /* 0x004fc80003f05070 */
[----:B------:R-:W-:-:S13]  /*0590*/  ISETP.NE.AND.EX P0, PT, RZ, c[0x0][0x2e4], PT, P0 ;  /* 0x0000b900ff007a0c */ /* 0x000fda0003f05300 */
[----:B------:R-:W-:Y:S05]  /*05a0*/  @!P0 BRA `(.L_x_1800) ;  /* 0x0000004000008947 */ /* 0x000fea0003800000 */
[----:B------:R-:W-:-:S05]  /*05b0*/  IMAD.WIDE R2, R40, R12, c[0x0][0x2e0] ;  /* 0x0000b80028027625 */ /* 0x000fca00078e020c */
[----:B------:R-:W2:Y:S02]  /*05c0*/  LDG.E R0, [R2.64] ;  /* 0x0000000e02007981 */ /* 0x000ea4000c1e1900 */
[----:B--2---:R1:W2:Y:S01]  /*05d0*/  R2UR UR10, R0 ;  /* 0x00000000000a73c2 */ /* 0x0042a200000e0000 */
[----:B------:R-:W-:Y:S05]  /*05e0*/  BRA `(.L_x_1801) ;  /* 0x0000006000007947 */ /* 0x000fea0003800000 */
.L_x_1800:
[----:B------:R-:W-:Y:S05]  /*05f0*/  @!P3 BRA `(.L_x_1801) ;  /* 0x000000500000b947 */ /* 0x000fea0003800000 */
[----:B------:R1:W2:Y:S04]  /*0600*/  LDG.E R0, [R2.64] ;  /* 0x0000000e02007981 */ /* 0x0002a8000c1e1900 */
[----:B-1----:R-:W3:Y:S01]  /*0610*/  LDG.E R2, [R2.64+0x4] ;  /* 0x0000040e02027981 */ /* 0x002ee2000c1e1900 */
[----:B--2---:R-:W1:Y:S08]  /*0620*/  R2UR UR10, R0 ;  /* 0x00000000000a73c2 */ /* 0x004e7000000e0000 */
[----:B---3--:R-:W1:Y:S02]  /*0630*/  R2UR UR4, R2 ;  /* 0x00000000020473c2 */ /* 0x008e6400000e0000 */
[----:B-1----:R-:W-:-:S06]  /*0640*/  UIADD3 UR10, -UR10, UR4, URZ ;  /* 0x000000040a0a7290 */ /* 0x002fcc000fffe13f */
.L_x_1801:
        /* <DEDUP_REMOVED lines=15> */
.L_x_1802:
        /* <DEDUP_REMOVED lines=90> */
[----:B------:R-:W-:Y:S01]  /*0ce0*/  IADD3 R26, P1, R6, R36, RZ ;  /* 0x00000024061a7210 */ /* 0x000fe20007f3e0ff */
[----:B------:R-:W-:Y:S01]  /*0cf0*/  IMAD.IADD R32, R36, 0x1, -R2 ;  /* 0x0000000124207824 */ /* 0x000fe200078e0a02 */
[----:B------:R-:W-:Y:S01]  /*0d00*/  SHF.R.S32.HI R12, RZ, 0x1f, R42 ;  /* 0x0000001fff0c7819 */ /* 0x000fe2000001142a */
[----:B------:R-:W2:Y:S01]  /*0d10*/  LDL.LU R39, [R1+0x4] ;  /* 0x0000040001277983 */ /* 0x000ea20000300800 */
[----:B------:R-:W-:Y:S01]  /*0d20*/  IADD3 R17, P2, R42, R8, RZ ;  /* 0x000000082a117210 */ /* 0x000fe20007f5e0ff */
[----:B------:R-:W-:Y:S01]  /*0d30*/  @P0 IMAD.HI.U32 R3, R38, c[0x0][0x24c], RZ ;  /* 0x0000930026030a27 */ /* 0x000fe200078e00ff */
[----:B------:R-:W-:Y:S01]  /*0d40*/  SEL R8, R29, RZ, !P3 ;  /* 0x000000ff1d087207 */ /* 0x000fe20005800000 */
[----:B------:R-:W-:Y:S01]  /*0d50*/  USHF.L.U32 UR6, UR4, 0x6, URZ ;  /* 0x0000000604067899 */ /* 0x000fe2000800063f */
[----:B------:R-:W-:Y:S01]  /*0d60*/  LEA.HI.X.SX32 R27, R6, R13, 0x1, P1 ;  /* 0x0000000d061b7211 */ /* 0x000fe200008f0eff */
[----:B------:R-:W-:Y:S01]  /*0d70*/  IMAD.SHL.U32 R18, R32, 0x8, RZ ;  /* 0x0000000820127824 */ /* 0x000fe200078e00ff */
[----:B------:R-:W-:Y:S01]  /*0d80*/  @P0 SHF.R.U32.HI R0, RZ, c[0x0][0x250], R3 ;  /* 0x00009400ff000a19 */ /* 0x000fe20000011603 */
[----:B------:R-:W-:Y:S01]  /*0d90*/  IMAD.X R24, R12, 0x1, R9, P2 ;  /* 0x000000010c187824 */ /* 0x000fe200010e0609 */
[C---:B------:R-:W-:Y:S01]  /*0da0*/  IADD3 R10, P0, R42.reuse, R10, RZ ;  /* 0x0000000a2a0a7210 */ /* 0x040fe20007f1e0ff */
[----:B------:R-:W-:Y:S01]  /*0db0*/  IMAD.SHL.U32 R6, R42, 0x40, RZ ;  /* 0x000000402a067824 */ /* 0x000fe200078e00ff */
[----:B------:R-:W-:Y:S01]  /*0dc0*/  SHF.R.S32.HI R7, RZ, 0x1f, R0 ;  /* 0x0000001fff077819 */ /* 0x000fe20000011400 */
[----:B------:R-:W-:Y:S01]  /*0dd0*/  UIADD3 UR20, -UR12, UR10, URZ ;  /* 0x0000000a0c147290 */ /* 0x000fe2000fffe13f */
[----:B------:R-:W-:Y:S01]  /*0de0*/  SHF.R.S32.HI R19, RZ, 0x1f, R18 ;  /* 0x0000001fff137819 */ /* 0x000fe20000011412 */
[----:B------:R-:W-:Y:S01]  /*0df0*/  IMAD.X R11, R12, 0x1, R11, P0 ;  /* 0x000000010c0b7824 */ /* 0x000fe200000e060b */
[----:B------:R-:W-:Y:S01]  /*0e00*/  SEL R12, R40, RZ, !P3 ;  /* 0x000000ff280c7207 */ /* 0x000fe20005800000 */
[----:B------:R-:W-:Y:S01]  /*0e10*/  IMAD R2, R7, c[0x0][0x1e0], RZ ;  /* 0x0000780007027a24 */ /* 0x000fe200078e02ff */
[----:B------:R-:W-:Y:S01]  /*0e20*/  LOP3.LUT R6, R6, 0x1c0, RZ, 0xc0, !PT ;  /* 0x000001c006067812 */ /* 0x000fe200078ec0ff */
[----:B------:R-:W-:Y:S01]  /*0e30*/  IMAD.WIDE R10, R14, 0x80, R10 ;  /* 0x000000800e0a7825 */ /* 0x000fe200078e020a */
[----:B------:R-:W-:Y:S01]  /*0e40*/  SHF.R.S32.HI R31, RZ, 0x1f, R38 ;  /* 0x0000001fff1f7819 */ /* 0x000fe20000011426 */
[----:B------:R-:W-:Y:S01]  /*0e50*/  UMOV UR21, 0x6 ;  /* 0x0000000600157882 */ /* 0x000fe20000000000 */
[----:B------:R-:W-:Y:S01]  /*0e60*/  LOP3.LUT R13, R6, 0x38, R18, 0xf8, !PT ;  /* 0x00000038060d7812 */ /* 0x000fe200078ef812 */
[C---:B------:R-:W-:Y:S01]  /*0e70*/  IMAD R4, R0.reuse, c[0x0][0x1e4], R2 ;  /* 0x0000790000047a24 */ /* 0x040fe200078e0202 */
[----:B------:R-:W-:Y:S01]  /*0e80*/  SHF.R.U32.HI R6, RZ, 0x3, R6 ;  /* 0x00000003ff067819 */ /* 0x000fe20000011606 */
[----:B------:R-:W-:-:S04]  /*0e90*/  IMAD.WIDE.U32 R2, R0, c[0x0][0x1e0], R18 ;  /* 0x0000780000027a25 */ /* 0x000fc800078e0012 */
[----:B------:R-:W-:Y:S02]  /*0ea0*/  IMAD.IADD R5, R3, 0x1, R4 ;  /* 0x0000000103057824 */ /* 0x000fe400078e0204 */
[----:B------:R-:W-:Y:S01]  /*0eb0*/  IMAD.MOV.U32 R4, RZ, RZ, R2 ;  /* 0x000000ffff047224 */ /* 0x000fe200078e0002 */
[----:B------:R-:W-:Y:S01]  /*0ec0*/  LEA.HI R2, R37, R36, RZ, 0x6 ;  /* 0x0000002425027211 */ /* 0x000fe200078f30ff */
[----:B------:R-:W-:Y:S02]  /*0ed0*/  IMAD R3, R8, c[0x0][0x1e8], RZ ;  /* 0x00007a0008037a24 */ /* 0x000fe400078e02ff */
        /* <DEDUP_REMOVED lines=8> */
[----:B------:R-:W-:Y:S01]  /*0f60*/  IMAD.IADD R3, R3, 0x1, R7 ;  /* 0x0000000103037824 */ /* 0x000fe200078e0207 */
[----:B------:R-:W-:Y:S01]  /*0f70*/  LOP3.LUT R14, R35, R13, R6, 0xf6, !PT ;  /* 0x0000000d230e7212 */ /* 0x000fe200078ef606 */
        /* <DEDUP_REMOVED lines=127> */
[----:B-1----:R-:W-:-:S04]  /*1770*/  IMAD.WIDE.U32 R10, R38, c[0x0][0x210], R8 ;  /* 0x00008400260a7a25 */ /* 0x002fc800078e0008 */
[----:B------:R-:W-:Y:S01]  /*1780*/  IMAD R12, R38, c[0x0][0x214], R12 ;  /* 0x00008500260c7a24 */ /* 0x000fe200078e020c */
[----:B--2---:R-:W-:-:S04]  /*1790*/  LOP3.LUT R39, R39, 0xfffffffd, RZ, 0xc0, !PT ;  /* 0xfffffffd27277812 */ /* 0x004fc800078ec0ff */
[----:B------:R-:W-:Y:S02]  /*17a0*/  @P0 LOP3.LUT R39, R39, 0x2, RZ, 0xfc, !PT ;  /* 0x0000000227270812 */ /* 0x000fe400078efcff */
[----:B------:R-:W-:-:S04]  /*17b0*/  IADD3 R2, P0, R6, UR6, RZ ;  /* 0x0000000606027c10 */ /* 0x000fc8000ff1e0ff */
[C---:B------:R-:W-:Y:S02]  /*17c0*/  IADD3.X R3, R7.reuse, UR16, RZ, P0, !PT ;  /* 0x0000001007037c10 */ /* 0x040fe400087fe4ff */
[----:B----4-:R-:W-:Y:S02]  /*17d0*/  IADD3 R6, P0, R6, UR19, RZ ;  /* 0x0000001306067c10 */ /* 0x010fe4000ff1e0ff */
        /* <DEDUP_REMOVED lines=30> */
[----:B------:R-:W-:-:S05]  /*19c0*/  @P3 LOP3.LUT R39, R39, 0x1, RZ, 0xfc, !PT ;  /* 0x0000000127273812 */ /* 0x000fca00078efcff */
[----:B------:R-:W-:Y:S01]  /*19d0*/  STL [R1+0x4], R39 ;  /* 0x0000042701007387 */ /* 0x000fe20000100800 */
[----:B--2---:R-:W-:-:S03]  /*19e0*/  IMAD R2, R24, c[0x0][0x278], RZ ;  /* 0x00009e0018027a24 */ /* 0x004fc600078e02ff */
[----:B------:R2:W-:Y:S01]  /*19f0*/  STL.64 [R1+0x28], R40 ;  /* 0x0000282801007387 */ /* 0x0005e20000100a00 */
[----:B------:R-:W-:-:S03]  /*1a00*/  IMAD R2, R15, c[0x0][0x27c], R2 ;  /* 0x00009f000f027a24 */ /* 0x000fc600078e0202 */
[----:B------:R3:W-:Y:S01]  /*1a10*/  LDGSTS.E.BYPASS.LTC128B.128 [R14+0x10080], [R4.64], !P0 ;  /* 0x10080000040e7fae */ /* 0x0007e2000c101d4e */
[----:B-1----:R-:W-:Y:S01]  /*1a20*/  @!P4 IADD3 R9, P0, R22, UR19, RZ ;  /* 0x000000131609cc10 */ /* 0x002fe2000ff1e0ff */
[----:B------:R-:W-:Y:S01]  /*1a30*/  IMAD.MOV.U32 R6, RZ, RZ, R10 ;  /* 0x000000ffff067224 */ /* 0x000fe200078e000a */
[----:B------:R-:W-:Y:S01]  /*1a40*/  LOP3.LUT P3, RZ, R29, 0x2, RZ, 0xc0, !PT ;  /* 0x000000021dff7812 */ /* 0x000fe2000786c0ff */
[----:B------:R-:W-:Y:S01]  /*1a50*/  IMAD R3, R24, c[0x0][0x218], RZ ;  /* 0x0000860018037a24 */ /* 0x000fe200078e02ff */
[----:B------:R-:W-:Y:S01]  /*1a60*/  STL [R1+0x34], R16 ;  /* 0x0000341001007387 */ /* 0x000fe20000100800 */
[----:B------:R-:W-:Y:S01]  /*1a70*/  USHF.L.U32 UR22, UR6, 0x6, URZ ;  /* 0x0000000606167899 */ /* 0x000fe2000800063f */
[----:B------:R-:W-:Y:S02]  /*1a80*/  ISETP.GE.AND P1, PT, R18, c[0x0][0x1fc], PT ;  /* 0x00007f0012007a0c */ /* 0x000fe40003f26270 */
[----:B------:R1:W-:Y:S01]  /*1a90*/  STL.64 [R1+0x48], R22 ;  /* 0x0000481601007387 */ /* 0x0003e20000100a00 */
[----:B------:R-:W-:Y:S01]  /*1aa0*/  USHF.L.U64.HI UR21, UR6, UR21, UR7 ;  /* 0x0000001506157299 */ /* 0x000fe20008010207 */
[C---:B------:R-:W-:Y:S01]  /*1ab0*/  ISETP.LT.OR P5, PT, R0.reuse, 0x1, !P3 ;  /* 0x000000010000780c */ /* 0x040fe20005fa1670 */
[----:B--2---:R-:W-:Y:S01]  /*1ac0*/  IMAD.IADD R40, R23, 0x1, R2 ;  /* 0x0000000117287824 */ /* 0x004fe200078e0202 */
[----:B------:R-:W-:Y:S01]  /*1ad0*/  ISETP.LT.OR P2, PT, R0, 0x21, !P2 ;  /* 0x000000210000780c */ /* 0x000fe20005741670 */
[----:B------:R-:W-:Y:S01]  /*1ae0*/  UIMAD UR16, UR21, UR17, URZ ;  /* 0x00000011151072a4 */ /* 0x000fe2000f8e023f */
[----:B------:R-:W-:Y:S01]  /*1af0*/  IMAD.U32 R28, RZ, RZ, UR22 ;  /* 0x00000016ff1c7e24 */ /* 0x000fe2000f8e00ff */
[----:B------:R-:W-:-:S08]  /*1b00*/  LEA.HI R29, R37, R36, RZ, 0x5 ;  /* 0x00000024251d7211 */ /* 0x000fd000078f28ff */
[----:B------:R3:W-:Y:S01]  /*1b10*/  LDGSTS.E.BYPASS.LTC128B.128 [R14+0x12080], [R4.64+0x80], !P5 ;  /* 0x12080080040e7fae */ /* 0x0007e2000e901d4e */
[----:B------:R-:W-:Y:S02]  /*1b20*/  @!P4 IADD3.X R11, R40, UR18, RZ, P0, !PT ;  /* 0x00000012280bcc10 */ /* 0x000fe400087fe4ff */
[----:B------:R-:W-:Y:S01]  /*1b30*/  ISETP.GE.AND P0, PT, R34, c[0x0][0x1fc], PT ;  /* 0x00007f0022007a0c */ /* 0x000fe20003f06270 */
[C---:B------:R-:W-:Y:S02]  /*1b40*/  IMAD R2, R15.reuse, c[0x0][0x21c], R3 ;  /* 0x000087000f027a24 */ /* 0x040fe400078e0203 */
[----:B-1----:R-:W-:Y:S01]  /*1b50*/  IMAD.WIDE.U32 R22, R15, c[0x0][0x218], R6 ;  /* 0x000086000f167a25 */ /* 0x002fe200078e0006 */
[----:B------:R-:W-:Y:S01]  /*1b60*/  SEL R6, RZ, 0xffffffff, P0 ;  /* 0xffffffffff067807 */ /* 0x000fe20000000000 */
[----:B------:R-:W-:Y:S01]  /*1b70*/  UIMAD UR16, UR13, UR22, UR16 ;  /* 0x000000160d1072a4 */ /* 0x000fe2000f8e0210 */
[----:B------:R-:W-:Y:S01]  /*1b80*/  SEL R3, RZ, 0x1, P1 ;  /* 0x00000001ff037807 */ /* 0x000fe20000800000 */
[----:B------:R-:W-:Y:S01]  /*1b90*/  IMAD.IADD R45, R23, 0x1, R2 ;  /* 0x00000001172d7824 */ /* 0x000fe200078e0202 */
[----:B------:R-:W-:Y:S01]  /*1ba0*/  ISETP.LT.OR P1, PT, R0, 0x21, !P3 ;  /* 0x000000210000780c */ /* 0x000fe20005f21670 */
[----:B------:R-:W-:Y:S01]  /*1bb0*/  IMAD.SHL.U32 R2, R6, 0x2, RZ ;  /* 0x0000000206027824 */ /* 0x000fe200078e00ff */
[----:B------:R1:W-:Y:S01]  /*1bc0*/  LDGSTS.E.BYPASS.LTC128B.128 [R14+0x11080], [R12.64], !P2 ;  /* 0x110800000c0e7fae */ /* 0x0003e2000d101d4e */
[----:B------:R-:W-:Y:S01]  /*1bd0*/  IMAD.MOV.U32 R44, RZ, RZ, R22 ;  /* 0x000000ffff2c7224 */ /* 0x000fe200078e0016 */
[----:B------:R-:W-:-:S02]  /*1be0*/  @!P4 LEA R8, P0, R9, c[0x0][0x258], 0x2 ;  /* 0x000096000908ca11 */ /* 0x000fc400078010ff */
[----:B------:R-:W-:Y:S01]  /*1bf0*/  LOP3.LUT R3, R2, 0x2, R3, 0xe2, !PT ;  /* 0x0000000202037812 */ /* 0x000fe200078ee203 */
[----:B------:R-:W-:Y:S01]  /*1c00*/  IMAD.WIDE.U32 R6, R28, UR17, R44 ;  /* 0x000000111c067c25 */ /* 0x000fe2000f8e002c */
[----:B------:R-:W-:Y:S02]  /*1c10*/  @!P4 LEA.HI.X R9, R9, c[0x0][0x25c], R11, 0x2, P0 ;  /* 0x000097000909ca11 */ /* 0x000fe400000f140b */
[----:B------:R-:W-:Y:S01]  /*1c20*/  LOP3.LUT P5, RZ, R3, 0x1, RZ, 0xc0, !PT ;  /* 0x0000000103ff7812 */ /* 0x000fe200078ac0ff */
[----:B------:R-:W-:Y:S01]  /*1c30*/  IMAD.WIDE.U32 R16, R38, c[0x0][0x288], R20 ;  /* 0x0000a20026107a25 */ /* 0x000fe200078e0014 */
[----:B------:R-:W-:Y:S01]  /*1c40*/  LEA R2, P0, R6, c[0x0][0x1f0], 0x1 ;  /* 0x00007c0006027a11 */ /* 0x000fe200078008ff */
[----:B------:R1:W-:Y:S01]  /*1c50*/  LDGSTS.E.BYPASS.LTC128B.128 [R14+0x13080], [R12.64+0x80], !P1 ;  /* 0x130800800c0e7fae */ /* 0x0003e2000c901d4e */
[----:B---3--:R-:W-:Y:S02]  /*1c60*/  IADD3 R4, R7, UR16, RZ ;  /* 0x0000001007047c10 */ /* 0x008fe4000fffe0ff */
[----:B------:R-:W-:-:S02]  /*1c70*/  LOP3.LUT P6, RZ, R3, 0x2, RZ, 0xc0, !PT ;  /* 0x0000000203ff7812 */ /* 0x000fc400078cc0ff */
[----:B------:R-:W-:Y:S02]  /*1c80*/  SHF.R.S32.HI R20, RZ, 0x5, R29 ;  /* 0x00000005ff147819 */ /* 0x000fe4000001141d */
[----:B------:R-:W-:Y:S02]  /*1c90*/  LEA.HI.X R3, R6, c[0x0][0x1f4], R4, 0x1, P0 ;  /* 0x00007d0006037a11 */ /* 0x000fe400000f0c04 */
        /* <DEDUP_REMOVED lines=11> */
[----:B------:R2:W-:Y:S01]  /*1d50*/  STL [R1+0x58], R40 ;  /* 0x0000582801007387 */ /* 0x0005e20000100800 */
[----:B------:R-:W-:Y:S01]  /*1d60*/  USHF.L.U32 UR7, UR16, 0x1, URZ ;  /* 0x0000000110077899 */ /* 0x000fe2000800063f */
[----:B------:R-:W-:-:S02]  /*1d70*/  IMAD.IADD R5, R17, 0x1, R25 ;  /* 0x0000000111057824 */ /* 0x000fc400078e0219 */
[----:B------:R3:W-:Y:S01]  /*1d80*/  STL.64 [R1+0x20], R22 ;  /* 0x0000201601007387 */ /* 0x0007e20000100a00 */
[----:B------:R-:W-:-:S03]  /*1d90*/  IMAD.MOV.U32 R4, RZ, RZ, R16 ;  /* 0x000000ffff047224 */ /* 0x000fc600078e0010 */
[----:B------:R4:W-:Y:S01]  /*1da0*/  @!P4 LDGSTS.E.BYPASS.LTC128B.128 [R6+0x20080], [R8.64] ;  /* 0x200800000806cfae */ /* 0x0009e2000b901d4e */
[----:B------:R-:W-:Y:S01]  /*1db0*/  USHF.L.U64.HI UR6, UR16, 0x1, UR13 ;  /* 0x0000000110067899 */ /* 0x000fe2000801020d */
[----:B------:R-:W-:Y:S02]  /*1dc0*/  IMAD R31, R31, c[0x0][0x238], RZ ;  /* 0x00008e001f1f7a24 */ /* 0x000fe400078e02ff */
[----:B------:R-:W0:Y:S01]  /*1dd0*/  LDGDEPBAR ;  /* 0x00000000000079af */ /* 0x000e220000000000 */
[----:B------:R-:W-:-:S03]  /*1de0*/  ISETP.LT.OR P2, PT, R0, 0x21, !P5 ;  /* 0x000000210000780c */ /* 0x000fc60006f41670 */
[----:B------:R5:W-:Y:S01]  /*1df0*/  LDGSTS.E.BYPASS.LTC128B.128 [R14+0x18080], [R2.64], !P1 ;  /* 0x18080000020e7fae */ /* 0x000be2000c901d4e */
[----:B------:R-:W-:-:S03]  /*1e00*/  ISETP.LT.OR P1, PT, R0, 0x21, !P6 ;  /* 0x000000210000780c */ /* 0x000fc60007721670 */
[----:B------:R5:W-:Y:S01]  /*1e10*/  LDGSTS.E.BYPASS.LTC128B.128 [R14+0x1a080], [R2.64+0x80], !P0 ;  /* 0x1a080080020e7fae */ /* 0x000be2000c101d4e */
[----:B------:R-:W-:Y:S01]  /*1e20*/  IMAD R31, R38, c[0x0][0x23c], R31 ;  /* 0x00008f00261f7a24 */ /* 0x000fe200078e021f */
[----:B------:R-:W-:Y:S01]  /*1e30*/  LEA.HI R11, R37, R36, RZ, 0x2 ;  /* 0x00000024250b7211 */ /* 0x000fe200078f10ff */
[----:B--2---:R-:W-:-:S04]  /*1e40*/  IMAD.WIDE.U32 R40, R15, c[0x0][0x290], R4 ;  /* 0x0000a4000f287a25 */ /* 0x004fc800078e0004 */
[----:B---3--:R-:W-:Y:S01]  /*1e50*/  IMAD.IADD R22, R20, 0x1, -R10 ;  /* 0x0000000114167824 */ /* 0x008fe200078e0a0a */
[----:B------:R-:W-:Y:S01]  /*1e60*/  SHF.R.S32.HI R10, RZ, 0x4, R7 ;  /* 0x00000004ff0a7819 */ /* 0x000fe20000011407 */
[----:B----4-:R-:W-:-:S03]  /*1e70*/  IMAD R6, R24, c[0x0][0x290], RZ ;  /* 0x0000a40018067a24 */ /* 0x010fc600078e02ff */
[----:B------:R-:W-:Y:S01]  /*1e80*/  LEA.HI R4, R7, R10, RZ, 0x1 ;  /* 0x0000000a07047211 */ /* 0x000fe200078f08ff */
[----:B------:R-:W-:Y:S02]  /*1e90*/  IMAD R6, R15, c[0x0][0x294], R6 ;  /* 0x0000a5000f067a24 */ /* 0x000fe400078e0206 */
[----:B------:R-:W-:Y:S01]  /*1ea0*/  IMAD.WIDE.U32 R26, R38, c[0x0][0x238], R26 ;  /* 0x00008e00261a7a25 */ /* 0x000fe200078e001a */
[----:B------:R-:W-:Y:S02]  /*1eb0*/  LOP3.LUT R4, R4, 0xfffffffe, RZ, 0xc0, !PT ;  /* 0xfffffffe04047812 */ /* 0x000fe400078ec0ff */
[----:B-----5:R-:W-:Y:S01]  /*1ec0*/  IADD3 R2, P0, R2, UR7, RZ ;  /* 0x0000000702027c10 */ /* 0x020fe2000ff1e0ff */
[----:B------:R-:W-:-:S03]  /*1ed0*/  IMAD.IADD R38, R41, 0x1, R6 ;  /* 0x0000000129267824 */ /* 0x000fc600078e0206 */
[----:B------:R-:W-:Y:S02]  /*1ee0*/  IADD3.X R3, R3, UR6, RZ, P0, !PT ;  /* 0x0000000603037c10 */ /* 0x000fe400087fe4ff */
[----:B------:R-:W-:Y:S02]  /*1ef0*/  IADD3 R0, P0, R40, UR19, RZ ;  /* 0x0000001328007c10 */ /* 0x000fe4000ff1e0ff */
[--C-:B------:R-:W-:Y:S02]  /*1f00*/  SHF.R.S32.HI R8, RZ, 0x2, R11.reuse ;  /* 0x00000002ff087819 */ /* 0x100fe4000001140b */
[----:B------:R-:W-:Y:S01]  /*1f10*/  LOP3.LUT R7, R7, 0xfffffff0, RZ, 0xc0, !PT ;  /* 0xfffffff007077812 */ /* 0x000fe200078ec0ff */
[----:B------:R-:W-:Y:S01]  /*1f20*/  IMAD.IADD R10, R10, 0x1, -R4 ;  /* 0x000000010a0a7824 */ /* 0x000fe200078e0a04 */
[----:B------:R-:W-:Y:S01]  /*1f30*/  SHF.R.S32.HI R6, RZ, 0x1f, R11 ;  /* 0x0000001fff067819 */ /* 0x000fe2000001140b */
[----:B------:R2:W-:Y:S01]  /*1f40*/  LDGSTS.E.BYPASS.LTC128B.128 [R14+0x19080], [R2.64], !P2 ;  /* 0x19080000020e7fae */ /* 0x0005e2000d101d4e */
[----:B------:R-:W-:-:S02]  /*1f50*/  IADD3.X R5, R38, UR18, RZ, P0, !PT ;  /* 0x0000001226057c10 */ /* 0x000fc400087fe4ff */
[----:B------:R-:W-:Y:S01]  /*1f60*/  LEA R20, P0, R0, c[0x0][0x280], 0x2 ;  /* 0x0000a00000147a11 */ /* 0x000fe200078010ff */
[----:B------:R-:W-:Y:S01]  /*1f70*/  IMAD.IADD R7, R36, 0x1, -R7 ;  /* 0x0000000124077824 */ /* 0x000fe200078e0a07 */
[----:B------:R-:W-:Y:S01]  /*1f80*/  LEA.HI R4, R6, R8, RZ, 0x3 ;  /* 0x0000000806047211 */ /* 0x000fe200078f18ff */
[----:B------:R2:W-:Y:S01]  /*1f90*/  LDGSTS.E.BYPASS.LTC128B.128 [R14+0x1b080], [R2.64+0x80], !P1 ;  /* 0x1b080080020e7fae */ /* 0x0005e2000c901d4e */
[----:B------:R-:W-:Y:S02]  /*1fa0*/  LEA.HI.X R21, R0, c[0x0][0x284], R5, 0x2, P0 ;  /* 0x0000a10000157a11 */ /* 0x000fe400000f1405 */
[----:B------:R-:W-:Y:S02]  /*1fb0*/  LOP3.LUT R0, R4, 0xfffffff8, RZ, 0xc0, !PT ;  /* 0xfffffff804007812 */ /* 0x000fe400078ec0ff */
[----:B------:R-:W-:Y:S01]  /*1fc0*/  SHF.R.S32.HI R4, RZ, 0x1f, R7 ;  /* 0x0000001fff047819 */ /* 0x000fe20000011407 */
[----:B------:R-:W-:Y:S02]  /*1fd0*/  IMAD.SHL.U32 R16, R22, 0x10, RZ ;  /* 0x0000001016107824 */ /* 0x000fe400078e00ff */
[----:B------:R-:W-:Y:S01]  /*1fe0*/  IMAD.IADD R17, R8, 0x1, -R0 ;  /* 0x0000000108117824 */ /* 0x000fe200078e0a00 */
[----:B-1----:R-:W-:Y:S01]  /*1ff0*/  LEA.HI R13, R4, R7, RZ, 0x3 ;  /* 0x00000007040d7211 */ /* 0x002fe200078f18ff */
[----:B------:R-:W-:-:S03]  /*2000*/  IMAD R4, R24, c[0x0][0x240], RZ ;  /* 0x0000900018047a24 */ /* 0x000fc600078e02ff */
[----:B------:R-:W-:Y:S01]  /*2010*/  LOP3.LUT R5, R13, 0xfffffff8, RZ, 0xc0, !PT ;  /* 0xfffffff80d057812 */ /* 0x000fe200078ec0ff */
[----:B--2---:R-:W-:Y:S02]  /*2020*/  IMAD.SHL.U32 R2, R32, 0x40, RZ ;  /* 0x0000004020027824 */ /* 0x004fe400078e00ff */
        /* <DEDUP_REMOVED lines=101> */
.L_x_1805:
[----:B------:R-:W-:Y:S05]  /*2680*/  BSYNC B0 ;  /* 0x0000000000007941 */ /* 0x000fea0003800000 */
.L_x_1804:
        /* <DEDUP_REMOVED lines=119> */
.L_x_1824:
        /* <DEDUP_REMOVED lines=148> */
.L_x_1808:
[----:B------:R-:W-:Y:S11]  /*3740*/  ISETP.NE.AND P0, PT, R226, c[0x0][0x2a8], PT ;  /* 0x0000aa00e2007a0c */ /* 0x000ff60003f05270 */
[----:B------:R-:W-:Y:S02]  /*3750*/  @!UPT UIADD3 URZ, URZ, URZ, URZ ;  /* 0x0000003f3f3ff290 */ /* 0x000fe4000fffe03f */
[----:B------:R-:W-:Y:S05]  /*3760*/  @P0 IMAD.HI.U32 R36, R2, c[0x0][0x2ac], RZ ;  /* 0x0000ab0002240a27 */ /* 0x000fea00078e00ff */
[----:B------:R-:W-:Y:S02]  /*3770*/  @P0 SHF.R.U32.HI R2, RZ, c[0x0][0x2b0], R36 ;  /* 0x0000ac00ff020a19 */ /* 0x000fe40000011624 */
.L_x_1809:
[----:B------:R-:W-:Y:S05]  /*3780*/  BSYNC B0 ;  /* 0x0000000000007941 */ /* 0x000fea0003800000 */
.L_x_1807:
        /* <DEDUP_REMOVED lines=8> */
.L_x_1806:
        /* <DEDUP_REMOVED lines=16> */
.L_x_1812:
[----:B------:R-:W-:Y:S11]  /*3910*/  ISETP.NE.AND P0, PT, R226, c[0x0][0x2a8], PT ;  /* 0x0000aa00e2007a0c */ /* 0x000ff60003f05270 */
[----:B------:R-:W-:Y:S02]  /*3920*/  @!UPT UIADD3 URZ, URZ, URZ, URZ ;  /* 0x0000003f3f3ff290 */ /* 0x000fe4000fffe03f */
[----:B------:R-:W-:Y:S05]  /*3930*/  @P0 IMAD.HI.U32 R36, R2, c[0x0][0x2ac], RZ ;  /* 0x0000ab0002240a27 */ /* 0x000fea00078e00ff */
[----:B------:R-:W-:Y:S02]  /*3940*/  @P0 SHF.R.U32.HI R2, RZ, c[0x0][0x2b0], R36 ;  /* 0x0000ac00ff020a19 */ /* 0x000fe40000011624 */
.L_x_1813:
[----:B------:R-:W-:Y:S05]  /*3950*/  BSYNC B0 ;  /* 0x0000000000007941 */ /* 0x000fea0003800000 */
.L_x_1811:
[----:B------:R-:W2:Y:S01]  /*3960*/  LDL R37, [R1+0x10] ;  /* 0x0000100001257983 */ /* 0x000ea20000100800 */
[----:B------:R-:W-:Y:S04]  /*3970*/  IMAD.MOV.U32 R36, RZ, RZ, c[0x0][0x2a8] ;  /* 0x0000aa00ff247624 */ /* 0x000fe800078e00ff */
[----:B------:R-:W-:Y:S04]  /*3980*/  IMAD R2, R2, R36, -UR12 ;  /* 0x8000000c02027e24 */ /* 0x000fe8000f8e0224 */
[----:B--2---:R-:W-:Y:S05]  /*3990*/  IMAD.IADD R2, R2, 0x1, -R37 ;  /* 0x0000000102027824 */ /* 0x004fea00078e0a25 */
[----:B------:R-:W-:Y:S02]  /*39a0*/  IADD3 R36, R2, c[0x0][0x2a8], RZ ;  /* 0x0000aa0002247a10 */ /* 0x000fe40007ffe0ff */
[----:B------:R-:W-:Y:S02]  /*39b0*/  IMNMX R43, R43, R2, !PT ;  /* 0x000000022b2b7217 */ /* 0x000fe40007800200 */
[----:B------:R-:W-:Y:S02]  /*39c0*/  IMNMX R200, R200, R36, PT ;  /* 0x00000024c8c87217 */ /* 0x000fe40003800200 */
.L_x_1810:
        /* <DEDUP_REMOVED lines=16> */
.L_x_1816:
[----:B------:R-:W-:Y:S11]  /*3ad0*/  ISETP.NE.AND P0, PT, R226, c[0x0][0x2a8], PT ;  /* 0x0000aa00e2007a0c */ /* 0x000ff60003f05270 */
[----:B------:R-:W-:Y:S02]  /*3ae0*/  @!UPT UIADD3 URZ, URZ, URZ, URZ ;  /* 0x0000003f3f3ff290 */ /* 0x000fe4000fffe03f */
[----:B------:R-:W-:Y:S05]  /*3af0*/  @P0 IMAD.HI.U32 R36, R2, c[0x0][0x2ac], RZ ;  /* 0x0000ab0002240a27 */ /* 0x000fea00078e00ff */
[----:B------:R-:W-:Y:S02]  /*3b00*/  @P0 SHF.R.U32.HI R2, RZ, c[0x0][0x2b0], R36 ;  /* 0x0000ac00ff020a19 */ /* 0x000fe40000011624 */
.L_x_1817:
[----:B------:R-:W-:Y:S05]  /*3b10*/  BSYNC B0 ;  /* 0x0000000000007941 */ /* 0x000fea0003800000 */
.L_x_1815:
[----:B------:R-:W2:Y:S01]  /*3b20*/  LDL R37, [R1+0x10] ;  /* 0x0000100001257983 */ /* 0x000ea20000100800 */
[----:B------:R-:W-:Y:S04]  /*3b30*/  IMAD.MOV.U32 R36, RZ, RZ, c[0x0][0x2a8] ;  /* 0x0000aa00ff247624 */ /* 0x000fe800078e00ff */
[----:B------:R-:W-:Y:S04]  /*3b40*/  IMAD R2, R2, R36, -UR12 ;  /* 0x8000000c02027e24 */ /* 0x000fe8000f8e0224 */
[----:B--2---:R-:W-:Y:S05]  /*3b50*/  IMAD.IADD R2, R2, 0x1, -R37 ;  /* 0x0000000102027824 */ /* 0x004fea00078e0a25 */
[----:B------:R-:W-:Y:S02]  /*3b60*/  IADD3 R36, R2, c[0x0][0x2a8], RZ ;  /* 0x0000aa0002247a10 */ /* 0x000fe40007ffe0ff */
[----:B------:R-:W-:Y:S02]  /*3b70*/  IMNMX R41, R41, R2, !PT ;  /* 0x0000000229297217 */ /* 0x000fe40007800200 */
[----:B------:R-:W-:Y:S02]  /*3b80*/  IMNMX R42, R42, R36, PT ;  /* 0x000000242a2a7217 */ /* 0x000fe40003800200 */
.L_x_1814:
        /* <DEDUP_REMOVED lines=16> */
.L_x_1820:
[----:B------:R-:W-:Y:S11]  /*3c90*/  ISETP.NE.AND P0, PT, R226, c[0x0][0x2a8], PT ;  /* 0x0000aa00e2007a0c */ /* 0x000ff60003f05270 */
[----:B------:R-:W-:Y:S02]  /*3ca0*/  @!UPT UIADD3 URZ, URZ, URZ, URZ ;  /* 0x0000003f3f3ff290 */ /* 0x000fe4000fffe03f */
[----:B------:R-:W-:Y:S05]  /*3cb0*/  @P0 IMAD.HI.U32 R36, R0, c[0x0][0x2ac], RZ ;  /* 0x0000ab0000240a27 */ /* 0x000fea00078e00ff */
[----:B------:R-:W-:Y:S02]  /*3cc0*/  @P0 SHF.R.U32.HI R0, RZ, c[0x0][0x2b0], R36 ;  /* 0x0000ac00ff000a19 */ /* 0x000fe40000011624 */
.L_x_1821:
[----:B------:R-:W-:Y:S05]  /*3cd0*/  BSYNC B0 ;  /* 0x0000000000007941 */ /* 0x000fea0003800000 */
.L_x_1819:
[----:B------:R-:W2:Y:S01]  /*3ce0*/  LDL R37, [R1+0x10] ;  /* 0x0000100001257983 */ /* 0x000ea20000100800 */
[----:B------:R-:W-:Y:S04]  /*3cf0*/  IMAD.MOV.U32 R36, RZ, RZ, c[0x0][0x2a8] ;  /* 0x0000aa00ff247624 */ /* 0x000fe800078e00ff */
[----:B------:R-:W-:Y:S04]  /*3d00*/  IMAD R0, R0, R36, -UR12 ;  /* 0x8000000c00007e24 */ /* 0x000fe8000f8e0224 */
[----:B--2---:R-:W-:Y:S05]  /*3d10*/  IMAD.IADD R0, R0, 0x1, -R37 ;  /* 0x0000000100007824 */ /* 0x004fea00078e0a25 */
[----:B------:R-:W-:Y:S02]  /*3d20*/  IADD3 R36, R0, c[0x0][0x2a8], RZ ;  /* 0x0000aa0000247a10 */ /* 0x000fe40007ffe0ff */
[----:B------:R-:W-:Y:S02]  /*3d30*/  IMNMX R2, R2, R0, !PT ;  /* 0x0000000002027217 */ /* 0x000fe40007800200 */
[----:B------:R-:W-:Y:S02]  /*3d40*/  IMNMX R40, R40, R36, PT ;  /* 0x0000002428287217 */ /* 0x000fe40003800200 */
.L_x_1818:
        /* <DEDUP_REMOVED lines=78> */
.L_x_1822:
        /* <DEDUP_REMOVED lines=579> */
.L_x_1823:
        /* <DEDUP_REMOVED lines=298> */
.L_x_1803:
[----:B------:R-:W-:Y:S05]  /*7900*/  @P0 EXIT ;  /* 0x000000000000094d */ /* 0x000fea0003800000 */
[----:B------:R-:W2:Y:S01]  /*7910*/  LDL.LU R11, [R1+0x68] ;  /* 0x00006800010b7983 */ /* 0x000ea20000300800 */
[----:B------:R-:W-:-:S04]  /*7920*/  ISETP.NE.U32.AND P0, PT, RZ, c[0x0][0x360], PT ;  /* 0x0000d800ff007a0c */ /* 0x000fc80003f05070 */
[----:B------:R-:W-:-:S13]  /*7930*/  ISETP.NE.AND.EX P0, PT, RZ, c[0x0][0x364], PT, P0 ;  /* 0x0000d900ff007a0c */ /* 0x000fda0003f05300 */
[----:B------:R-:W-:Y:S01]  /*7940*/  @P0 IMAD.MOV.U32 R2, RZ, RZ, 0x4 ;  /* 0x00000004ff020424 */ /* 0x000fe200078e00ff */
[----:B------:R-:W3:Y:S03]  /*7950*/  S2R R5, SR_CTAID.Y ;  /* 0x0000000000057919 */ /* 0x000ee60000002600 */
[----:B--2---:R-:W-:-:S06]  /*7960*/  @P0 IMAD.WIDE R2, R11, R2, c[0x0][0x360] ;  /* 0x0000d8000b020625 */ /* 0x004fcc00078e0202 */
[----:B------:R2:W4:Y:S01]  /*7970*/  @P0 LDG.E R2, [R2.64] ;  /* 0x0000000e02020981 */ /* 0x000522000c1e1900 */
[----:B-1----:R-:W-:Y:S01]  /*7980*/  IMAD.MOV.U32 R0, RZ, RZ, 0x1 ;  /* 0x00000001ff007424 */ /* 0x002fe200078e00ff */
[----:B------:R-:W-:Y:S01]  /*7990*/  ULDC UR5, c[0x0][0x358] ;  /* 0x0000d60000057ab9 */ /* 0x000fe20000000800 */
[----:B---3--:R-:W-:Y:S01]  /*79a0*/  IMAD.MOV.U32 R7, RZ, RZ, R5 ;  /* 0x000000ffff077224 */ /* 0x008fe200078e0005 */
[----:B------:R-:W1:Y:S01]  /*79b0*/  S2R R10, SR_TID.X ;  /* 0x00000000000a7919 */ /* 0x000e620000002100 */
[----:B------:R-:W-:-:S03]  /*79c0*/  UIMAD UR5, UR8, UR5, URZ ;  /* 0x00000005080572a4 */ /* 0x000fc6000f8e023f */
[----:B------:R-:W-:Y:S01]  /*79d0*/  BAR.SYNC.DEFER_BLOCKING 0x1, 0x100 ;  /* 0x0044000000007b1d */ /* 0x000fe20000010000 */
[----:B------:R-:W-:Y:S01]  /*79e0*/  ISETP.NE.AND P1, PT, R0, c[0x0][0x338], PT ;  /* 0x0000ce0000007a0c */ /* 0x000fe20003f25270 */
        /* <DEDUP_REMOVED lines=17> */
[----:B-1----:R-:W-:Y:S02]  /*7b00*/  ISETP.NE.AND P2, PT, R10, RZ, PT ;  /* 0x000000ff0a00720c */ /* 0x002fe40003f45270 */
        /* <DEDUP_REMOVED lines=11> */
.L_x_1827:
[----:B------:R-:W2:Y:S01]  /*7bc0*/  LDG.E.STRONG.GPU R0, [R4.64] ;  /* 0x0000000e04007981 */ /* 0x000ea2000c1ef900 */
[----:B------:R-:W-:Y:S01]  /*7bd0*/  YIELD ;  /* 0x0000000000007946 */ /* 0x000fe20003800000 */
[----:B--2---:R-:W-:Y:S01]  /*7be0*/  ISETP.NE.AND P0, PT, R0, R6, PT ;  /* 0x000000060000720c */ /* 0x004fe20003f05270 */
[----:B------:R-:W-:-:S12]  /*7bf0*/  CCTL.IVALL ;  /* 0x00000000ff00798f */ /* 0x000fd80002000000 */
[----:B------:R-:W-:Y:S05]  /*7c00*/  @P0 BRA `(.L_x_1827) ;  /* 0xffffffb000000947 */ /* 0x000fea000383ffff */
.L_x_1826:
[----:B------:R-:W-:Y:S05]  /*7c10*/  BSYNC B0 ;  /* 0x0000000000007941 */ /* 0x000fea0003800000 */
.L_x_1825:
[----:B------:R-:W-:Y:S01]  /*7c20*/  MOV R17, 0xffffffff ;  /* 0xffffffff00117802 */ /* 0x000fe20000000f00 */
[----:B------:R-:W-:Y:S05]  /*7c30*/  BRA.CONV ~URZ, `(.L_x_1828) ;  /* 0x000000237f007947 */ /* 0x000fea000b800000 */
[----:B------:R-:W-:Y:S02]  /*7c40*/  MOV R2, 0x7c60 ;  /* 0x00007c6000027802 */ /* 0x000fe40000000f00 */
[----:B------:R-:W-:Y:S05]  /*7c50*/  CALL.REL.NOINC `($__internal_9_$__cuda_sm70_warpsync) ;  /* 0x00000c9000007944 */ /* 0x000fea0003c00000 */
.L_x_1828:
        /* <DEDUP_REMOVED lines=82> */
[----:B------:R-:W-:Y:S05]  /*8180*/  CALL.REL.NOINC `($__internal_9_$__cuda_sm70_warpsync) ;  /* 0x0000076000007944 */ /* 0x000fea0003c00000 */
.L_x_1829:
        /* <DEDUP_REMOVED lines=12> */
.L_x_1831:
[----:B------:R-:W-:Y:S05]  /*8250*/  BSYNC B0 ;  /* 0x0000000000007941 */ /* 0x000fea0003800000 */
.L_x_1830:
[----:B--2---:R-:W-:Y:S01]  /*8260*/  IADD3 R4, P0, R14, c[0x0][0x348], RZ ;  /* 0x0000d2000e047a10 */ /* 0x004fe20007f1e0ff */
[----:B------:R-:W-:Y:S03]  /*8270*/  BSSY B0, `(.L_x_1832) ;  /* 0x0000008000007945 */ /* 0x000fe60003800000 */
[----:B------:R-:W-:Y:S01]  /*8280*/  IADD3.X R5, R15, c[0x0][0x34c], RZ, P0, !PT ;  /* 0x0000d3000f057a10 */ /* 0x000fe200007fe4ff */
[----:B------:R-:W-:Y:S05]  /*8290*/  @P2 BRA `(.L_x_1833) ;  /* 0x0000005000002947 */ /* 0x000fea0003800000 */
.L_x_1834:
[----:B------:R-:W2:Y:S01]  /*82a0*/  LDG.E.STRONG.GPU R0, [R4.64] ;  /* 0x0000000e04007981 */ /* 0x000ea2000c1ef900 */
[----:B------:R-:W-:Y:S01]  /*82b0*/  YIELD ;  /* 0x0000000000007946 */ /* 0x000fe20003800000 */
[----:B--2---:R-:W-:Y:S01]  /*82c0*/  ISETP.NE.AND P0, PT, R0, R6, PT ;  /* 0x000000060000720c */ /* 0x004fe20003f05270 */
[----:B------:R-:W-:-:S12]  /*82d0*/  CCTL.IVALL ;  /* 0x00000000ff00798f */ /* 0x000fd80002000000 */
[----:B------:R-:W-:Y:S05]  /*82e0*/  @P0 BRA `(.L_x_1834) ;  /* 0xffffffb000000947 */ /* 0x000fea000383ffff */
.L_x_1833:
[----:B------:R-:W-:Y:S05]  /*82f0*/  BSYNC B0 ;  /* 0x0000000000007941 */ /* 0x000fea0003800000 */
.L_x_1832:
[----:B------:R-:W-:Y:S05]  /*8300*/  BRA.CONV ~URZ, `(.L_x_1835) ;  /* 0x000000237f007947 */ /* 0x000fea000b800000 */
[----:B-1----:R-:W-:Y:S02]  /*8310*/  MOV R2, 0x8330 ;  /* 0x0000833000027802 */ /* 0x002fe40000000f00 */
[----:B------:R-:W-:Y:S05]  /*8320*/  CALL.REL.NOINC `($__internal_9_$__cuda_sm70_warpsync) ;  /* 0x000005c000007944 */ /* 0x000fea0003c00000 */
.L_x_1835:
        /* <DEDUP_REMOVED lines=80> */
.L_x_1836:
        /* <DEDUP_REMOVED lines=12> */
        .weak           $__internal_9_$__cuda_sm70_warpsync
        .type           $__internal_9_$__cuda_sm70_warpsync,@function
        .size           $__internal_9_$__cuda_sm70_warpsync,(.L_x_2334 - $__internal_9_$__cuda_sm70_warpsync)
$__internal_9_$__cuda_sm70_warpsync:
[----:B------:R-:W-:Y:S01]  /*88f0*/  MOV R3, 0x0 ;  /* 0x0000000000037802 */ /* 0x000fe20000000f00 */
[----:B------:R-:W-:Y:S04]  /*8900*/  WARPSYNC R17 ;  /* 0x0000001100007348 */ /* 0x000fe80003800000 */
[----:B------:R-:W-:Y:S05]  /*8910*/  RET.REL.NODEC R2 `(_ZN7cutlass13device_kernelIN5flash19enable_sm80_to_sm89INS1_16FlashAttnBwdSm80INS1_25CollectiveMainloopBwdSm80ILi2ELi2EN4cute5tupleIJNS5_1CILi64EEENS7_ILi128EEES9_EEENS_10bfloat16_tEfNS_4arch4Sm80ELb0ELb1ELb0ELb1ELb1ELb0ELb0ELb0ELi2ELi2ELi2ELi2ELb0EEENS1_24CollectiveEpilogueBwdGQAISA_fSD_Li256ELb1ELb1EEENS1_19SingleTileSchedulerILb1ELb0ELb0ELi128EEEEEEEEEvNT_6ParamsE) ;  /* 0xffff76e002007950 */ /* 0x000fea0003c3ffff */
.L_x_1837:
        /* <DEDUP_REMOVED lines=14> */
.L_x_2334:


//--------------------- .text._ZN7cutlass13device_kernelIN5flash19enable_sm80_to_sm89INS1_16FlashAttnBwdSm80INS1_25CollectiveMainloopBwdSm80ILi2ELi2EN4cute5tupleIJNS5_1CILi64EEENS7_ILi128EEES9_EEENS_10bfloat16_tEfNS_4arch4Sm80ELb1ELb0ELb0ELb0ELb0ELb0ELb0ELb0ELi2ELi2ELi2ELi2ELb0EEENS1_21CollectiveEpilogueBwdISA_SB_SD_Li256ELb0ELb0ELi4EEENS1_25SingleTileBwdLPTSchedulerILb0ELi128ELb0EEEEEEEEEvNT_6ParamsE --------------------------
	.section	.text._ZN7cutlass13device_kernelIN5flash19enable_sm80_to_sm89INS1_16FlashAttnBwdSm80INS1_25CollectiveMainloopBwdSm80ILi2ELi2EN4cute5tupleIJNS5_1CILi64EEENS7_ILi128EEES9_EEENS_10bfloat16_tEfNS_4arch4Sm80ELb1ELb0ELb0ELb0ELb0ELb0ELb0ELb0ELi2ELi2ELi2ELi2ELb0EEENS1_21CollectiveEpilogueBwdISA_SB_SD_Li256ELb0ELb0ELi4EEENS1_25SingleTileBwdLPTSchedulerILb0ELi128ELb0EEEEEEEEEvNT_6ParamsE,"ax",@progbits
	.sectioninfo	@"SHI_REGISTERS=255"
	.align	128
.text._ZN7cutlass13device_kernelIN5flash19enable_sm80_to_sm89INS1_16FlashAttnBwdSm80INS1_25CollectiveMainloopBwdSm80ILi2ELi2EN4cute5tupleIJNS5_1CILi64EEENS7_ILi128EEES9_EEENS_10bfloat16_tEfNS_4arch4Sm80ELb1ELb0ELb0ELb0ELb0ELb0ELb0ELb0ELi2ELi2ELi2ELi2ELb0EEENS1_21CollectiveEpilogueBwdISA_SB_SD_Li256ELb0ELb0ELi4EEENS1_25SingleTileBwdLPTSchedulerILb0ELi128ELb0EEEEEEEEEvNT_6ParamsE:
        .type           _ZN7cutlass13device_kernelIN5flash19enable_sm80_to_sm89INS1_16FlashAttnBwdSm80INS1_25CollectiveMainloopBwdSm80ILi2ELi2EN4cute5tupleIJNS5_1CILi64EEENS7_ILi128EEES9_EEENS_10bfloat16_tEfNS_4arch4Sm80ELb1ELb0ELb0ELb0ELb0ELb0ELb0ELb0ELi2ELi2ELi2ELi2ELb0EEENS1_21CollectiveEpilogueBwdISA_SB_SD_Li256ELb0ELb0ELi4EEENS1_25SingleTileBwdLPTSchedulerILb0ELi128ELb0EEEEEEEEEvNT_6ParamsE,@function
        .size           _ZN7cutlass13device_kernelIN5flash19enable_sm80_to_sm89INS1_16FlashAttnBwdSm80INS1_25CollectiveMainloopBwdSm80ILi2ELi2EN4cute5tupleIJNS5_1CILi64EEENS7_ILi128EEES9_EEENS_10bfloat16_tEfNS_4arch4Sm80ELb1ELb0ELb0ELb0ELb0ELb0ELb0ELb0ELi2ELi2ELi2ELi2ELb0EEENS1_21CollectiveEpilogueBwdISA_SB_SD_Li256ELb0ELb0ELi4EEENS1_25SingleTileBwdLPTSchedulerILb0ELi128ELb0EEEEEEEEEvNT_6ParamsE,(.L_x_2336 - _ZN7cutlass13device_kernelIN5flash19enable_sm80_to_sm89INS1_16FlashAttnBwdSm80INS1_25CollectiveMainloopBwdSm80ILi2ELi2EN4cute5tupleIJNS5_1CILi64EEENS7_ILi128EEES9_EEENS_10bfloat16_tEfNS_4arch4Sm80ELb1ELb0ELb0ELb0ELb0ELb0ELb0ELb0ELi2ELi2ELi2ELi2ELb0EEENS1_21CollectiveEpilogueBwdISA_SB_SD_Li256ELb0ELb0ELi4EEENS1_25SingleTileBwdLPTSchedulerILb0ELi128ELb0EEEEEEEEEvNT_6ParamsE)
        .other          _ZN7cutlass13device_kernelIN5flash19enable_sm80_to_sm89INS1_16FlashAttnBwdSm80INS1_25CollectiveMainloopBwdSm80ILi2ELi2EN4cute5tupleIJNS5_1CILi64EEENS7_ILi128EEES9_EEENS_10bfloat16_tEfNS_4arch4Sm80ELb1ELb0ELb0ELb0ELb0ELb0ELb0ELb0ELi2ELi2ELi2ELi2ELb0EEENS1_21CollectiveEpilogueBwdISA_SB_SD_Li256ELb0ELb0ELi4EEENS1_25SingleTileBwdLPTSchedulerILb0ELi128ELb0EEEEEEEEEvNT_6ParamsE,@"STO_CUDA_ENTRY STV_DEFAULT"
_ZN7cutlass13device_kernelIN5flash19enable_sm80_to_sm89INS1_16FlashAttnBwdSm80INS1_25CollectiveMainloopBwdSm80ILi2ELi2EN4cute5tupleIJNS5_1CILi64EEENS7_ILi128EEES9_EEENS_10bfloat16_tEfNS_4arch4Sm80ELb1ELb0ELb0ELb0ELb0ELb0ELb0ELb0ELi2ELi2ELi2ELi2ELb0EEENS1_21CollectiveEpilogueBwdISA_SB_SD_Li256ELb0ELb0ELi4EEENS1_25SingleTileBwdLPTSchedulerILb0ELi128ELb0EEEEEEEEEvNT_6ParamsE:
        /* <DEDUP_REMOVED lines=11> */
[----:B------:R-:W-:Y:S02]  /*00b0*/  ULDC UR5, c[0x0][0x3c0] ;  /* 0x0000f00000057ab9 */ /* 0x000fe40000000800 */
[----:B------:R-:W-:-:S05]  /*00c0*/  UMOV UR8, UR4 ;  /* 0x0000000400087c82 */ /* 0x000fca0008000000 */
        /* <DEDUP_REMOVED lines=15> */
.L_x_1839:
[----:B------:R-:W-:Y:S02]  /*01c0*/  ULDC UR7, c[0x0][0x3ac] ;  /* 0x0000eb0000077ab9 */ /* 0x000fe40000000800 */
[----:B------:R-:W-:Y:S02]  /*01d0*/  UISETP.NE.AND UP0, UPT, UR7, 0x1, UPT ;  /* 0x000000010700788c */ /* 0x000fe4000bf05270 */
[----:B------:R-:W-:Y:S02]  /*01e0*/  ULDC.64 UR4, c[0x0][0x3b0] ;  /* 0x0000ec0000047ab9 */ /* 0x000fe40000000a00 */
[----:B------:R-:W-:Y:S02]  /*01f0*/  UIMAD.WIDE.U32 UR10, UR6, UR4, URZ ;  /* 0x00000004060a72a5 */ /* 0x000fe4000f8e003f */
[----:B------:R-:W-:-:S05]  /*0200*/  UMOV UR21, UR6 ;  /* 0x0000000600157c82 */ /* 0x000fca0008000000 */
[----:B------:R-:W-:-:S04]  /*0210*/  @UP0 USHF.R.U32.HI UR21, URZ, UR5, UR11 ;  /* 0x000000053f150299 */ /* 0x000fc8000801160b */
[----:B------:R-:W-:-:S04]  /*0220*/  UIMAD UR7, UR21, UR7, URZ ;  /* 0x00000007150772a4 */ /* 0x000fc8000f8e023f */
.L_x_1840:
[----:B------:R-:W-:Y:S02]  /*0230*/  UIADD3 UR9, UR6, -UR7, URZ ;  /* 0x8000000706097290 */ /* 0x000fe4000fffe03f */
[----:B------:R-:W-:Y:S02]  /*0240*/  ULDC.64 UR4, c[0x0][0x3a8] ;  /* 0x0000ea0000047ab9 */ /* 0x000fe40000000a00 */
[----:B------:R-:W-:Y:S02]  /*0250*/  ULDC.64 UR6, c[0x0][0x3a0] ;  /* 0x0000e80000067ab9 */ /* 0x000fe40000000a00 */
[----:B------:R-:W-:Y:S02]  /*0260*/  UISETP.NE.AND UP0, UPT, UR6, 0x1, UPT ;  /* 0x000000010600788c */ /* 0x000fe4000bf05270 */
[----:B------:R-:W-:-:S04]  /*0270*/  UIMAD UR5, UR8, UR5, UR9 ;  /* 0x00000005080572a4 */ /* 0x000fc8000f8e0209 */
[----:B------:R-:W-:-:S03]  /*0280*/  UIMAD.WIDE.U32 UR8, UR5, UR7, URZ ;  /* 0x00000007050872a5 */ /* 0x000fc6000f8e003f */
[----:B------:R-:W-:Y:S02]  /*0290*/  UMOV UR20, UR5 ;  /* 0x0000000500147c82 */ /* 0x000fe40008000000 */
[----:B------:R-:W-:-:S04]  /*02a0*/  @UP0 USHF.R.U32.HI UR20, URZ, UR4, UR9 ;  /* 0x000000043f140299 */ /* 0x000fc80008011609 */
[----:B------:R-:W-:-:S04]  /*02b0*/  UIADD3 UR19, -UR20, URZ, URZ ;  /* 0x0000003f14137290 */ /* 0x000fc8000fffe13f */
[----:B------:R-:W-:Y:S01]  /*02c0*/  UIMAD UR19, UR19, UR6, UR5 ;  /* 0x00000006131372a4 */ /* 0x000fe2000f8e0205 */
[----:B------:R-:W-:Y:S05]  /*02d0*/  BRA `(.L_x_1841) ;  /* 0x0000025000007947 */ /* 0x000fea0003800000 */
.L_x_1838:
        /* <DEDUP_REMOVED lines=20> */
.L_x_1842:
[----:B------:R-:W-:Y:S02]  /*0420*/  ULDC UR7, c[0x0][0x3ac] ;  /* 0x0000eb0000077ab9 */ /* 0x000fe40000000800 */
[----:B------:R-:W-:Y:S02]  /*0430*/  UISETP.NE.AND UP0, UPT, UR7, 0x1, UPT ;  /* 0x000000010700788c */ /* 0x000fe4000bf05270 */
[----:B------:R-:W-:Y:S02]  /*0440*/  ULDC.64 UR4, c[0x0][0x3b0] ;  /* 0x0000ec0000047ab9 */ /* 0x000fe40000000a00 */
[----:B------:R-:W-:Y:S02]  /*0450*/  UIMAD.WIDE.U32 UR10, UR6, UR4, URZ ;  /* 0x00000004060a72a5 */ /* 0x000fe4000f8e003f */
[----:B------:R-:W-:-:S05]  /*0460*/  UMOV UR21, UR6 ;  /* 0x0000000600157c82 */ /* 0x000fca0008000000 */
[----:B------:R-:W-:-:S04]  /*0470*/  @UP0 USHF.R.U32.HI UR21, URZ, UR5, UR11 ;  /* 0x000000053f150299 */ /* 0x000fc8000801160b */
[----:B------:R-:W-:-:S04]  /*0480*/  UIMAD UR7, UR21, UR7, URZ ;  /* 0x00000007150772a4 */ /* 0x000fc8000f8e023f */
.L_x_1843:
        /* <DEDUP_REMOVED lines=9> */
[----:B------:R-:W-:Y:S02]  /*0520*/  UIMAD UR19, UR19, UR6, UR5 ;  /* 0x00000006131372a4 */ /* 0x000fe4000f8e0205 */
.L_x_1841:
[----:B------:R-:W-:-:S13]  /*0530*/  ISETP.LE.AND P0, PT, RZ, UR20, PT ;  /* 0x00000014ff007c0c */ /* 0x000fda000bf03270 */
[----:B------:R-:W-:Y:S05]  /*0540*/  @!P0 EXIT ;  /* 0x000000000000894d */ /* 0x000fea0003800000 */
        /* <DEDUP_REMOVED lines=9> */
[----:B------:R-:W-:Y:S01]  /*05e0*/  IMAD.MOV.U32 R186, RZ, RZ, RZ ;  /* 0x000000ffffba7224 */ /* 0x000fe200078e00ff */
[----:B------:R-:W-:Y:S01]  /*05f0*/  ULDC UR4, c[0x0][0x2a4] ;  /* 0x0000a90000047ab9 */ /* 0x000fe20000000800 */
[----:B------:R-:W-:Y:S01]  /*0600*/  MOV R11, RZ ;  /* 0x000000ff000b7202 */ /* 0x000fe20000000f00 */
[----:B------:R-:W-:Y:S01]  /*0610*/  UIADD3 UR5, UR5, -UR4, URZ ;  /* 0x8000000405057290 */ /* 0x000fe2000fffe03f */
[----:B------:R-:W-:Y:S01]  /*0620*/  IMAD.MOV.U32 R184, RZ, RZ, RZ ;  /* 0x000000ffffb87224 */ /* 0x000fe200078e00ff */
[----:B------:R-:W-:Y:S01]  /*0630*/  UIADD3 UR6, UR6, 0x3f, URZ ;  /* 0x0000003f06067890 */ /* 0x000fe2000fffe03f */
[----:B------:R-:W-:Y:S01]  /*0640*/  CS2R R12, SRZ ;  /* 0x00000000000c7805 */ /* 0x000fe2000001ff00 */
[----:B------:R-:W-:Y:S01]  /*0650*/  USHF.R.S32.HI UR4, URZ, 0x1f, UR5 ;  /* 0x0000001f3f047899 */ /* 0x000fe20008011405 */
[----:B------:R-:W-:Y:S01]  /*0660*/  MOV R190, RZ ;  /* 0x000000ff00be7202 */ /* 0x000fe20000000f00 */
[----:B------:R-:W-:Y:S01]  /*0670*/  ULDC.64 UR22, c[0x0][0x118] ;  /* 0x0000460000167ab9 */ /* 0x000fe20000000a00 */
[----:B------:R-:W-:Y:S01]  /*0680*/  IMAD.MOV.U32 R188, RZ, RZ, RZ ;  /* 0x000000ffffbc7224 */ /* 0x000fe200078e00ff */
[----:B------:R-:W-:Y:S01]  /*0690*/  ULEA.HI UR24, UR4, UR5, URZ, 0x6 ;  /* 0x0000000504187291 */ /* 0x000fe2000f8f303f */
[----:B------:R-:W-:Y:S01]  /*06a0*/  CS2R R14, SRZ ;  /* 0x00000000000e7805 */ /* 0x000fe2000001ff00 */
[----:B------:R-:W-:Y:S01]  /*06b0*/  USHF.R.S32.HI UR4, URZ, 0x1f, UR6 ;  /* 0x0000001f3f047899 */ /* 0x000fe20008011406 */
[----:B------:R-:W-:Y:S01]  /*06c0*/  MOV R194, RZ ;  /* 0x000000ff00c27202 */ /* 0x000fe20000000f00 */
[----:B------:R-:W-:Y:S01]  /*06d0*/  USHF.R.S32.HI UR24, URZ, 0x6, UR24 ;  /* 0x000000063f187899 */ /* 0x000fe20008011418 */
[----:B------:R-:W-:Y:S01]  /*06e0*/  IMAD.MOV.U32 R192, RZ, RZ, RZ ;  /* 0x000000ffffc07224 */ /* 0x000fe200078e00ff */
[----:B------:R-:W-:Y:S01]  /*06f0*/  ULEA.HI UR4, UR4, UR6, URZ, 0x6 ;  /* 0x0000000604047291 */ /* 0x000fe2000f8f303f */
[----:B------:R-:W-:Y:S01]  /*0700*/  CS2R R16, SRZ ;  /* 0x0000000000107805 */ /* 0x000fe2000001ff00 */
[----:B------:R-:W-:Y:S01]  /*0710*/  UISETP.LT.AND UP0, UPT, URZ, UR24, UPT ;  /* 0x000000183f00728c */ /* 0x000fe2000bf01270 */
[----:B------:R-:W-:Y:S01]  /*0720*/  MOV R178, RZ ;  /* 0x000000ff00b27202 */ /* 0x000fe20000000f00 */
[----:B------:R-:W-:Y:S01]  /*0730*/  USHF.R.S32.HI UR18, URZ, 0x6, UR4 ;  /* 0x000000063f127899 */ /* 0x000fe20008011404 */
[----:B------:R-:W-:Y:S01]  /*0740*/  IMAD.MOV.U32 R176, RZ, RZ, RZ ;  /* 0x000000ffffb07224 */ /* 0x000fe200078e00ff */
[----:B------:R-:W-:Y:S01]  /*0750*/  USEL UR24, URZ, UR24, !UP0 ;  /* 0x000000183f187287 */ /* 0x000fe2000c000000 */
[----:B------:R-:W-:Y:S01]  /*0760*/  CS2R R18, SRZ ;  /* 0x0000000000127805 */ /* 0x000fe2000001ff00 */
[----:B------:R-:W-:Y:S01]  /*0770*/  MOV R174, RZ ;  /* 0x000000ff00ae7202 */ /* 0x000fe20000000f00 */
[----:B------:R-:W-:Y:S01]  /*0780*/  IMAD.MOV.U32 R172, RZ, RZ, RZ ;  /* 0x000000ffffac7224 */ /* 0x000fe200078e00ff */
[----:B------:R-:W-:Y:S01]  /*0790*/  UISETP.GT.AND UP0, UPT, UR18, UR24, UPT ;  /* 0x000000181200728c */ /* 0x000fe2000bf04270 */
[----:B------:R-:W-:Y:S01]  /*07a0*/  CS2R R20, SRZ ;  /* 0x0000000000147805 */ /* 0x000fe2000001ff00 */
        /* <DEDUP_REMOVED lines=63> */
[----:B------:R-:W-:Y:S01]  /*0ba0*/  ULDC.64 UR6, c[0x0][0x248] ;  /* 0x0000920000067ab9 */ /* 0x000fe20000000a00 */
[----:B------:R-:W-:Y:S01]  /*0bb0*/  IMAD.SHL.U32 R8, R248, 0x4, RZ ;  /* 0x00000004f8087824 */ /* 0x000fe200078e00ff */
[----:B------:R-:W-:Y:S01]  /*0bc0*/  UISETP.NE.AND UP0, UPT, UR6, 0x1, UPT ;  /* 0x000000010600788c */ /* 0x000fe2000bf05270 */
[----:B------:R-:W-:Y:S01]  /*0bd0*/  IMAD.U32 R2, RZ, RZ, UR19 ;  /* 0x00000013ff027e24 */ /* 0x000fe2000f8e00ff */
[----:B------:R-:W-:Y:S01]  /*0be0*/  USHF.R.S32.HI UR12, URZ, 0x1f, UR19 ;  /* 0x0000001f3f0c7899 */ /* 0x000fe20008011413 */
[----:B------:R-:W-:Y:S01]  /*0bf0*/  SHF.R.S32.HI R29, RZ, 0x1f, R248 ;  /* 0x0000001fff1d7819 */ /* 0x000fe200000114f8 */
[----:B------:R-:W-:Y:S01]  /*0c00*/  UIMAD.WIDE.U32 UR14, UR19, UR7, URZ ;  /* 0x00000007130e72a5 */ /* 0x000fe2000f8e003f */
[--C-:B------:R-:W-:Y:S01]  /*0c10*/  SHF.R.S32.HI R9, RZ, 0x1f, R8.reuse ;  /* 0x0000001fff097819 */ /* 0x100fe20000011408 */
[----:B------:R-:W-:Y:S01]  /*0c20*/  ULDC.64 UR4, c[0x0][0x270] ;  /* 0x00009c0000047ab9 */ /* 0x000fe20000000a00 */
[CC--:B------:R-:W-:Y:S01]  /*0c30*/  LEA.HI R27, R29.reuse, R248.reuse, RZ, 0x3 ;  /* 0x000000f81d1b7211 */ /* 0x0c0fe200078f18ff */
[----:B------:R-:W-:Y:S01]  /*0c40*/  ULDC UR6, c[0x0][0x250] ;  /* 0x0000940000067ab9 */ /* 0x000fe20000000800 */
[----:B------:R-:W-:Y:S01]  /*0c50*/  LEA.HI R0, R29, R248, RZ, 0x6 ;  /* 0x000000f81d007211 */ /* 0x000fe200078f30ff */
[----:B------:R-:W-:Y:S01]  /*0c60*/  UIMAD UR4, UR12, UR4, URZ ;  /* 0x000000040c0472a4 */ /* 0x000fe2000f8e023f */
[----:B------:R-:W-:Y:S01]  /*0c70*/  IMAD.WIDE.U32 R2, R2, c[0x0][0x270], R8 ;  /* 0x00009c0002027a25 */ /* 0x000fe200078e0008 */
[----:B------:R-:W-:Y:S01]  /*0c80*/  UMOV UR10, UR19 ;  /* 0x00000013000a7c82 */ /* 0x000fe20008000000 */
[----:B------:R-:W-:Y:S01]  /*0c90*/  SHF.R.S32.HI R246, RZ, 0x3, R27 ;  /* 0x00000003fff67819 */ /* 0x000fe2000001141b */
[----:B------:R-:W-:Y:S01]  /*0ca0*/  @UP0 USHF.R.U32.HI UR10, URZ, UR6, UR15 ;  /* 0x000000063f0a0299 */ /* 0x000fe2000801160f */
[----:B------:R-:W-:Y:S01]  /*0cb0*/  IMAD.MOV.U32 R6, RZ, RZ, R2 ;  /* 0x000000ffff067224 */ /* 0x000fe200078e0002 */
[----:B------:R-:W-:Y:S01]  /*0cc0*/  UIMAD UR11, UR19, UR5, UR4 ;  /* 0x00000005130b72a4 */ /* 0x000fe2000f8e0204 */
[----:B------:R-:W-:Y:S01]  /*0cd0*/  LOP3.LUT R2, R27, 0xfffffff8, RZ, 0xc0, !PT ;  /* 0xfffffff81b027812 */ /* 0x000fe200078ec0ff */
[----:B------:R-:W-:Y:S01]  /*0ce0*/  USHF.R.S32.HI UR9, URZ, 0x1f, UR10 ;  /* 0x0000001f3f097899 */ /* 0x000fe2000801140a */
[----:B------:R-:W-:Y:S01]  /*0cf0*/  IMAD.U32 R4, RZ, RZ, UR19 ;  /* 0x00000013ff047e24 */ /* 0x000fe2000f8e00ff */
[----:B------:R-:W-:Y:S01]  /*0d00*/  ULDC.64 UR4, c[0x0][0x1e0] ;  /* 0x0000780000047ab9 */ /* 0x000fe20000000a00 */
[----:B------:R-:W-:Y:S01]  /*0d10*/  SHF.R.S32.HI R25, RZ, 0x6, R0 ;  /* 0x00000006ff197819 */ /* 0x000fe20000011400 */
[----:B------:R-:W-:Y:S01]  /*0d20*/  ULDC.64 UR6, c[0x0][0x288] ;  /* 0x0000a20000067ab9 */ /* 0x000fe20000000a00 */
[----:B------:R-:W-:Y:S01]  /*0d30*/  IMAD.IADD R24, R248, 0x1, -R2 ;  /* 0x00000001f8187824 */ /* 0x000fe200078e0a02 */
[----:B------:R-:W-:Y:S01]  /*0d40*/  UIMAD UR4, UR9, UR4, URZ ;  /* 0x00000004090472a4 */ /* 0x000fe2000f8e023f */
[----:B------:R-:W-:Y:S01]  /*0d50*/  IMAD.SHL.U32 R0, R246, 0x40, RZ ;  /* 0x00000040f6007824 */ /* 0x000fe200078e00ff */
[----:B------:R-:W-:Y:S01]  /*0d60*/  UIMAD UR6, UR12, UR6, URZ ;  /* 0x000000060c0672a4 */ /* 0x000fe2000f8e023f */
[----:B------:R-:W-:Y:S01]  /*0d70*/  IMAD.SHL.U32 R18, R24, 0x8, RZ ;  /* 0x0000000818127824 */ /* 0x000fe200078e00ff */
[----:B------:R1:W-:Y:S01]  /*0d80*/  STL.64 [R1], R8 ;  /* 0x0000000801007387 */ /* 0x0003e20000100a00 */
[----:B------:R-:W-:Y:S01]  /*0d90*/  IMAD.WIDE.U32 R4, R4, c[0x0][0x288], R8 ;  /* 0x0000a20004047a25 */ /* 0x000fe200078e0008 */
[----:B------:R-:W-:Y:S01]  /*0da0*/  UIMAD UR7, UR19, UR7, UR6 ;  /* 0x00000007130772a4 */ /* 0x000fe2000f8e0206 */
[----:B------:R-:W-:Y:S01]  /*0db0*/  IADD3 R7, R3, UR11, RZ ;  /* 0x0000000b03077c10 */ /* 0x000fe2000fffe0ff */
[----:B------:R-:W-:Y:S01]  /*0dc0*/  UIMAD UR6, UR10, UR5, UR4 ;  /* 0x000000050a0672a4 */ /* 0x000fe2000f8e0204 */
[--C-:B------:R-:W-:Y:S01]  /*0dd0*/  SHF.R.S32.HI R19, RZ, 0x1f, R18.reuse ;  /* 0x0000001fff137819 */ /* 0x100fe20000011412 */
[----:B------:R-:W-:Y:S01]  /*0de0*/  IMAD.SHL.U32 R28, R25, 0x200, RZ ;  /* 0x00000200191c7824 */ /* 0x000fe200078e00ff */
[----:B------:R-:W-:Y:S01]  /*0df0*/  ULDC.64 UR4, c[0x0][0x1b0] ;  /* 0x00006c0000047ab9 */ /* 0x000fe20000000a00 */
[----:B------:R-:W-:Y:S01]  /*0e00*/  LOP3.LUT R0, R0, 0x1c0, RZ, 0xc0, !PT ;  /* 0x000001c000007812 */ /* 0x000fe200078ec0ff */
[----:B------:R-:W-:Y:S01]  /*0e10*/  UIMAD UR4, UR9, UR4, URZ ;  /* 0x00000004090472a4 */ /* 0x000fe2000f8e023f */
[----:B------:R-:W-:Y:S01]  /*0e20*/  IADD3 R21, R5, UR7, RZ ;  /* 0x0000000705157c10 */ /* 0x000fe2000fffe0ff */
[----:B------:R-:W-:Y:S01]  /*0e30*/  USHF.R.S32.HI UR9, URZ, 0x1f, UR20 ;  /* 0x0000001f3f097899 */ /* 0x000fe20008011414 */
[----:B------:R-:W-:Y:S01]  /*0e40*/  LOP3.LUT R5, R0, 0x38, R18, 0xf8, !PT ;  /* 0x0000003800057812 */ /* 0x000fe200078ef812 */
[----:B------:R-:W-:Y:S01]  /*0e50*/  UIMAD UR11, UR10, UR5, UR4 ;  /* 0x000000050a0b72a4 */ /* 0x000fe2000f8e0204 */
[----:B------:R-:W-:Y:S01]  /*0e60*/  SHF.R.U32.HI R0, RZ, 0x3, R0 ;  /* 0x00000003ff007819 */ /* 0x000fe20000011600 */
[----:B------:R-:W-:Y:S01]  /*0e70*/  IMAD.MOV.U32 R20, RZ, RZ, R4 ;  /* 0x000000ffff147224 */ /* 0x000fe200078e0004 */
[----:B------:R-:W-:Y:S01]  /*0e80*/  ULDC.64 UR4, c[0x0][0x1e8] ;  /* 0x00007a0000047ab9 */ /* 0x000fe20000000a00 */
[----:B------:R-:W-:Y:S01]  /*0e90*/  SHF.R.S32.HI R247, RZ, 0x1f, R246 ;  /* 0x0000001ffff77819 */ /* 0x000fe200000114f6 */
[----:B------:R-:W-:Y:S01]  /*0ea0*/  UIMAD UR4, UR9, UR4, URZ ;  /* 0x00000004090472a4 */ /* 0x000fe2000f8e023f */
[----:B------:R-:W-:Y:S01]  /*0eb0*/  LOP3.LUT R13, R28, R5, R0, 0xf6, !PT ;  /* 0x000000051c0d7212 */ /* 0x000fe200078ef600 */
[----:B------:R-:W-:Y:S01]  /*0ec0*/  IMAD.U32 R0, RZ, RZ, UR20 ;  /* 0x00000014ff007e24 */ /* 0x000fe2000f8e00ff */
[C---:B------:R-:W-:Y:S01]  /*0ed0*/  IADD3 R30, R18.reuse, 0x40, RZ ;  /* 0x00000040121e7810 */ /* 0x040fe20007ffe0ff */
[----:B------:R-:W-:Y:S01]  /*0ee0*/  IMAD.U32 R10, RZ, RZ, UR21 ;  /* 0x00000015ff0a7e24 */ /* 0x000fe2000f8e00ff */
[----:B------:R-:W-:Y:S01]  /*0ef0*/  ISETP.GE.AND P4, PT, R18, c[0x0][0x1cc], PT ;  /* 0x0000730012007a0c */ /* 0x000fe20003f86270 */
[----:B------:R-:W-:Y:S01]  /*0f00*/  UMOV UR14, 0x6 ;  /* 0x00000006000e7882 */ /* 0x000fe20000000000 */
[----:B------:R-:W-:Y:S01]  /*0f10*/  ISETP.GE.AND P2, PT, R30, c[0x0][0x1cc], PT ;  /* 0x000073001e007a0c */ /* 0x000fe20003f46270 */
[----:B------:R-:W-:-:S04]  /*0f20*/  IMAD.WIDE R10, R10, 0x80, R246 ;  /* 0x000000800a0a7825 */ /* 0x000fc800078e02f6 */
[----:B-1----:R-:W-:Y:S02]  /*0f30*/  IMAD.U32 R8, RZ, RZ, UR10 ;  /* 0x0000000aff087e24 */ /* 0x002fe4000f8e00ff */
[----:B------:R-:W-:Y:S02]  /*0f40*/  IMAD.U32 R14, RZ, RZ, UR19 ;  /* 0x00000013ff0e7e24 */ /* 0x000fe4000f8e00ff */
[----:B------:R-:W-:-:S04]  /*0f50*/  IMAD.WIDE.U32 R2, R8, c[0x0][0x1e0], R18 ;  /* 0x0000780008027a25 */ /* 0x000fc800078e0012 */
[----:B------:R-:W-:Y:S01]  /*0f60*/  IMAD.WIDE.U32 R4, R8, c[0x0][0x1b0], R18 ;  /* 0x00006c0008047a25 */ /* 0x000fe200078e0012 */
[----:B------:R-:W-:Y:S01]  /*0f70*/  IADD3 R3, R3, UR6, RZ ;  /* 0x0000000603037c10 */ /* 0x000fe2000fffe0ff */
[----:B------:R-:W-:Y:S02]  /*0f80*/  UIMAD UR6, UR20, UR5, UR4 ;  /* 0x00000005140672a4 */ /* 0x000fe4000f8e0204 */
[----:B------:R-:W-:Y:S01]  /*0f90*/  IMAD.U32 R8, RZ, RZ, UR20 ;  /* 0x00000014ff087e24 */ /* 0x000fe2000f8e00ff */
[----:B------:R-:W-:Y:S01]  /*0fa0*/  ULDC.64 UR4, c[0x0][0x1b8] ;  /* 0x00006e0000047ab9 */ /* 0x000fe20000000a00 */
[----:B------:R-:W-:Y:S01]  /*0fb0*/  IADD3 R5, R5, UR11, RZ ;  /* 0x0000000b05057c10 */ /* 0x000fe2000fffe0ff */
[----:B------:R-:W-:Y:S01]  /*0fc0*/  UIMAD UR4, UR9, UR4, URZ ;  /* 0x00000004090472a4 */ /* 0x000fe2000f8e023f */
[----:B------:R-:W-:-:S03]  /*0fd0*/  IMAD.WIDE.U32 R2, R0, c[0x0][0x1e8], R2 ;  /* 0x00007a0000027a25 */ /* 0x000fc600078e0002 */
[----:B------:R-:W-:Y:S01]  /*0fe0*/  UIMAD UR5, UR20, UR5, UR4 ;  /* 0x00000005140572a4 */ /* 0x000fe2000f8e0204 */
[C---:B------:R-:W-:Y:S01]  /*0ff0*/  IMAD.WIDE.U32 R22, R8.reuse, c[0x0][0x278], R6 ;  /* 0x00009e0008167a25 */ /* 0x040fe200078e0006 */
[----:B------:R-:W-:Y:S01]  /*1000*/  IADD3 R3, R3, UR6, RZ ;  /* 0x0000000603037c10 */ /* 0x000fe2000fffe0ff */
[----:B------:R-:W-:Y:S02]  /*1010*/  ULDC UR4, c[0x0][0x198] ;  /* 0x0000660000047ab9 */ /* 0x000fe40000000800 */
[----:B------:R-:W-:Y:S01]  /*1020*/  IMAD.WIDE.U32 R8, R8, c[0x0][0x1b8], R4 ;  /* 0x00006e0008087a25 */ /* 0x000fe200078e0004 */
[----:B------:R-:W-:Y:S01]  /*1030*/  UIADD3 UR8, -UR8, UR4, URZ ;  /* 0x0000000408087290 */ /* 0x000fe2000fffe13f */
[----:B------:R-:W-:Y:S02]  /*1040*/  STL.64 [R1+0x30], R22 ;  /* 0x0000301601007387 */ /* 0x000fe40000100a00 */
[----:B------:R-:W-:Y:S01]  /*1050*/  IMAD R4, R247, c[0x0][0x178], RZ ;  /* 0x00005e00f7047a24 */ /* 0x000fe200078e02ff */
[----:B------:R-:W-:Y:S01]  /*1060*/  IADD3 R9, R9, UR5, RZ ;  /* 0x0000000509097c10 */ /* 0x000fe2000fffe0ff */
[----:B------:R-:W-:Y:S01]  /*1070*/  IMAD R0, R11, c[0x0][0x1d8], RZ ;  /* 0x000076000b007a24 */ /* 0x000fe200078e02ff */
[C---:B------:R-:W-:Y:S01]  /*1080*/  IADD3 R16, -R246.reuse, UR8, RZ ;  /* 0x00000008f6107c10 */ /* 0x040fe2000fffe1ff */
[----:B------:R-:W-:Y:S01]  /*1090*/  IMAD R12, R246, c[0x0][0x17c], R4 ;  /* 0x00005f00f60c7a24 */ /* 0x000fe200078e0204 */
[----:B------:R-:W-:Y:S01]  /*10a0*/  ULDC.64 UR4, c[0x0][0x1d8] ;  /* 0x0000760000047ab9 */ /* 0x000fe20000000a00 */
[----:B------:R-:W-:Y:S01]  /*10b0*/  IMAD R0, R10, c[0x0][0x1dc], R0 ;  /* 0x000077000a007a24 */ /* 0x000fe200078e0200 */
[----:B------:R-:W-:Y:S01]  /*10c0*/  ISETP.LT.OR P1, PT, R16, 0x1, P4 ;  /* 0x000000011000780c */ /* 0x000fe20002721670 */
[----:B------:R-:W-:Y:S01]  /*10d0*/  IMAD.WIDE.U32 R4, R10, c[0x0][0x1d8], R2 ;  /* 0x000076000a047a25 */ /* 0x000fe200078e0002 */
[----:B------:R-:W-:Y:S01]  /*10e0*/  USHF.L.U32 UR6, UR4, 0x6, URZ ;  /* 0x0000000604067899 */ /* 0x000fe2000800063f */
[----:B------:R-:W-:Y:S01]  /*10f0*/  ISETP.LT.OR P5, PT, R16, 0x1, P2 ;  /* 0x000000011000780c */ /* 0x000fe200017a1670 */
[----:B------:R-:W-:Y:S01]  /*1100*/  USHF.L.U64.HI UR7, UR4, UR14, UR5 ;  /* 0x0000000e04077299 */ /* 0x000fe20008010205 */
[----:B------:R-:W-:Y:S01]  /*1110*/  IMAD.WIDE.U32 R6, R246, c[0x0][0x178], R18 ;  /* 0x00005e00f6067a25 */ /* 0x000fe200078e0012 */
[----:B------:R-:W-:Y:S01]  /*1120*/  LEA R2, P0, R4, c[0x0][0x1c0], 0x1 ;  /* 0x0000700004027a11 */ /* 0x000fe200078008ff */
[----:B------:R-:W-:Y:S01]  /*1130*/  UIADD3 UR11, UP0, UR6, 0x80, URZ ;  /* 0x00000080060b7890 */ /* 0x000fe2000ff1e03f */
[C---:B------:R-:W-:Y:S01]  /*1140*/  ISETP.LT.OR P3, PT, R16.reuse, 0x21, P4 ;  /* 0x000000211000780c */ /* 0x040fe20002761670 */
[----:B------:R-:W-:Y:S01]  /*1150*/  IMAD.IADD R0, R5, 0x1, R0 ;  /* 0x0000000105007824 */ /* 0x000fe200078e0200 */
[----:B------:R-:W-:Y:S01]  /*1160*/  ISETP.LT.OR P6, PT, R16, 0x21, P2 ;  /* 0x000000211000780c */ /* 0x000fe200017c1670 */
[----:B------:R-:W-:Y:S01]  /*1170*/  IMAD.IADD R7, R7, 0x1, R12 ;  /* 0x0000000107077824 */ /* 0x000fe200078e020c */
[----:B------:R-:W-:Y:S01]  /*1180*/  UIADD3.X UR10, URZ, UR7, URZ, UP0, !UPT ;  /* 0x000000073f0a7290 */ /* 0x000fe200087fe43f */
[----:B------:R-:W-:Y:S01]  /*1190*/  IMAD.SHL.U32 R12, R13, 0x2, RZ ;  /* 0x000000020d0c7824 */ /* 0x000fe200078e00ff */
[----:B------:R-:W-:Y:S01]  /*11a0*/  LEA.HI.X R3, R4, c[0x0][0x1c4], R0, 0x1, P0 ;  /* 0x0000710004037a11 */ /* 0x000fe200000f0c00 */
[----:B------:R-:W-:Y:S01]  /*11b0*/  IMAD.WIDE.U32 R14, R14, c[0x0][0x180], R6 ;  /* 0x000060000e0e7a25 */ /* 0x000fe200078e0006 */
[----:B------:R-:W-:Y:S01]  /*11c0*/  IADD3 R4, P0, R2, UR6, RZ ;  /* 0x0000000602047c10 */ /* 0x000fe2000ff1e0ff */
[----:B------:R-:W-:-:S02]  /*11d0*/  ULDC.64 UR4, c[0x0][0x180] ;  /* 0x0000600000047ab9 */ /* 0x000fc40000000a00 */
[----:B------:R-:W-:Y:S01]  /*11e0*/  IMAD.U32 R6, RZ, RZ, UR6 ;  /* 0x00000006ff067e24 */ /* 0x000fe2000f8e00ff */
[----:B------:R-:W-:Y:S01]  /*11f0*/  IADD3.X R5, R3, UR7, RZ, P0, !PT ;  /* 0x0000000703057c10 */ /* 0x000fe200087fe4ff */
[----:B------:R-:W-:Y:S01]  /*1200*/  @!PT LDS RZ, [RZ] ;  /* 0x00000000fffff984 */ /* 0x000fe20000000800 */
[----:B------:R-:W-:Y:S01]  /*1210*/  @!PT LDS RZ, [RZ] ;  /* 0x00000000fffff984 */ /* 0x000fe20000000800 */
[----:B------:R-:W-:Y:S01]  /*1220*/  @!PT LDS RZ, [RZ] ;  /* 0x00000000fffff984 */ /* 0x000fe20000000800 */
[----:B------:R1:W-:Y:S01]  /*1230*/  LDGSTS.E.BYPASS.LTC128B.128 [R12+0x8080], [R2.64], !P1 ;  /* 0x08080000020c7fae */ /* 0x0003e2000c901d56 */
[----:B------:R-:W-:Y:S01]  /*1240*/  IMAD R0, R11, c[0x0][0x1a8], RZ ;  /* 0x00006a000b007a24 */ /* 0x000fe200078e02ff */
[----:B------:R-:W-:Y:S01]  /*1250*/  UIMAD UR4, UR12, UR4, URZ ;  /* 0x000000040c0472a4 */ /* 0x000fe2000f8e023f */
[----:B------:R-:W-:Y:S01]  /*1260*/  IADD3 R6, P1, P0, R6, 0x80, R2 ;  /* 0x0000008006067810 */ /* 0x000fe2000783e002 */
[----:B------:R1:W-:Y:S01]  /*1270*/  LDGSTS.E.BYPASS.LTC128B.128 [R12+0xc080], [R2.64+0x80], !P5 ;  /* 0x0c080080020c7fae */ /* 0x0003e2000e901d56 */
[----:B------:R-:W-:Y:S01]  /*1280*/  ISETP.LT.OR P5, PT, R16, 0x41, P4 ;  /* 0x000000411000780c */ /* 0x000fe200027a1670 */
[----:B------:R-:W-:Y:S01]  /*1290*/  IMAD R0, R10, c[0x0][0x1ac], R0 ;  /* 0x00006b000a007a24 */ /* 0x000fe200078e0200 */
[----:B------:R-:W-:Y:S01]  /*12a0*/  IADD3.X R7, RZ, UR7, R3, P1, P0 ;  /* 0x00000007ff077c10 */ /* 0x000fe20008fe0403 */
[----:B------:R2:W-:Y:S01]  /*12b0*/  LDGSTS.E.BYPASS.LTC128B.128 [R12+0x9080], [R4.64], !P3 ;  /* 0x09080000040c7fae */ /* 0x0005e2000d901d56 */
[----:B------:R-:W-:Y:S01]  /*12c0*/  ISETP.LT.OR P3, PT, R16, 0x41, P2 ;  /* 0x000000411000780c */ /* 0x000fe20001761670 */
[----:B------:R-:W-:Y:S01]  /*12d0*/  IMAD.WIDE.U32 R10, R10, c[0x0][0x1a8], R8 ;  /* 0x00006a000a0a7a25 */ /* 0x000fe200078e0008 */
[----:B------:R-:W-:Y:S01]  /*12e0*/  ISETP.LT.OR P4, PT, R16, 0x61, P4 ;  /* 0x000000611000780c */ /* 0x000fe20002781670 */
[----:B------:R3:W-:Y:S01]  /*12f0*/  LDGSTS.E.BYPASS.LTC128B.128 [R12+0xd080], [R6.64], !P6 ;  /* 0x0d080000060c7fae */ /* 0x0007e2000f101d56 */
[----:B------:R-:W-:Y:S01]  /*1300*/  ISETP.GE.AND P6, PT, R18, c[0x0][0x19c], PT ;  /* 0x0000670012007a0c */ /* 0x000fe20003fc6270 */
[----:B------:R-:W-:Y:S01]  /*1310*/  IMAD.IADD R0, R11, 0x1, R0 ;  /* 0x000000010b007824 */ /* 0x000fe200078e0200 */
[----:B------:R-:W-:Y:S01]  /*1320*/  ISETP.LT.OR P2, PT, R16, 0x61, P2 ;  /* 0x000000611000780c */ /* 0x000fe20001741670 */
[----:B------:R-:W-:Y:S01]  /*1330*/  UIMAD UR13, UR19, UR5, UR4 ;  /* 0x00000005130d72a4 */ /* 0x000fe2000f8e0204 */
[----:B------:R-:W-:-:S02]  /*1340*/  IMAD.MOV.U32 R8, RZ, RZ, R14 ;  /* 0x000000ffff087224 */ /* 0x000fc400078e000e */
[----:B------:R-:W-:Y:S01]  /*1350*/  ULDC.64 UR4, c[0x0][0x1a8] ;  /* 0x00006a0000047ab9 */ /* 0x000fe20000000a00 */
[----:B------:R-:W-:Y:S01]  /*1360*/  IMAD.MOV.U32 R222, RZ, RZ, 0x10 ;  /* 0x00000010ffde7424 */ /* 0x000fe200078e00ff */
[----:B------:R-:W-:Y:S01]  /*1370*/  USHF.L.U32 UR16, UR4, 0x6, URZ ;  /* 0x0000000604107899 */ /* 0x000fe2000800063f */
[----:B------:R-:W-:Y:S01]  /*1380*/  IADD3 R9, R15, UR13, RZ ;  /* 0x0000000d0f097c10 */ /* 0x000fe2000fffe0ff */
[----:B------:R-:W-:Y:S01]  /*1390*/  USHF.L.U64.HI UR13, UR4, UR14, UR5 ;  /* 0x0000000e040d7299 */ /* 0x000fe20008010205 */
[----:B------:R-:W-:Y:S01]  /*13a0*/  IMAD.MOV.U32 R223, RZ, RZ, 0x20 ;  /* 0x00000020ffdf7424 */ /* 0x000fe200078e00ff */
[----:B------:R-:W-:Y:S02]  /*13b0*/  UIADD3 UR17, UP0, UR16, 0x80, URZ ;  /* 0x0000008010117890 */ /* 0x000fe4000ff1e03f */
[----:B------:R-:W-:Y:S02]  /*13c0*/  ULDC.64 UR4, c[0x0][0x178] ;  /* 0x00005e0000047ab9 */ /* 0x000fe40000000a00 */
[----:B------:R-:W-:Y:S01]  /*13d0*/  UIMAD.WIDE.U32 UR26, UR24, UR4, URZ ;  /* 0x00000004181a72a5 */ /* 0x000fe2000f8e003f */
[----:B------:R-:W-:Y:S01]  /*13e0*/  IMAD.U32 R15, RZ, RZ, UR4 ;  /* 0x00000004ff0f7e24 */ /* 0x000fe2000f8e00ff */
[C---:B-1----:R-:W-:Y:S01]  /*13f0*/  IADD3 R2, P1, R4.reuse, UR6, RZ ;  /* 0x0000000604027c10 */ /* 0x042fe2000ff3e0ff */
[----:B------:R-:W-:Y:S01]  /*1400*/  UIADD3.X UR25, URZ, UR13, URZ, UP0, !UPT ;  /* 0x0000000d3f197290 */ /* 0x000fe200087fe43f */
[----:B--2---:R-:W-:-:S02]  /*1410*/  IADD3 R4, P0, R4, UR11, RZ ;  /* 0x0000000b04047c10 */ /* 0x004fc4000ff1e0ff */
[C---:B------:R-:W-:Y:S02]  /*1420*/  IADD3.X R3, R5.reuse, UR7, RZ, P1, !PT ;  /* 0x0000000705037c10 */ /* 0x040fe40008ffe4ff */
[----:B------:R-:W-:Y:S02]  /*1430*/  IADD3.X R5, R5, UR10, RZ, P0, !PT ;  /* 0x0000000a05057c10 */ /* 0x000fe400087fe4ff */
[----:B---3--:R-:W-:Y:S01]  /*1440*/  IADD3 R6, P0, R2, UR6, RZ ;  /* 0x0000000602067c10 */ /* 0x008fe2000ff1e0ff */
[----:B------:R1:W-:Y:S01]  /*1450*/  LDGSTS.E.BYPASS.LTC128B.128 [R12+0xa080], [R2.64], !P5 ;  /* 0x0a080000020c7fae */ /* 0x0003e2000e901d56 */
[----:B------:R-:W-:Y:S02]  /*1460*/  ISETP.GE.AND P5, PT, R30, c[0x0][0x19c], PT ;  /* 0x000067001e007a0c */ /* 0x000fe40003fa6270 */
[----:B------:R-:W-:Y:S01]  /*1470*/  IADD3.X R7, R3, UR7, RZ, P0, !PT ;  /* 0x0000000703077c10 */ /* 0x000fe200087fe4ff */
[----:B------:R2:W-:Y:S01]  /*1480*/  LDGSTS.E.BYPASS.LTC128B.128 [R12+0xe080], [R4.64], !P3 ;  /* 0x0e080000040c7fae */ /* 0x0005e2000d901d56 */
[----:B------:R-:W-:Y:S01]  /*1490*/  ISETP.LT.OR P3, PT, R16, 0x1, P6 ;  /* 0x000000011000780c */ /* 0x000fe20003761670 */
[----:B------:R-:W-:-:S02]  /*14a0*/  ULDC.64 UR6, c[0x0][0x188] ;  /* 0x0000620000067ab9 */ /* 0x000fc40000000a00 */
[----:B------:R3:W-:Y:S01]  /*14b0*/  LDGSTS.E.BYPASS.LTC128B.128 [R12+0xb080], [R6.64], !P4 ;  /* 0x0b080000060c7fae */ /* 0x0007e2000e101d56 */
[----:B------:R-:W-:Y:S02]  /*14c0*/  ISETP.LT.OR P4, PT, R16, 0x21, P6 ;  /* 0x000000211000780c */ /* 0x000fe40003781670 */
[----:B------:R-:W-:-:S04]  /*14d0*/  ISETP.GE.AND P6, PT, R18, c[0x0][0x16c], PT ;  /* 0x00005b0012007a0c */ /* 0x000fc80003fc6270 */
[----:B------:R-:W-:Y:S02]  /*14e0*/  SEL R13, RZ, 0x1, P6 ;  /* 0x00000001ff0d7807 */ /* 0x000fe40003000000 */
[----:B--2---:R-:W-:Y:S01]  /*14f0*/  IADD3 R4, P1, R2, UR11, RZ ;  /* 0x0000000b02047c10 */ /* 0x004fe2000ff3e0ff */
[----:B------:R-:W-:Y:S01]  /*1500*/  USHF.R.S32.HI UR11, URZ, 0x1f, UR24 ;  /* 0x0000001f3f0b7899 */ /* 0x000fe20008011418 */
[----:B-1----:R-:W-:Y:S02]  /*1510*/  LEA R2, P0, R10, c[0x0][0x190], 0x1 ;  /* 0x000064000a027a11 */ /* 0x002fe400078008ff */
[----:B------:R-:W-:Y:S01]  /*1520*/  IADD3.X R5, R3, UR10, RZ, P1, !PT ;  /* 0x0000000a03057c10 */ /* 0x000fe20008ffe4ff */
[----:B------:R-:W-:Y:S01]  /*1530*/  UIMAD UR10, UR9, UR6, URZ ;  /* 0x00000006090a72a4 */ /* 0x000fe2000f8e023f */
[----:B------:R-:W-:Y:S01]  /*1540*/  ISETP.LT.OR P1, PT, R16, 0x1, P5 ;  /* 0x000000011000780c */ /* 0x000fe20002f21670 */
[----:B------:R-:W-:Y:S01]  /*1550*/  UIMAD UR6, UR11, UR4, URZ ;  /* 0x000000040b0672a4 */ /* 0x000fe2000f8e023f */
[----:B------:R-:W-:Y:S01]  /*1560*/  LEA.HI.X R3, R10, c[0x0][0x194], R0, 0x1, P0 ;  /* 0x000065000a037a11 */ /* 0x000fe200000f0c00 */
[----:B------:R1:W-:Y:S01]  /*1570*/  LDGSTS.E.BYPASS.LTC128B.128 [R12+0xf080], [R4.64], !P2 ;  /* 0x0f080000040c7fae */ /* 0x0003e2000d101d56 */
[----:B------:R-:W-:Y:S01]  /*1580*/  IMAD.U32 R0, RZ, RZ, UR20 ;  /* 0x00000014ff007e24 */ /* 0x000fe2000f8e00ff */
[----:B------:R-:W-:Y:S01]  /*1590*/  UIMAD UR6, UR24, UR5, UR6 ;  /* 0x00000005180672a4 */ /* 0x000fe2000f8e0206 */
[----:B---3--:R-:W-:Y:S01]  /*15a0*/  IMAD.WIDE.U32 R6, R246, c[0x0][0x208], R18 ;  /* 0x00008200f6067a25 */ /* 0x008fe200078e0012 */
[----:B------:R2:W-:Y:S01]  /*15b0*/  LDGSTS.E.BYPASS.LTC128B.128 [R12+0x80], [R2.64], !P3 ;  /* 0x00080000020c7fae */ /* 0x0005e2000d901d56 */
[----:B------:R-:W-:Y:S01]  /*15c0*/  ISETP.LT.OR P3, PT, R16, 0x21, P5 ;  /* 0x000000211000780c */ /* 0x000fe20002f61670 */
[----:B------:R-:W-:Y:S01]  /*15d0*/  UIADD3 UR6, UR27, UR6, URZ ;  /* 0x000000061b067290 */ /* 0x000fe2000fffe03f */
[----:B------:R-:W-:Y:S01]  /*15e0*/  IMAD.WIDE.U32 R32, R0, c[0x0][0x188], R8 ;  /* 0x0000620000207a25 */ /* 0x000fe200078e0008 */
[----:B------:R-:W-:-:S02]  /*15f0*/  UIMAD UR7, UR20, UR7, UR10 ;  /* 0x00000007140772a4 */ /* 0x000fc4000f8e020a */
[----:B------:R2:W-:Y:S01]  /*1600*/  LDGSTS.E.BYPASS.LTC128B.128 [R12+0x4080], [R2.64+0x80], !P1 ;  /* 0x04080080020c7fae */ /* 0x0005e2000c901d56 */
[----:B------:R-:W-:Y:S01]  /*1610*/  IMAD R0, R247, c[0x0][0x208], RZ ;  /* 0x00008200f7007a24 */ /* 0x000fe200078e02ff */
[----:B------:R-:W-:Y:S01]  /*1620*/  USHF.L.U32 UR10, UR24, 0x6, URZ ;  /* 0x00000006180a7899 */ /* 0x000fe2000800063f */
[----:B------:R-:W-:Y:S01]  /*1630*/  IMAD.U32 R8, RZ, RZ, UR26 ;  /* 0x0000001aff087e24 */ /* 0x000fe2000f8e00ff */
[----:B------:R-:W-:Y:S01]  /*1640*/  STL.64 [R1+0x10], R32 ;  /* 0x0000102001007387 */ /* 0x000fe20000100a00 */
[----:B------:R-:W-:Y:S01]  /*1650*/  IMAD R0, R246, c[0x0][0x20c], R0 ;  /* 0x00008300f6007a24 */ /* 0x000fe200078e0200 */
[----:B------:R-:W-:Y:S01]  /*1660*/  IADD3 R14, R33, UR7, RZ ;  /* 0x00000007210e7c10 */ /* 0x000fe2000fffe0ff */
[----:B------:R-:W-:Y:S01]  /*1670*/  IMAD.U32 R9, RZ, RZ, UR27 ;  /* 0x0000001bff097e24 */ /* 0x000fe2000f8e00ff */
[----:B------:R-:W-:Y:S01]  /*1680*/  USHF.R.S32.HI UR15, URZ, 0x1f, UR10 ;  /* 0x0000001f3f0f7899 */ /* 0x000fe2000801140a */
[----:B------:R-:W-:Y:S01]  /*1690*/  IMAD.U32 R9, RZ, RZ, UR6 ;  /* 0x00000006ff097e24 */ /* 0x000fe2000f8e00ff */
[----:B------:R-:W-:Y:S01]  /*16a0*/  ULDC.64 UR6, c[0x0][0x278] ;  /* 0x00009e0000067ab9 */ /* 0x000fe20000000a00 */
[----:B------:R-:W-:Y:S01]  /*16b0*/  IMAD.IADD R7, R7, 0x1, R0 ;  /* 0x0000000107077824 */ /* 0x000fe200078e0200 */
[----:B------:R-:W-:-:S04]  /*16c0*/  UIMAD UR6, UR9, UR6, URZ ;  /* 0x00000006090672a4 */ /* 0x000fc8000f8e023f */
[----:B------:R-:W-:Y:S01]  /*16d0*/  UIMAD UR26, UR20, UR7, UR6 ;  /* 0x00000007141a72a4 */ /* 0x000fe2000f8e0206 */
[----:B-1----:R-:W-:Y:S01]  /*16e0*/  IMAD.U32 R5, RZ, RZ, UR16 ;  /* 0x00000010ff057e24 */ /* 0x002fe2000f8e00ff */
[----:B------:R-:W-:Y:S01]  /*16f0*/  IADD3 R4, P2, R2, UR16, RZ ;  /* 0x0000001002047c10 */ /* 0x000fe2000ff5e0ff */
[----:B------:R-:W-:Y:S02]  /*1700*/  ULDC.64 UR6, c[0x0][0x210] ;  /* 0x0000840000067ab9 */ /* 0x000fe40000000a00 */
[----:B------:R-:W-:-:S04]  /*1710*/  UIMAD UR6, UR12, UR6, URZ ;  /* 0x000000060c0672a4 */ /* 0x000fc8000f8e023f */
[----:B------:R-:W-:Y:S01]  /*1720*/  UIMAD UR6, UR19, UR7, UR6 ;  /* 0x00000007130672a4 */ /* 0x000fe2000f8e0206 */
[----:B--2---:R-:W-:Y:S02]  /*1730*/  IADD3 R2, P1, P0, R5, 0x80, R2 ;  /* 0x0000008005027810 */ /* 0x004fe4000783e002 */
[----:B------:R-:W-:Y:S02]  /*1740*/  IADD3.X R5, R3, UR13, RZ, P2, !PT ;  /* 0x0000000d03057c10 */ /* 0x000fe400097fe4ff */
[----:B------:R-:W-:Y:S02]  /*1750*/  IADD3.X R3, RZ, UR13, R3, P1, P0 ;  /* 0x0000000dff037c10 */ /* 0x000fe40008fe0403 */
[----:B------:R-:W-:Y:S01]  /*1760*/  ISETP.GE.AND P0, PT, R18, c[0x0][0x19c], PT ;  /* 0x0000670012007a0c */ /* 0x000fe20003f06270 */
[----:B------:R1:W-:Y:S01]  /*1770*/  LDGSTS.E.BYPASS.LTC128B.128 [R12+0x1080], [R4.64], !P4 ;  /* 0x01080000040c7fae */ /* 0x0003e2000e101d56 */
[C---:B------:R-:W-:Y:S02]  /*1780*/  ISETP.LT.OR P1, PT, R16.reuse, 0x41, P5 ;  /* 0x000000411000780c */ /* 0x040fe40002f21670 */
[----:B------:R-:W-:Y:S01]  /*1790*/  ISETP.LT.OR P2, PT, R16, 0x41, P0 ;  /* 0x000000411000780c */ /* 0x000fe20000741670 */
[----:B------:R2:W-:Y:S01]  /*17a0*/  LDGSTS.E.BYPASS.LTC128B.128 [R12+0x5080], [R2.64], !P3 ;  /* 0x05080000020c7fae */ /* 0x0005e2000d901d56 */
[----:B------:R-:W-:-:S02]  /*17b0*/  ISETP.GE.AND P3, PT, R30, c[0x0][0x16c], PT ;  /* 0x00005b001e007a0c */ /* 0x000fc40003f66270 */
[C---:B------:R-:W-:Y:S02]  /*17c0*/  ISETP.LT.OR P4, PT, R16.reuse, 0x61, P0 ;  /* 0x000000611000780c */ /* 0x040fe40000781670 */
[----:B------:R-:W-:Y:S02]  /*17d0*/  P2R R10, PR, RZ, 0x8 ;  /* 0x00000008ff0a7803 */ /* 0x000fe40000000000 */
[----:B------:R-:W-:Y:S02]  /*17e0*/  ISETP.LT.OR P5, PT, R16, 0x61, P5 ;  /* 0x000000611000780c */ /* 0x000fe40002fa1670 */
[----:B------:R-:W-:Y:S01]  /*17f0*/  IADD3 R16, R23, UR26, RZ ;  /* 0x0000001a17107c10 */ /* 0x000fe2000fffe0ff */
[----:B------:R3:W-:Y:S04]  /*1800*/  STL [R1+0x40], R10 ;  /* 0x0000400a01007387 */ /* 0x0007e80000100800 */
[----:B------:R4:W-:Y:S04]  /*1810*/  STL [R1+0x18], R14 ;  /* 0x0000180e01007387 */ /* 0x0009e80000100800 */
[----:B------:R5:W-:Y:S01]  /*1820*/  STL [R1+0x2c], R16 ;  /* 0x00002c1001007387 */ /* 0x000be20000100800 */
[----:B--2---:R-:W-:-:S04]  /*1830*/  IADD3 R2, P0, R4, UR16, RZ ;  /* 0x0000001004027c10 */ /* 0x004fc8000ff1e0ff */
[----:B------:R-:W-:Y:S02]  /*1840*/  IADD3.X R3, R5, UR13, RZ, P0, !PT ;  /* 0x0000000d05037c10 */ /* 0x000fe400087fe4ff */
[----:B---3--:R-:W-:-:S03]  /*1850*/  IADD3 R10, P0, R4, UR17, RZ ;  /* 0x00000011040a7c10 */ /* 0x008fc6000ff1e0ff */
[----:B------:R2:W-:Y:S01]  /*1860*/  LDGSTS.E.BYPASS.LTC128B.128 [R12+0x2080], [R2.64], !P2 ;  /* 0x02080000020c7fae */ /* 0x0005e2000d101d56 */
[----:B-1----:R-:W-:Y:S02]  /*1870*/  SEL R4, RZ, 0x2, P3 ;  /* 0x00000002ff047807 */ /* 0x002fe40001800000 */
[----:B------:R-:W-:Y:S02]  /*1880*/  IADD3.X R11, R5, UR25, RZ, P0, !PT ;  /* 0x00000019050b7c10 */ /* 0x000fe400087fe4ff */
[----:B------:R-:W-:Y:S01]  /*1890*/  LEA R0, P0, R8, R32, 0x6 ;  /* 0x0000002008007211 */ /* 0x000fe200078030ff */
[----:B------:R-:W-:Y:S02]  /*18a0*/  IMAD.IADD R13, R4, 0x1, R13 ;  /* 0x00000001040d7824 */ /* 0x000fe400078e020d */
[----:B------:R1:W-:Y:S01]  /*18b0*/  LDGSTS.E.BYPASS.LTC128B.128 [R12+0x6080], [R10.64], !P1 ;  /* 0x060800000a0c7fae */ /* 0x0003e2000c901d56 */
[----:B------:R-:W-:Y:S01]  /*18c0*/  LEA.HI.X R8, R8, R14, R9, 0x6, P0 ;  /* 0x0000000e08087211 */ /* 0x000fe200000f3409 */
[----:B------:R-:W-:Y:S01]  /*18d0*/  IMAD.U32 R9, RZ, RZ, UR19 ;  /* 0x00000013ff097e24 */ /* 0x000fe2000f8e00ff */
[----:B------:R-:W-:-:S02]  /*18e0*/  LEA R4, P0, R0, c[0x0][0x160], 0x1 ;  /* 0x0000580000047a11 */ /* 0x000fc400078008ff */
[----:B------:R-:W-:Y:S02]  /*18f0*/  LOP3.LUT P3, RZ, R13, 0x1, RZ, 0xc0, !PT ;  /* 0x000000010dff7812 */ /* 0x000fe4000786c0ff */
[----:B------:R-:W-:Y:S01]  /*1900*/  LEA.HI.X R5, R0, c[0x0][0x164], R8, 0x1, P0 ;  /* 0x0000590000057a11 */ /* 0x000fe200000f0c08 */
[----:B------:R-:W-:Y:S01]  /*1910*/  IMAD.U32 R0, RZ, RZ, UR5 ;  /* 0x00000005ff007e24 */ /* 0x000fe2000f8e00ff */
[----:B----4-:R-:W-:Y:S01]  /*1920*/  LEA R14, P0, R15, R4, 0x6 ;  /* 0x000000040f0e7211 */ /* 0x010fe200078030ff */
[----:B------:R-:W-:Y:S01]  /*1930*/  IMAD.WIDE.U32 R8, R9, c[0x0][0x210], R6 ;  /* 0x0000840009087a25 */ /* 0x000fe200078e0006 */
[----:B------:R-:W-:Y:S02]  /*1940*/  IADD3 R6, P2, R2, UR17, RZ ;  /* 0x0000001102067c10 */ /* 0x000fe4000ff5e0ff */
[----:B------:R-:W-:Y:S02]  /*1950*/  LEA.HI.X R15, R15, R5, R0, 0x6, P0 ;  /* 0x000000050f0f7211 */ /* 0x000fe400000f3400 */
[----:B------:R-:W-:-:S02]  /*1960*/  IADD3 R0, P0, R22, UR10, RZ ;  /* 0x0000000a16007c10 */ /* 0x000fc4000ff1e0ff */
[----:B------:R-:W-:Y:S02]  /*1970*/  IADD3.X R7, R3, UR25, RZ, P2, !PT ;  /* 0x0000001903077c10 */ /* 0x000fe400097fe4ff */
[----:B------:R-:W-:Y:S02]  /*1980*/  LOP3.LUT P2, RZ, R13, 0x2, RZ, 0xc0, !PT ;  /* 0x000000020dff7812 */ /* 0x000fe4000784c0ff */
[----:B-1----:R-:W-:Y:S02]  /*1990*/  IADD3 R10, P1, R2, UR16, RZ ;  /* 0x00000010020a7c10 */ /* 0x002fe4000ff3e0ff */
[----:B--2---:R-:W-:Y:S02]  /*19a0*/  IADD3.X R2, R16, UR15, RZ, P0, !PT ;  /* 0x0000000f10027c10 */ /* 0x004fe400087fe4ff */
[C---:B-----5:R-:W-:Y:S02]  /*19b0*/  LEA R16, P0, R0.reuse, c[0x0][0x258], 0x2 ;  /* 0x0000960000107a11 */ /* 0x060fe400078010ff */
[----:B------:R-:W-:Y:S01]  /*19c0*/  IADD3.X R11, R3, UR13, RZ, P1, !PT ;  /* 0x0000000d030b7c10 */ /* 0x000fe20008ffe4ff */
[----:B------:R-:W-:Y:S01]  /*19d0*/  ULDC.64 UR12, c[0x0][0x208] ;  /* 0x00008200000c7ab9 */ /* 0x000fe20000000a00 */
[----:B------:R-:W-:Y:S01]  /*19e0*/  LEA.HI.X R17, R0, c[0x0][0x25c], R2, 0x2, P0 ;  /* 0x0000970000117a11 */ /* 0x000fe200000f1402 */
[----:B------:R-:W-:Y:S01]  /*19f0*/  IMAD.U32 R0, RZ, RZ, UR10 ;  /* 0x0000000aff007e24 */ /* 0x000fe2000f8e00ff */
[----:B------:R-:W-:Y:S01]  /*1a00*/  IADD3 R3, R9, UR6, RZ ;  /* 0x0000000609037c10 */ /* 0x000fe2000fffe0ff */
[----:B------:R-:W-:Y:S01]  /*1a10*/  IMAD.U32 R9, RZ, RZ, UR20 ;  /* 0x00000014ff097e24 */ /* 0x000fe2000f8e00ff */
[----:B------:R-:W-:Y:S01]  /*1a20*/  ISETP.GE.AND P1, PT, R18, c[0x0][0x1fc], PT ;  /* 0x00007f0012007a0c */ /* 0x000fe20003f26270 */
[----:B------:R-:W-:Y:S01]  /*1a30*/  IMAD.MOV.U32 R2, RZ, RZ, R8 ;  /* 0x000000ffff027224 */ /* 0x000fe200078e0008 */
[----:B------:R-:W-:Y:S01]  /*1a40*/  ISETP.GE.AND P0, PT, R30, c[0x0][0x1fc], PT ;  /* 0x00007f001e007a0c */ /* 0x000fe20003f06270 */
[----:B------:R-:W-:Y:S01]  /*1a50*/  ULDC.64 UR6, c[0x0][0x218] ;  /* 0x0000860000067ab9 */ /* 0x000fe20000000a00 */
[----:B------:R-:W-:Y:S01]  /*1a60*/  IADD3 R8, -R246, c[0x0][0x168], -R0 ;  /* 0x00005a00f6087a10 */ /* 0x000fe20007ffe900 */
[----:B------:R-:W-:Y:S01]  /*1a70*/  IMAD.WIDE.U32 R22, R9, c[0x0][0x218], R2 ;  /* 0x0000860009167a25 */ /* 0x000fe200078e0002 */
[----:B------:R-:W-:Y:S01]  /*1a80*/  SEL R0, RZ, 0x1, P1 ;  /* 0x00000001ff007807 */ /* 0x000fe20000800000 */
[----:B------:R-:W-:Y:S01]  /*1a90*/  UIMAD UR6, UR9, UR6, URZ ;  /* 0x00000006090672a4 */ /* 0x000fe2000f8e023f */
[----:B------:R-:W-:Y:S01]  /*1aa0*/  SEL R2, RZ, 0xffffffff, P0 ;  /* 0xffffffffff027807 */ /* 0x000fe20000000000 */
[----:B------:R-:W-:Y:S01]  /*1ab0*/  USHF.L.U64.HI UR13, UR12, UR14, UR13 ;  /* 0x0000000e0c0d7299 */ /* 0x000fe2000801020d */
[C---:B------:R-:W-:Y:S01]  /*1ac0*/  ISETP.LT.OR P1, PT, R8.reuse, 0x1, !P3 ;  /* 0x000000010800780c */ /* 0x040fe20005f21670 */
[----:B------:R-:W-:Y:S01]  /*1ad0*/  UIMAD UR7, UR20, UR7, UR6 ;  /* 0x00000007140772a4 */ /* 0x000fe2000f8e0206 */
[C---:B------:R-:W-:Y:S01]  /*1ae0*/  ISETP.LT.OR P0, PT, R8.reuse, 0x1, !P2 ;  /* 0x000000010800780c */ /* 0x040fe20005701670 */
[----:B------:R-:W-:Y:S01]  /*1af0*/  USHF.L.U32 UR14, UR12, 0x6, URZ ;  /* 0x000000060c0e7899 */ /* 0x000fe2000800063f */
[----:B------:R-:W-:Y:S01]  /*1b00*/  ISETP.LT.OR P3, PT, R8, 0x21, !P3 ;  /* 0x000000210800780c */ /* 0x000fe20005f61670 */
[----:B------:R-:W-:Y:S01]  /*1b10*/  IMAD.SHL.U32 R2, R2, 0x2, RZ ;  /* 0x0000000202027824 */ /* 0x000fe200078e00ff */
[----:B------:R1:W-:Y:S01]  /*1b20*/  LDGSTS.E.BYPASS.LTC128B.128 [R12+0x3080], [R10.64], !P4 ;  /* 0x030800000a0c7fae */ /* 0x0003e2000e101d56 */
[----:B------:R-:W-:Y:S01]  /*1b30*/  IADD3 R251, R23, UR7, RZ ;  /* 0x0000000717fb7c10 */ /* 0x000fe2000fffe0ff */
[----:B------:R-:W-:Y:S01]  /*1b40*/  UIMAD UR6, UR13, UR24, URZ ;  /* 0x000000180d0672a4 */ /* 0x000fe2000f8e023f */
[----:B------:R-:W-:Y:S01]  /*1b50*/  IMAD.U32 R26, RZ, RZ, UR14 ;  /* 0x0000000eff1a7e24 */ /* 0x000fe2000f8e00ff */
[----:B------:R2:W-:Y:S01]  /*1b60*/  STL.64 [R1+0x8], R22 ;  /* 0x0000081601007387 */ /* 0x0005e20000100a00 */
[----:B------:R-:W-:Y:S01]  /*1b70*/  LOP3.LUT R0, R2, 0x2, R0, 0xe2, !PT ;  /* 0x0000000202007812 */ /* 0x000fe200078ee200 */
[----:B------:R-:W-:Y:S01]  /*1b80*/  IMAD.MOV.U32 R250, RZ, RZ, R22 ;  /* 0x000000fffffa7224 */ /* 0x000fe200078e0016 */
[----:B------:R-:W-:Y:S01]  /*1b90*/  UIMAD UR6, UR11, UR14, UR6 ;  /* 0x0000000e0b0672a4 */ /* 0x000fe2000f8e0206 */
[----:B------:R3:W-:Y:S01]  /*1ba0*/  LDGSTS.E.BYPASS.LTC128B.128 [R12+0x7080], [R6.64], !P5 ;  /* 0x07080000060c7fae */ /* 0x0007e2000e901d56 */
[C---:B------:R-:W-:Y:S01]  /*1bb0*/  LOP3.LUT P4, RZ, R0.reuse, 0x1, RZ, 0xc0, !PT ;  /* 0x0000000100ff7812 */ /* 0x040fe2000788c0ff */
[----:B------:R-:W-:Y:S01]  /*1bc0*/  ULDC UR11, c[0x0][0x20c] ;  /* 0x00008300000b7ab9 */ /* 0x000fe20000000800 */
[----:B------:R-:W-:Y:S01]  /*1bd0*/  LOP3.LUT P5, RZ, R0, 0x2, RZ, 0xc0, !PT ;  /* 0x0000000200ff7812 */ /* 0x000fe200078ac0ff */
[----:B------:R-:W0:Y:S01]  /*1be0*/  LDGDEPBAR ;  /* 0x00000000000079af */ /* 0x000e220000000000 */
[----:B------:R-:W-:-:S03]  /*1bf0*/  ISETP.LT.OR P2, PT, R8, 0x21, !P2 ;  /* 0x000000210800780c */ /* 0x000fc60005741670 */
[----:B------:R4:W-:Y:S01]  /*1c00*/  LDGSTS.E.BYPASS.LTC128B.128 [R12+0x10080], [R4.64], !P1 ;  /* 0x10080000040c7fae */ /* 0x0009e2000c901d56 */
[----:B------:R-:W-:-:S03]  /*1c10*/  ISETP.LT.OR P1, PT, R8, 0x1, !P4 ;  /* 0x000000010800780c */ /* 0x000fc60006721670 */
[----:B------:R4:W-:Y:S04]  /*1c20*/  LDGSTS.E.BYPASS.LTC128B.128 [R12+0x12080], [R4.64+0x80], !P0 ;  /* 0x12080080040c7fae */ /* 0x0009e8000c101d56 */
[----:B------:R5:W-:Y:S01]  /*1c30*/  LDGSTS.E.BYPASS.LTC128B.128 [R12+0x11080], [R14.64], !P3 ;  /* 0x110800000e0c7fae */ /* 0x000be2000d901d56 */
[----:B------:R-:W-:-:S03]  /*1c40*/  ISETP.GT.AND P3, PT, R248, 0xf, PT ;  /* 0x0000000ff800780c */ /* 0x000fc60003f64270 */
[----:B------:R5:W-:Y:S01]  /*1c50*/  LDGSTS.E.BYPASS.LTC128B.128 [R12+0x13080], [R14.64+0x80], !P2 ;  /* 0x130800800e0c7fae */ /* 0x000be2000d101d56 */
[----:B------:R-:W-:Y:S02]  /*1c60*/  ISETP.LT.OR P2, PT, R8, 0x21, !P5 ;  /* 0x000000210800780c */ /* 0x000fe40006f41670 */
[----:B--2---:R-:W-:Y:S01]  /*1c70*/  LEA.HI R23, R29, R248, RZ, 0x5 ;  /* 0x000000f81d177211 */ /* 0x004fe200078f28ff */
[----:B---3--:R-:W-:-:S05]  /*1c80*/  IMAD.WIDE.U32 R6, R26, UR24, R250 ;  /* 0x000000181a067c25 */ /* 0x008fca000f8e00fa */
[----:B------:R-:W-:Y:S01]  /*1c90*/  IADD3 R3, R7, UR6, RZ ;  /* 0x0000000607037c10 */ /* 0x000fe2000fffe0ff */
[----:B------:R-:W-:Y:S01]  /*1ca0*/  UMOV UR6, 0x5 ;  /* 0x0000000500067882 */ /* 0x000fe20000000000 */
[C---:B------:R-:W-:Y:S01]  /*1cb0*/  LEA R2, P0, R6.reuse, c[0x0][0x1f0], 0x1 ;  /* 0x00007c0006027a11 */ /* 0x040fe200078008ff */
[----:B------:R-:W-:Y:S02]  /*1cc0*/  USHF.L.U64.HI UR11, UR12, UR6, UR11 ;  /* 0x000000060c0b7299 */ /* 0x000fe4000801020b */
[----:B------:R-:W-:Y:S01]  /*1cd0*/  USHF.L.U32 UR12, UR12, 0x5, URZ ;  /* 0x000000050c0c7899 */ /* 0x000fe2000800063f */
[----:B------:R-:W-:Y:S01]  /*1ce0*/  LEA.HI.X R3, R6, c[0x0][0x1f4], R3, 0x1, P0 ;  /* 0x00007d0006037a11 */ /* 0x000fe200000f0c03 */
[----:B------:R-:W-:Y:S01]  /*1cf0*/  ULDC.64 UR6, c[0x0][0x290] ;  /* 0x0000a40000067ab9 */ /* 0x000fe20000000a00 */
[----:B----4-:R-:W-:Y:S01]  /*1d00*/  SHF.R.S32.HI R4, RZ, 0x5, R23 ;  /* 0x00000005ff047819 */ /* 0x010fe20000011417 */
[----:B------:R-:W-:Y:S01]  /*1d10*/  USHF.L.U32 UR16, UR12, 0x1, URZ ;  /* 0x000000010c107899 */ /* 0x000fe2000800063f */
[----:B------:R-:W-:Y:S01]  /*1d20*/  ISETP.LT.OR P0, PT, R8, 0x1, !P5 ;  /* 0x000000010800780c */ /* 0x000fe20006f01670 */
[----:B------:R-:W-:Y:S01]  /*1d30*/  UIMAD UR6, UR9, UR6, URZ ;  /* 0x00000006090672a4 */ /* 0x000fe2000f8e023f */
[----:B------:R-:W-:Y:S01]  /*1d40*/  LEA.HI R0, R23, R4, RZ, 0x1 ;  /* 0x0000000417007211 */ /* 0x000fe200078f08ff */
[----:B------:R-:W-:Y:S01]  /*1d50*/  IMAD.U32 R5, RZ, RZ, UR20 ;  /* 0x00000014ff057e24 */ /* 0x000fe2000f8e00ff */
[----:B------:R-:W-:Y:S01]  /*1d60*/  USHF.L.U64.HI UR9, UR12, 0x1, UR11 ;  /* 0x000000010c097899 */ /* 0x000fe2000801020b */
[----:B-----5:R-:W-:Y:S01]  /*1d70*/  LEA.HI R14, R29, R248, RZ, 0x2 ;  /* 0x000000f81d0e7211 */ /* 0x020fe200078f10ff */
[----:B------:R-:W-:Y:S01]  /*1d80*/  UIMAD UR6, UR20, UR7, UR6 ;  /* 0x00000007140672a4 */ /* 0x000fe2000f8e0206 */
[----:B------:R-:W-:Y:S01]  /*1d90*/  LOP3.LUT R0, R0, 0xfffffffe, RZ, 0xc0, !PT ;  /* 0xfffffffe00007812 */ /* 0x000fe200078ec0ff */
[----:B------:R-:W-:Y:S01]  /*1da0*/  IMAD.WIDE.U32 R32, R5, c[0x0][0x290], R20 ;  /* 0x0000a40005207a25 */ /* 0x000fe200078e0014 */
[----:B-1----:R-:W-:-:S03]  /*1db0*/  SHF.R.S32.HI R10, RZ, 0x1f, R14 ;  /* 0x0000001fff0a7819 */ /* 0x002fc6000001140e */
[----:B------:R-:W-:Y:S01]  /*1dc0*/  IMAD.IADD R22, R4, 0x1, -R0 ;  /* 0x0000000104167824 */ /* 0x000fe200078e0a00 */
[----:B------:R-:W-:Y:S01]  /*1dd0*/  IADD3 R31, R33, UR6, RZ ;  /* 0x00000006211f7c10 */ /* 0x000fe2000fffe0ff */
[----:B------:R-:W-:Y:S01]  /*1de0*/  @!P3 IMAD.SHL.U32 R0, R248, 0x10, RZ ;  /* 0x00000010f800b824 */ /* 0x000fe200078e00ff */
[----:B------:R-:W-:Y:S01]  /*1df0*/  UIADD3 UR6, UR24, 0x1, URZ ;  /* 0x0000000118067890 */ /* 0x000fe2000fffe03f */
[----:B------:R1:W-:Y:S03]  /*1e00*/  STL.64 [R1+0x20], R32 ;  /* 0x0000202001007387 */ /* 0x0003e60000100a00 */
[----:B------:R-:W-:Y:S01]  /*1e10*/  UISETP.GE.AND UP0, UPT, UR6, UR18, UPT ;  /* 0x000000120600728c */ /* 0x000fe2000bf06270 */
[----:B------:R2:W-:Y:S04]  /*1e20*/  @!P3 LDGSTS.E.BYPASS.LTC128B.128 [R0+0x20080], [R16.64] ;  /* 0x200800001000bfae */ /* 0x0005e8000b901d56 */
[----:B------:R-:W0:Y:S04]  /*1e30*/  LDGDEPBAR ;  /* 0x00000000000079af */ /* 0x000e280000000000 */
[----:B------:R3:W-:Y:S01]  /*1e40*/  LDGSTS.E.BYPASS.LTC128B.128 [R12+0x18080], [R2.64], !P1 ;  /* 0x18080000020c7fae */ /* 0x0007e2000c901d56 */
[----:B------:R-:W-:-:S02]  /*1e50*/  ISETP.LT.OR P1, PT, R8, 0x21, !P4 ;  /* 0x000000210800780c */ /* 0x000fc40006721670 */
[----:B------:R-:W-:Y:S01]  /*1e60*/  SHF.R.S32.HI R8, RZ, 0x2, R14 ;  /* 0x00000002ff087819 */ /* 0x000fe2000001140e */
[----:B------:R3:W-:Y:S04]  /*1e70*/  LDGSTS.E.BYPASS.LTC128B.128 [R12+0x1a080], [R2.64+0x80], !P0 ;  /* 0x1a080080020c7fae */ /* 0x0007e8000c101d56 */
[----:B------:R1:W-:Y:S01]  /*1e80*/  STL [R1+0x1c], R31 ;  /* 0x00001c1f01007387 */ /* 0x0003e20000100800 */
[----:B--2---:R-:W-:Y:S01]  /*1e90*/  LEA.HI R0, R29, R248, RZ, 0x4 ;  /* 0x000000f81d007211 */ /* 0x004fe200078f20ff */
[----:B------:R-:W-:-:S03]  /*1ea0*/  IMAD.SHL.U32 R17, R22, 0x10, RZ ;  /* 0x0000001016117824 */ /* 0x000fc600078e00ff */
[----:B------:R-:W-:Y:S02]  /*1eb0*/  SHF.R.S32.HI R9, RZ, 0x4, R0 ;  /* 0x00000004ff097819 */ /* 0x000fe40000011400 */
[C---:B------:R-:W-:Y:S02]  /*1ec0*/  LOP3.LUT R5, R0.reuse, 0xfffffff0, RZ, 0xc0, !PT ;  /* 0xfffffff000057812 */ /* 0x040fe400078ec0ff */
[----:B------:R-:W-:-:S03]  /*1ed0*/  LEA.HI R4, R0, R9, RZ, 0x1 ;  /* 0x0000000900047211 */ /* 0x000fc600078f08ff */
[----:B------:R-:W-:Y:S01]  /*1ee0*/  IMAD.IADD R5, R248, 0x1, -R5 ;  /* 0x00000001f8057824 */ /* 0x000fe200078e0a05 */
[----:B---3--:R-:W-:Y:S02]  /*1ef0*/  IADD3 R2, P0, R2, UR16, RZ ;  /* 0x0000001002027c10 */ /* 0x008fe4000ff1e0ff */
[----:B------:R-:W-:Y:S02]  /*1f00*/  LOP3.LUT R4, R4, 0xfffffffe, RZ, 0xc0, !PT ;  /* 0xfffffffe04047812 */ /* 0x000fe400078ec0ff */
[----:B------:R-:W-:Y:S02]  /*1f10*/  IADD3.X R3, R3, UR9, RZ, P0, !PT ;  /* 0x0000000903037c10 */ /* 0x000fe400087fe4ff */
[----:B------:R-:W-:Y:S01]  /*1f20*/  IADD3 R0, P0, R32, UR10, RZ ;  /* 0x0000000a20007c10 */ /* 0x000fe2000ff1e0ff */
[----:B------:R-:W-:Y:S01]  /*1f30*/  IMAD.IADD R11, R9, 0x1, -R4 ;  /* 0x00000001090b7824 */ /* 0x000fe200078e0a04 */
[----:B------:R-:W-:Y:S01]  /*1f40*/  LEA.HI R4, R10, R8, RZ, 0x3 ;  /* 0x000000080a047211 */ /* 0x000fe200078f18ff */
[----:B------:R2:W-:Y:S01]  /*1f50*/  LDGSTS.E.BYPASS.LTC128B.128 [R12+0x19080], [R2.64], !P1 ;  /* 0x19080000020c7fae */ /* 0x0005e2000c901d56 */
[----:B------:R-:W-:Y:S01]  /*1f60*/  IADD3.X R6, R31, UR15, RZ, P0, !PT ;  /* 0x0000000f1f067c10 */ /* 0x000fe200087fe4ff */
[----:B------:R-:W-:Y:S01]  /*1f70*/  IMAD R10, R11, 0x800, R28 ;  /* 0x000008000b0a7824 */ /* 0x000fe200078e021c */
[----:B------:R-:W-:Y:S01]  /*1f80*/  LEA R20, P0, R0, c[0x0][0x280], 0x2 ;  /* 0x0000a00000147a11 */ /* 0x000fe200078010ff */
[----:B------:R2:W-:Y:S01]  /*1f90*/  LDGSTS.E.BYPASS.LTC128B.128 [R12+0x1b080], [R2.64+0x80], !P2 ;  /* 0x1b080080020c7fae */ /* 0x0005e2000d101d56 */
[----:B------:R-:W-:-:S02]  /*1fa0*/  SHF.R.S32.HI R7, RZ, 0x1f, R5 ;  /* 0x0000001fff077819 */ /* 0x000fc40000011405 */
[----:B------:R-:W-:Y:S02]  /*1fb0*/  LEA.HI.X R21, R0, c[0x0][0x284], R6, 0x2, P0 ;  /* 0x0000a10000157a11 */ /* 0x000fe400000f1406 */
[----:B------:R-:W-:Y:S01]  /*1fc0*/  LOP3.LUT R0, R4, 0xfffffff8, RZ, 0xc0, !PT ;  /* 0xfffffff804007812 */ /* 0x000fe200078ec0ff */
[----:B------:R-:W-:Y:S01]  /*1fd0*/  IMAD.SHL.U32 R4, R11, 0x20, RZ ;  /* 0x000000200b047824 */ /* 0x000fe200078e00ff */
[----:B------:R-:W-:Y:S02]  /*1fe0*/  R2P PR, R24, 0x6 ;  /* 0x0000000618007804 */ /* 0x000fe40000000000 */
[----:B------:R-:W-:Y:S02]  /*1ff0*/  LEA.HI R13, R7, R5, RZ, 0x3 ;  /* 0x00000005070d7211 */ /* 0x000fe400078f18ff */
[----:B------:R-:W-:Y:S02]  /*2000*/  PLOP3.LUT P0, PT, PT, PT, UP0, 0x80, 0x0 ;  /* 0x000000000000781c */ /* 0x000fe40003f0f008 */
[----:B------:R-:W-:-:S02]  /*2010*/  LOP3.LUT R7, R13, 0xfffffff8, RZ, 0xc0, !PT ;  /* 0xfffffff80d077812 */ /* 0x000fc400078ec0ff */
[----:B------:R-:W-:Y:S02]  /*2020*/  SEL R222, R222, 0xfffffff0, !P1 ;  /* 0xfffffff0dede7807 */ /* 0x000fe40004800000 */
[----:B------:R-:W-:Y:S01]  /*2030*/  SEL R223, R223, 0xffffffe0, !P2 ;  /* 0xffffffe0dfdf7807 */ /* 0x000fe20005000000 */
[----:B------:R-:W-:Y:S02]  /*2040*/  IMAD.IADD R7, R5, 0x1, -R7 ;  /* 0x0000000105077824 */ /* 0x000fe400078e0a07 */
        /* <DEDUP_REMOVED lines=43> */
[----:B------:R-:W-:Y:S01]  /*2300*/  SHF.R.S32.HI R2, RZ, 0x1f, R6 ;  /* 0x0000001fff027819 */ /* 0x000fe20000011406 */
[----:B------:R1:W-:Y:S03]  /*2310*/  STL [R1+0x3c], R3 ;  /* 0x00003c0301007387 */ /* 0x0003e60000100800 */
[----:B--2---:R-:W-:-:S02]  /*2320*/  LEA.HI R10, R2, R6, RZ, 0x2 ;  /* 0x00000006020a7211 */ /* 0x004fc400078f10ff */
[----:B------:R-:W-:Y:S02]  /*2330*/  IADD3 R2, R12, 0x18080, RZ ;  /* 0x000180800c027810 */ /* 0x000fe40007ffe0ff */
[----:B------:R-:W-:-:S03]  /*2340*/  LEA.HI.SX32 R252, R10, R17, 0x1e ;  /* 0x000000110afc7211 */ /* 0x000fc600078ff2ff */
[----:B------:R1:W-:Y:S01]  /*2350*/  STL [R1+0x38], R2 ;  /* 0x0000380201007387 */ /* 0x0003e20000100800 */
[----:B------:R-:W-:Y:S05]  /*2360*/  @P0 BRA `(.L_x_1845) ;  /* 0x000001f000000947 */ /* 0x000fea0003800000 */
[----:B------:R-:W-:Y:S01]  /*2370*/  USHF.R.S32.HI UR7, URZ, 0x1f, UR6 ;  /* 0x0000001f3f077899 */ /* 0x000fe20008011406 */
[----:B------:R-:W-:Y:S01]  /*2380*/  IMAD.WIDE.U32 R8, R26, UR6, R250 ;  /* 0x000000061a087c25 */ /* 0x000fe2000f8e00fa */
[----:B------:R-:W-:Y:S01]  /*2390*/  UIMAD UR13, UR13, UR6, URZ ;  /* 0x000000060d0d72a4 */ /* 0x000fe2000f8e023f */
[----:B------:R-:W-:Y:S01]  /*23a0*/  ISETP.GE.AND P1, PT, R18, c[0x0][0x1fc], PT ;  /* 0x00007f0012007a0c */ /* 0x000fe20003f26270 */
[----:B------:R-:W-:Y:S01]  /*23b0*/  USHF.L.U32 UR10, UR6, 0x6, URZ ;  /* 0x00000006060a7899 */ /* 0x000fe2000800063f */
[----:B------:R-:W-:Y:S01]  /*23c0*/  BSSY B0, `(.L_x_1845) ;  /* 0x0000019000007945 */ /* 0x000fe20003800000 */
[----:B------:R-:W-:Y:S01]  /*23d0*/  UIMAD UR7, UR7, UR14, UR13 ;  /* 0x0000000e070772a4 */ /* 0x000fe2000f8e020d */
[----:B-1----:R-:W-:-:S03]  /*23e0*/  LEA R2, P0, R8, c[0x0][0x1f0], 0x1 ;  /* 0x00007c0008027a11 */ /* 0x002fc600078008ff */
[----:B------:R-:W-:Y:S02]  /*23f0*/  IMAD.U32 R11, RZ, RZ, UR10 ;  /* 0x0000000aff0b7e24 */ /* 0x000fe4000f8e00ff */
        /* <DEDUP_REMOVED lines=8> */
[----:B------:R-:W-:-:S04]  /*2480*/  ISETP.GE.AND P0, PT, R30, c[0x0][0x1fc], PT ;  /* 0x00007f001e007a0c */ /* 0x000fc80003f06270 */
[C---:B------:R-:W-:Y:S02]  /*2490*/  ISETP.LT.OR P2, PT, R4.reuse, 0x1, P0 ;  /* 0x000000010400780c */ /* 0x040fe40000741670 */
[----:B------:R-:W-:-:S11]  /*24a0*/  ISETP.LT.OR P0, PT, R4, 0x21, P0 ;  /* 0x000000210400780c */ /* 0x000fd60000701670 */
[----:B------:R1:W-:Y:S04]  /*24b0*/  LDGSTS.E.BYPASS.LTC128B.128 [R12+0x1e080], [R2.64+0x80], !P2 ;  /* 0x1e080080020c7fae */ /* 0x0003e8000d101d56 */
[----:B------:R2:W-:Y:S04]  /*24c0*/  LDGSTS.E.BYPASS.LTC128B.128 [R12+0x1d080], [R8.64], !P1 ;  /* 0x1d080000080c7fae */ /* 0x0005e8000c901d56 */
[----:B------:R2:W-:Y:S01]  /*24d0*/  LDGSTS.E.BYPASS.LTC128B.128 [R12+0x1f080], [R8.64+0x80], !P0 ;  /* 0x1f080080080c7fae */ /* 0x0005e2000c101d56 */
[----:B-1----:R-:W-:-:S04]  /*24e0*/  IADD3 R3, P1, R32, UR10, RZ ;  /* 0x0000000a20037c10 */ /* 0x002fc8000ff3e0ff */
[----:B------:R-:W-:Y:S02]  /*24f0*/  LEA R2, P0, R3, c[0x0][0x280], 0x2 ;  /* 0x0000a00003027a11 */ /* 0x000fe400078010ff */
[----:B------:R-:W-:-:S04]  /*2500*/  LEA.HI.X.SX32 R4, R11, R31, 0x1, P1 ;  /* 0x0000001f0b047211 */ /* 0x000fc800008f0eff */
[----:B------:R-:W-:Y:S01]  /*2510*/  LEA.HI.X R3, R3, c[0x0][0x284], R4, 0x2, P0 ;  /* 0x0000a10003037a11 */ /* 0x000fe200000f1404 */
[----:B------:R-:W-:Y:S05]  /*2520*/  @P3 BRA `(.L_x_1846) ;  /* 0x0000002000003947 */ /* 0x000fea0003800000 */
[----:B--2---:R-:W-:-:S05]  /*2530*/  SHF.L.U32 R4, R248, 0x4, RZ ;  /* 0x00000004f8047819 */ /* 0x004fca00000006ff */
[----:B------:R1:W-:Y:S02]  /*2540*/  LDGSTS.E.BYPASS.LTC128B.128 [R4+0x20380], [R2.64] ;  /* 0x2038000002047fae */ /* 0x0003e4000b901d56 */
.L_x_1846:
[----:B--2---:R-:W-:Y:S05]  /*2550*/  BSYNC B0 ;  /* 0x0000000000007941 */ /* 0x004fea0003800000 */
.L_x_1845:
[----:B-1----:R-:W-:Y:S01]  /*2560*/  SHF.R.S32.HI R2, RZ, 0x1f, R25 ;  /* 0x0000001fff027819 */ /* 0x002fe20000011419 */
[----:B------:R-:W0:Y:S01]  /*2570*/  LDGDEPBAR ;  /* 0x00000000000079af */ /* 0x000e220000000000 */
[----:B------:R-:W-:Y:S01]  /*2580*/  LOP3.LUT R3, R10, 0x7ffffffc, RZ, 0xc0, !PT ;  /* 0x7ffffffc0a037812 */ /* 0x000fe200078ec0ff */
[----:B------:R-:W-:Y:S01]  /*2590*/  IMAD.MOV.U32 R232, RZ, RZ, 0x20 ;  /* 0x00000020ffe87424 */ /* 0x000fe200078e00ff */
[----:B------:R-:W-:Y:S01]  /*25a0*/  LEA.HI R2, R2, R25, RZ, 0x2 ;  /* 0x0000001902027211 */ /* 0x000fe200078f10ff */
[----:B------:R-:W-:Y:S01]  /*25b0*/  IMAD.MOV.U32 R228, RZ, RZ, 0x10 ;  /* 0x00000010ffe47424 */ /* 0x000fe200078e00ff */
[----:B------:R-:W-:Y:S01]  /*25c0*/  LOP3.LUT P0, RZ, R24, 0x4, RZ, 0xc0, !PT ;  /* 0x0000000418ff7812 */ /* 0x000fe2000780c0ff */
[----:B------:R-:W-:Y:S01]  /*25d0*/  IMAD.IADD R3, R6, 0x1, -R3 ;  /* 0x0000000106037824 */ /* 0x000fe200078e0a03 */
[----:B------:R-:W-:Y:S01]  /*25e0*/  LOP3.LUT R2, R2, 0x1ffffffc, RZ, 0xc0, !PT ;  /* 0x1ffffffc02027812 */ /* 0x000fe200078ec0ff */
[----:B------:R-:W-:Y:S01]  /*25f0*/  IMAD.SHL.U32 R221, R5, 0x2, RZ ;  /* 0x0000000205dd7824 */ /* 0x000fe200078e00ff */
[----:B------:R-:W-:Y:S01]  /*2600*/  LOP3.LUT P1, RZ, R7, 0x4, RZ, 0xc0, !PT ;  /* 0x0000000407ff7812 */ /* 0x000fe2000782c0ff */
[----:B------:R-:W-:Y:S01]  /*2610*/  IMAD.MOV.U32 R225, RZ, RZ, -0x40 ;  /* 0xffffffc0ffe17424 */ /* 0x000fe200078e00ff */
[----:B------:R-:W-:Y:S01]  /*2620*/  IADD3 R237, R238, 0x204c0, RZ ;  /* 0x000204c0eeed7810 */ /* 0x000fe20007ffe0ff */
[----:B------:R-:W-:Y:S01]  /*2630*/  IMAD.IADD R2, R25, 0x1, -R2 ;  /* 0x0000000119027824 */ /* 0x000fe200078e0a02 */
[----:B------:R-:W-:Y:S01]  /*2640*/  SEL R226, R232, 0xffffffe0, !P1 ;  /* 0xffffffe0e8e27807 */ /* 0x000fe20004800000 */
[----:B------:R-:W-:Y:S01]  /*2650*/  IMAD R222, R222, 0x2, R221 ;  /* 0x00000002dede7824 */ /* 0x000fe200078e02dd */
[C---:B------:R-:W-:Y:S01]  /*2660*/  IADD3 R216, R223.reuse, R0, RZ ;  /* 0x00000000dfd87210 */ /* 0x040fe20007ffe0ff */
[----:B------:R-:W-:Y:S01]  /*2670*/  IMAD R2, R2, 0x4, R3 ;  /* 0x0000000402027824 */ /* 0x000fe200078e0203 */
[----:B------:R-:W-:Y:S01]  /*2680*/  IADD3 R229, R220, R226, RZ ;  /* 0x000000e2dce57210 */ /* 0x000fe20007ffe0ff */
[----:B------:R-:W-:Y:S01]  /*2690*/  IMAD R224, R223, 0x2, R221 ;  /* 0x00000002dfe07824 */ /* 0x000fe200078e02dd */
[----:B------:R-:W-:Y:S01]  /*26a0*/  @P0 IADD3 R237, R13, -0x40, RZ ;  /* 0xffffffc00ded0810 */ /* 0x000fe20007ffe0ff */
[----:B------:R-:W-:Y:S01]  /*26b0*/  IMAD.SHL.U32 R4, R2, 0x2, RZ ;  /* 0x0000000202047824 */ /* 0x000fe200078e00ff */
[----:B------:R-:W-:Y:S01]  /*26c0*/  LOP3.LUT P0, RZ, R7, 0x2, RZ, 0xc0, !PT ;  /* 0x0000000207ff7812 */ /* 0x000fe2000780c0ff */
[----:B------:R-:W-:Y:S01]  /*26d0*/  IMAD.SHL.U32 R217, R0, 0x2, RZ ;  /* 0x0000000200d97824 */ /* 0x000fe200078e00ff */
[----:B------:R-:W-:Y:S01]  /*26e0*/  CS2R R194, SRZ ;  /* 0x0000000000c27805 */ /* 0x000fe2000001ff00 */
[----:B------:R-:W-:Y:S01]  /*26f0*/  CS2R R192, SRZ ;  /* 0x0000000000c07805 */ /* 0x000fe2000001ff00 */
[----:B------:R1:W-:Y:S01]  /*2700*/  STL [R1+0x28], R4 ;  /* 0x0000280401007387 */ /* 0x0003e20000100800 */
        /* <DEDUP_REMOVED lines=64> */
[----:B------:R-:W-:Y:S01]  /*2b10*/  LEA R223, R223, R222, 0x1 ;  /* 0x000000dedfdf7211 */ /* 0x000fe200078e08ff */
[----:B------:R-:W-:Y:S01]  /*2b20*/  IMAD.IADD R230, R220, 0x1, R228 ;  /* 0x00000001dce67824 */ /* 0x000fe200078e02e4 */
[----:B------:R-:W-:Y:S01]  /*2b30*/  SHF.R.S32.HI R249, RZ, 0x1f, R248 ;  /* 0x0000001ffff97819 */ /* 0x000fe200000114f8 */
[----:B------:R-:W-:Y:S01]  /*2b40*/  IMAD.IADD R231, R228, 0x1, R229 ;  /* 0x00000001e4e77824 */ /* 0x000fe200078e02e5 */
[----:B------:R-:W-:Y:S01]  /*2b50*/  SEL R225, R225, 0x40, P1 ;  /* 0x00000040e1e17807 */ /* 0x000fe20000800000 */
[----:B------:R-:W-:Y:S01]  /*2b60*/  USHF.L.U64.HI UR13, UR4, 0x5, UR5 ;  /* 0x00000005040d7899 */ /* 0x000fe20008010205 */
[----:B------:R-:W-:Y:S01]  /*2b70*/  IADD3 R245, -R4, UR8, RZ ;  /* 0x0000000804f57c10 */ /* 0x000fe2000fffe1ff */
[----:B------:R-:W-:-:S02]  /*2b80*/  USHF.L.U32 UR14, UR4, 0x5, URZ ;  /* 0x00000005040e7899 */ /* 0x000fc4000800063f */
[----:B------:R-:W-:Y:S02]  /*2b90*/  UMOV UR5, URZ ;  /* 0x0000003f00057c82 */ /* 0x000fe40008000000 */
[----:B------:R-:W-:Y:S02]  /*2ba0*/  UMOV UR17, 0x1 ;  /* 0x0000000100117882 */ /* 0x000fe40000000000 */
[----:B------:R-:W-:Y:S02]  /*2bb0*/  UMOV UR16, URZ ;  /* 0x0000003f00107c82 */ /* 0x000fe40008000000 */
[----:B------:R-:W-:Y:S02]  /*2bc0*/  UMOV UR10, 0xffffffc0 ;  /* 0xffffffc0000a7882 */ /* 0x000fe40000000000 */
[----:B------:R-:W-:Y:S02]  /*2bd0*/  ULDC UR9, c[0x0][0x168] ;  /* 0x00005a0000097ab9 */ /* 0x000fe40000000800 */
[----:B-1----:R-:W-:-:S02]  /*2be0*/  ULDC UR8, c[0x0][0x198] ;  /* 0x0000660000087ab9 */ /* 0x002fc40000000800 */
.L_x_1849:
        /* <DEDUP_REMOVED lines=9> */
[----:B------:R-:W-:Y:S02]  /*2c80*/  MOV R0, UR5 ;  /* 0x0000000500007c02 */ /* 0x000fe40008000f00 */
[----:B------:R-:W-:Y:S02]  /*2c90*/  SHF.L.U32 R204, R204, 0x1, RZ ;  /* 0x00000001cccc7819 */ /* 0x000fe400000006ff */
[----:B------:R-:W-:Y:S01]  /*2ca0*/  PLOP3.LUT P1, PT, PT, PT, UP0, 0x80, 0x0 ;  /* 0x000000000000781c */ /* 0x000fe20003f2f008 */
[----:B------:R-:W-:Y:S05]  /*2cb0*/  IMAD R3, R0, 0x2000, R228 ;  /* 0x0000200000037824 */ /* 0x000fea00078e02e4 */
[CC--:B------:R-:W-:Y:S01]  /*2cc0*/  IADD3 R0, R220.reuse, R3.reuse, RZ ;  /* 0x00000003dc007210 */ /* 0x0c0fe20007ffe0ff */
[----:B------:R-:W-:Y:S01]  /*2cd0*/  LDSM.16.M88.4 R16, [R221+0x80] ;  /* 0x00008000dd10783b */ /* 0x000fe20000000200 */
[--C-:B------:R-:W-:Y:S03]  /*2ce0*/  IADD3 R3, R220, R3, R226.reuse ;  /* 0x00000003dc037210 */ /* 0x100fe60007ffe0e2 */
[----:B------:R-:W-:Y:S01]  /*2cf0*/  IMAD.SHL.U32 R208, R0, 0x2, RZ ;  /* 0x0000000200d07824 */ /* 0x000fe200078e00ff */
[----:B------:R-:W-:Y:S01]  /*2d00*/  MOV R0, UR5 ;  /* 0x0000000500007c02 */ /* 0x000fe20008000f00 */
[----:B------:R-:W1:Y:S01]  /*2d10*/  LDSM.16.M88.4 R32, [R2+0x10080] ;  /* 0x010080000220783b */ /* 0x000e620000000200 */
[----:B------:R-:W-:Y:S04]  /*2d20*/  SHF.L.U32 R219, R3, 0x1, RZ ;  /* 0x0000000103db7819 */ /* 0x000fe800000006ff */
        /* <DEDUP_REMOVED lines=10> */
[C---:B--2---:R-:W-:Y:S08]  /*2dd0*/  HMMA.16816.F32.BF16 R8, R28.reuse, R16, RZ ;  /* 0x000000101c08723c */ /* 0x044ff000000418ff */
[-C--:B------:R-:W-:Y:S08]  /*2de0*/  HMMA.16816.F32.BF16 R12, R28, R18.reuse, RZ ;  /* 0x000000121c0c723c */ /* 0x080ff000000418ff */
[C---:B------:R-:W-:Y:S08]  /*2df0*/  HMMA.16816.F32.BF16 R16, R32.reuse, R18, RZ ;  /* 0x000000122010723c */ /* 0x040ff000000418ff */
[-C--:B---3--:R-:W-:Y:S08]  /*2e00*/  HMMA.16816.F32.BF16 R20, R32, R36.reuse, RZ ;  /* 0x000000242014723c */ /* 0x088ff000000418ff */
[C---:B------:R-:W-:Y:S07]  /*2e10*/  HMMA.16816.F32.BF16 R24, R28.reuse, R36, RZ ;  /* 0x000000241c18723c */ /* 0x040fee00000418ff */
[C---:B------:R-:W-:Y:S01]  /*2e20*/  IMAD R36, R0.reuse, 0x2000, R226 ;  /* 0x0000200000247824 */ /* 0x040fe200078e02e2 */
[-C--:B------:R-:W-:Y:S01]  /*2e30*/  HMMA.16816.F32.BF16 R28, R28, R38.reuse, RZ ;  /* 0x000000261c1c723c */ /* 0x080fe200000418ff */
[----:B------:R-:W-:Y:S03]  /*2e40*/  IMAD R0, R0, 0x2000, R229 ;  /* 0x0000200000007824 */ /* 0x000fe600078e02e5 */
[----:B------:R-:W-:Y:S01]  /*2e50*/  IADD3 R36, R220, R36, RZ ;  /* 0x00000024dc247210 */ /* 0x000fe20007ffe0ff */
[----:B------:R-:W-:Y:S03]  /*2e60*/  IMAD.SHL.U32 R0, R0, 0x2, RZ ;  /* 0x0000000200007824 */ /* 0x000fe600078e00ff */
[----:B------:R-:W-:Y:S02]  /*2e70*/  HMMA.16816.F32.BF16 R32, R32, R38, RZ ;  /* 0x000000262020723c */ /* 0x000fe400000418ff */
[----:B------:R-:W-:Y:S02]  /*2e80*/  LDSM.16.M88.4 R56, [R0+0x11080] ;  /* 0x011080000038783b */ /* 0x000fe40000000200 */
[----:B------:R-:W-:Y:S04]  /*2e90*/  SHF.L.U32 R218, R36, 0x1, RZ ;  /* 0x0000000124da7819 */ /* 0x000fe800000006ff */
[-C--:B----4-:R-:W-:Y:S01]  /*2ea0*/  HMMA.16816.F32.BF16 R4, R40, R44.reuse, R4 ;  /* 0x0000002c2804723c */ /* 0x090fe20000041804 */
[----:B------:R-:W-:Y:S07]  /*2eb0*/  LDSM.16.M88.4 R36, [R218+0x10080] ;  /* 0x01008000da24783b */ /* 0x000fee0000000200 */
[C---:B-----5:R-:W-:Y:S08]  /*2ec0*/  HMMA.16816.F32.BF16 R8, R48.reuse, R44, R8 ;  /* 0x0000002c3008723c */ /* 0x060ff00000041808 */
[-C--:B------:R-:W-:Y:S08]  /*2ed0*/  HMMA.16816.F32.BF16 R12, R48, R46.reuse, R12 ;  /* 0x0000002e300c723c */ /* 0x080ff0000004180c */
[C---:B------:R-:W-:Y:S01]  /*2ee0*/  HMMA.16816.F32.BF16 R16, R40.reuse, R46, R16 ;  /* 0x0000002e2810723c */ /* 0x040fe20000041810 */
[----:B------:R-:W1:Y:S07]  /*2ef0*/  LDSM.16.M88.4 R44, [R224+0x80] ;  /* 0x00008000e02c783b */ /* 0x000e6e0000000200 */
[-C--:B------:R-:W-:Y:S08]  /*2f00*/  HMMA.16816.F32.BF16 R20, R40, R52.reuse, R20 ;  /* 0x000000342814723c */ /* 0x080ff00000041814 */
[C---:B------:R-:W-:Y:S07]  /*2f10*/  HMMA.16816.F32.BF16 R24, R48.reuse, R52, R24 ;  /* 0x000000343018723c */ /* 0x040fee0000041818 */
[----:B------:R-:W-:Y:S01]  /*2f20*/  MOV R52, UR5 ;  /* 0x0000000500347c02 */ /* 0x000fe20008000f00 */
[-C--:B------:R-:W-:Y:S01]  /*2f30*/  HMMA.16816.F32.BF16 R28, R48, R54.reuse, R28 ;  /* 0x00000036301c723c */ /* 0x080fe2000004181c */
[----:B------:R-:W2:Y:S03]  /*2f40*/  LDSM.16.M88.4 R48, [R219+0x10080] ;  /* 0x01008000db30783b */ /* 0x000ea60000000200 */
[----:B------:R-:W-:Y:S04]  /*2f50*/  IMAD R52, R52, 0x2000, R231 ;  /* 0x0000200034347824 */ /* 0x000fe800078e02e7 */
[----:B------:R-:W-:Y:S01]  /*2f60*/  HMMA.16816.F32.BF16 R32, R40, R54, R32 ;  /* 0x000000362820723c */ /* 0x000fe20000041820 */
[----:B------:R-:W-:Y:S03]  /*2f70*/  LDSM.16.M88.4 R40, [R223+0x2080] ;  /* 0x00208000df28783b */ /* 0x000fe60000000200 */
[----:B------:R-:W-:Y:S02]  /*2f80*/  IMAD.SHL.U32 R3, R52, 0x2, RZ ;  /* 0x0000000234037824 */ /* 0x000fe400078e00ff */
[----:B------:R-:W-:Y:S02]  /*2f90*/  LDSM.16.M88.4 R52, [R2+0x13080] ;  /* 0x013080000234783b */ /* 0x000fe40000000200 */
[-C--:B-1----:R-:W-:Y:S03]  /*2fa0*/  HMMA.16816.F32.BF16 R4, R36, R44.reuse, R4 ;  /* 0x0000002c2404723c */ /* 0x082fe60000041804 */
        /* <DEDUP_REMOVED lines=10> */
[----:B------:R-:W3:Y:S05]  /*3050*/  LDSM.16.M88.4 R36, [R2+0x12080] ;  /* 0x012080000224783b */ /* 0x000eea0000000200 */
[----:B------:R-:W4:Y:S02]  /*3060*/  LDSM.16.M88.4 R60, [R204+0x12080] ;  /* 0x01208000cc3c783b */ /* 0x000f240000000200 */
[-C--:B--2---:R-:W-:Y:S03]  /*3070*/  HMMA.16816.F32.BF16 R4, R48, R64.reuse, R4 ;  /* 0x000000403004723c */ /* 0x084fe60000041804 */
[----:B------:R-:W2:Y:S05]  /*3080*/  LDSM.16.M88.4 R204, [R204+0x13080] ;  /* 0x01308000cccc783b */ /* 0x000eaa0000000200 */
[C---:B-1----:R-:W-:Y:S08]  /*3090*/  HMMA.16816.F32.BF16 R8, R196.reuse, R64, R8 ;  /* 0x00000040c408723c */ /* 0x042ff00000041808 */
        /* <DEDUP_REMOVED lines=8> */
[----:B------:R-:W1:Y:S05]  /*3120*/  LDSM.16.M88.4 R40, [R222+0x6080] ;  /* 0x00608000de28783b */ /* 0x000e6a0000000200 */
[----:B------:R5:W1:Y:S02]  /*3130*/  LDSM.16.M88.4 R48, [R0+0x12080] ;  /* 0x012080000030783b */ /* 0x000a640000000200 */
[-C--:B---3--:R-:W-:Y:S08]  /*3140*/  HMMA.16816.F32.BF16 R4, R36, R44.reuse, R4 ;  /* 0x0000002c2404723c */ /* 0x088ff00000041804 */
[C---:B------:R-:W-:Y:S08]  /*3150*/  HMMA.16816.F32.BF16 R8, R52.reuse, R44, R8 ;  /* 0x0000002c3408723c */ /* 0x040ff00000041808 */
[-C--:B------:R-:W-:Y:S01]  /*3160*/  HMMA.16816.F32.BF16 R12, R52, R46.reuse, R12 ;  /* 0x0000002e340c723c */ /* 0x080fe2000004180c */
[----:B-----5:R-:W-:Y:S07]  /*3170*/  IMAD.U32 R0, RZ, RZ, UR5 ;  /* 0x00000005ff007e24 */ /* 0x020fee000f8e00ff */
[C---:B------:R-:W-:Y:S01]  /*3180*/  HMMA.16816.F32.BF16 R16, R36.reuse, R46, R16 ;  /* 0x0000002e2410723c */ /* 0x040fe20000041810 */
[----:B------:R-:W-:Y:S03]  /*3190*/  LDSM.16.M88.4 R44, [R3+0x12080] ;  /* 0x01208000032c783b */ /* 0x000fe60000000200 */
[----:B------:R-:W-:Y:S04]  /*31a0*/  LEA R0, R0, R252, 0x6 ;  /* 0x000000fc00007211 */ /* 0x000fe800078e30ff */
[-C--:B------:R-:W-:Y:S04]  /*31b0*/  HMMA.16816.F32.BF16 R20, R36, R56.reuse, R20 ;  /* 0x000000382414723c */ /* 0x080fe80000041814 */
[----:B------:R-:W-:Y:S04]  /*31c0*/  IMAD.SHL.U32 R236, R0, 0x4, RZ ;  /* 0x0000000400ec7824 */ /* 0x000fe800078e00ff */
[C---:B------:R-:W-:Y:S01]  /*31d0*/  HMMA.16816.F32.BF16 R24, R52.reuse, R56, R24 ;  /* 0x000000383418723c */ /* 0x040fe20000041818 */
[----:B------:R-:W-:Y:S05]  /*31e0*/  LDS R233, [R236+0x200a0] ;  /* 0x0200a000ece97984 */ /* 0x000fea0000000800 */
[----:B------:R-:W-:Y:S02]  /*31f0*/  LDS R234, [R236+0x20100] ;  /* 0x02010000ecea7984 */ /* 0x000fe40000000800 */
[-C--:B------:R-:W-:Y:S03]  /*3200*/  HMMA.16816.F32.BF16 R28, R52, R58.reuse, R28 ;  /* 0x0000003a341c723c */ /* 0x080fe6000004181c */
[----:B------:R-:W-:Y:S05]  /*3210*/  LDSM.16.M88.4 R52, [R223+0x4080] ;  /* 0x00408000df34783b */ /* 0x000fea0000000200 */
[----:B------:R-:W-:Y:S01]  /*3220*/  HMMA.16816.F32.BF16 R32, R36, R58, R32 ;  /* 0x0000003a2420723c */ /* 0x000fe20000041820 */
[----:B------:R-:W3:Y:S05]  /*3230*/  LDSM.16.M88.4 R36, [R224+0x6080] ;  /* 0x00608000e024783b */ /* 0x000eea0000000200 */
[----:B------:R-:W5:Y:S02]  /*3240*/  LDSM.16.M88.4 R56, [R3+0x13080] ;  /* 0x013080000338783b */ /* 0x000f640000000200 */
[-C--:B----4-:R-:W-:Y:S03]  /*3250*/  HMMA.16816.F32.BF16 R4, R60, R200.reuse, R4 ;  /* 0x000000c83c04723c */ /* 0x090fe60000041804 */
[----:B------:R-:W-:Y:S05]  /*3260*/  LDS R3, [R236+0x20080] ;  /* 0x02008000ec037984 */ /* 0x000fea0000000800 */
[C---:B--2---:R-:W-:Y:S01]  /*3270*/  HMMA.16816.F32.BF16 R8, R204.reuse, R200, R8 ;  /* 0x000000c8cc08723c */ /* 0x044fe20000041808 */
[----:B------:R-:W-:Y:S07]  /*3280*/  LDS R235, [R236+0x20120] ;  /* 0x02012000eceb7984 */ /* 0x000fee0000000800 */
[-C--:B------:R-:W-:Y:S08]  /*3290*/  HMMA.16816.F32.BF16 R12, R204, R202.reuse, R12 ;  /* 0x000000cacc0c723c */ /* 0x080ff0000004180c */
[C---:B------:R-:W-:Y:S08]  /*32a0*/  HMMA.16816.F32.BF16 R16, R60.reuse, R202, R16 ;  /* 0x000000ca3c10723c */ /* 0x040ff00000041810 */
[-C--:B-1----:R-:W-:Y:S08]  /*32b0*/  HMMA.16816.F32.BF16 R20, R60, R40.reuse, R20 ;  /* 0x000000283c14723c */ /* 0x082ff00000041814 */
[C---:B------:R-:W-:Y:S08]  /*32c0*/  HMMA.16816.F32.BF16 R24, R204.reuse, R40, R24 ;  /* 0x00000028cc18723c */ /* 0x040ff00000041818 */
[-C--:B------:R-:W-:Y:S08]  /*32d0*/  HMMA.16816.F32.BF16 R28, R204, R42.reuse, R28 ;  /* 0x0000002acc1c723c */ /* 0x080ff0000004181c */
[----:B------:R-:W-:Y:S01]  /*32e0*/  HMMA.16816.F32.BF16 R32, R60, R42, R32 ;  /* 0x0000002a3c20723c */ /* 0x000fe20000041820 */
[----:B------:R-:W1:Y:S01]  /*32f0*/  LDSM.16.M88.4 R40, [R223+0x6080] ;  /* 0x00608000df28783b */ /* 0x000e620000000200 */
[----:B------:R-:W-:Y:S04]  /*3300*/  DEPBAR.LE SB0, 0x1 ;  /* 0x000080400000791a */ /* 0x000fe80000000000 */
[----:B------:R-:W-:Y:S02]  /*3310*/  BAR.SYNC.DEFER_BLOCKING 0x0 ;  /* 0x0000000000007b1d */ /* 0x000fe40000010000 */
[-C--:B------:R-:W-:Y:S08]  /*3320*/  HMMA.16816.F32.BF16 R4, R48, R64.reuse, R4 ;  /* 0x000000403004723c */ /* 0x080ff00000041804 */
[C---:B------:R-:W-:Y:S08]  /*3330*/  HMMA.16816.F32.BF16 R8, R196.reuse, R64, R8 ;  /* 0x00000040c408723c */ /* 0x040ff00000041808 */
[-C--:B------:R-:W-:Y:S01]  /*3340*/  HMMA.16816.F32.BF16 R12, R196, R66.reuse, R12 ;  /* 0x00000042c40c723c */ /* 0x080fe2000004180c */
[----:B------:R2:W4:Y:S07]  /*3350*/  LDSM.16.M88.4 R60, [R2+0x19080] ;  /* 0x01908000023c783b */ /* 0x00052e0000000200 */
[C---:B------:R-:W-:Y:S01]  /*3360*/  HMMA.16816.F32.BF16 R16, R48.reuse, R66, R16 ;  /* 0x000000423010723c */ /* 0x040fe20000041810 */
[----:B------:R2:W1:Y:S07]  /*3370*/  LDSM.16.M88.4 R64, [R2+0x18080] ;  /* 0x018080000240783b */ /* 0x00046e0000000200 */
[-C--:B---3--:R-:W-:Y:S01]  /*3380*/  HMMA.16816.F32.BF16 R20, R48, R36.reuse, R20 ;  /* 0x000000243014723c */ /* 0x088fe20000041814 */
[----:B------:R2:W3:Y:S05]  /*3390*/  LDSM.16.M88.4 R200, [R208+0x18080] ;  /* 0x01808000d0c8783b */ /* 0x0004ea0000000200 */
[----:B------:R-:W1:Y:S02]  /*33a0*/  LDSM.16.M88.4 R208, [R208+0x19080] ;  /* 0x01908000d0d0783b */ /* 0x000e640000000200 */
[C---:B------:R-:W-:Y:S03]  /*33b0*/  HMMA.16816.F32.BF16 R24, R196.reuse, R36, R24 ;  /* 0x00000024c418723c */ /* 0x040fe60000041818 */
[----:B------:R2:W1:Y:S05]  /*33c0*/  LDSM.16.M88.4 R204, [R222+0x8080] ;  /* 0x00808000decc783b */ /* 0x00046a0000000200 */
[-C--:B------:R-:W-:Y:S01]  /*33d0*/  HMMA.16816.F32.BF16 R28, R196, R38.reuse, R28 ;  /* 0x00000026c41c723c */ /* 0x080fe2000004181c */
[----:B------:R2:W1:Y:S05]  /*33e0*/  LDSM.16.M88.4 R196, [R221+0xa080] ;  /* 0x00a08000ddc4783b */ /* 0x00046a0000000200 */
[----:B------:R2:W1:Y:S02]  /*33f0*/  LDSM.16.M88.4 R212, [R222+0xa080] ;  /* 0x00a08000ded4783b */ /* 0x0004640000000200 */
[----:B------:R-:W-:Y:S03]  /*3400*/  HMMA.16816.F32.BF16 R32, R48, R38, R32 ;  /* 0x000000263020723c */ /* 0x000fe60000041820 */
[----:B------:R2:W2:Y:S05]  /*3410*/  LDSM.16.M88.4 R48, [R221+0x8080] ;  /* 0x00808000dd30783b */ /* 0x0004aa0000000200 */
[-C--:B------:R-:W-:Y:S08]  /*3420*/  HMMA.16816.F32.BF16 R4, R44, R52.reuse, R4 ;  /* 0x000000342c04723c */ /* 0x080ff00000041804 */
[C---:B-----5:R-:W-:Y:S08]  /*3430*/  HMMA.16816.F32.BF16 R8, R56.reuse, R52, R8 ;  /* 0x000000343808723c */ /* 0x060ff00000041808 */
[-C--:B------:R-:W-:Y:S08]  /*3440*/  HMMA.16816.F32.BF16 R12, R56, R54.reuse, R12 ;  /* 0x00000036380c723c */ /* 0x080ff0000004180c */
[C---:B------:R-:W-:Y:S08]  /*3450*/  HMMA.16816.F32.BF16 R16, R44.reuse, R54, R16 ;  /* 0x000000362c10723c */ /* 0x040ff00000041810 */
[-C--:B-1----:R-:W-:Y:S08]  /*3460*/  HMMA.16816.F32.BF16 R20, R44, R40.reuse, R20 ;  /* 0x000000282c14723c */ /* 0x082ff00000041814 */
        /* <DEDUP_REMOVED lines=8> */
[----:B------:R-:W3:Y:S01]  /*34f0*/  LDL.64 R52, [R1+0x30] ;  /* 0x0000300001347983 */ /* 0x000ee20000100a00 */
[----:B------:R-:W-:Y:S01]  /*3500*/  IMAD.U32 R42, RZ, RZ, UR13 ;  /* 0x0000000dff2a7e24 */ /* 0x000fe2000f8e00ff */
[----:B------:R-:W-:Y:S01]  /*3510*/  USHF.R.S32.HI UR4, URZ, 0x1f, UR15 ;  /* 0x0000001f3f047899 */ /* 0x000fe2000801140f */
[----:B------:R-:W-:Y:S01]  /*3520*/  IMAD.U32 R2, RZ, RZ, UR24 ;  /* 0x00000018ff027e24 */ /* 0x000fe2000f8e00ff */
[----:B------:R-:W4:Y:S02]  /*3530*/  LDL R242, [R1+0x18] ;  /* 0x0000180001f27983 */ /* 0x000f240000100800 */
[----:B------:R-:W-:Y:S02]  /*3540*/  UIMAD UR4, UR4, UR6, URZ ;  /* 0x00000006040472a4 */ /* 0x000fe4000f8e023f */
[----:B------:R-:W-:Y:S01]  /*3550*/  @!P3 LEA R2, R2, 0x40, 0x6 ;  /* 0x000000400202b811 */ /* 0x000fe200078e30ff */
[----:B------:R-:W5:Y:S01]  /*3560*/  LDL R243, [R1+0x2c] ;  /* 0x00002c0001f37983 */ /* 0x000f620000100800 */
[----:B------:R-:W-:Y:S02]  /*3570*/  UIMAD UR4, UR15, UR7, UR4 ;  /* 0x000000070f0472a4 */ /* 0x000fe4000f8e0204 */
[----:B------:R-:W-:Y:S01]  /*3580*/  USHF.L.U32 UR6, UR26, 0x6, URZ ;  /* 0x000000061a067899 */ /* 0x000fe2000800063f */
[----:B------:R-:W5:Y:S01]  /*3590*/  LDL R239, [R1+0x3c] ;  /* 0x00003c0001ef7983 */ /* 0x000f620000100800 */
[----:B------:R-:W-:Y:S03]  /*35a0*/  UIADD3 UR4, UR27, UR4, URZ ;  /* 0x000000041b047290 */ /* 0x000fe6000fffe03f */
[----:B------:R-:W5:Y:S01]  /*35b0*/  LDL R244, [R1+0x40] ;  /* 0x0000400001f47983 */ /* 0x000f620000100800 */
[----:B------:R-:W-:Y:S03]  /*35c0*/  USHF.L.U64.HI UR4, UR26, 0x6, UR4 ;  /* 0x000000061a047899 */ /* 0x000fe60008010204 */
[----:B------:R-:W5:Y:S01]  /*35d0*/  LDL.64 R240, [R1] ;  /* 0x0000000001f07983 */ /* 0x000f620000100a00 */
[----:B--2---:R-:W-:Y:S04]  /*35e0*/  IADD3 R37, P2, P1, R38, UR6, R37 ;  /* 0x0000000626257c10 */ /* 0x004fe8000f95e025 */
[----:B----4-:R-:W-:Y:S02]  /*35f0*/  IADD3.X R42, R242, UR4, R42, P2, P1 ;  /* 0x00000004f22a7c10 */ /* 0x010fe400097e242a */
[C---:B---3--:R-:W-:Y:S04]  /*3600*/  @!P3 IADD3 R0, P1, R2.reuse, R52, RZ ;  /* 0x000000340200b210 */ /* 0x048fe80007f3e0ff */
[----:B-----5:R-:W-:Y:S02]  /*3610*/  @!P3 LEA.HI.X.SX32 R2, R2, R243, 0x1, P1 ;  /* 0x000000f30202b211 */ /* 0x020fe400008f0eff */
[C---:B------:R-:W-:Y:S04]  /*3620*/  @!P3 LEA R40, P1, R0.reuse, c[0x0][0x258], 0x2 ;  /* 0x000096000028ba11 */ /* 0x040fe800078210ff */
[----:B------:R-:W-:Y:S02]  /*3630*/  @!P3 LEA.HI.X R41, R0, c[0x0][0x25c], R2, 0x2, P1 ;  /* 0x000097000029ba11 */ /* 0x000fe400008f1402 */
[----:B------:R-:W-:Y:S01]  /*3640*/  IADD3 R0, P1, R38, UR6, RZ ;  /* 0x0000000626007c10 */ /* 0x000fe2000ff3e0ff */
[----:B------:R-:W-:Y:S01]  /*3650*/  UIMAD UR6, UR15, UR10, UR9 ;  /* 0x0000000a0f0672a4 */ /* 0x000fe2000f8e0209 */
[----:B------:R-:W-:Y:S02]  /*3660*/  ISETP.NE.AND P2, PT, R244, RZ, PT ;  /* 0x000000fff400720c */ /* 0x000fe40003f45270 */
[----:B------:R-:W-:Y:S02]  /*3670*/  IADD3.X R2, R242, UR4, RZ, P1, !PT ;  /* 0x00000004f2027c10 */ /* 0x000fe40008ffe4ff */
[C---:B------:R-:W-:Y:S04]  /*3680*/  LEA R38, P1, R0.reuse, c[0x0][0x160], 0x1 ;  /* 0x0000580000267a11 */ /* 0x040fe800078208ff */
[----:B------:R-:W-:Y:S01]  /*3690*/  LEA.HI.X R39, R0, c[0x0][0x164], R2, 0x1, P1 ;  /* 0x0000590000277a11 */ /* 0x000fe200008f0c02 */
[----:B------:R-:W-:Y:S01]  /*36a0*/  IMAD.U32 R0, RZ, RZ, UR17 ;  /* 0x00000011ff007e24 */ /* 0x000fe2000f8e00ff */
[C---:B------:R-:W-:Y:S02]  /*36b0*/  LEA R36, P1, R37.reuse, c[0x0][0x160], 0x1 ;  /* 0x0000580025247a11 */ /* 0x040fe400078208ff */
[----:B------:R-:W-:Y:S01]  /*36c0*/  IADD3 R2, -R246, UR6, RZ ;  /* 0x00000006f6027c10 */ /* 0x000fe2000fffe1ff */
[----:B------:R-:W-:Y:S01]  /*36d0*/  IMAD R0, R0, 0x4000, R239 ;  /* 0x0000400000007824 */ /* 0x000fe200078e02ef */
[----:B------:R-:W-:Y:S02]  /*36e0*/  LEA.HI.X R37, R37, c[0x0][0x164], R42, 0x1, P1 ;  /* 0x0000590025257a11 */ /* 0x000fe400008f0c2a */
        /* <DEDUP_REMOVED lines=13> */
[----:B------:R-:W-:Y:S04]  /*37c0*/  IMAD.U32 R2, RZ, RZ, UR17 ;  /* 0x00000011ff027e24 */ /* 0x000fe8000f8e00ff */
[----:B------:R-:W-:Y:S04]  /*37d0*/  @!P3 IMAD R2, R2, 0x40, R240 ;  /* 0x000000400202b824 */ /* 0x000fe800078e02f0 */
[----:B------:R-:W-:Y:S04]  /*37e0*/  @!P3 IMAD.SHL.U32 R2, R2, 0x4, RZ ;  /* 0x000000040202b824 */ /* 0x000fe800078e00ff */
[----:B------:R1:W-:Y:S04]  /*37f0*/  LDGSTS.E.BYPASS.LTC128B.128 [R0+0x3000], [R36.64+0x80], !P1 ;  /* 0x0300008024007fae */ /* 0x0003e8000c901d56 */
[----:B------:R1:W-:Y:S02]  /*3800*/  @!P3 LDGSTS.E.BYPASS.LTC128B.128 [R2+0x20080], [R40.64] ;  /* 0x200800002802bfae */ /* 0x0003e4000b901d56 */
.L_x_1847:
[-C--:B-1234-:R-:W-:Y:S01]  /*3810*/  HMMA.16816.F32.BF16 R36, R64, R48.reuse, RZ ;  /* 0x000000304024723c */ /* 0x09efe200000418ff */
[----:B------:R-:W2:Y:S01]  /*3820*/  LDL R239, [R1+0x28] ;  /* 0x0000280001ef7983 */ /* 0x000ea20000100800 */
[----:B------:R-:W-:Y:S02]  /*3830*/  USHF.L.U32 UR4, UR5, 0xd, URZ ;  /* 0x0000000d05047899 */ /* 0x000fe4000800063f */
[----:B------:R-:W-:Y:S01]  /*3840*/  ULEA UR7, UR24, 0x1, 0x6 ;  /* 0x0000000118077891 */ /* 0x000fe2000f8e303f */
[----:B------:R-:W0:Y:S01]  /*3850*/  LDGDEPBAR ;  /* 0x00000000000079af */ /* 0x000e220000000000 */
[----:B------:R-:W-:Y:S02]  /*3860*/  UIADD3 UR6, UR4, 0x10, URZ ;  /* 0x0000001004067890 */ /* 0x000fe4000fffe03f */
[C---:B------:R-:W-:Y:S01]  /*3870*/  HMMA.16816.F32.BF16 R40, R60.reuse, R48, RZ ;  /* 0x000000303c28723c */ /* 0x040fe200000418ff */
[----:B------:R-:W-:Y:S01]  /*3880*/  IMAD.U32 R2, RZ, RZ, UR4 ;  /* 0x00000004ff027e24 */ /* 0x000fe2000f8e00ff */
[----:B------:R-:W-:Y:S02]  /*3890*/  UIADD3 UR25, UR24, 0x2, URZ ;  /* 0x0000000218197890 */ /* 0x000fe4000fffe03f */
[----:B------:R-:W-:Y:S02]  /*38a0*/  IADD3 R0, R220, UR4, RZ ;  /* 0x00000004dc007c10 */ /* 0x000fe4000fffe0ff */
[----:B------:R-:W-:Y:S02]  /*38b0*/  UISETP.GE.AND UP0, UPT, UR25, UR18, UPT ;  /* 0x000000121900728c */ /* 0x000fe4000bf06270 */
[-C--:B------:R-:W-:Y:S01]  /*38c0*/  HMMA.16816.F32.BF16 R44, R60, R50.reuse, RZ ;  /* 0x000000323c2c723c */ /* 0x080fe200000418ff */
[----:B------:R-:W-:Y:S07]  /*38d0*/  IMAD.SHL.U32 R0, R0, 0x2, RZ ;  /* 0x0000000200007824 */ /* 0x000fee00078e00ff */
        /* <DEDUP_REMOVED lines=17> */
[-C--:B-1----:R-:W-:Y:S08]  /*39f0*/  HMMA.16816.F32.BF16 R36, R196, R204.reuse, R36 ;  /* 0x000000ccc424723c */ /* 0x082ff00000041824 */
        /* <DEDUP_REMOVED lines=21> */
[----:B------:R3:W4:Y:S08]  /*3b50*/  LDSM.16.M88.4 R200, [R0+0x1b080] ;  /* 0x01b0800000c8783b */ /* 0x0007300000000200 */
[----:B------:R-:W5:Y:S03]  /*3b60*/  LDSM.16.M88.4 R208, [R221+0xe080] ;  /* 0x00e08000ddd0783b */ /* 0x000f660000000200 */
[----:B---3--:R-:W-:Y:S01]  /*3b70*/  IMAD.U32 R0, RZ, RZ, UR6 ;  /* 0x00000006ff007e24 */ /* 0x008fe2000f8e00ff */
[----:B------:R-:W-:Y:S01]  /*3b80*/  @P0 IADD3 R0, R2, -0x10, RZ ;  /* 0xfffffff002000810 */ /* 0x000fe20007ffe0ff */
[----:B------:R-:W-:Y:S04]  /*3b90*/  USHF.L.U32 UR6, UR21, 0x7, URZ ;  /* 0x0000000715067899 */ /* 0x000fe8000800063f */
[----:B------:R-:W-:Y:S01]  /*3ba0*/  IMAD.IADD R0, R220, 0x1, R0 ;  /* 0x00000001dc007824 */ /* 0x000fe200078e0200 */
[----:B------:R-:W-:Y:S01]  /*3bb0*/  UIADD3 UR6, UR7, UR8, -UR6 ;  /* 0x0000000807067290 */ /* 0x000fe2000fffe806 */
[-C--:B-1----:R-:W-:Y:S05]  /*3bc0*/  HMMA.16816.F32.BF16 R36, R196, R204.reuse, R36 ;  /* 0x000000ccc424723c */ /* 0x082fea0000041824 */
[----:B------:R-:W-:Y:S03]  /*3bd0*/  IMAD.SHL.U32 R0, R0, 0x2, RZ ;  /* 0x0000000200007824 */ /* 0x000fe600078e00ff */
[C---:B----4-:R-:W-:Y:S08]  /*3be0*/  HMMA.16816.F32.BF16 R40, R200.reuse, R204, R40 ;  /* 0x000000ccc828723c */ /* 0x050ff00000041828 */
[-C--:B------:R-:W-:Y:S08]  /*3bf0*/  HMMA.16816.F32.BF16 R44, R200, R206.reuse, R44 ;  /* 0x000000cec82c723c */ /* 0x080ff0000004182c */
[C---:B------:R-:W-:Y:S01]  /*3c00*/  HMMA.16816.F32.BF16 R48, R196.reuse, R206, R48 ;  /* 0x000000cec430723c */ /* 0x040fe20000041830 */
[----:B------:R-:W-:Y:S07]  /*3c10*/  LDSM.16.M88.4 R204, [R222+0xc080] ;  /* 0x00c08000decc783b */ /* 0x000fee0000000200 */
[-C--:B-----5:R-:W-:Y:S08]  /*3c20*/  HMMA.16816.F32.BF16 R52, R196, R208.reuse, R52 ;  /* 0x000000d0c434723c */ /* 0x0a0ff00000041834 */
[C---:B------:R-:W-:Y:S08]  /*3c30*/  HMMA.16816.F32.BF16 R56, R200.reuse, R208, R56 ;  /* 0x000000d0c838723c */ /* 0x040ff00000041838 */
[-C--:B------:R-:W-:Y:S01]  /*3c40*/  HMMA.16816.F32.BF16 R60, R200, R210.reuse, R60 ;  /* 0x000000d2c83c723c */ /* 0x080fe2000004183c */
[----:B------:R-:W1:Y:S07]  /*3c50*/  LDSM.16.M88.4 R200, [R0+0x1a080] ;  /* 0x01a0800000c8783b */ /* 0x000e6e0000000200 */
[----:B------:R-:W-:Y:S01]  /*3c60*/  HMMA.16816.F32.BF16 R64, R196, R210, R64 ;  /* 0x000000d2c440723c */ /* 0x000fe20000041840 */
[----:B------:R3:W4:Y:S08]  /*3c70*/  LDSM.16.M88.4 R196, [R0+0x1b080] ;  /* 0x01b0800000c4783b */ /* 0x0007300000000200 */
[----:B------:R-:W5:Y:S03]  /*3c80*/  LDSM.16.M88.4 R208, [R222+0xe080] ;  /* 0x00e08000ded0783b */ /* 0x000f660000000200 */
[----:B---3--:R-:W-:Y:S05]  /*3c90*/  IMAD.U32 R0, RZ, RZ, UR6 ;  /* 0x00000006ff007e24 */ /* 0x008fea000f8e00ff */
[----:B------:R-:W-:Y:S01]  /*3ca0*/  IADD3 R0, R252, -c[0x0][0x168], R0 ;  /* 0x80005a00fc007a10 */ /* 0x000fe20007ffe000 */
[-C--:B-1----:R-:W-:Y:S05]  /*3cb0*/  HMMA.16816.F32.BF16 R36, R200, R204.reuse, R36 ;  /* 0x000000ccc824723c */ /* 0x082fea0000041824 */
[----:B--2---:R-:W-:Y:S03]  /*3cc0*/  IMAD.IADD R212, R0, 0x1, -R239 ;  /* 0x0000000100d47824 */ /* 0x004fe600078e0aef */
[C---:B----4-:R-:W-:Y:S04]  /*3cd0*/  HMMA.16816.F32.BF16 R40, R196.reuse, R204, R40 ;  /* 0x000000ccc428723c */ /* 0x050fe80000041828 */
[----:B------:R-:W-:Y:S04]  /*3ce0*/  IMNMX R0, R245, R212, PT ;  /* 0x000000d4f5007217 */ /* 0x000fe80003800200 */
[-C--:B------:R-:W-:Y:S03]  /*3cf0*/  HMMA.16816.F32.BF16 R44, R196, R206.reuse, R44 ;  /* 0x000000cec42c723c */ /* 0x080fe6000004182c */
[----:B------:R-:W-:Y:S04]  /*3d00*/  ISETP.GT.AND P1, PT, R0, RZ, PT ;  /* 0x000000ff0000720c */ /* 0x000fe80003f24270 */
[----:B------:R-:W-:Y:S01]  /*3d10*/  FSEL R4, R4, -INF , P1 ;  /* 0xff80000004047808 */ /* 0x000fe20000800000 */
[C---:B------:R-:W-:Y:S01]  /*3d20*/  HMMA.16816.F32.BF16 R48, R200.reuse, R206, R48 ;  /* 0x000000cec830723c */ /* 0x040fe20000041830 */
[----:B------:R-:W-:Y:S03]  /*3d30*/  LDSM.16.M88.4 R204, [R218+0x1b080] ;  /* 0x01b08000dacc783b */ /* 0x000fe60000000200 */
[----:B------:R-:W-:Y:S01]  /*3d40*/  ISETP.GT.AND P1, PT, R0, 0x1, PT ;  /* 0x000000010000780c */ /* 0x000fe20003f24270 */
[--C-:B------:R-:W-:Y:S03]  /*3d50*/  FFMA.FTZ R4, R4, c[0x0][0x29c], -R3.reuse ;  /* 0x0000a70004047a23 */ /* 0x100fe60000010803 */
[-C--:B-----5:R-:W-:Y:S01]  /*3d60*/  HMMA.16816.F32.BF16 R52, R200, R208.reuse, R52 ;  /* 0x000000d0c834723c */ /* 0x0a0fe20000041834 */
[----:B------:R-:W-:Y:S03]  /*3d70*/  MUFU.EX2 R242, R4 ;  /* 0x0000000400f27308 */ /* 0x000fe60000000800 */
[----:B------:R-:W-:Y:S02]  /*3d80*/  FSEL R5, R5, -INF , P1 ;  /* 0xff80000005057808 */ /* 0x000fe40000800000 */
[----:B------:R-:W-:Y:S02]  /*3d90*/  ISETP.GT.AND P1, PT, R0, 0x20, PT ;  /* 0x000000200000780c */ /* 0x000fe40003f24270 */
[C---:B------:R-:W-:Y:S04]  /*3da0*/  HMMA.16816.F32.BF16 R56, R196.reuse, R208, R56 ;  /* 0x000000d0c438723c */ /* 0x040fe80000041838 */
[----:B------:R-:W-:Y:S01]  /*3db0*/  FSEL R2, R16, -INF , P1 ;  /* 0xff80000010027808 */ /* 0x000fe20000800000 */
[--C-:B------:R-:W-:Y:S01]  /*3dc0*/  FFMA.FTZ R5, R5, c[0x0][0x29c], -R3.reuse ;  /* 0x0000a70005057a23 */ /* 0x100fe20000010803 */
[----:B------:R-:W-:Y:S02]  /*3dd0*/  ISETP.GT.AND P1, PT, R0, 0x21, PT ;  /* 0x000000210000780c */ /* 0x000fe40003f24270 */
[-C--:B------:R-:W-:Y:S01]  /*3de0*/  HMMA.16816.F32.BF16 R60, R196, R210.reuse, R60 ;  /* 0x000000d2c43c723c */ /* 0x080fe2000004183c */
[----:B------:R-:W-:Y:S01]  /*3df0*/  LDSM.16.M88.4 R196, [R218+0x1a080] ;  /* 0x01a08000dac4783b */ /* 0x000fe20000000200 */
[----:B------:R-:W-:Y:S02]  /*3e00*/  MUFU.EX2 R240, R5 ;  /* 0x0000000500f07308 */ /* 0x000fe40000000800 */
[--C-:B------:R-:W-:Y:S01]  /*3e10*/  FFMA.FTZ R2, R2, c[0x0][0x29c], -R3.reuse ;  /* 0x0000a70002027a23 */ /* 0x100fe20000010803 */
[----:B------:R-:W-:Y:S02]  /*3e20*/  FSEL R17, R17, -INF , P1 ;  /* 0xff80000011117808 */ /* 0x000fe40000800000 */
[----:B------:R-:W-:Y:S01]  /*3e30*/  ISETP.GT.AND P1, PT, R0, 0x40, PT ;  /* 0x000000400000780c */ /* 0x000fe20003f24270 */
[----:B------:R-:W-:Y:S01]  /*3e40*/  HMMA.16816.F32.BF16 R64, R200, R210, R64 ;  /* 0x000000d2c840723c */ /* 0x000fe20000041840 */
[----:B------:R-:W1:Y:S03]  /*3e50*/  LDSM.16.M88.4 R200, [R224+0xc080] ;  /* 0x00c08000e0c8783b */ /* 0x000e660000000200 */
[----:B------:R2:W-:Y:S01]  /*3e60*/  MUFU.EX2 R244, R2 ;  /* 0x0000000200f47308 */ /* 0x0005e20000000800 */
[--C-:B------:R-:W-:Y:S04]  /*3e70*/  FFMA.FTZ R17, R17, c[0x0][0x29c], -R3.reuse ;  /* 0x0000a70011117a23 */ /* 0x100fe80000010803 */
[----:B------:R-:W3:Y:S05]  /*3e80*/  LDSM.16.M88.4 R208, [R224+0xe080] ;  /* 0x00e08000e0d0783b */ /* 0x000eea0000000200 */
[----:B------:R-:W-:Y:S01]  /*3e90*/  MUFU.EX2 R243, R17 ;  /* 0x0000001100f37308 */ /* 0x000fe20000000800 */
[----:B--2---:R-:W-:Y:S02]  /*3ea0*/  FSEL R2, R20, -INF , P1 ;  /* 0xff80000014027808 */ /* 0x004fe40000800000 */
[----:B------:R-:W-:Y:S03]  /*3eb0*/  ISETP.GT.AND P1, PT, R0, 0x41, PT ;  /* 0x000000410000780c */ /* 0x000fe60003f24270 */
[--C-:B------:R-:W-:Y:S01]  /*3ec0*/  FFMA.FTZ R2, R2, c[0x0][0x29c], -R3.reuse ;  /* 0x0000a70002027a23 */ /* 0x100fe20000010803 */
[----:B------:R-:W-:Y:S02]  /*3ed0*/  FSEL R21, R21, -INF , P1 ;  /* 0xff80000015157808 */ /* 0x000fe40000800000 */
[----:B------:R-:W-:Y:S01]  /*3ee0*/  ISETP.GT.AND P1, PT, R0, 0x60, PT ;  /* 0x000000600000780c */ /* 0x000fe20003f24270 */
[----:B------:R2:W-:Y:S02]  /*3ef0*/  MUFU.EX2 R241, R2 ;  /* 0x0000000200f17308 */ /* 0x0005e40000000800 */
[--C-:B------:R-:W-:Y:S01]  /*3f00*/  FFMA.FTZ R21, R21, c[0x0][0x29c], -R3.reuse ;  /* 0x0000a70015157a23 */ /* 0x100fe20000010803 */
[-C--:B-1----:R-:W-:Y:S07]  /*3f10*/  HMMA.16816.F32.BF16 R36, R196, R200.reuse, R36 ;  /* 0x000000c8c424723c */ /* 0x082fee0000041824 */
[----:B------:R-:W-:Y:S01]  /*3f20*/  MUFU.EX2 R239, R21 ;  /* 0x0000001500ef7308 */ /* 0x000fe20000000800 */
[C---:B------:R-:W-:Y:S08]  /*3f30*/  HMMA.16816.F32.BF16 R40, R204.reuse, R200, R40 ;  /* 0x000000c8cc28723c */ /* 0x040ff00000041828 */
[-C--:B------:R-:W-:Y:S04]  /*3f40*/  HMMA.16816.F32.BF16 R44, R204, R202.reuse, R44 ;  /* 0x000000cacc2c723c */ /* 0x080fe8000004182c */
[----:B--2---:R-:W-:Y:S02]  /*3f50*/  FSEL R2, R32, -INF , P1 ;  /* 0xff80000020027808 */ /* 0x004fe40000800000 */
[----:B------:R-:W-:Y:S02]  /*3f60*/  ISETP.GT.AND P1, PT, R0, 0x61, PT ;  /* 0x000000610000780c */ /* 0x000fe40003f24270 */
[C---:B------:R-:W-:Y:S04]  /*3f70*/  HMMA.16816.F32.BF16 R48, R196.reuse, R202, R48 ;  /* 0x000000cac430723c */ /* 0x040fe80000041830 */
[--C-:B------:R-:W-:Y:S01]  /*3f80*/  FFMA.FTZ R2, R2, c[0x0][0x29c], -R3.reuse ;  /* 0x0000a70002027a23 */ /* 0x100fe20000010803 */
[----:B------:R-:W-:Y:S02]  /*3f90*/  IADD3 R0, R212, 0x8, RZ ;  /* 0x00000008d4007810 */ /* 0x000fe40007ffe0ff */
[----:B------:R-:W-:Y:S01]  /*3fa0*/  FSEL R33, R33, -INF , P1 ;  /* 0xff80000021217808 */ /* 0x000fe20000800000 */
[-C--:B---3--:R-:W-:Y:S01]  /*3fb0*/  HMMA.16816.F32.BF16 R52, R196, R208.reuse, R52 ;  /* 0x000000d0c434723c */ /* 0x088fe20000041834 */
[----:B------:R1:W-:Y:S03]  /*3fc0*/  MUFU.EX2 R218, R2 ;  /* 0x0000000200da7308 */ /* 0x0003e60000000800 */
[----:B------:R-:W-:Y:S01]  /*3fd0*/  IMNMX R0, R245, R0, PT ;  /* 0x00000000f5007217 */ /* 0x000fe20003800200 */
[----:B------:R-:W-:Y:S03]  /*3fe0*/  FFMA.FTZ R3, R33, c[0x0][0x29c], -R3 ;  /* 0x0000a70021037a23 */ /* 0x000fe60000010803 */
[C---:B------:R-:W-:Y:S03]  /*3ff0*/  HMMA.16816.F32.BF16 R56, R204.reuse, R208, R56 ;  /* 0x000000d0cc38723c */ /* 0x040fe60000041838 */
[----:B------:R2:W-:Y:S01]  /*4000*/  MUFU.EX2 R215, R3 ;  /* 0x0000000300d77308 */ /* 0x0005e20000000800 */
[----:B------:R-:W-:Y:S04]  /*4010*/  ISETP.GT.AND P1, PT, R0, RZ, PT ;  /* 0x000000ff0000720c */ /* 0x000fe80003f24270 */
[-C--:B------:R-:W-:Y:S04]  /*4020*/  HMMA.16816.F32.BF16 R60, R204, R210.reuse, R60 ;  /* 0x000000d2cc3c723c */ /* 0x080fe8000004183c */
[----:B------:R-:W-:Y:S02]  /*4030*/  FSEL R6, R6, -INF , P1 ;  /* 0xff80000006067808 */ /* 0x000fe40000800000 */
[----:B------:R-:W-:Y:S02]  /*4040*/  ISETP.GT.AND P1, PT, R0, 0x1, PT ;  /* 0x000000010000780c */ /* 0x000fe40003f24270 */
[----:B------:R-:W-:Y:S01]  /*4050*/  HMMA.16816.F32.BF16 R64, R196, R210, R64 ;  /* 0x000000d2c440723c */ /* 0x000fe20000041840 */
[----:B------:R-:W-:Y:S03]  /*4060*/  LDSM.16.M88.4 R196, [R219+0x1b080] ;  /* 0x01b08000dbc4783b */ /* 0x000fe60000000200 */
[----:B-1----:R-:W-:Y:S01]  /*4070*/  FSEL R2, R7, -INF , P1 ;  /* 0xff80000007027808 */ /* 0x002fe20000800000 */
[--C-:B------:R-:W-:Y:S01]  /*4080*/  FFMA.FTZ R6, R6, c[0x0][0x29c], -R233.reuse ;  /* 0x0000a70006067a23 */ /* 0x100fe200000108e9 */
[----:B------:R-:W-:Y:S02]  /*4090*/  ISETP.GT.AND P1, PT, R0, 0x20, PT ;  /* 0x000000200000780c */ /* 0x000fe40003f24270 */
[----:B------:R-:W-:Y:S01]  /*40a0*/  SEL R210, R232, 0xffffffe0, !P0 ;  /* 0xffffffe0e8d27807 */ /* 0x000fe20004000000 */
[--C-:B------:R-:W-:Y:S01]  /*40b0*/  FFMA.FTZ R2, R2, c[0x0][0x29c], -R233.reuse ;  /* 0x0000a70002027a23 */ /* 0x100fe200000108e9 */
[----:B------:R1:W-:Y:S02]  /*40c0*/  MUFU.EX2 R214, R6 ;  /* 0x0000000600d67308 */ /* 0x0003e40000000800 */
[C---:B--2---:R-:W-:Y:S02]  /*40d0*/  IADD3 R3, R212.reuse, 0x20, RZ ;  /* 0x00000020d4037810 */ /* 0x044fe40007ffe0ff */
[----:B------:R-:W-:Y:S06]  /*40e0*/  IADD3 R212, R212, 0x28, RZ ;  /* 0x00000028d4d47810 */ /* 0x000fec0007ffe0ff */
[----:B------:R2:W-:Y:S01]  /*40f0*/  MUFU.EX2 R213, R2 ;  /* 0x0000000200d57308 */ /* 0x0005e20000000800 */
[----:B-1----:R-:W-:Y:S01]  /*4100*/  LDSM.16.M88.4 R4, [R219+0x1a080] ;  /* 0x01a08000db04783b */ /* 0x002fe20000000200 */
[----:B--2---:R-:W-:Y:S02]  /*4110*/  FSEL R2, R18, -INF , P1 ;  /* 0xff80000012027808 */ /* 0x004fe40000800000 */
[----:B------:R-:W-:Y:S03]  /*4120*/  ISETP.GT.AND P1, PT, R0, 0x21, PT ;  /* 0x000000210000780c */ /* 0x000fe60003f24270 */
[--C-:B------:R-:W-:Y:S01]  /*4130*/  FFMA.FTZ R2, R2, c[0x0][0x29c], -R233.reuse ;  /* 0x0000a70002027a23 */ /* 0x100fe200000108e9 */
[----:B------:R-:W-:Y:S02]  /*4140*/  FSEL R19, R19, -INF , P1 ;  /* 0xff80000013137808 */ /* 0x000fe40000800000 */
[----:B------:R-:W-:Y:S01]  /*4150*/  ISETP.GT.AND P1, PT, R0, 0x40, PT ;  /* 0x000000400000780c */ /* 0x000fe20003f24270 */
[----:B------:R1:W-:Y:S02]  /*4160*/  MUFU.EX2 R208, R2 ;  /* 0x0000000200d07308 */ /* 0x0003e40000000800 */
[--C-:B------:R-:W-:Y:S01]  /*4170*/  FFMA.FTZ R19, R19, c[0x0][0x29c], -R233.reuse ;  /* 0x0000a70013137a23 */ /* 0x100fe200000108e9 */
[----:B------:R-:W-:Y:S02]  /*4180*/  FSEL R22, R22, -INF , P1 ;  /* 0xff80000016167808 */ /* 0x000fe40000800000 */
[----:B------:R-:W-:Y:S03]  /*4190*/  ISETP.GT.AND P1, PT, R0, 0x41, PT ;  /* 0x000000410000780c */ /* 0x000fe60003f24270 */
[--C-:B------:R-:W-:Y:S02]  /*41a0*/  FFMA.FTZ R20, R22, c[0x0][0x29c], -R233.reuse ;  /* 0x0000a70016147a23 */ /* 0x100fe400000108e9 */
[----:B------:R2:W-:Y:S10]  /*41b0*/  MUFU.EX2 R203, R19 ;  /* 0x0000001300cb7308 */ /* 0x0005f40000000800 */
[----:B------:R-:W-:Y:S01]  /*41c0*/  MUFU.EX2 R20, R20 ;  /* 0x0000001400147308 */ /* 0x000fe20000000800 */
[----:B-1----:R-:W-:Y:S02]  /*41d0*/  FSEL R2, R23, -INF , P1 ;  /* 0xff80000017027808 */ /* 0x002fe40000800000 */
[----:B------:R-:W-:Y:S03]  /*41e0*/  ISETP.GT.AND P1, PT, R0, 0x60, PT ;  /* 0x000000600000780c */ /* 0x000fe60003f24270 */
[--C-:B------:R-:W-:Y:S01]  /*41f0*/  FFMA.FTZ R2, R2, c[0x0][0x29c], -R233.reuse ;  /* 0x0000a70002027a23 */ /* 0x100fe200000108e9 */
[----:B------:R-:W-:Y:S02]  /*4200*/  FSEL R34, R34, -INF , P1 ;  /* 0xff80000022227808 */ /* 0x000fe40000800000 */
[----:B------:R-:W-:Y:S01]  /*4210*/  ISETP.GT.AND P1, PT, R0, 0x61, PT ;  /* 0x000000610000780c */ /* 0x000fe20003f24270 */
[----:B------:R1:W3:Y:S01]  /*4220*/  MUFU.EX2 R21, R2 ;  /* 0x0000000200157308 */ /* 0x0002e20000000800 */
[----:B--2---:R-:W2:Y:S01]  /*4230*/  LDSM.16.M88.4 R16, [R223+0xc080] ;  /* 0x00c08000df10783b */ /* 0x004ea20000000200 */
[----:B------:R-:W-:Y:S02]  /*4240*/  IMNMX R0, R245, R3, PT ;  /* 0x00000003f5007217 */ /* 0x000fe40003800200 */
[----:B------:R-:W-:Y:S02]  /*4250*/  FSEL R35, R35, -INF , P1 ;  /* 0xff80000023237808 */ /* 0x000fe40000800000 */
[----:B------:R-:W-:Y:S04]  /*4260*/  ISETP.GT.AND P1, PT, R0, RZ, PT ;  /* 0x000000ff0000720c */ /* 0x000fe80003f24270 */
[----:B------:R-:W-:Y:S02]  /*4270*/  FSEL R3, R8, -INF , P1 ;  /* 0xff80000008037808 */ /* 0x000fe40000800000 */
[----:B------:R-:W-:Y:S03]  /*4280*/  ISETP.GT.AND P1, PT, R0, 0x1, PT ;  /* 0x000000010000780c */ /* 0x000fe60003f24270 */
[--C-:B------:R-:W-:Y:S01]  /*4290*/  FFMA.FTZ R3, R3, c[0x0][0x29c], -R234.reuse ;  /* 0x0000a70003037a23 */ /* 0x100fe200000108ea */
[----:B------:R-:W-:Y:S03]  /*42a0*/  FSEL R201, R9, -INF , P1 ;  /* 0xff80000009c97808 */ /* 0x000fe60000800000 */
[----:B------:R4:W-:Y:S02]  /*42b0*/  MUFU.EX2 R202, R3 ;  /* 0x0000000300ca7308 */ /* 0x0009e40000000800 */
[--C-:B------:R-:W-:Y:S02]  /*42c0*/  FFMA.FTZ R201, R201, c[0x0][0x29c], -R234.reuse ;  /* 0x0000a700c9c97a23 */ /* 0x100fe400000108ea */
[--C-:B-1----:R-:W-:Y:S02]  /*42d0*/  FFMA.FTZ R2, R34, c[0x0][0x29c], -R233.reuse ;  /* 0x0000a70022027a23 */ /* 0x102fe400000108e9 */
[----:B------:R-:W-:Y:S04]  /*42e0*/  FFMA.FTZ R233, R35, c[0x0][0x29c], -R233 ;  /* 0x0000a70023e97a23 */ /* 0x000fe800000108e9 */
[----:B------:R1:W-:Y:S10]  /*42f0*/  MUFU.EX2 R22, R2 ;  /* 0x0000000200167308 */ /* 0x0003f40000000800 */
[----:B------:R-:W5:Y:S01]  /*4300*/  MUFU.EX2 R201, R201 ;  /* 0x000000c900c97308 */ /* 0x000f620000000800 */
[-C--:B--2---:R-:W-:Y:S01]  /*4310*/  HMMA.16816.F32.BF16 R36, R4, R16.reuse, R36 ;  /* 0x000000100424723c */ /* 0x084fe20000041824 */
[----:B----4-:R-:W2:Y:S07]  /*4320*/  LDS R3, [R236+0x20280] ;  /* 0x02028000ec037984 */ /* 0x010eae0000000800 */
[C---:B------:R-:W-:Y:S01]  /*4330*/  HMMA.16816.F32.BF16 R40, R196.reuse, R16, R40 ;  /* 0x00000010c428723c */ /* 0x040fe20000041828 */
[----:B------:R-:W4:Y:S03]  /*4340*/  MUFU.EX2 R233, R233 ;  /* 0x000000e900e97308 */ /* 0x000f260000000800 */
[----:B-1----:R-:W-:Y:S03]  /*4350*/  IMNMX R2, R245, R212, PT ;  /* 0x000000d4f5027217 */ /* 0x002fe60003800200 */
[----:B---3--:R-:W-:Y:S01]  /*4360*/  F2FP.BF16.PACK_AB R16, R21, R20 ;  /* 0x000000141510723e */ /* 0x008fe200000010ff */
[-C--:B------:R-:W-:Y:S03]  /*4370*/  HMMA.16816.F32.BF16 R44, R196, R18.reuse, R44 ;  /* 0x00000012c42c723c */ /* 0x080fe6000004182c */
[----:B------:R-:W-:Y:S04]  /*4380*/  ISETP.GT.AND P1, PT, R2, RZ, PT ;  /* 0x000000ff0200720c */ /* 0x000fe80003f24270 */
[----:B------:R-:W-:Y:S01]  /*4390*/  FSEL R34, R10, -INF , P1 ;  /* 0xff8000000a227808 */ /* 0x000fe20000800000 */
[C---:B------:R-:W-:Y:S04]  /*43a0*/  HMMA.16816.F32.BF16 R48, R4.reuse, R18, R48 ;  /* 0x000000120430723c */ /* 0x040fe80000041830 */
[----:B------:R-:W-:Y:S01]  /*43b0*/  ISETP.GT.AND P1, PT, R2, 0x1, PT ;  /* 0x000000010200780c */ /* 0x000fe20003f24270 */
[--C-:B------:R-:W-:Y:S02]  /*43c0*/  FFMA.FTZ R34, R34, c[0x0][0x29c], -R235.reuse ;  /* 0x0000a70022227a23 */ /* 0x100fe400000108eb */
[----:B------:R-:W-:Y:S02]  /*43d0*/  F2FP.BF16.PACK_AB R19, R203, R208 ;  /* 0x000000d0cb13723e */ /* 0x000fe400000010ff */
[----:B------:R-:W-:Y:S02]  /*43e0*/  FSEL R33, R11, -INF , P1 ;  /* 0xff8000000b217808 */ /* 0x000fe40000800000 */
[----:B------:R-:W1:Y:S01]  /*43f0*/  LDSM.16.M88.4 R8, [R223+0xe080] ;  /* 0x00e08000df08783b */ /* 0x000e620000000200 */
[----:B------:R-:W-:Y:S01]  /*4400*/  ISETP.GT.AND P1, PT, R0, 0x20, PT ;  /* 0x000000200000780c */ /* 0x000fe20003f24270 */
[----:B------:R-:W-:Y:S01]  /*4410*/  MUFU.EX2 R34, R34 ;  /* 0x0000002200227308 */ /* 0x000fe20000000800 */
[----:B------:R-:W-:Y:S02]  /*4420*/  FFMA.FTZ R33, R33, c[0x0][0x29c], -R235 ;  /* 0x0000a70021217a23 */ /* 0x000fe400000108eb */
[----:B------:R-:W-:Y:S02]  /*4430*/  FSEL R12, R12, -INF , P1 ;  /* 0xff8000000c0c7808 */ /* 0x000fe40000800000 */
[----:B------:R-:W-:Y:S01]  /*4440*/  ISETP.GT.AND P1, PT, R0, 0x21, PT ;  /* 0x000000210000780c */ /* 0x000fe20003f24270 */
[--C-:B--2---:R-:W-:Y:S02]  /*4450*/  FADD.FTZ R37, R37, -R3.reuse ;  /* 0x8000000325257221 */ /* 0x104fe40000010000 */
[--C-:B------:R-:W-:Y:S01]  /*4460*/  FADD.FTZ R36, R36, -R3.reuse ;  /* 0x8000000324247221 */ /* 0x100fe20000010000 */
[----:B------:R-:W-:Y:S01]  /*4470*/  FSEL R13, R13, -INF , P1 ;  /* 0xff8000000d0d7808 */ /* 0x000fe20000800000 */
[----:B------:R-:W-:Y:S01]  /*4480*/  MUFU.EX2 R33, R33 ;  /* 0x0000002100217308 */ /* 0x000fe20000000800 */
[----:B------:R-:W-:Y:S01]  /*4490*/  ISETP.GT.AND P1, PT, R2, 0x20, PT ;  /* 0x000000200200780c */ /* 0x000fe20003f24270 */
[--C-:B------:R-:W-:Y:S02]  /*44a0*/  FADD.FTZ R49, R49, -R3.reuse ;  /* 0x8000000331317221 */ /* 0x100fe40000010000 */
[----:B------:R-:W-:Y:S01]  /*44b0*/  FMUL.FTZ R36, R242, R36 ;  /* 0x00000024f2247220 */ /* 0x000fe20000410000 */
[----:B------:R-:W-:Y:S01]  /*44c0*/  FSEL R14, R14, -INF , P1 ;  /* 0xff8000000e0e7808 */ /* 0x000fe20000800000 */
[----:B------:R-:W-:Y:S01]  /*44d0*/  FADD.FTZ R48, R48, -R3 ;  /* 0x8000000330307221 */ /* 0x000fe20000010000 */
[----:B------:R-:W-:Y:S01]  /*44e0*/  ISETP.GT.AND P1, PT, R2, 0x21, PT ;  /* 0x000000210200780c */ /* 0x000fe20003f24270 */
[--C-:B------:R-:W-:Y:S02]  /*44f0*/  FFMA.FTZ R200, R12, c[0x0][0x29c], -R234.reuse ;  /* 0x0000a7000cc87a23 */ /* 0x100fe400000108ea */
[----:B------:R-:W-:Y:S01]  /*4500*/  FMUL.FTZ R48, R244, R48 ;  /* 0x00000030f4307220 */ /* 0x000fe20000410000 */
[----:B------:R-:W-:Y:S01]  /*4510*/  FSEL R15, R15, -INF , P1 ;  /* 0xff8000000f0f7808 */ /* 0x000fe20000800000 */
[--C-:B------:R-:W-:Y:S01]  /*4520*/  FFMA.FTZ R13, R13, c[0x0][0x29c], -R234.reuse ;  /* 0x0000a7000d0d7a23 */ /* 0x100fe200000108ea */
[----:B------:R-:W-:Y:S01]  /*4530*/  ISETP.GT.AND P1, PT, R0, 0x40, PT ;  /* 0x000000400000780c */ /* 0x000fe20003f24270 */
[----:B------:R-:W-:Y:S03]  /*4540*/  MUFU.EX2 R200, R200 ;  /* 0x000000c800c87308 */ /* 0x000fe60000000800 */
[----:B------:R-:W-:Y:S02]  /*4550*/  FSEL R24, R24, -INF , P1 ;  /* 0xff80000018187808 */ /* 0x000fe40000800000 */
[----:B------:R-:W-:Y:S03]  /*4560*/  ISETP.GT.AND P1, PT, R0, 0x41, PT ;  /* 0x000000410000780c */ /* 0x000fe60003f24270 */
[--C-:B------:R-:W-:Y:S01]  /*4570*/  FFMA.FTZ R35, R24, c[0x0][0x29c], -R234.reuse ;  /* 0x0000a70018237a23 */ /* 0x100fe200000108ea */
[----:B------:R-:W-:Y:S01]  /*4580*/  F2FP.BF16.PACK_AB R24, R215, R218 ;  /* 0x000000dad718723e */ /* 0x000fe200000010ff */
[----:B------:R-:W2:Y:S01]  /*4590*/  MUFU.EX2 R13, R13 ;  /* 0x0000000d000d7308 */ /* 0x000ea20000000800 */
[----:B------:R-:W-:Y:S02]  /*45a0*/  FSEL R25, R25, -INF , P1 ;  /* 0xff80000019197808 */ /* 0x000fe40000800000 */
[----:B------:R-:W-:Y:S01]  /*45b0*/  ISETP.GT.AND P1, PT, R0, 0x60, PT ;  /* 0x000000600000780c */ /* 0x000fe20003f24270 */
[-C--:B-1----:R-:W-:Y:S03]  /*45c0*/  HMMA.16816.F32.BF16 R52, R4, R8.reuse, R52 ;  /* 0x000000080434723c */ /* 0x082fe60000041834 */
[----:B------:R-:W-:Y:S01]  /*45d0*/  FSEL R28, R28, -INF , P1 ;  /* 0xff8000001c1c7808 */ /* 0x000fe20000800000 */
[--C-:B------:R-:W-:Y:S01]  /*45e0*/  FFMA.FTZ R12, R25, c[0x0][0x29c], -R234.reuse ;  /* 0x0000a700190c7a23 */ /* 0x100fe200000108ea */
[----:B------:R-:W-:Y:S01]  /*45f0*/  ISETP.GT.AND P1, PT, R0, 0x61, PT ;  /* 0x000000610000780c */ /* 0x000fe20003f24270 */
[----:B------:R-:W-:Y:S01]  /*4600*/  MUFU.EX2 R35, R35 ;  /* 0x0000002300237308 */ /* 0x000fe20000000800 */
[----:B------:R-:W1:Y:S01]  /*4610*/  LDS R0, [R236+0x202a0] ;  /* 0x0202a000ec007984 */ /* 0x000e620000000800 */
[C---:B------:R-:W-:Y:S04]  /*4620*/  HMMA.16816.F32.BF16 R56, R196.reuse, R8, R56 ;  /* 0x00000008c438723c */ /* 0x040fe80000041838 */
[----:B------:R-:W-:Y:S01]  /*4630*/  FSEL R29, R29, -INF , P1 ;  /* 0xff8000001d1d7808 */ /* 0x000fe20000800000 */
[----:B------:R-:W-:Y:S01]  /*4640*/  FFMA.FTZ R25, R15, c[0x0][0x29c], -R235 ;  /* 0x0000a7000f197a23 */ /* 0x000fe200000108eb */
[----:B------:R-:W-:Y:S01]  /*4650*/  ISETP.GT.AND P1, PT, R2, 0x40, PT ;  /* 0x000000400200780c */ /* 0x000fe20003f24270 */
[--C-:B------:R-:W-:Y:S01]  /*4660*/  FFMA.FTZ R9, R28, c[0x0][0x29c], -R234.reuse ;  /* 0x0000a7001c097a23 */ /* 0x100fe200000108ea */
[-C--:B------:R-:W-:Y:S01]  /*4670*/  HMMA.16816.F32.BF16 R60, R196, R10.reuse, R60 ;  /* 0x0000000ac43c723c */ /* 0x080fe2000004183c */
[----:B------:R-:W3:Y:S03]  /*4680*/  MUFU.EX2 R12, R12 ;  /* 0x0000000c000c7308 */ /* 0x000ee60000000800 */
[----:B------:R-:W-:Y:S01]  /*4690*/  F2FP.BF16.PACK_AB R28, R239, R241 ;  /* 0x000000f1ef1c723e */ /* 0x000fe200000010ff */
[----:B------:R-:W-:Y:S01]  /*46a0*/  FFMA.FTZ R234, R29, c[0x0][0x29c], -R234 ;  /* 0x0000a7001dea7a23 */ /* 0x000fe200000108ea */
[----:B------:R-:W-:Y:S02]  /*46b0*/  F2FP.BF16.PACK_AB R29, R240, R242 ;  /* 0x000000f2f01d723e */ /* 0x000fe400000010ff */
[----:B------:R-:W-:Y:S03]  /*46c0*/  HMMA.16816.F32.BF16 R64, R4, R10, R64 ;  /* 0x0000000a0440723c */ /* 0x000fe60000041840 */
[----:B------:R-:W-:Y:S01]  /*46d0*/  MUFU.EX2 R25, R25 ;  /* 0x0000001900197308 */ /* 0x000fe20000000800 */
[----:B------:R-:W-:Y:S01]  /*46e0*/  FSEL R26, R26, -INF , P1 ;  /* 0xff8000001a1a7808 */ /* 0x000fe20000800000 */
[--C-:B------:R-:W-:Y:S01]  /*46f0*/  FADD.FTZ R53, R53, -R3.reuse ;  /* 0x8000000335357221 */ /* 0x100fe20000010000 */
[----:B------:R-:W-:Y:S01]  /*4700*/  ISETP.GT.AND P1, PT, R2, 0x41, PT ;  /* 0x000000410200780c */ /* 0x000fe20003f24270 */
[----:B------:R-:W-:Y:S01]  /*4710*/  FADD.FTZ R52, R52, -R3 ;  /* 0x8000000334347221 */ /* 0x000fe20000010000 */
[----:B-----5:R-:W-:Y:S01]  /*4720*/  F2FP.BF16.PACK_AB R10, R201, R202 ;  /* 0x000000cac90a723e */ /* 0x020fe200000010ff */
[--C-:B------:R-:W-:Y:S03]  /*4730*/  FFMA.FTZ R4, R26, c[0x0][0x29c], -R235.reuse ;  /* 0x0000a7001a047a23 */ /* 0x100fe600000108eb */
[----:B------:R-:W-:Y:S01]  /*4740*/  FSEL R8, R27, -INF , P1 ;  /* 0xff8000001b087808 */ /* 0x000fe20000800000 */
[--C-:B------:R-:W-:Y:S01]  /*4750*/  FFMA.FTZ R27, R14, c[0x0][0x29c], -R235.reuse ;  /* 0x0000a7000e1b7a23 */ /* 0x100fe200000108eb */
[----:B------:R-:W-:Y:S01]  /*4760*/  ISETP.GT.AND P1, PT, R2, 0x60, PT ;  /* 0x000000600200780c */ /* 0x000fe20003f24270 */
[----:B------:R-:W-:Y:S01]  /*4770*/  MUFU.EX2 R9, R9 ;  /* 0x0000000900097308 */ /* 0x000fe20000000800 */
[----:B------:R-:W-:Y:S01]  /*4780*/  F2FP.BF16.PACK_AB R26, R243, R244 ;  /* 0x000000f4f31a723e */ /* 0x000fe200000010ff */
[----:B------:R-:W-:Y:S01]  /*4790*/  FFMA.FTZ R8, R8, c[0x0][0x29c], -R235 ;  /* 0x0000a70008087a23 */ /* 0x000fe200000108eb */
[----:B------:R-:W-:Y:S01]  /*47a0*/  FSEL R30, R30, -INF , P1 ;  /* 0xff8000001e1e7808 */ /* 0x000fe20000800000 */
[----:B------:R-:W-:Y:S01]  /*47b0*/  FMUL.FTZ R52, R241, R52 ;  /* 0x00000034f1347220 */ /* 0x000fe20000410000 */
[----:B------:R-:W-:Y:S01]  /*47c0*/  ISETP.GT.AND P1, PT, R2, 0x61, PT ;  /* 0x000000610200780c */ /* 0x000fe20003f24270 */
[----:B------:R-:W-:Y:S01]  /*47d0*/  FMUL.FTZ R32, R239, R53 ;  /* 0x00000035ef207220 */ /* 0x000fe20000410000 */
[----:B------:R-:W5:Y:S01]  /*47e0*/  LDS R2, [R236+0x20300] ;  /* 0x02030000ec027984 */ /* 0x000f620000000800 */
[--C-:B-1----:R-:W-:Y:S01]  /*47f0*/  FADD.FTZ R38, R38, -R0.reuse ;  /* 0x8000000026267221 */ /* 0x102fe20000010000 */
[----:B----4-:R-:W-:Y:S01]  /*4800*/  F2FP.BF16.PACK_AB R14, R233, R22 ;  /* 0x00000016e90e723e */ /* 0x010fe200000010ff */
[--C-:B------:R-:W-:Y:S01]  /*4810*/  FADD.FTZ R39, R39, -R0.reuse ;  /* 0x8000000027277221 */ /* 0x100fe20000010000 */
[----:B------:R-:W1:Y:S01]  /*4820*/  MUFU.EX2 R27, R27 ;  /* 0x0000001b001b7308 */ /* 0x000e620000000800 */
[--C-:B------:R-:W-:Y:S01]  /*4830*/  FADD.FTZ R50, R50, -R0.reuse ;  /* 0x8000000032327221 */ /* 0x100fe20000010000 */
[----:B------:R-:W-:Y:S01]  /*4840*/  FSEL R31, R31, -INF , P1 ;  /* 0xff8000001f1f7808 */ /* 0x000fe20000800000 */
[--C-:B------:R-:W-:Y:S01]  /*4850*/  FADD.FTZ R51, R51, -R0.reuse ;  /* 0x8000000033337221 */ /* 0x100fe20000010000 */
[----:B------:R-:W-:Y:S01]  /*4860*/  F2FP.BF16.PACK_AB R32, R32, R52 ;  /* 0x000000342020723e */ /* 0x000fe200000010ff */
[--C-:B------:R-:W-:Y:S01]  /*4870*/  FADD.FTZ R54, R54, -R0.reuse ;  /* 0x8000000036367221 */ /* 0x100fe20000010000 */
[----:B------:R-:W-:Y:S01]  /*4880*/  PLOP3.LUT P1, PT, PT, PT, UP0, 0x80, 0x0 ;  /* 0x000000000000781c */ /* 0x000fe20003f2f008 */
[--C-:B------:R-:W-:Y:S02]  /*4890*/  FADD.FTZ R55, R55, -R0.reuse ;  /* 0x8000000037377221 */ /* 0x100fe40000010000 */
[--C-:B------:R-:W-:Y:S01]  /*48a0*/  FADD.FTZ R66, R66, -R0.reuse ;  /* 0x8000000042427221 */ /* 0x100fe20000010000 */
[----:B------:R2:W-:Y:S01]  /*48b0*/  MUFU.EX2 R17, R8 ;  /* 0x0000000800117308 */ /* 0x0005e20000000800 */
[----:B------:R-:W-:Y:S02]  /*48c0*/  FADD.FTZ R67, R67, -R0 ;  /* 0x8000000043437221 */ /* 0x000fe40000010000 */
[--C-:B------:R-:W-:Y:S01]  /*48d0*/  FADD.FTZ R65, R65, -R3.reuse ;  /* 0x8000000341417221 */ /* 0x100fe20000010000 */
[----:B------:R-:W4:Y:S01]  /*48e0*/  LDS R0, [R236+0x20320] ;  /* 0x02032000ec007984 */ /* 0x000f220000000800 */
[----:B------:R-:W-:Y:S01]  /*48f0*/  FADD.FTZ R64, R64, -R3 ;  /* 0x8000000340407221 */ /* 0x000fe20000010000 */
[----:B------:R-:W-:Y:S01]  /*4900*/  F2FP.BF16.PACK_AB R3, R213, R214 ;  /* 0x000000d6d503723e */ /* 0x000fe200000010ff */
[----:B------:R-:W-:Y:S01]  /*4910*/  FMUL.FTZ R54, R20, R54 ;  /* 0x0000003614367220 */ /* 0x000fe20000410000 */
[----:B------:R-:W-:Y:S01]  /*4920*/  STS [R238+0x20480], R29 ;  /* 0x0204801dee007388 */ /* 0x000fe20000000800 */
[--C-:B------:R-:W-:Y:S01]  /*4930*/  FFMA.FTZ R5, R30, c[0x0][0x29c], -R235.reuse ;  /* 0x0000a7001e057a23 */ /* 0x100fe200000108eb */
[----:B------:R3:W-:Y:S01]  /*4940*/  MUFU.EX2 R20, R4 ;  /* 0x0000000400147308 */ /* 0x0007e20000000800 */
[----:B------:R-:W-:Y:S01]  /*4950*/  FFMA.FTZ R235, R31, c[0x0][0x29c], -R235 ;  /* 0x0000a7001feb7a23 */ /* 0x000fe200000108eb */
[----:B------:R1:W-:Y:S01]  /*4960*/  STS [R238+0x20880], R3 ;  /* 0x02088003ee007388 */ /* 0x0003e20000000800 */
[----:B------:R-:W-:Y:S02]  /*4970*/  FMUL.FTZ R30, R240, R37 ;  /* 0x00000025f01e7220 */ /* 0x000fe40000410000 */
[----:B------:R-:W-:Y:S01]  /*4980*/  FMUL.FTZ R38, R214, R38 ;  /* 0x00000026d6267220 */ /* 0x000fe20000410000 */
[----:B------:R-:W-:Y:S01]  /*4990*/  STS [R237], R26 ;  /* 0x0000001aed007388 */ /* 0x000fe20000000800 */
[----:B------:R-:W-:Y:S01]  /*49a0*/  FMUL.FTZ R15, R213, R39 ;  /* 0x00000027d50f7220 */ /* 0x000fe20000410000 */
[----:B------:R-:W-:Y:S01]  /*49b0*/  F2FP.BF16.PACK_AB R30, R30, R36 ;  /* 0x000000241e1e723e */ /* 0x000fe200000010ff */
[----:B------:R-:W-:Y:S01]  /*49c0*/  FMUL.FTZ R31, R243, R49 ;  /* 0x00000031f31f7220 */ /* 0x000fe20000410000 */
[----:B------:R-:W-:Y:S01]  /*49d0*/  STS [R237+0x400], R19 ;  /* 0x00040013ed007388 */ /* 0x000fe20000000800 */
[----:B------:R-:W-:Y:S01]  /*49e0*/  MUFU.EX2 R6, R235 ;  /* 0x000000eb00067308 */ /* 0x000fe20000000800 */
[----:B------:R-:W-:Y:S01]  /*49f0*/  FMUL.FTZ R50, R208, R50 ;  /* 0x00000032d0327220 */ /* 0x000fe20000410000 */
[----:B------:R-:W-:Y:S01]  /*4a00*/  F2FP.BF16.PACK_AB R15, R15, R38 ;  /* 0x000000260f0f723e */ /* 0x000fe200000010ff */
[----:B------:R-:W-:Y:S01]  /*4a10*/  STS [R238+0x21480], R10 ;  /* 0x0214800aee007388 */ /* 0x000fe20000000800 */
[----:B--2---:R-:W-:Y:S01]  /*4a20*/  F2FP.BF16.PACK_AB R8, R13, R200 ;  /* 0x000000c80d08723e */ /* 0x004fe200000010ff */
[--C-:B-----5:R-:W-:Y:S01]  /*4a30*/  FADD.FTZ R41, R41, -R2.reuse ;  /* 0x8000000229297221 */ /* 0x120fe20000010000 */
[----:B------:R-:W-:Y:S01]  /*4a40*/  F2FP.BF16.PACK_AB R31, R31, R48 ;  /* 0x000000301f1f723e */ /* 0x000fe200000010ff */
[--C-:B------:R-:W-:Y:S02]  /*4a50*/  FADD.FTZ R57, R57, -R2.reuse ;  /* 0x8000000239397221 */ /* 0x100fe40000010000 */
[--C-:B------:R-:W-:Y:S01]  /*4a60*/  FADD.FTZ R61, R61, -R2.reuse ;  /* 0x800000023d3d7221 */ /* 0x100fe20000010000 */
[----:B------:R-:W2:Y:S01]  /*4a70*/  MUFU.EX2 R234, R234 ;  /* 0x000000ea00ea7308 */ /* 0x000ea20000000800 */
[--C-:B------:R-:W-:Y:S02]  /*4a80*/  FADD.FTZ R40, R40, -R2.reuse ;  /* 0x8000000228287221 */ /* 0x100fe40000010000 */
[--C-:B------:R-:W-:Y:S01]  /*4a90*/  FADD.FTZ R44, R44, -R2.reuse ;  /* 0x800000022c2c7221 */ /* 0x100fe20000010000 */
[----:B---3--:R-:W-:Y:S01]  /*4aa0*/  F2FP.BF16.PACK_AB R4, R12, R35 ;  /* 0x000000230c04723e */ /* 0x008fe200000010ff */
[--C-:B------:R-:W-:Y:S01]  /*4ab0*/  FADD.FTZ R45, R45, -R2.reuse ;  /* 0x800000022d2d7221 */ /* 0x100fe20000010000 */
[----:B-1----:R-:W-:Y:S01]  /*4ac0*/  F2FP.BF16.PACK_AB R3, R33, R34 ;  /* 0x000000222103723e */ /* 0x002fe200000010ff */
[--C-:B------:R-:W-:Y:S02]  /*4ad0*/  FADD.FTZ R56, R56, -R2.reuse ;  /* 0x8000000238387221 */ /* 0x100fe40000010000 */
[----:B------:R-:W-:Y:S01]  /*4ae0*/  FADD.FTZ R60, R60, -R2 ;  /* 0x800000023c3c7221 */ /* 0x000fe20000010000 */
[----:B------:R-:W-:Y:S01]  /*4af0*/  F2FP.BF16.PACK_AB R2, R25, R27 ;  /* 0x0000001b1902723e */ /* 0x000fe200000010ff */
[----:B------:R-:W-:Y:S01]  /*4b00*/  STS [R238+0x21880], R3 ;  /* 0x02188003ee007388 */ /* 0x000fe20000000800 */
[----:B------:R-:W-:Y:S02]  /*4b10*/  FMUL.FTZ R45, R13, R45 ;  /* 0x0000002d0d2d7220 */ /* 0x000fe40000410000 */
[----:B------:R2:W1:Y:S01]  /*4b20*/  MUFU.EX2 R13, R5 ;  /* 0x00000005000d7308 */ /* 0x0004620000000800 */
[----:B------:R3:W-:Y:S01]  /*4b30*/  STS [R237+0x1400], R2 ;  /* 0x00140002ed007388 */ /* 0x0007e20000000800 */
[----:B------:R-:W-:Y:S02]  /*4b40*/  FMUL.FTZ R18, R203, R51 ;  /* 0x00000033cb127220 */ /* 0x000fe40000410000 */
[--C-:B----4-:R-:W-:Y:S01]  /*4b50*/  FADD.FTZ R42, R42, -R0.reuse ;  /* 0x800000002a2a7221 */ /* 0x110fe20000010000 */
[----:B------:R-:W-:Y:S01]  /*4b60*/  STS [R237+0x1000], R8 ;  /* 0x00100008ed007388 */ /* 0x000fe20000000800 */
[--C-:B------:R-:W-:Y:S01]  /*4b70*/  FADD.FTZ R43, R43, -R0.reuse ;  /* 0x800000002b2b7221 */ /* 0x100fe20000010000 */
[----:B------:R-:W-:Y:S01]  /*4b80*/  F2FP.BF16.PACK_AB R18, R18, R50 ;  /* 0x000000321212723e */ /* 0x000fe200000010ff */
[----:B------:R-:W-:Y:S01]  /*4b90*/  FMUL.FTZ R42, R34, R42 ;  /* 0x0000002a222a7220 */ /* 0x000fe20000410000 */
[----:B------:R-:W-:Y:S01]  /*4ba0*/  STS [R238+0x22480], R28 ;  /* 0x0224801cee007388 */ /* 0x000fe20000000800 */
[----:B------:R-:W-:Y:S02]  /*4bb0*/  FMUL.FTZ R43, R33, R43 ;  /* 0x0000002b212b7220 */ /* 0x000fe40000410000 */
[----:B------:R-:W-:Y:S01]  /*4bc0*/  FMUL.FTZ R40, R202, R40 ;  /* 0x00000028ca287220 */ /* 0x000fe20000410000 */
[----:B------:R-:W-:Y:S01]  /*4bd0*/  STS [R238+0x22880], R16 ;  /* 0x02288010ee007388 */ /* 0x000fe20000000800 */
[----:B------:R-:W-:Y:S02]  /*4be0*/  FMUL.FTZ R7, R201, R41 ;  /* 0x00000029c9077220 */ /* 0x000fe40000410000 */
[--C-:B------:R-:W-:Y:S01]  /*4bf0*/  FADD.FTZ R46, R46, -R0.reuse ;  /* 0x800000002e2e7221 */ /* 0x100fe20000010000 */
[----:B------:R-:W-:Y:S01]  /*4c00*/  STS [R237+0x2000], R24 ;  /* 0x00200018ed007388 */ /* 0x000fe20000000800 */
[----:B------:R-:W-:Y:S01]  /*4c10*/  FMUL.FTZ R44, R200, R44 ;  /* 0x0000002cc82c7220 */ /* 0x000fe20000410000 */
[----:B------:R-:W-:Y:S01]  /*4c20*/  F2FP.BF16.PACK_AB R7, R7, R40 ;  /* 0x000000280707723e */ /* 0x000fe200000010ff */
[----:B------:R-:W-:Y:S01]  /*4c30*/  FMUL.FTZ R27, R27, R46 ;  /* 0x0000002e1b1b7220 */ /* 0x000fe20000410000 */
[----:B------:R-:W-:Y:S01]  /*4c40*/  STS [R237+0x2400], R14 ;  /* 0x0024000eed007388 */ /* 0x000fe20000000800 */
[----:B------:R-:W-:Y:S01]  /*4c50*/  FMUL.FTZ R21, R21, R55 ;  /* 0x0000003715157220 */ /* 0x000fe20000410000 */
[----:B--2---:R-:W-:Y:S02]  /*4c60*/  F2FP.BF16.PACK_AB R5, R234, R9 ;  /* 0x00000009ea05723e */ /* 0x004fe400000010ff */
[----:B------:R2:W-:Y:S01]  /*4c70*/  STS [R238+0x23480], R4 ;  /* 0x02348004ee007388 */ /* 0x0005e20000000800 */
[----:B---3--:R-:W-:Y:S01]  /*4c80*/  F2FP.BF16.PACK_AB R2, R17, R20 ;  /* 0x000000141102723e */ /* 0x008fe200000010ff */
[----:B------:R-:W-:Y:S01]  /*4c90*/  FMUL.FTZ R60, R9, R60 ;  /* 0x0000003c093c7220 */ /* 0x000fe20000410000 */
[----:B------:R-:W-:Y:S01]  /*4ca0*/  F2FP.BF16.PACK_AB R9, R45, R44 ;  /* 0x0000002c2d09723e */ /* 0x000fe200000010ff */
[----:B------:R-:W-:Y:S01]  /*4cb0*/  FMUL.FTZ R64, R218, R64 ;  /* 0x00000040da407220 */ /* 0x000fe20000410000 */
[----:B------:R-:W-:Y:S01]  /*4cc0*/  F2FP.BF16.PACK_AB R21, R21, R54 ;  /* 0x000000361515723e */ /* 0x000fe200000010ff */
[----:B------:R1:W-:Y:S01]  /*4cd0*/  STS [R238+0x23880], R2 ;  /* 0x02388002ee007388 */ /* 0x0003e20000000800 */
[----:B------:R-:W-:Y:S02]  /*4ce0*/  FMUL.FTZ R23, R215, R65 ;  /* 0x00000041d7177220 */ /* 0x000fe40000410000 */
[----:B------:R-:W-:Y:S01]  /*4cf0*/  FMUL.FTZ R66, R22, R66 ;  /* 0x0000004216427220 */ /* 0x000fe20000410000 */
[----:B------:R-:W-:Y:S01]  /*4d00*/  STS [R237+0x3000], R5 ;  /* 0x00300005ed007388 */ /* 0x000fe20000000800 */
[----:B------:R-:W-:Y:S01]  /*4d10*/  FMUL.FTZ R22, R233, R67 ;  /* 0x00000043e9167220 */ /* 0x000fe20000410000 */
[----:B------:R-:W-:Y:S01]  /*4d20*/  F2FP.BF16.PACK_AB R23, R23, R64 ;  /* 0x000000401717723e */ /* 0x000fe200000010ff */
[--C-:B------:R-:W-:Y:S02]  /*4d30*/  FADD.FTZ R58, R58, -R0.reuse ;  /* 0x800000003a3a7221 */ /* 0x100fe40000010000 */
[--C-:B------:R-:W-:Y:S01]  /*4d40*/  FADD.FTZ R3, R59, -R0.reuse ;  /* 0x800000003b037221 */ /* 0x100fe20000010000 */
[----:B------:R-:W-:Y:S01]  /*4d50*/  F2FP.BF16.PACK_AB R22, R22, R66 ;  /* 0x000000421616723e */ /* 0x000fe200000010ff */
[----:B------:R-:W-:Y:S02]  /*4d60*/  FMUL.FTZ R56, R35, R56 ;  /* 0x0000003823387220 */ /* 0x000fe40000410000 */
[----:B------:R-:W-:Y:S02]  /*4d70*/  FMUL.FTZ R11, R12, R57 ;  /* 0x000000390c0b7220 */ /* 0x000fe40000410000 */
[--C-:B------:R-:W-:Y:S02]  /*4d80*/  FADD.FTZ R62, R62, -R0.reuse ;  /* 0x800000003e3e7221 */ /* 0x100fe40000010000 */
[----:B------:R-:W-:Y:S01]  /*4d90*/  FMUL.FTZ R20, R20, R58 ;  /* 0x0000003a14147220 */ /* 0x000fe20000410000 */
[----:B------:R-:W-:Y:S01]  /*4da0*/  F2FP.BF16.PACK_AB R11, R11, R56 ;  /* 0x000000380b0b723e */ /* 0x000fe200000010ff */
[--C-:B--2---:R-:W-:Y:S02]  /*4db0*/  FADD.FTZ R4, R47, -R0.reuse ;  /* 0x800000002f047221 */ /* 0x104fe40000010000 */
[----:B------:R-:W-:Y:S02]  /*4dc0*/  FADD.FTZ R0, R63, -R0 ;  /* 0x800000003f007221 */ /* 0x000fe40000010000 */
[----:B------:R-:W-:Y:S01]  /*4dd0*/  FMUL.FTZ R4, R25, R4 ;  /* 0x0000000419047220 */ /* 0x000fe20000410000 */
[----:B-1----:R-:W-:Y:S01]  /*4de0*/  F2FP.BF16.PACK_AB R2, R6, R13 ;  /* 0x0000000d0602723e */ /* 0x002fe200000010ff */
[----:B------:R-:W-:Y:S03]  /*4df0*/  FMUL.FTZ R3, R17, R3 ;  /* 0x0000000311037220 */ /* 0x000fe60000410000 */
[----:B------:R-:W-:Y:S01]  /*4e00*/  F2FP.BF16.PACK_AB R4, R4, R27 ;  /* 0x0000001b0404723e */ /* 0x000fe200000010ff */
[----:B------:R-:W-:Y:S01]  /*4e10*/  FMUL.FTZ R12, R234, R61 ;  /* 0x0000003dea0c7220 */ /* 0x000fe20000410000 */
[----:B------:R1:W-:Y:S01]  /*4e20*/  STS [R237+0x3400], R2 ;  /* 0x00340002ed007388 */ /* 0x0003e20000000800 */
[----:B------:R-:W-:Y:S01]  /*4e30*/  FMUL.FTZ R13, R13, R62 ;  /* 0x0000003e0d0d7220 */ /* 0x000fe20000410000 */
[----:B------:R-:W-:Y:S01]  /*4e40*/  F2FP.BF16.PACK_AB R3, R3, R20 ;  /* 0x000000140303723e */ /* 0x000fe200000010ff */
[----:B------:R-:W-:Y:S01]  /*4e50*/  FMUL.FTZ R0, R6, R0 ;  /* 0x0000000006007220 */ /* 0x000fe20000410000 */
[----:B------:R-:W-:Y:S01]  /*4e60*/  BAR.SYNC.DEFER_BLOCKING 0x0 ;  /* 0x0000000000007b1d */ /* 0x000fe20000010000 */
[----:B------:R-:W-:Y:S03]  /*4e70*/  F2FP.BF16.PACK_AB R12, R12, R60 ;  /* 0x0000003c0c0c723e */ /* 0x000fe600000010ff */
[----:B------:R-:W-:Y:S02]  /*4e80*/  F2FP.BF16.PACK_AB R0, R0, R13 ;  /* 0x0000000d0000723e */ /* 0x000fe400000010ff */
[----:B-1----:R-:W-:Y:S02]  /*4e90*/  F2FP.BF16.PACK_AB R2, R43, R42 ;  /* 0x0000002a2b02723e */ /* 0x002fe400000010ff */
        /* <DEDUP_REMOVED lines=12> */
[----:B------:R-:W-:Y:S02]  /*4f60*/  STS [R237+0x6400], R22 ;  /* 0x00640016ed007388 */ /* 0x000fe40000000800 */
[----:B------:R-:W-:Y:S02]  /*4f70*/  IMAD.SHL.U32 R2, R2, 0x2, RZ ;  /* 0x0000000202027824 */ /* 0x000fe400078e00ff */
[----:B------:R-:W-:Y:S04]  /*4f80*/  STS [R238+0x27480], R11 ;  /* 0x0274800bee007388 */ /* 0x000fe80000000800 */
[----:B------:R1:W-:Y:S04]  /*4f90*/  STS [R238+0x27880], R3 ;  /* 0x02788003ee007388 */ /* 0x0003e80000000800 */
[----:B------:R-:W-:Y:S04]  /*4fa0*/  STS [R237+0x7000], R12 ;  /* 0x0070000ced007388 */ /* 0x000fe80000000800 */
[----:B------:R2:W-:Y:S04]  /*4fb0*/  STS [R237+0x7400], R0 ;  /* 0x00740000ed007388 */ /* 0x0005e80000000800 */
[----:B------:R-:W-:Y:S08]  /*4fc0*/  LDSM.16.MT88.4 R4, [R217+0x20480] ;  /* 0x02048000d904783b */ /* 0x000ff00000004200 */
[----:B------:R-:W3:Y:S01]  /*4fd0*/  LDSM.16.MT88.4 R8, [R2+0x18080] ;  /* 0x018080000208783b */ /* 0x000ee20000004200 */
[C---:B-1----:R-:W-:Y:S07]  /*4fe0*/  IMAD.SHL.U32 R3, R220.reuse, 0x2, RZ ;  /* 0x00000002dc037824 */ /* 0x042fee00078e00ff */
[----:B------:R-:W1:Y:S01]  /*4ff0*/  LDSM.16.MT88.4 R12, [R216+0x20480] ;  /* 0x02048000d80c783b */ /* 0x000e620000004200 */
[----:B--2---:R-:W-:Y:S07]  /*5000*/  IMAD.SHL.U32 R0, R227, 0x2, RZ ;  /* 0x00000002e3007824 */ /* 0x004fee00078e00ff */
        /* <DEDUP_REMOVED lines=71> */
[----:B------:R-:W-:Y:S01]  /*5480*/  IMAD.SHL.U32 R4, R220, 0x2, RZ ;  /* 0x00000002dc047824 */ /* 0x000fe200078e00ff */
[-C--:B--2---:R-:W-:Y:S01]  /*5490*/  HMMA.16816.F32.BF16 R68, R32, R52.reuse, R68 ;  /* 0x000000342044723c */ /* 0x084fe20000041844 */
[----:B------:R1:W2:Y:S04]  /*54a0*/  LDSM.16.M88.4 R28, [R3+0x25480] ;  /* 0x02548000031c783b */ /* 0x0002a80000000200 */
[----:B------:R-:W-:Y:S03]  /*54b0*/  IMAD.IADD R208, R4, 0x1, R210 ;  /* 0x0000000104d07824 */ /* 0x000fe600078e02d2 */
        /* <DEDUP_REMOVED lines=23> */
[----:B------:R-:W-:Y:S01]  /*5630*/  ULDC.64 UR6, c[0x0][0x208] ;  /* 0x0000820000067ab9 */ /* 0x000fe20000000a00 */
[----:B------:R-:W-:Y:S01]  /*5640*/  IMAD.U32 R7, RZ, RZ, UR12 ;  /* 0x0000000cff077e24 */ /* 0x000fe2000f8e00ff */
[----:B------:R-:W-:Y:S01]  /*5650*/  USHF.R.S32.HI UR4, URZ, 0x1f, UR25 ;  /* 0x0000001f3f047899 */ /* 0x000fe20008011419 */
[----:B------:R-:W3:Y:S01]  /*5660*/  LDL.64 R242, [R1+0x20] ;  /* 0x0000200001f27983 */ /* 0x000ee20000100a00 */
[----:B------:R-:W-:Y:S01]  /*5670*/  UIMAD.WIDE.U32 UR26, UR25, UR6, URZ ;  /* 0x00000006191a72a5 */ /* 0x000fe2000f8e003f */
[----:B------:R-:W-:Y:S01]  /*5680*/  IMAD.U32 R12, RZ, RZ, UR11 ;  /* 0x0000000bff0c7e24 */ /* 0x000fe2000f8e00ff */
[----:B------:R-:W-:Y:S01]  /*5690*/  UIMAD UR4, UR4, UR6, URZ ;  /* 0x00000006040472a4 */ /* 0x000fe2000f8e023f */
[----:B------:R-:W4:Y:S01]  /*56a0*/  LDL R211, [R1+0x1c] ;  /* 0x00001c0001d37983 */ /* 0x000f220000100800 */
[----:B------:R-:W-:Y:S02]  /*56b0*/  USHF.L.U32 UR6, UR26, 0x6, URZ ;  /* 0x000000061a067899 */ /* 0x000fe4000800063f */
[----:B------:R-:W-:Y:S01]  /*56c0*/  UIMAD UR4, UR25, UR7, UR4 ;  /* 0x00000007190472a4 */ /* 0x000fe2000f8e0204 */
[----:B------:R-:W5:Y:S01]  /*56d0*/  LDL R209, [R1+0x38] ;  /* 0x0000380001d17983 */ /* 0x000f620000100800 */
[----:B------:R-:W-:Y:S02]  /*56e0*/  USHF.L.U32 UR25, UR25, 0x6, URZ ;  /* 0x0000000619197899 */ /* 0x000fe4000800063f */
[----:B------:R-:W-:Y:S01]  /*56f0*/  UIADD3 UR4, UR27, UR4, URZ ;  /* 0x000000041b047290 */ /* 0x000fe2000fffe03f */
[----:B------:R-:W5:Y:S03]  /*5700*/  LDL.64 R206, [R1] ;  /* 0x0000000001ce7983 */ /* 0x000f660000100a00 */
[----:B------:R-:W-:Y:S01]  /*5710*/  USHF.L.U64.HI UR4, UR26, 0x6, UR4 ;  /* 0x000000061a047899 */ /* 0x000fe20008010204 */
[----:B------:R-:W-:Y:S02]  /*5720*/  IMAD.U32 R5, RZ, RZ, UR25 ;  /* 0x00000019ff057e24 */ /* 0x000fe4000f8e00ff */
[----:B------:R-:W-:Y:S01]  /*5730*/  IMAD.U32 R13, RZ, RZ, UR25 ;  /* 0x00000019ff0d7e24 */ /* 0x000fe2000f8e00ff */
[----:B--2---:R-:W-:Y:S04]  /*5740*/  IADD3 R7, P2, P1, R204, UR6, R7 ;  /* 0x00000006cc077c10 */ /* 0x004fe8000f95e007 */
[----:B------:R-:W-:Y:S02]  /*5750*/  IADD3.X R12, R251, UR4, R12, P2, P1 ;  /* 0x00000004fb0c7c10 */ /* 0x000fe400097e240c */
[----:B---3--:R-:W-:Y:S04]  /*5760*/  IADD3 R4, P1, R242, UR25, RZ ;  /* 0x00000019f2047c10 */ /* 0x008fe8000ff3e0ff */
[----:B----4-:R-:W-:Y:S02]  /*5770*/  LEA.HI.X.SX32 R5, R5, R211, 0x1, P1 ;  /* 0x000000d305057211 */ /* 0x010fe400008f0eff */
[C---:B------:R-:W-:Y:S04]  /*5780*/  LEA R10, P1, R4.reuse, c[0x0][0x280], 0x2 ;  /* 0x0000a000040a7a11 */ /* 0x040fe800078210ff */
[----:B------:R-:W-:Y:S02]  /*5790*/  LEA.HI.X R11, R4, c[0x0][0x284], R5, 0x2, P1 ;  /* 0x0000a100040b7a11 */ /* 0x000fe400008f1405 */
[----:B------:R-:W-:Y:S04]  /*57a0*/  IADD3 R4, P1, R204, UR6, RZ ;  /* 0x00000006cc047c10 */ /* 0x000fe8000ff3e0ff */
[----:B------:R-:W-:Y:S02]  /*57b0*/  IADD3.X R5, R251, UR4, RZ, P1, !PT ;  /* 0x00000004fb057c10 */ /* 0x000fe40008ffe4ff */
[C---:B------:R-:W-:Y:S04]  /*57c0*/  LEA R8, P1, R4.reuse, c[0x0][0x1f0], 0x1 ;  /* 0x00007c0004087a11 */ /* 0x040fe800078208ff */
[----:B------:R-:W-:Y:S01]  /*57d0*/  LEA.HI.X R9, R4, c[0x0][0x1f4], R5, 0x1, P1 ;  /* 0x00007d0004097a11 */ /* 0x000fe200008f0c05 */
[----:B------:R-:W-:Y:S01]  /*57e0*/  IMAD.U32 R4, RZ, RZ, UR16 ;  /* 0x00000010ff047e24 */ /* 0x000fe2000f8e00ff */
[C---:B------:R-:W-:Y:S02]  /*57f0*/  LEA R6, P1, R7.reuse, c[0x0][0x1f0], 0x1 ;  /* 0x00007c0007067a11 */ /* 0x040fe400078208ff */
[----:B------:R-:W-:Y:S01]  /*5800*/  IADD3 R5, -R246, c[0x0][0x168], -R13 ;  /* 0x00005a00f6057a10 */ /* 0x000fe20007ffe90d */
[----:B-----5:R-:W-:Y:S01]  /*5810*/  IMAD R4, R4, 0x4000, R209 ;  /* 0x0000400004047824 */ /* 0x020fe200078e02d1 */
        /* <DEDUP_REMOVED lines=19> */
.L_x_1848:
[-C--:B-12-4-:R-:W-:Y:S01]  /*5950*/  HMMA.16816.F32.BF16 R4, R36, R16.reuse, RZ ;  /* 0x000000102404723c */ /* 0x096fe200000418ff */
[----:B------:R-:W-:Y:S01]  /*5960*/  LDSM.16.MT88.4 R56, [R0+0x1080] ;  /* 0x001080000038783b */ /* 0x000fe20000004200 */
[----:B------:R-:W-:Y:S02]  /*5970*/  ULDC.64 UR6, c[0x0][0x238] ;  /* 0x00008e0000067ab9 */ /* 0x000fe40000000a00 */
[----:B------:R-:W-:Y:S01]  /*5980*/  IMAD.IADD R209, R3, 0x1, R225 ;  /* 0x0000000103d17824 */ /* 0x000fe200078e02e1 */
[----:B------:R-:W-:Y:S01]  /*5990*/  USHF.R.S32.HI UR4, URZ, 0x1f, UR19 ;  /* 0x0000001f3f047899 */ /* 0x000fe20008011413 */
[----:B------:R-:W-:Y:S01]  /*59a0*/  LDSM.16.MT88.4 R64, [R0+0x1880] ;  /* 0x001880000040783b */ /* 0x000fe20000004200 */
[----:B------:R-:W-:Y:S01]  /*59b0*/  USHF.L.U32 UR25, UR24, 0xd, URZ ;  /* 0x0000000d18197899 */ /* 0x000fe2000800063f */
[C---:B------:R-:W-:Y:S01]  /*59c0*/  HMMA.16816.F32.BF16 R8, R28.reuse, R16, RZ ;  /* 0x000000101c08723c */ /* 0x040fe200000418ff */
[----:B------:R-:W-:Y:S02]  /*59d0*/  UIMAD UR4, UR4, UR6, URZ ;  /* 0x00000006040472a4 */ /* 0x000fe4000f8e023f */
[----:B------:R-:W1:Y:S01]  /*59e0*/  LDSM.16.M88.4 R52, [R209+0x24480] ;  /* 0x02448000d134783b */ /* 0x000e620000000200 */
[----:B------:R-:W-:Y:S01]  /*59f0*/  IMAD.IADD R204, R210, 0x1, R209 ;  /* 0x00000001d2cc7824 */ /* 0x000fe200078e02d1 */
[----:B------:R-:W-:Y:S02]  /*5a00*/  UIMAD UR4, UR19, UR7, UR4 ;  /* 0x00000007130472a4 */ /* 0x000fe4000f8e0204 */
[----:B------:R-:W-:Y:S01]  /*5a10*/  USHF.R.S32.HI UR24, URZ, 0x1f, UR20 ;  /* 0x0000001f3f187899 */ /* 0x000fe20008011414 */
[-C--:B------:R-:W-:Y:S01]  /*5a20*/  HMMA.16816.F32.BF16 R12, R28, R18.reuse, RZ ;  /* 0x000000121c0c723c */ /* 0x080fe200000418ff */
[----:B------:R-:W2:Y:S01]  /*5a30*/  LDSM.16.M88.4 R60, [R209+0x25480] ;  /* 0x02548000d13c783b */ /* 0x000ea20000000200 */
[----:B------:R-:W-:Y:S02]  /*5a40*/  ULDC.64 UR6, c[0x0][0x240] ;  /* 0x0000900000067ab9 */ /* 0x000fe40000000a00 */
[----:B------:R-:W-:Y:S02]  /*5a50*/  UIMAD UR6, UR24, UR6, URZ ;  /* 0x00000006180672a4 */ /* 0x000fe4000f8e023f */
[----:B------:R-:W0:Y:S01]  /*5a60*/  LDGDEPBAR ;  /* 0x00000000000079af */ /* 0x000e220000000000 */
[----:B------:R-:W-:Y:S01]  /*5a70*/  UISETP.GE.AND UP0, UPT, UR15, UR18, UPT ;  /* 0x000000120f00728c */ /* 0x000fe2000bf06270 */
[C---:B------:R-:W-:Y:S01]  /*5a80*/  HMMA.16816.F32.BF16 R16, R36.reuse, R18, RZ ;  /* 0x000000122410723c */ /* 0x040fe200000418ff */
[----:B------:R-:W-:Y:S02]  /*5a90*/  UIMAD UR6, UR20, UR7, UR6 ;  /* 0x00000007140672a4 */ /* 0x000fe4000f8e0206 */
[----:B------:R-:W-:Y:S02]  /*5aa0*/  UIADD3 UR7, UR5, 0x1, URZ ;  /* 0x0000000105077890 */ /* 0x000fe4000fffe03f */
[----:B------:R-:W-:Y:S02]  /*5ab0*/  UISETP.GE.AND UP3, UPT, UR5, 0x1, UPT ;  /* 0x000000010500788c */ /* 0x000fe4000bf66270 */
[----:B------:R-:W-:Y:S01]  /*5ac0*/  UISETP.GE.AND UP2, UPT, UR17, 0x1, UPT ;  /* 0x000000011100788c */ /* 0x000fe2000bf46270 */
[-C--:B------:R-:W-:Y:S01]  /*5ad0*/  HMMA.16816.F32.BF16 R20, R36, R40.reuse, RZ ;  /* 0x000000282414723c */ /* 0x080fe200000418ff */
[----:B------:R-:W-:Y:S02]  /*5ae0*/  UISETP.GE.AND UP1, UPT, UR16, 0x1, UPT ;  /* 0x000000011000788c */ /* 0x000fe4000bf26270 */
[----:B------:R-:W-:Y:S02]  /*5af0*/  USEL UR5, UR7, URZ, !UP3 ;  /* 0x0000003f07057287 */ /* 0x000fe4000d800000 */
[----:B------:R-:W-:Y:S03]  /*5b00*/  UMOV UR24, UR15 ;  /* 0x0000000f00187c82 */ /* 0x000fe60008000000 */
        /* <DEDUP_REMOVED lines=10> */
[----:B------:R-:W-:Y:S07]  /*5bb0*/  LDSM.16.MT88.4 R48, [R0+0x2080] ;  /* 0x002080000030783b */ /* 0x000fee0000004200 */
[-C--:B------:R-:W-:Y:S08]  /*5bc0*/  HMMA.16816.F32.BF16 R20, R44, R200.reuse, R20 ;  /* 0x000000c82c14723c */ /* 0x080ff00000041814 */
[C---:B------:R-:W-:Y:S08]  /*5bd0*/  HMMA.16816.F32.BF16 R24, R196.reuse, R200, R24 ;  /* 0x000000c8c418723c */ /* 0x040ff00000041818 */
[-C--:B------:R-:W-:Y:S01]  /*5be0*/  HMMA.16816.F32.BF16 R28, R196, R202.reuse, R28 ;  /* 0x000000cac41c723c */ /* 0x080fe2000004181c */
[----:B------:R-:W-:Y:S07]  /*5bf0*/  LDSM.16.MT88.4 R196, [R0+0x3880] ;  /* 0x0038800000c4783b */ /* 0x000fee0000004200 */
[----:B------:R-:W-:Y:S01]  /*5c00*/  HMMA.16816.F32.BF16 R32, R44, R202, R32 ;  /* 0x000000ca2c20723c */ /* 0x000fe20000041820 */
[----:B------:R-:W4:Y:S07]  /*5c10*/  LDSM.16.MT88.4 R44, [R0+0x5880] ;  /* 0x00588000002c783b */ /* 0x000f2e0000004200 */
        /* <DEDUP_REMOVED lines=10> */
[----:B------:R-:W1:Y:S05]  /*5cc0*/  LDSM.16.M88.4 R36, [R3+0x26480] ;  /* 0x026480000324783b */ /* 0x000e6a0000000200 */
[----:B------:R2:W3:Y:S02]  /*5cd0*/  LDSM.16.M88.4 R52, [R3+0x27480] ;  /* 0x027480000334783b */ /* 0x0004e40000000200 */
[-C--:B----4-:R-:W-:Y:S08]  /*5ce0*/  HMMA.16816.F32.BF16 R4, R40, R64.reuse, R4 ;  /* 0x000000402804723c */ /* 0x090ff00000041804 */
[C---:B-----5:R-:W-:Y:S08]  /*5cf0*/  HMMA.16816.F32.BF16 R8, R204.reuse, R64, R8 ;  /* 0x00000040cc08723c */ /* 0x060ff00000041808 */
[-C--:B------:R-:W-:Y:S04]  /*5d00*/  HMMA.16816.F32.BF16 R12, R204, R66.reuse, R12 ;  /* 0x00000042cc0c723c */ /* 0x080fe8000004180c */
[----:B--2---:R-:W-:Y:S04]  /*5d10*/  IADD3 R3, R225, R3, R210 ;  /* 0x00000003e1037210 */ /* 0x004fe80007ffe0d2 */
[C---:B------:R-:W-:Y:S01]  /*5d20*/  HMMA.16816.F32.BF16 R16, R40.reuse, R66, R16 ;  /* 0x000000422810723c */ /* 0x040fe20000041810 */
[----:B------:R-:W2:Y:S07]  /*5d30*/  LDSM.16.MT88.4 R64, [R0+0x2880] ;  /* 0x002880000040783b */ /* 0x000eae0000004200 */
[-C--:B------:R-:W-:Y:S08]  /*5d40*/  HMMA.16816.F32.BF16 R20, R40, R44.reuse, R20 ;  /* 0x0000002c2814723c */ /* 0x080ff00000041814 */
[C---:B------:R-:W-:Y:S08]  /*5d50*/  HMMA.16816.F32.BF16 R24, R204.reuse, R44, R24 ;  /* 0x0000002ccc18723c */ /* 0x040ff00000041818 */
[-C--:B------:R-:W-:Y:S08]  /*5d60*/  HMMA.16816.F32.BF16 R28, R204, R46.reuse, R28 ;  /* 0x0000002ecc1c723c */ /* 0x080ff0000004181c */
[----:B------:R-:W-:Y:S01]  /*5d70*/  HMMA.16816.F32.BF16 R32, R40, R46, R32 ;  /* 0x0000002e2820723c */ /* 0x000fe20000041820 */
[----:B------:R-:W4:Y:S05]  /*5d80*/  LDSM.16.M88.4 R40, [R208+0x27480] ;  /* 0x02748000d028783b */ /* 0x000f2a0000000200 */
[----:B------:R-:W5:Y:S02]  /*5d90*/  LDSM.16.MT88.4 R44, [R0+0x6880] ;  /* 0x00688000002c783b */ /* 0x000f640000004200 */
[-C--:B-1----:R-:W-:Y:S08]  /*5da0*/  HMMA.16816.F32.BF16 R4, R36, R48.reuse, R4 ;  /* 0x000000302404723c */ /* 0x082ff00000041804 */
[C---:B---3--:R-:W-:Y:S08]  /*5db0*/  HMMA.16816.F32.BF16 R8, R52.reuse, R48, R8 ;  /* 0x000000303408723c */ /* 0x048ff00000041808 */
        /* <DEDUP_REMOVED lines=8> */
[----:B------:R-:W1:Y:S05]  /*5e40*/  LDSM.16.M88.4 R36, [R209+0x26480] ;  /* 0x02648000d124783b */ /* 0x000e6a0000000200 */
[----:B------:R-:W3:Y:S02]  /*5e50*/  LDSM.16.MT88.4 R56, [R0+0x7080] ;  /* 0x007080000038783b */ /* 0x000ee40000004200 */
[-C--:B--2---:R-:W-:Y:S08]  /*5e60*/  HMMA.16816.F32.BF16 R4, R60, R64.reuse, R4 ;  /* 0x000000403c04723c */ /* 0x084ff00000041804 */
[C---:B----4-:R-:W-:Y:S08]  /*5e70*/  HMMA.16816.F32.BF16 R8, R40.reuse, R64, R8 ;  /* 0x000000402808723c */ /* 0x050ff00000041808 */
[-C--:B------:R-:W-:Y:S08]  /*5e80*/  HMMA.16816.F32.BF16 R12, R40, R66.reuse, R12 ;  /* 0x00000042280c723c */ /* 0x080ff0000004180c */
[C---:B------:R-:W-:Y:S01]  /*5e90*/  HMMA.16816.F32.BF16 R16, R60.reuse, R66, R16 ;  /* 0x000000423c10723c */ /* 0x040fe20000041810 */
[----:B------:R-:W2:Y:S07]  /*5ea0*/  LDSM.16.M88.4 R64, [R3+0x26480] ;  /* 0x026480000340783b */ /* 0x000eae0000000200 */
[-C--:B-----5:R-:W-:Y:S08]  /*5eb0*/  HMMA.16816.F32.BF16 R20, R60, R44.reuse, R20 ;  /* 0x0000002c3c14723c */ /* 0x0a0ff00000041814 */
[C---:B------:R-:W-:Y:S08]  /*5ec0*/  HMMA.16816.F32.BF16 R24, R40.reuse, R44, R24 ;  /* 0x0000002c2818723c */ /* 0x040ff00000041818 */
[-C--:B------:R-:W-:Y:S01]  /*5ed0*/  HMMA.16816.F32.BF16 R28, R40, R46.reuse, R28 ;  /* 0x0000002e281c723c */ /* 0x080fe2000004181c */
[----:B------:R-:W4:Y:S07]  /*5ee0*/  LDSM.16.M88.4 R40, [R3+0x27480] ;  /* 0x027480000328783b */ /* 0x000f2e0000000200 */
[----:B------:R-:W-:Y:S01]  /*5ef0*/  HMMA.16816.F32.BF16 R32, R60, R46, R32 ;  /* 0x0000002e3c20723c */ /* 0x000fe20000041820 */
[----:B------:R5:W2:Y:S07]  /*5f00*/  LDSM.16.MT88.4 R44, [R0+0x7880] ;  /* 0x00788000002c783b */ /* 0x000aae0000004200 */
[-C--:B-1----:R-:W-:Y:S08]  /*5f10*/  HMMA.16816.F32.BF16 R4, R36, R48.reuse, R4 ;  /* 0x000000302404723c */ /* 0x082ff00000041804 */
[C---:B------:R-:W-:Y:S08]  /*5f20*/  HMMA.16816.F32.BF16 R8, R52.reuse, R48, R8 ;  /* 0x000000303408723c */ /* 0x040ff00000041808 */
[-C--:B------:R-:W-:Y:S01]  /*5f30*/  HMMA.16816.F32.BF16 R12, R52, R50.reuse, R12 ;  /* 0x00000032340c723c */ /* 0x080fe2000004180c */
[----:B-----5:R-:W-:Y:S07]  /*5f40*/  IMAD.U32 R0, RZ, RZ, UR20 ;  /* 0x00000014ff007e24 */ /* 0x020fee000f8e00ff */
[C---:B------:R-:W-:Y:S08]  /*5f50*/  HMMA.16816.F32.BF16 R16, R36.reuse, R50, R16 ;  /* 0x000000322410723c */ /* 0x040ff00000041810 */
[-C--:B---3--:R-:W-:Y:S08]  /*5f60*/  HMMA.16816.F32.BF16 R20, R36, R56.reuse, R20 ;  /* 0x000000382414723c */ /* 0x088ff00000041814 */
[C---:B------:R-:W-:Y:S08]  /*5f70*/  HMMA.16816.F32.BF16 R24, R52.reuse, R56, R24 ;  /* 0x000000383418723c */ /* 0x040ff00000041818 */
[-C--:B------:R-:W-:Y:S01]  /*5f80*/  HMMA.16816.F32.BF16 R28, R52, R58.reuse, R28 ;  /* 0x0000003a341c723c */ /* 0x080fe2000004181c */
[----:B------:R-:W-:Y:S07]  /*5f90*/  LDSM.16.MT88.4 R52, [R216+0x27c80] ;  /* 0x027c8000d834783b */ /* 0x000fee0000004200 */
[----:B------:R-:W-:Y:S07]  /*5fa0*/  HMMA.16816.F32.BF16 R32, R36, R58, R32 ;  /* 0x0000003a2420723c */ /* 0x000fee0000041820 */
[----:B------:R-:W-:Y:S01]  /*5fb0*/  IMAD.U32 R36, RZ, RZ, UR19 ;  /* 0x00000013ff247e24 */ /* 0x000fe2000f8e00ff */
[-C--:B--2---:R-:W-:Y:S05]  /*5fc0*/  HMMA.16816.F32.BF16 R4, R64, R196.reuse, R4 ;  /* 0x000000c44004723c */ /* 0x084fea0000041804 */
[----:B------:R-:W-:Y:S03]  /*5fd0*/  IMAD.WIDE.U32 R36, R36, c[0x0][0x238], R248 ;  /* 0x00008e0024247a25 */ /* 0x000fe600078e00f8 */
[C---:B----4-:R-:W-:Y:S04]  /*5fe0*/  HMMA.16816.F32.BF16 R8, R40.reuse, R196, R8 ;  /* 0x000000c42808723c */ /* 0x050fe80000041808 */
        /* <DEDUP_REMOVED lines=9> */
[-C--:B------:R-:W-:Y:S04]  /*6080*/  HMMA.16816.F32.BF16 R20, R64, R44.reuse, R20 ;  /* 0x0000002c4014723c */ /* 0x080fe80000041814 */
        /* <DEDUP_REMOVED lines=194> */
.L_x_1844:
[----:B------:R-:W-:Y:S01]  /*6cb0*/  USHF.L.U32 UR7, UR21, 0x7, URZ ;  /* 0x0000000715077899 */ /* 0x000fe2000800063f */
[----:B------:R-:W-:Y:S05]  /*6cc0*/  @P0 BRA `(.L_x_1850) ;  /* 0x00001dd000000947 */ /* 0x000fea0003800000 */
[----:B------:R-:W-:Y:S01]  /*6cd0*/  SHF.R.S32.HI R5, RZ, 0x1f, R248 ;  /* 0x0000001fff057819 */ /* 0x000fe200000114f8 */
[----:B------:R-:W-:Y:S01]  /*6ce0*/  BAR.SYNC.DEFER_BLOCKING 0x1, 0x100 ;  /* 0x0044000000007b1d */ /* 0x000fe20000010000 */
[----:B------:R-:W-:Y:S01]  /*6cf0*/  F2FP.BF16.PACK_AB R68, R69, R68 ;  /* 0x000000444544723e */ /* 0x000fe200000010ff */
[----:B------:R-:W-:Y:S01]  /*6d00*/  USHF.R.S32.HI UR6, URZ, 0x1f, UR19 ;  /* 0x0000001f3f067899 */ /* 0x000fe20008011413 */
[CC--:B------:R-:W-:Y:S02]  /*6d10*/  LEA.HI R3, R5.reuse, R248.reuse, RZ, 0x2 ;  /* 0x000000f805037211 */ /* 0x0c0fe400078f10ff */
[CC--:B------:R-:W-:Y:S01]  /*6d20*/  LEA.HI R10, R5.reuse, R248.reuse, RZ, 0x4 ;  /* 0x000000f8050a7211 */ /* 0x0c0fe200078f20ff */
[----:B------:R-:W-:Y:S01]  /*6d30*/  ULDC UR8, c[0x0][0x2f0] ;  /* 0x0000bc0000087ab9 */ /* 0x000fe20000000800 */
[--C-:B------:R-:W-:Y:S01]  /*6d40*/  SHF.R.S32.HI R4, RZ, 0x2, R3.reuse ;  /* 0x00000002ff047819 */ /* 0x100fe20000011403 */
[----:B------:R-:W-:Y:S01]  /*6d50*/  UIADD3 UR8, -UR7, UR8, URZ ;  /* 0x0000000807087290 */ /* 0x000fe2000fffe13f */
[----:B------:R-:W-:Y:S01]  /*6d60*/  SHF.R.S32.HI R0, RZ, 0x1f, R3 ;  /* 0x0000001fff007819 */ /* 0x000fe20000011403 */
[----:B------:R-:W-:Y:S01]  /*6d70*/  ULDC.64 UR4, c[0x0][0x338] ;  /* 0x0000ce0000047ab9 */ /* 0x000fe20000000a00 */
[----:B------:R-:W-:Y:S01]  /*6d80*/  LEA.HI R40, R5, R248, RZ, 0x7 ;  /* 0x000000f805287211 */ /* 0x000fe200078f38ff */
[----:B------:R-:W-:Y:S01]  /*6d90*/  UISETP.LT.AND UP0, UPT, UR8, 0x80, UPT ;  /* 0x000000800800788c */ /* 0x000fe2000bf01270 */
[----:B------:R-:W-:Y:S01]  /*6da0*/  LEA.HI R0, R0, R4, RZ, 0x3 ;  /* 0x0000000400007211 */ /* 0x000fe200078f18ff */
[----:B------:R-:W-:Y:S01]  /*6db0*/  UIMAD UR4, UR6, UR4, URZ ;  /* 0x00000004060472a4 */ /* 0x000fe2000f8e023f */
[----:B------:R-:W-:Y:S01]  /*6dc0*/  F2FP.BF16.PACK_AB R70, R71, R70 ;  /* 0x000000464746723e */ /* 0x000fe200000010ff */
[----:B------:R-:W-:Y:S01]  /*6dd0*/  USEL UR8, UR8, 0x80, UP0 ;  /* 0x0000008008087887 */ /* 0x000fe20008000000 */
[----:B------:R-:W-:Y:S01]  /*6de0*/  LOP3.LUT R2, R0, 0xfffffff8, RZ, 0xc0, !PT ;  /* 0xfffffff800027812 */ /* 0x000fe200078ec0ff */
[----:B------:R-:W-:Y:S01]  /*6df0*/  UIMAD UR5, UR19, UR5, UR4 ;  /* 0x00000005130572a4 */ /* 0x000fe2000f8e0204 */
[----:B------:R-:W-:Y:S01]  /*6e00*/  LEA.HI R0, R5, R248, RZ, 0x5 ;  /* 0x000000f805007211 */ /* 0x000fe200078f28ff */
[----:B------:R-:W-:Y:S01]  /*6e10*/  USHF.R.S32.HI UR7, URZ, 0x1f, UR20 ;  /* 0x0000001f3f077899 */ /* 0x000fe20008011414 */
[----:B------:R-:W-:Y:S01]  /*6e20*/  F2FP.BF16.PACK_AB R96, R97, R96 ;  /* 0x000000606160723e */ /* 0x000fe200000010ff */
[----:B------:R-:W-:Y:S01]  /*6e30*/  IMAD.IADD R8, R4, 0x1, -R2 ;  /* 0x0000000104087824 */ /* 0x000fe200078e0a02 */
[----:B------:R-:W-:Y:S01]  /*6e40*/  LEA.HI R2, R5, R248, RZ, 0x6 ;  /* 0x000000f805027211 */ /* 0x000fe200078f30ff */
[----:B------:R-:W-:Y:S01]  /*6e50*/  BSSY B0, `(.L_x_1851) ;  /* 0x00000ca000007945 */ /* 0x000fe20003800000 */
[----:B------:R-:W-:-:S02]  /*6e60*/  SHF.R.S32.HI R6, RZ, 0x5, R0 ;  /* 0x00000005ff067819 */ /* 0x000fc40000011400 */
[----:B------:R-:W-:Y:S02]  /*6e70*/  LOP3.LUT R4, R3, 0x3ffffffc, RZ, 0xc0, !PT ;  /* 0x3ffffffc03047812 */ /* 0x000fe400078ec0ff */
[----:B------:R-:W-:Y:S01]  /*6e80*/  SHF.R.U32.HI R5, RZ, 0x3, R2 ;  /* 0x00000003ff057819 */ /* 0x000fe20000011602 */
[----:B------:R-:W-:Y:S01]  /*6e90*/  IMAD.SHL.U32 R2, R8, 0x40, RZ ;  /* 0x0000004008027824 */ /* 0x000fe200078e00ff */
[----:B------:R-:W-:Y:S01]  /*6ea0*/  LEA.HI R0, R0, R6, RZ, 0x1 ;  /* 0x0000000600007211 */ /* 0x000fe200078f08ff */
[----:B------:R-:W-:Y:S01]  /*6eb0*/  IMAD.IADD R7, R248, 0x1, -R4 ;  /* 0x00000001f8077824 */ /* 0x000fe200078e0a04 */
[----:B------:R-:W-:Y:S02]  /*6ec0*/  LOP3.LUT R3, R10, 0xfffffff0, RZ, 0xc0, !PT ;  /* 0xfffffff00a037812 */ /* 0x000fe400078ec0ff */
        /* <DEDUP_REMOVED lines=21> */
[----:B------:R-:W-:Y:S02]  /*7020*/  F2FP.BF16.PACK_AB R98, R99, R98 ;  /* 0x000000626362723e */ /* 0x000fe400000010ff */
[C---:B------:R-:W-:Y:S01]  /*7030*/  IADD3 R2, R0.reuse, 0x40, RZ ;  /* 0x0000004000027810 */ /* 0x040fe20007ffe0ff */
[----:B------:R-:W-:Y:S01]  /*7040*/  STS [R0+0x8080], R68 ;  /* 0x0080804400007388 */ /* 0x000fe20000000800 */
[----:B------:R-:W-:-:S02]  /*7050*/  @P0 IADD3 R2, R0, -0x40, RZ ;  /* 0xffffffc000020810 */ /* 0x000fc40007ffe0ff */
        /* <DEDUP_REMOVED lines=89> */
[----:B------:R-:W-:-:S02]  /*75f0*/  LOP3.LUT R5, R3, 0x7fffe000, RZ, 0xc0, !PT ;  /* 0x7fffe00003057812 */ /* 0x000fc400078ec0ff */
[----:B------:R-:W-:Y:S01]  /*7600*/  F2FP.BF16.PACK_AB R4, R181, R180 ;  /* 0x000000b4b504723e */ /* 0x000fe200000010ff */
[----:B------:R-:W-:Y:S01]  /*7610*/  STS [R2+0xf480], R118 ;  /* 0x00f4807602007388 */ /* 0x000fe20000000800 */
[----:B------:R-:W-:Y:S02]  /*7620*/  F2FP.BF16.PACK_AB R3, R183, R182 ;  /* 0x000000b6b703723e */ /* 0x000fe400000010ff */
[----:B------:R-:W-:Y:S01]  /*7630*/  LOP3.LUT R8, R8, 0x7ffffe00, RZ, 0xc0, !PT ;  /* 0x7ffffe0008087812 */ /* 0x000fe200078ec0ff */
[----:B------:R-:W-:Y:S01]  /*7640*/  STS [R0+0x80], R39 ;  /* 0x0000802700007388 */ /* 0x000fe20000000800 */
[----:B------:R-:W-:Y:S02]  /*7650*/  ISETP.GE.AND P2, PT, R10, UR8, PT ;  /* 0x000000080a007c0c */ /* 0x000fe4000bf46270 */
[----:B------:R-:W-:Y:S01]  /*7660*/  IADD3 R5, R7, R5, R8 ;  /* 0x0000000507057210 */ /* 0x000fe20007ffe008 */
[----:B------:R-:W-:Y:S01]  /*7670*/  STS [R0+0x480], R38 ;  /* 0x0004802600007388 */ /* 0x000fe20000000800 */
[----:B------:R-:W-:-:S02]  /*7680*/  SHF.R.S32.HI R7, RZ, 0x1f, R6 ;  /* 0x0000001fff077819 */ /* 0x000fc40000011406 */
[----:B------:R-:W-:Y:S01]  /*7690*/  ISETP.GE.OR P0, PT, R6, c[0x0][0x324], P2 ;  /* 0x0000c90006007a0c */ /* 0x000fe20001706670 */
        /* <DEDUP_REMOVED lines=29> */
[----:B------:R4:W-:Y:S01]  /*7870*/  STS [R2+0x7480], R3 ;  /* 0x0074800302007388 */ /* 0x0009e20000000800 */
[----:B-1----:R-:W-:Y:S01]  /*7880*/  SHF.R.S32.HI R11, RZ, 0x1f, R10 ;  /* 0x0000001fff0b7819 */ /* 0x002fe2000001140a */
[----:B--2---:R-:W-:-:S02]  /*7890*/  IMAD.SHL.U32 R0, R5, 0x2, RZ ;  /* 0x0000000205007824 */ /* 0x004fc400078e00ff */
[----:B------:R-:W-:Y:S01]  /*78a0*/  BAR.SYNC.DEFER_BLOCKING 0x1, 0x100 ;  /* 0x0044000000007b1d */ /* 0x000fe20000010000 */
[----:B------:R-:W-:Y:S02]  /*78b0*/  IMAD.U32 R5, RZ, RZ, UR21 ;  /* 0x00000015ff057e24 */ /* 0x000fe4000f8e00ff */
[----:B---3--:R-:W-:Y:S02]  /*78c0*/  IMAD.U32 R4, RZ, RZ, UR20 ;  /* 0x00000014ff047e24 */ /* 0x008fe4000f8e00ff */
[----:B----4-:R-:W-:-:S04]  /*78d0*/  IMAD.U32 R2, RZ, RZ, UR19 ;  /* 0x00000013ff027e24 */ /* 0x010fc8000f8e00ff */
[----:B------:R-:W-:-:S05]  /*78e0*/  IMAD.WIDE.U32 R2, R2, c[0x0][0x338], R6 ;  /* 0x0000ce0002027a25 */ /* 0x000fca00078e0006 */
[----:B------:R-:W-:Y:S01]  /*78f0*/  IADD3 R3, R3, UR5, RZ ;  /* 0x0000000503037c10 */ /* 0x000fe2000fffe0ff */
[----:B------:R-:W-:Y:S02]  /*7900*/  ULDC.64 UR4, c[0x0][0x340] ;  /* 0x0000d00000047ab9 */ /* 0x000fe40000000a00 */
[----:B------:R-:W-:Y:S02]  /*7910*/  UIMAD UR4, UR7, UR4, URZ ;  /* 0x00000004070472a4 */ /* 0x000fe4000f8e023f */
[----:B------:R-:W-:Y:S02]  /*7920*/  IMAD.WIDE.U32 R8, R4, c[0x0][0x340], R2 ;  /* 0x0000d00004087a25 */ /* 0x000fe400078e0002 */
[----:B------:R-:W-:Y:S01]  /*7930*/  UIMAD UR4, UR20, UR5, UR4 ;  /* 0x00000005140472a4 */ /* 0x000fe2000f8e0204 */
[----:B------:R1:W2:Y:S01]  /*7940*/  LDS.128 R20, [R0+0x8880] ;  /* 0x0088800000147984 */ /* 0x0002a20000000c00 */
[----:B------:R-:W-:-:S03]  /*7950*/  IMAD.WIDE R2, R5, 0x80, R10 ;  /* 0x0000008005027825 */ /* 0x000fc600078e020a */
[----:B------:R1:W3:Y:S01]  /*7960*/  LDS.128 R24, [R0+0x9080] ;  /* 0x0090800000187984 */ /* 0x0002e20000000c00 */
[----:B------:R-:W-:-:S03]  /*7970*/  IADD3 R5, R9, UR4, RZ ;  /* 0x0000000409057c10 */ /* 0x000fc6000fffe0ff */
        /* <DEDUP_REMOVED lines=23> */
.L_x_1852:
[----:B--234-:R-:W-:Y:S05]  /*7af0*/  BSYNC B0 ;  /* 0x0000000000007941 */ /* 0x01cfea0003800000 */
.L_x_1851:
        /* <DEDUP_REMOVED lines=17> */
.L_x_1854:
[----:B------:R-:W-:Y:S05]  /*7c10*/  BSYNC B0 ;  /* 0x0000000000007941 */ /* 0x000fea0003800000 */
.L_x_1853:
        /* <DEDUP_REMOVED lines=17> */
.L_x_1856:
[----:B------:R-:W-:Y:S05]  /*7d30*/  BSYNC B0 ;  /* 0x0000000000007941 */ /* 0x000fea0003800000 */
.L_x_1855:
        /* <DEDUP_REMOVED lines=16> */
.L_x_1858:
[----:B------:R-:W-:Y:S05]  /*7e40*/  BSYNC B0 ;  /* 0x0000000000007941 */ /* 0x000fea0003800000 */
.L_x_1857:
        /* <DEDUP_REMOVED lines=16> */
.L_x_1860:
[----:B------:R-:W-:Y:S05]  /*7f50*/  BSYNC B0 ;  /* 0x0000000000007941 */ /* 0x000fea0003800000 */
.L_x_1859:
        /* <DEDUP_REMOVED lines=16> */
.L_x_1862:
[----:B------:R-:W-:Y:S05]  /*8060*/  BSYNC B0 ;  /* 0x0000000000007941 */ /* 0x000fea0003800000 */
.L_x_1861:
        /* <DEDUP_REMOVED lines=16> */
.L_x_1864:
[----:B------:R-:W-:Y:S05]  /*8170*/  BSYNC B0 ;  /* 0x0000000000007941 */ /* 0x000fea0003800000 */
.L_x_1863:
        /* <DEDUP_REMOVED lines=15> */
.L_x_1866:
[----:B------:R-:W-:Y:S05]  /*8270*/  BSYNC B0 ;  /* 0x0000000000007941 */ /* 0x000fea0003800000 */
.L_x_1865:
[----:B------:R-:W-:Y:S01]  /*8280*/  ULDC.64 UR4, c[0x0][0x308] ;  /* 0x0000c20000047ab9 */ /* 0x000fe20000000a00 */
[----:B------:R-:W-:Y:S01]  /*8290*/  IMAD.U32 R0, RZ, RZ, UR19 ;  /* 0x00000013ff007e24 */ /* 0x000fe2000f8e00ff */
[----:B------:R-:W-:Y:S01]  /*82a0*/  UIMAD UR4, UR6, UR4, URZ ;  /* 0x00000004060472a4 */ /* 0x000fe2000f8e023f */
[----:B------:R-:W-:Y:S01]  /*82b0*/  ISETP.GE.OR P0, PT, R6, c[0x0][0x2f4], P2 ;  /* 0x0000bd0006007a0c */ /* 0x000fe20001706670 */
[----:B------:R-:W-:Y:S01]  /*82c0*/  BSSY B0, `(.L_x_1867) ;  /* 0x0000013000007945 */ /* 0x000fe20003800000 */
[----:B--2---:R-:W-:Y:S01]  /*82d0*/  IMAD.WIDE.U32 R4, R0, c[0x0][0x308], R6 ;  /* 0x0000c20000047a25 */ /* 0x004fe200078e0006 */
[----:B------:R-:W-:Y:S01]  /*82e0*/  UIMAD UR19, UR19, UR5, UR4 ;  /* 0x00000005131372a4 */ /* 0x000fe2000f8e0204 */
[----:B------:R-:W-:Y:S02]  /*82f0*/  MOV R0, UR20 ;  /* 0x0000001400007c02 */ /* 0x000fe40008000f00 */
[----:B------:R-:W-:Y:S02]  /*8300*/  ULDC.64 UR4, c[0x0][0x310] ;  /* 0x0000c40000047ab9 */ /* 0x000fe40000000a00 */
        /* <DEDUP_REMOVED lines=14> */
.L_x_1868:
[----:B------:R-:W-:Y:S05]  /*83f0*/  BSYNC B0 ;  /* 0x0000000000007941 */ /* 0x000fea0003800000 */
.L_x_1867:
        /* <DEDUP_REMOVED lines=15> */
.L_x_1870:
[----:B------:R-:W-:Y:S05]  /*84f0*/  BSYNC B0 ;  /* 0x0000000000007941 */ /* 0x000fea0003800000 */
.L_x_1869:
        /* <DEDUP_REMOVED lines=15> */
.L_x_1872:
[----:B------:R-:W-:Y:S05]  /*85f0*/  BSYNC B0 ;  /* 0x0000000000007941 */ /* 0x000fea0003800000 */
.L_x_1871:
        /* <DEDUP_REMOVED lines=14> */
.L_x_1874:
[----:B------:R-:W-:Y:S05]  /*86e0*/  BSYNC B0 ;  /* 0x0000000000007941 */ /* 0x000fea0003800000 */
.L_x_1873:
        /* <DEDUP_REMOVED lines=14> */
.L_x_1876:
[----:B------:R-:W-:Y:S05]  /*87d0*/  BSYNC B0 ;  /* 0x0000000000007941 */ /* 0x000fea0003800000 */
.L_x_1875:
        /* <DEDUP_REMOVED lines=14> */
.L_x_1878:
[----:B------:R-:W-:Y:S05]  /*88c0*/  BSYNC B0 ;  /* 0x0000000000007941 */ /* 0x000fea0003800000 */
.L_x_1877:
        /* <DEDUP_REMOVED lines=14> */
.L_x_1880:
[----:B------:R-:W-:Y:S05]  /*89b0*/  BSYNC B0 ;  /* 0x0000000000007941 */ /* 0x000fea0003800000 */
.L_x_1879:
        /* <DEDUP_REMOVED lines=14> */
.L_x_1850:
[----:B------:R-:W-:Y:S01]  /*8aa0*/  SHF.R.S32.HI R0, RZ, 0x1f, R248 ;  /* 0x0000001fff007819 */ /* 0x000fe200000114f8 */
[----:B------:R-:W-:Y:S01]  /*8ab0*/  USHF.R.S32.HI UR6, URZ, 0x1f, UR19 ;  /* 0x0000001f3f067899 */ /* 0x000fe20008011413 */
[----:B------:R-:W-:Y:S01]  /*8ac0*/  IMAD.U32 R10, RZ, RZ, UR19 ;  /* 0x00000013ff0a7e24 */ /* 0x000fe2000f8e00ff */
[----:B------:R-:W-:Y:S01]  /*8ad0*/  ULDC.64 UR4, c[0x0][0x308] ;  /* 0x0000c20000047ab9 */ /* 0x000fe20000000a00 */
[----:B------:R-:W-:Y:S01]  /*8ae0*/  LEA.HI R0, R0, R248, RZ, 0x4 ;  /* 0x000000f800007211 */ /* 0x000fe200078f20ff */
[----:B------:R-:W-:Y:S01]  /*8af0*/  UIMAD UR4, UR6, UR4, URZ ;  /* 0x00000004060472a4 */ /* 0x000fe2000f8e023f */
[----:B------:R-:W-:Y:S01]  /*8b00*/  IMAD.U32 R2, RZ, RZ, UR21 ;  /* 0x00000015ff027e24 */ /* 0x000fe2000f8e00ff */
[----:B------:R-:W-:Y:S01]  /*8b10*/  USHF.R.S32.HI UR8, URZ, 0x1f, UR20 ;  /* 0x0000001f3f087899 */ /* 0x000fe20008011414 */
[----:B------:R-:W-:Y:S01]  /*8b20*/  LOP3.LUT R6, R0, 0x1ffffff0, RZ, 0xc0, !PT ;  /* 0x1ffffff000067812 */ /* 0x000fe200078ec0ff */
[----:B------:R-:W-:Y:S01]  /*8b30*/  UIMAD UR5, UR19, UR5, UR4 ;  /* 0x00000005130572a4 */ /* 0x000fe2000f8e0204 */
[----:B------:R-:W-:Y:S01]  /*8b40*/  SHF.R.S32.HI R4, RZ, 0x4, R0 ;  /* 0x00000004ff047819 */ /* 0x000fe20000011400 */
[----:B------:R-:W-:Y:S01]  /*8b50*/  IMAD.U32 R0, RZ, RZ, UR20 ;  /* 0x00000014ff007e24 */ /* 0x000fe2000f8e00ff */
[----:B------:R-:W-:Y:S01]  /*8b60*/  ULDC UR4, c[0x0][0x2f0] ;  /* 0x0000bc0000047ab9 */ /* 0x000fe20000000800 */
[----:B------:R-:W-:Y:S01]  /*8b70*/  IMAD.IADD R6, R248, 0x1, -R6 ;  /* 0x00000001f8067824 */ /* 0x000fe200078e0a06 */
[----:B------:R-:W-:Y:S01]  /*8b80*/  UIADD3 UR7, -UR7, UR4, URZ ;  /* 0x0000000407077290 */ /* 0x000fe2000fffe13f */
[----:B------:R-:W-:Y:S01]  /*8b90*/  SHF.R.S32.HI R5, RZ, 0x1f, R4 ;  /* 0x0000001fff057819 */ /* 0x000fe20000011404 */
[----:B------:R-:W-:Y:S01]  /*8ba0*/  BSSY B0, `(.L_x_1881) ;  /* 0x0000016000007945 */ /* 0x000fe20003800000 */
[----:B------:R-:W-:-:S03]  /*8bb0*/  IMAD.SHL.U32 R6, R6, 0x8, RZ ;  /* 0x0000000806067824 */ /* 0x000fc600078e00ff */
[----:B------:R-:W-:Y:S01]  /*8bc0*/  ISETP.GE.AND P2, PT, R4, UR7, PT ;  /* 0x0000000704007c0c */ /* 0x000fe2000bf46270 */
[----:B------:R-:W-:Y:S01]  /*8bd0*/  IMAD.WIDE R2, R2, 0x80, R4 ;  /* 0x0000008002027825 */ /* 0x000fe200078e0204 */
[----:B------:R-:W-:Y:S02]  /*8be0*/  SHF.R.S32.HI R7, RZ, 0x1f, R6 ;  /* 0x0000001fff077819 */ /* 0x000fe40000011406 */
[----:B------:R-:W-:-:S03]  /*8bf0*/  ISETP.GE.OR P0, PT, R6, c[0x0][0x2f4], P2 ;  /* 0x0000bd0006007a0c */ /* 0x000fc60001706670 */
[----:B------:R-:W-:-:S05]  /*8c00*/  IMAD.WIDE.U32 R10, R10, c[0x0][0x308], R6 ;  /* 0x0000c2000a0a7a25 */ /* 0x000fca00078e0006 */
[----:B------:R-:W-:Y:S01]  /*8c10*/  IADD3 R11, R11, UR5, RZ ;  /* 0x000000050b0b7c10 */ /* 0x000fe2000fffe0ff */
[----:B------:R-:W-:Y:S02]  /*8c20*/  ULDC.64 UR4, c[0x0][0x310] ;  /* 0x0000c40000047ab9 */ /* 0x000fe40000000a00 */
[----:B------:R-:W-:Y:S02]  /*8c30*/  UIMAD UR4, UR8, UR4, URZ ;  /* 0x00000004080472a4 */ /* 0x000fe4000f8e023f */
[----:B------:R-:W-:Y:S02]  /*8c40*/  IMAD.WIDE.U32 R10, R0, c[0x0][0x310], R10 ;  /* 0x0000c400000a7a25 */ /* 0x000fe400078e000a */
[----:B------:R-:W-:-:S06]  /*8c50*/  UIMAD UR4, UR20, UR5, UR4 ;  /* 0x00000005140472a4 */ /* 0x000fcc000f8e0204 */
        /* <DEDUP_REMOVED lines=10> */
.L_x_1882:
[----:B------:R-:W-:Y:S05]  /*8d00*/  BSYNC B0 ;  /* 0x0000000000007941 */ /* 0x000fea0003800000 */
.L_x_1881:
        /* <DEDUP_REMOVED lines=17> */
.L_x_1884:
[----:B------:R-:W-:Y:S05]  /*8e20*/  BSYNC B0 ;  /* 0x0000000000007941 */ /* 0x000fea0003800000 */
.L_x_1883:
        /* <DEDUP_REMOVED lines=17> */
.L_x_1886:
[----:B------:R-:W-:Y:S05]  /*8f40*/  BSYNC B0 ;  /* 0x0000000000007941 */ /* 0x000fea0003800000 */
.L_x_1885:
        /* <DEDUP_REMOVED lines=16> */
.L_x_1888:
[----:B------:R-:W-:Y:S05]  /*9050*/  BSYNC B0 ;  /* 0x0000000000007941 */ /* 0x000fea0003800000 */
.L_x_1887:
        /* <DEDUP_REMOVED lines=16> */
.L_x_1890:
[----:B------:R-:W-:Y:S05]  /*9160*/  BSYNC B0 ;  /* 0x0000000000007941 */ /* 0x000fea0003800000 */
.L_x_1889:
        /* <DEDUP_REMOVED lines=16> */
.L_x_1892:
[----:B------:R-:W-:Y:S05]  /*9270*/  BSYNC B0 ;  /* 0x0000000000007941 */ /* 0x000fea0003800000 */
.L_x_1891:
        /* <DEDUP_REMOVED lines=16> */
.L_x_1894:
[----:B------:R-:W-:Y:S05]  /*9380*/  BSYNC B0 ;  /* 0x0000000000007941 */ /* 0x000fea0003800000 */
.L_x_1893:
        /* <DEDUP_REMOVED lines=15> */
.L_x_1896:
[----:B------:R-:W-:Y:S05]  /*9480*/  BSYNC B0 ;  /* 0x0000000000007941 */ /* 0x000fea0003800000 */
.L_x_1895:
[----:B------:R-:W-:Y:S01]  /*9490*/  ULDC.64 UR4, c[0x0][0x338] ;  /* 0x0000ce0000047ab9 */ /* 0x000fe20000000a00 */
[----:B------:R-:W-:Y:S01]  /*94a0*/  IMAD.U32 R8, RZ, RZ, UR19 ;  /* 0x00000013ff087e24 */ /* 0x000fe2000f8e00ff */
[----:B------:R-:W-:Y:S01]  /*94b0*/  UIMAD UR4, UR6, UR4, URZ ;  /* 0x00000004060472a4 */ /* 0x000fe2000f8e023f */
[----:B------:R-:W-:Y:S01]  /*94c0*/  ISETP.GE.OR P0, PT, R6, c[0x0][0x324], P2 ;  /* 0x0000c90006007a0c */ /* 0x000fe20001706670 */
[----:B------:R-:W-:Y:S01]  /*94d0*/  BSSY B0, `(.L_x_1897) ;  /* 0x0000013000007945 */ /* 0x000fe20003800000 */
[----:B------:R-:W-:Y:S01]  /*94e0*/  IMAD.WIDE.U32 R8, R8, c[0x0][0x338], R6 ;  /* 0x0000ce0008087a25 */ /* 0x000fe200078e0006 */
[----:B------:R-:W-:Y:S01]  /*94f0*/  UIMAD UR19, UR19, UR5, UR4 ;  /* 0x00000005131372a4 */ /* 0x000fe2000f8e0204 */
[----:B------:R-:W-:Y:S02]  /*9500*/  MOV R0, UR20 ;  /* 0x0000001400007c02 */ /* 0x000fe40008000f00 */
[----:B------:R-:W-:Y:S02]  /*9510*/  ULDC.64 UR4, c[0x0][0x340] ;  /* 0x0000d00000047ab9 */ /* 0x000fe40000000a00 */
[----:B------:R-:W-:Y:S01]  /*9520*/  UIMAD UR4, UR8, UR4, URZ ;  /* 0x00000004080472a4 */ /* 0x000fe2000f8e023f */
[----:B------:R-:W-:-:S03]  /*9530*/  IADD3 R9, R9, UR19, RZ ;  /* 0x0000001309097c10 */ /* 0x000fc6000fffe0ff */
[----:B------:R-:W-:Y:S02]  /*9540*/  UIMAD UR4, UR20, UR5, UR4 ;  /* 0x00000005140472a4 */ /* 0x000fe4000f8e0204 */
[----:B------:R-:W-:-:S05]  /*9550*/  IMAD.WIDE.U32 R8, R0, c[0x0][0x340], R8 ;  /* 0x0000d00000087a25 */ /* 0x000fca00078e0008 */
[----:B--2---:R-:W-:Y:S01]  /*9560*/  IADD3 R5, R9, UR4, RZ ;  /* 0x0000000409057c10 */ /* 0x004fe2000fffe0ff */
        /* <DEDUP_REMOVED lines=9> */
.L_x_1898:
[----:B------:R-:W-:Y:S05]  /*9600*/  BSYNC B0 ;  /* 0x0000000000007941 */ /* 0x000fea0003800000 */
.L_x_1897:
        /* <DEDUP_REMOVED lines=15> */
.L_x_1900:
[----:B------:R-:W-:Y:S05]  /*9700*/  BSYNC B0 ;  /* 0x0000000000007941 */ /* 0x000fea0003800000 */
.L_x_1899:
        /* <DEDUP_REMOVED lines=15> */
.L_x_1902:
[----:B------:R-:W-:Y:S05]  /*9800*/  BSYNC B0 ;  /* 0x0000000000007941 */ /* 0x000fea0003800000 */
.L_x_1901:
        /* <DEDUP_REMOVED lines=14> */
.L_x_1904:
[----:B------:R-:W-:Y:S05]  /*98f0*/  BSYNC B0 ;  /* 0x0000000000007941 */ /* 0x000fea0003800000 */
.L_x_1903:
        /* <DEDUP_REMOVED lines=14> */
.L_x_1906:
[----:B------:R-:W-:Y:S05]  /*99e0*/  BSYNC B0 ;  /* 0x0000000000007941 */ /* 0x000fea0003800000 */
.L_x_1905:
        /* <DEDUP_REMOVED lines=14> */
.L_x_1908:
[----:B------:R-:W-:Y:S05]  /*9ad0*/  BSYNC B0 ;  /* 0x0000000000007941 */ /* 0x000fea0003800000 */
.L_x_1907:
        /* <DEDUP_REMOVED lines=14> */
.L_x_1910:
[----:B------:R-:W-:Y:S05]  /*9bc0*/  BSYNC B0 ;  /* 0x0000000000007941 */ /* 0x000fea0003800000 */
.L_x_1909:
        /* <DEDUP_REMOVED lines=13> */
.L_x_1911:
        /* <DEDUP_REMOVED lines=14> */
.L_x_2336:


//--------------------- .text._ZN7cutlass13device_kernelIN5flash19enable_sm80_to_sm89INS1_16FlashAttnBwdSm80INS1_25CollectiveMainloopBwdSm80ILi2ELi2EN4cute5tupleIJNS5_1CILi64EEENS7_ILi128EEES9_EEENS_10bfloat16_tEfNS_4arch4Sm80ELb1ELb0ELb0ELb0ELb1ELb0ELb0ELb0ELi2ELi2ELi2ELi2ELb0EEENS1_21CollectiveEpilogueBwdISA_SB_SD_Li256ELb0ELb0ELi4EEENS1_25SingleTileBwdLPTSchedulerILb0ELi128ELb1EEEEEEEEEvNT_6ParamsE --------------------------
	.section	.text._ZN7cutlass13device_kernelIN5flash19enable_sm80_to_sm89INS1_16FlashAttnBwdSm80INS1_25CollectiveMainloopBwdSm80ILi2ELi2EN4cute5tupleIJNS5_1CILi64EEENS7_ILi128EEES9_EEENS_10bfloat16_tEfNS_4arch4Sm80ELb1ELb0ELb0ELb0ELb1ELb0ELb0ELb0ELi2ELi2ELi2ELi2ELb0EEENS1_21CollectiveEpilogueBwdISA_SB_SD_Li256ELb0ELb0ELi4EEENS1_25SingleTileBwdLPTSchedulerILb0ELi128ELb1EEEEEEEEEvNT_6ParamsE,"ax",@progbits
	.sectioninfo	@"SHI_REGISTERS=255"
	.align	128
.text._ZN7cutlass13device_kernelIN5flash19enable_sm80_to_sm89INS1_16FlashAttnBwdSm80INS1_25CollectiveMainloopBwdSm80ILi2ELi2EN4cute5tupleIJNS5_1CILi64EEENS7_ILi128EEES9_EEENS_10bfloat16_tEfNS_4arch4Sm80ELb1ELb0ELb0ELb0ELb1ELb0ELb0ELb0ELi2ELi2ELi2ELi2ELb0EEENS1_21CollectiveEpilogueBwdISA_SB_SD_Li256ELb0ELb0ELi4EEENS1_25SingleTileBwdLPTSchedulerILb0ELi128ELb1EEEEEEEEEvNT_6ParamsE:
        .type           _ZN7cutlass13device_kernelIN5flash19enable_sm80_to_sm89INS1_16FlashAttnBwdSm80INS1_25CollectiveMainloopBwdSm80ILi2ELi2EN4cute5tupleIJNS5_1CILi64EEENS7_ILi128EEES9_EEENS_10bfloat16_tEfNS_4arch4Sm80ELb1ELb0ELb0ELb0ELb1ELb0ELb0ELb0ELi2ELi2ELi2ELi2ELb0EEENS1_21CollectiveEpilogueBwdISA_SB_SD_Li256ELb0ELb0ELi4EEENS1_25SingleTileBwdLPTSchedulerILb0ELi128ELb1EEEEEEEEEvNT_6ParamsE,@function
        .size           _ZN7cutlass13device_kernelIN5flash19enable_sm80_to_sm89INS1_16FlashAttnBwdSm80INS1_25CollectiveMainloopBwdSm80ILi2ELi2EN4cute5tupleIJNS5_1CILi64EEENS7_ILi128EEES9_EEENS_10bfloat16_tEfNS_4arch4Sm80ELb1ELb0ELb0ELb0ELb1ELb0ELb0ELb0ELi2ELi2ELi2ELi2ELb0EEENS1_21CollectiveEpilogueBwdISA_SB_SD_Li256ELb0ELb0ELi4EEENS1_25SingleTileBwdLPTSchedulerILb0ELi128ELb1EEEEEEEEEvNT_6ParamsE,(.L_x_2337 - _ZN7cutlass13device_kernelIN5flash19enable_sm80_to_sm89INS1_16FlashAttnBwdSm80INS1_25CollectiveMainloopBwdSm80ILi2ELi2EN4cute5tupleIJNS5_1CILi64EEENS7_ILi128EEES9_EEENS_10bfloat16_tEfNS_4arch4Sm80ELb1ELb0ELb0ELb0ELb1ELb0ELb0ELb0ELi2ELi2ELi2ELi2ELb0EEENS1_21CollectiveEpilogueBwdISA_SB_SD_Li256ELb0ELb0ELi4EEENS1_25SingleTileBwdLPTSchedulerILb0ELi128ELb1EEEEEEEEEvNT_6ParamsE)
        .other          _ZN7cutlass13device_kernelIN5flash19enable_sm80_to_sm89INS1_16FlashAttnBwdSm80INS1_25CollectiveMainloopBwdSm80ILi2ELi2EN4cute5tupleIJNS5_1CILi64EEENS7_ILi128EEES9_EEENS_10bfloat16_tEfNS_4arch4Sm80ELb1ELb0ELb0ELb0ELb1ELb0ELb0ELb0ELi2ELi2ELi2ELi2ELb0EEENS1_21CollectiveEpilogueBwdISA_SB_SD_Li256ELb0ELb0ELi4EEENS1_25SingleTileBwdLPTSchedulerILb0ELi128ELb1EEEEEEEEEvNT_6ParamsE,@"STO_CUDA_ENTRY STV_DEFAULT"
_ZN7cutlass13device_kernelIN5flash19enable_sm80_to_sm89INS1_16FlashAttnBwdSm80INS1_25CollectiveMainloopBwdSm80ILi2ELi2EN4cute5tupleIJNS5_1CILi64EEENS7_ILi128EEES9_EEENS_10bfloat16_tEfNS_4arch4Sm80ELb1ELb0ELb0ELb0ELb1ELb0ELb0ELb0ELi2ELi2ELi2ELi2ELb0EEENS1_21CollectiveEpilogueBwdISA_SB_SD_Li256ELb0ELb0ELi4EEENS1_25SingleTileBwdLPTSchedulerILb0ELi128ELb1EEEEEEEEEvNT_6ParamsE:
        /* <DEDUP_REMOVED lines=28> */
.L_x_1913:
[----:B------:R-:W-:Y:S02]  /*01c0*/  ULDC UR9, c[0x0][0x3ac] ;  /* 0x0000eb0000097ab9 */ /* 0x000fe40000000800 */
[----:B------:R-:W-:Y:S02]  /*01d0*/  UISETP.NE.AND UP0, UPT, UR9, 0x1, UPT ;  /* 0x000000010900788c */ /* 0x000fe4000bf05270 */
[----:B------:R-:W-:Y:S02]  /*01e0*/  ULDC.64 UR4, c[0x0][0x3b0] ;  /* 0x0000ec0000047ab9 */ /* 0x000fe40000000a00 */
[----:B------:R-:W-:Y:S02]  /*01f0*/  UIMAD.WIDE.U32 UR10, UR8, UR4, URZ ;  /* 0x00000004080a72a5 */ /* 0x000fe4000f8e003f */
[----:B------:R-:W-:-:S05]  /*0200*/  UMOV UR6, UR8 ;  /* 0x0000000800067c82 */ /* 0x000fca0008000000 */
[----:B------:R-:W-:-:S04]  /*0210*/  @UP0 USHF.R.U32.HI UR6, URZ, UR5, UR11 ;  /* 0x000000053f060299 */ /* 0x000fc8000801160b */
[----:B------:R-:W-:Y:S02]  /*0220*/  UIMAD UR9, UR6, UR9, URZ ;  /* 0x00000009060972a4 */ /* 0x000fe4000f8e023f */
.L_x_1914:
[----:B------:R-:W-:Y:S02]  /*0230*/  ULDC.64 UR20, c[0x0][0x3a0] ;  /* 0x0000e80000147ab9 */ /* 0x000fe40000000a00 */
[----:B------:R-:W-:Y:S02]  /*0240*/  UIADD3 UR8, UR8, -UR9, URZ ;  /* 0x8000000908087290 */ /* 0x000fe4000fffe03f */
[----:B------:R-:W-:Y:S02]  /*0250*/  UISETP.NE.AND UP0, UPT, UR20, 0x1, UPT ;  /* 0x000000011400788c */ /* 0x000fe4000bf05270 */
[----:B------:R-:W-:Y:S02]  /*0260*/  ULDC.64 UR4, c[0x0][0x3a8] ;  /* 0x0000ea0000047ab9 */ /* 0x000fe40000000a00 */
[----:B------:R-:W-:Y:S02]  /*0270*/  UIMAD UR5, UR7, UR5, UR8 ;  /* 0x00000005070572a4 */ /* 0x000fe4000f8e0208 */
[----:B------:R-:W-:-:S02]  /*0280*/  ULOP3.LUT UR6, URZ, UR6, URZ, 0x33, !UPT ;  /* 0x000000063f067292 */ /* 0x000fc4000f8e333f */
[----:B------:R-:W-:Y:S02]  /*0290*/  UIMAD.WIDE.U32 UR8, UR5, UR21, URZ ;  /* 0x00000015050872a5 */ /* 0x000fe4000f8e003f */
[----:B------:R-:W-:Y:S02]  /*02a0*/  ULDC UR19, c[0x0][0x394] ;  /* 0x0000e50000137ab9 */ /* 0x000fe40000000800 */
[----:B------:R-:W-:Y:S02]  /*02b0*/  UMOV UR21, UR5 ;  /* 0x0000000500157c82 */ /* 0x000fe40008000000 */
[----:B------:R-:W-:Y:S02]  /*02c0*/  @UP0 USHF.R.U32.HI UR21, URZ, UR4, UR9 ;  /* 0x000000043f150299 */ /* 0x000fe40008011609 */
[----:B------:R-:W-:Y:S02]  /*02d0*/  UIADD3 UR19, UR6, UR19, URZ ;  /* 0x0000001306137290 */ /* 0x000fe4000fffe03f */
[----:B------:R-:W-:-:S04]  /*02e0*/  UIADD3 UR4, -UR21, URZ, URZ ;  /* 0x0000003f15047290 */ /* 0x000fc8000fffe13f */
[----:B------:R-:W-:Y:S01]  /*02f0*/  UIMAD UR20, UR4, UR20, UR5 ;  /* 0x00000014041472a4 */ /* 0x000fe2000f8e0205 */
[----:B------:R-:W-:Y:S05]  /*0300*/  BRA `(.L_x_1915) ;  /* 0x0000028000007947 */ /* 0x000fea0003800000 */
.L_x_1912:
        /* <DEDUP_REMOVED lines=20> */
.L_x_1916:
[----:B------:R-:W-:Y:S02]  /*0450*/  ULDC UR9, c[0x0][0x3ac] ;  /* 0x0000eb0000097ab9 */ /* 0x000fe40000000800 */
[----:B------:R-:W-:Y:S02]  /*0460*/  UISETP.NE.AND UP0, UPT, UR9, 0x1, UPT ;  /* 0x000000010900788c */ /* 0x000fe4000bf05270 */
[----:B------:R-:W-:Y:S02]  /*0470*/  ULDC.64 UR4, c[0x0][0x3b0] ;  /* 0x0000ec0000047ab9 */ /* 0x000fe40000000a00 */
[----:B------:R-:W-:Y:S02]  /*0480*/  UIMAD.WIDE.U32 UR10, UR8, UR4, URZ ;  /* 0x00000004080a72a5 */ /* 0x000fe4000f8e003f */
[----:B------:R-:W-:-:S05]  /*0490*/  UMOV UR6, UR8 ;  /* 0x0000000800067c82 */ /* 0x000fca0008000000 */
[----:B------:R-:W-:-:S04]  /*04a0*/  @UP0 USHF.R.U32.HI UR6, URZ, UR5, UR11 ;  /* 0x000000053f060299 */ /* 0x000fc8000801160b */
[----:B------:R-:W-:Y:S02]  /*04b0*/  UIMAD UR9, UR6, UR9, URZ ;  /* 0x00000009060972a4 */ /* 0x000fe4000f8e023f */
.L_x_1917:
        /* <DEDUP_REMOVED lines=12> */
[----:B------:R-:W-:Y:S02]  /*0580*/  UIMAD UR20, UR4, UR20, UR5 ;  /* 0x00000014041472a4 */ /* 0x000fe4000f8e0205 */
.L_x_1915:
        /* <DEDUP_REMOVED lines=514> */
.L_x_1920:
[----:B--2---:R-:W-:Y:S05]  /*25b0*/  BSYNC B0 ;  /* 0x0000000000007941 */ /* 0x004fea0003800000 */
.L_x_1919:
        /* <DEDUP_REMOVED lines=105> */
.L_x_1923:
        /* <DEDUP_REMOVED lines=194> */
.L_x_1921:
        /* <DEDUP_REMOVED lines=532> */
.L_x_1922:
        /* <DEDUP_REMOVED lines=310> */
.L_x_1918:
        /* <DEDUP_REMOVED lines=228> */
.L_x_1926:
[----:B--234-:R-:W-:Y:S05]  /*7b50*/  BSYNC B0 ;  /* 0x0000000000007941 */ /* 0x01cfea0003800000 */
.L_x_1925:
        /* <DEDUP_REMOVED lines=17> */
.L_x_1928:
[----:B------:R-:W-:Y:S05]  /*7c70*/  BSYNC B0 ;  /* 0x0000000000007941 */ /* 0x000fea0003800000 */
.L_x_1927:
        /* <DEDUP_REMOVED lines=17> */
.L_x_1930:
[----:B------:R-:W-:Y:S05]  /*7d90*/  BSYNC B0 ;  /* 0x0000000000007941 */ /* 0x000fea0003800000 */
.L_x_1929:
        /* <DEDUP_REMOVED lines=16> */
.L_x_1932:
[----:B------:R-:W-:Y:S05]  /*7ea0*/  BSYNC B0 ;  /* 0x0000000000007941 */ /* 0x000fea0003800000 */
.L_x_1931:
        /* <DEDUP_REMOVED lines=16> */
.L_x_1934:
[----:B------:R-:W-:Y:S05]  /*7fb0*/  BSYNC B0 ;  /* 0x0000000000007941 */ /* 0x000fea0003800000 */
.L_x_1933:
        /* <DEDUP_REMOVED lines=16> */
.L_x_1936:
[----:B------:R-:W-:Y:S05]  /*80c0*/  BSYNC B0 ;  /* 0x0000000000007941 */ /* 0x000fea0003800000 */
.L_x_1935:
        /* <DEDUP_REMOVED lines=16> */
.L_x_1938:
[----:B------:R-:W-:Y:S05]  /*81d0*/  BSYNC B0 ;  /* 0x0000000000007941 */ /* 0x000fea0003800000 */
.L_x_1937:
        /* <DEDUP_REMOVED lines=15> */
.L_x_1940:
[----:B------:R-:W-:Y:S05]  /*82d0*/  BSYNC B0 ;  /* 0x0000000000007941 */ /* 0x000fea0003800000 */
.L_x_1939:
        /* <DEDUP_REMOVED lines=23> */
.L_x_1942:
[----:B------:R-:W-:Y:S05]  /*8450*/  BSYNC B0 ;  /* 0x0000000000007941 */ /* 0x000fea0003800000 */
.L_x_1941:
        /* <DEDUP_REMOVED lines=15> */
.L_x_1944:
[----:B------:R-:W-:Y:S05]  /*8550*/  BSYNC B0 ;  /* 0x0000000000007941 */ /* 0x000fea0003800000 */
.L_x_1943:
        /* <DEDUP_REMOVED lines=15> */
.L_x_1946:
[----:B------:R-:W-:Y:S05]  /*8650*/  BSYNC B0 ;  /* 0x0000000000007941 */ /* 0x000fea0003800000 */
.L_x_1945:
        /* <DEDUP_REMOVED lines=14> */
.L_x_1948:
[----:B------:R-:W-:Y:S05]  /*8740*/  BSYNC B0 ;  /* 0x0000000000007941 */ /* 0x000fea0003800000 */
.L_x_1947:
        /* <DEDUP_REMOVED lines=14> */
.L_x_1950:
[----:B------:R-:W-:Y:S05]  /*8830*/  BSYNC B0 ;  /* 0x0000000000007941 */ /* 0x000fea0003800000 */
.L_x_1949:
        /* <DEDUP_REMOVED lines=14> */
.L_x_1952:
[----:B------:R-:W-:Y:S05]  /*8920*/  BSYNC B0 ;  /* 0x0000000000007941 */ /* 0x000fea0003800000 */
.L_x_1951:
        /* <DEDUP_REMOVED lines=14> */
.L_x_1954:
[----:B------:R-:W-:Y:S05]  /*8a10*/  BSYNC B0 ;  /* 0x0000000000007941 */ /* 0x000fea0003800000 */
.L_x_1953:
        /* <DEDUP_REMOVED lines=14> */
.L_x_1924:
        /* <DEDUP_REMOVED lines=38> */
.L_x_1956:
[----:B------:R-:W-:Y:S05]  /*8d60*/  BSYNC B0 ;  /* 0x0000000000007941 */ /* 0x000fea0003800000 */
.L_x_1955:
        /* <DEDUP_REMOVED lines=17> */
.L_x_1958:
[----:B------:R-:W-:Y:S05]  /*8e80*/  BSYNC B0 ;  /* 0x0000000000007941 */ /* 0x000fea0003800000 */
.L_x_1957:
        /* <DEDUP_REMOVED lines=17> */
.L_x_1960:
[----:B------:R-:W-:Y:S05]  /*8fa0*/  BSYNC B0 ;  /* 0x0000000000007941 */ /* 0x000fea0003800000 */
.L_x_1959:
        /* <DEDUP_REMOVED lines=16> */
.L_x_1962:
[----:B------:R-:W-:Y:S05]  /*90b0*/  BSYNC B0 ;  /* 0x0000000000007941 */ /* 0x000fea0003800000 */
.L_x_1961:
        /* <DEDUP_REMOVED lines=16> */
.L_x_1964:
[----:B------:R-:W-:Y:S05]  /*91c0*/  BSYNC B0 ;  /* 0x0000000000007941 */ /* 0x000fea0003800000 */
.L_x_1963:
        /* <DEDUP_REMOVED lines=16> */
.L_x_1966:
[----:B------:R-:W-:Y:S05]  /*92d0*/  BSYNC B0 ;  /* 0x0000000000007941 */ /* 0x000fea0003800000 */
.L_x_1965:
        /* <DEDUP_REMOVED lines=16> */
.L_x_1968:
[----:B------:R-:W-:Y:S05]  /*93e0*/  BSYNC B0 ;  /* 0x0000000000007941 */ /* 0x000fea0003800000 */
.L_x_1967:
        /* <DEDUP_REMOVED lines=15> */
.L_x_1970:
[----:B------:R-:W-:Y:S05]  /*94e0*/  BSYNC B0 ;  /* 0x0000000000007941 */ /* 0x000fea0003800000 */
.L_x_1969:
        /* <DEDUP_REMOVED lines=23> */
.L_x_1972:
[----:B------:R-:W-:Y:S05]  /*9660*/  BSYNC B0 ;  /* 0x0000000000007941 */ /* 0x000fea0003800000 */
.L_x_1971:
        /* <DEDUP_REMOVED lines=15> */
.L_x_1974:
[----:B------:R-:W-:Y:S05]  /*9760*/  BSYNC B0 ;  /* 0x0000000000007941 */ /* 0x000fea0003800000 */
.L_x_1973:
        /* <DEDUP_REMOVED lines=15> */
.L_x_1976:
[----:B------:R-:W-:Y:S05]  /*9860*/  BSYNC B0 ;  /* 0x0000000000007941 */ /* 0x000fea0003800000 */
.L_x_1975:
        /* <DEDUP_REMOVED lines=14> */
.L_x_1978:
[----:B------:R-:W-:Y:S05]  /*9950*/  BSYNC B0 ;  /* 0x0000000000007941 */ /* 0x000fea0003800000 */
.L_x_1977:
        /* <DEDUP_REMOVED lines=14> */
.L_x_1980:
[----:B------:R-:W-:Y:S05]  /*9a40*/  BSYNC B0 ;  /* 0x0000000000007941 */ /* 0x000fea0003800000 */
.L_x_1979:
        /* <DEDUP_REMOVED lines=14> */
.L_x_1982:
[----:B------:R-:W-:Y:S05]  /*9b30*/  BSYNC B0 ;  /* 0x0000000000007941 */ /* 0x000fea0003800000 */
.L_x_1981:
        /* <DEDUP_REMOVED lines=14> */
.L_x_1984:
[----:B------:R-:W-:Y:S05]  /*9c20*/  BSYNC B0 ;  /* 0x0000000000007941 */ /* 0x000fea0003800000 */
.L_x_1983:
        /* <DEDUP_REMOVED lines=13> */
.L_x_1985:
        /* <DEDUP_REMOVED lines=16> */
.L_x_2337:


//--------------------- .text._ZN7cutlass13device_kernelIN5flash19enable_sm80_to_sm89INS1_16FlashAttnBwdSm80INS1_25CollectiveMainloopBwdSm80ILi2ELi2EN4cute5tupleIJNS5_1CILi64EEENS7_ILi128EEES9_EEENS_10bfloat16_tEfNS_4arch4Sm80ELb1ELb0ELb0ELb0ELb0ELb0ELb0ELb0ELi2ELi2ELi2ELi2ELb0EEENS1_24CollectiveEpilogueBwdGQAISA_fSD_Li256ELb0ELb0EEENS1_25SingleTileBwdLPTSchedulerILb0ELi128ELb0EEEEEEEEEvNT_6ParamsE --------------------------
	.section	.text._ZN7cutlass13device_kernelIN5flash19enable_sm80_to_sm89INS1_16FlashAttnBwdSm80INS1_25CollectiveMainloopBwdSm80ILi2ELi2EN4cute5tupleIJNS5_1CILi64EEENS7_ILi128EEES9_EEENS_10bfloat16_tEfNS_4arch4Sm80ELb1ELb0ELb0ELb0ELb0ELb0ELb0ELb0ELi2ELi2ELi2ELi2ELb0EEENS1_24CollectiveEpilogueBwdGQAISA_fSD_Li256ELb0ELb0EEENS1_25SingleTileBwdLPTSchedulerILb0ELi128ELb0EEEEEEEEEvNT_6ParamsE,"ax",@progbits
	.sectioninfo	@"SHI_REGISTERS=255"
	.align	128
.text._ZN7cutlass13device_kernelIN5flash19enable_sm80_to_sm89INS1_16FlashAttnBwdSm80INS1_25CollectiveMainloopBwdSm80ILi2ELi2EN4cute5tupleIJNS5_1CILi64EEENS7_ILi128EEES9_EEENS_10bfloat16_tEfNS_4arch4Sm80ELb1ELb0ELb0ELb0ELb0ELb0ELb0ELb0ELi2ELi2ELi2ELi2ELb0EEENS1_24CollectiveEpilogueBwdGQAISA_fSD_Li256ELb0ELb0EEENS1_25SingleTileBwdLPTSchedulerILb0ELi128ELb0EEEEEEEEEvNT_6ParamsE:
        .type           _ZN7cutlass13device_kernelIN5flash19enable_sm80_to_sm89INS1_16FlashAttnBwdSm80INS1_25CollectiveMainloopBwdSm80ILi2ELi2EN4cute5tupleIJNS5_1CILi64EEENS7_ILi128EEES9_EEENS_10bfloat16_tEfNS_4arch4Sm80ELb1ELb0ELb0ELb0ELb0ELb0ELb0ELb0ELi2ELi2ELi2ELi2ELb0EEENS1_24CollectiveEpilogueBwdGQAISA_fSD_Li256ELb0ELb0EEENS1_25SingleTileBwdLPTSchedulerILb0ELi128ELb0EEEEEEEEEvNT_6ParamsE,@function
        .size           _ZN7cutlass13device_kernelIN5flash19enable_sm80_to_sm89INS1_16FlashAttnBwdSm80INS1_25CollectiveMainloopBwdSm80ILi2ELi2EN4cute5tupleIJNS5_1CILi64EEENS7_ILi128EEES9_EEENS_10bfloat16_tEfNS_4arch4Sm80ELb1ELb0ELb0ELb0ELb0ELb0ELb0ELb0ELi2ELi2ELi2ELi2ELb0EEENS1_24CollectiveEpilogueBwdGQAISA_fSD_Li256ELb0ELb0EEENS1_25SingleTileBwdLPTSchedulerILb0ELi128ELb0EEEEEEEEEvNT_6ParamsE,(.L_x_2338 - _ZN7cutlass13device_kernelIN5flash19enable_sm80_to_sm89INS1_16FlashAttnBwdSm80INS1_25CollectiveMainloopBwdSm80ILi2ELi2EN4cute5tupleIJNS5_1CILi64EEENS7_ILi128EEES9_EEENS_10bfloat16_tEfNS_4arch4Sm80ELb1ELb0ELb0ELb0ELb0ELb0ELb0ELb0ELi2ELi2ELi2ELi2ELb0EEENS1_24CollectiveEpilogueBwdGQAISA_fSD_Li256ELb0ELb0EEENS1_25SingleTileBwdLPTSchedulerILb0ELi128ELb0EEEEEEEEEvNT_6ParamsE)
        .other          _ZN7cutlass13device_kernelIN5flash19enable_sm80_to_sm89INS1_16FlashAttnBwdSm80INS1_25CollectiveMainloopBwdSm80ILi2ELi2EN4cute5tupleIJNS5_1CILi64EEENS7_ILi128EEES9_EEENS_10bfloat16_tEfNS_4arch4Sm80ELb1ELb0ELb0ELb0ELb0ELb0ELb0ELb0ELi2ELi2ELi2ELi2ELb0EEENS1_24CollectiveEpilogueBwdGQAISA_fSD_Li256ELb0ELb0EEENS1_25SingleTileBwdLPTSchedulerILb0ELi128ELb0EEEEEEEEEvNT_6ParamsE,@"STO_CUDA_ENTRY STV_DEFAULT"
_ZN7cutlass13device_kernelIN5flash19enable_sm80_to_sm89INS1_16FlashAttnBwdSm80INS1_25CollectiveMainloopBwdSm80ILi2ELi2EN4cute5tupleIJNS5_1CILi64EEENS7_ILi128EEES9_EEENS_10bfloat16_tEfNS_4arch4Sm80ELb1ELb0ELb0ELb0ELb0ELb0ELb0ELb0ELi2ELi2ELi2ELi2ELb0EEENS1_24CollectiveEpilogueBwdGQAISA_fSD_Li256ELb0ELb0EEENS1_25SingleTileBwdLPTSchedulerILb0ELi128ELb0EEEEEEEEEvNT_6ParamsE:
[----:B------:R-:W-:-:S03]  /*0000*/  MOV R1, c[0x0][0x28] ;  /* 0x00000a0000017a02 */ /* 0x000fc60000000f00 */
[----:B------:R-:W1:Y:S01]  /*0010*/  S2R R2, SR_TID.X ;  /* 0x0000000000027919 */ /* 0x000e620000002100 */
[----:B------:R-:W-:Y:S01]  /*0020*/  IADD3 R1, R1, -0x68, RZ ;  /* 0xffffff9801017810 */ /* 0x000fe20007ffe0ff */
[----:B------:R-:W2:Y:S01]  /*0030*/  S2UR UR4, SR_CTAID.X ;  /* 0x00000000000479c3 */ /* 0x000ea20000002500 */
[----:B------:R-:W-:Y:S02]  /*0040*/  IMAD.MOV.U32 R33, RZ, RZ, R3 ;  /* 0x000000ffff217224 */ /* 0x000fe400078e0003 */
[--C-:B-1----:R-:W-:Y:S01]  /*0050*/  IMAD.MOV.U32 R32, RZ, RZ, R2.reuse ;  /* 0x000000ffff207224 */ /* 0x102fe200078e0002 */
[----:B------:R-:W-:Y:S01]  /*0060*/  STL [R1+0x20], R2 ;  /* 0x0000200201007387 */ /* 0x000fe20000100800 */
[----:B------:R-:W-:-:S05]  /*0070*/  IMAD.MOV.U32 R32, RZ, RZ, R2 ;  /* 0x000000ffff207224 */ /* 0x000fca00078e0002 */
[----:B------:R-:W-:-:S06]  /*0080*/  SHF.R.U32.HI R0, RZ, 0x5, R32 ;  /* 0x00000005ff007819 */ /* 0x000fcc0000011620 */
        /* <DEDUP_REMOVED lines=23> */
.L_x_1987:
[----:B------:R-:W-:Y:S02]  /*0200*/  ULDC UR7, c[0x0][0x3b4] ;  /* 0x0000ed0000077ab9 */ /* 0x000fe40000000800 */
[----:B------:R-:W-:Y:S02]  /*0210*/  UISETP.NE.AND UP0, UPT, UR7, 0x1, UPT ;  /* 0x000000010700788c */ /* 0x000fe4000bf05270 */
[----:B------:R-:W-:Y:S02]  /*0220*/  ULDC.64 UR4, c[0x0][0x3b8] ;  /* 0x0000ee0000047ab9 */ /* 0x000fe40000000a00 */
[----:B------:R-:W-:Y:S02]  /*0230*/  UIMAD.WIDE.U32 UR10, UR6, UR4, URZ ;  /* 0x00000004060a72a5 */ /* 0x000fe4000f8e003f */
[----:B------:R-:W-:-:S05]  /*0240*/  UMOV UR23, UR6 ;  /* 0x0000000600177c82 */ /* 0x000fca0008000000 */
[----:B------:R-:W-:-:S04]  /*0250*/  @UP0 USHF.R.U32.HI UR23, URZ, UR5, UR11 ;  /* 0x000000053f170299 */ /* 0x000fc8000801160b */
[----:B------:R-:W-:-:S04]  /*0260*/  UIMAD UR7, UR23, UR7, URZ ;  /* 0x00000007170772a4 */ /* 0x000fc8000f8e023f */
.L_x_1988:
        /* <DEDUP_REMOVED lines=11> */
.L_x_1986:
        /* <DEDUP_REMOVED lines=20> */
.L_x_1990:
[----:B------:R-:W-:Y:S02]  /*0460*/  ULDC UR7, c[0x0][0x3b4] ;  /* 0x0000ed0000077ab9 */ /* 0x000fe40000000800 */
[----:B------:R-:W-:Y:S02]  /*0470*/  UISETP.NE.AND UP0, UPT, UR7, 0x1, UPT ;  /* 0x000000010700788c */ /* 0x000fe4000bf05270 */
[----:B------:R-:W-:Y:S02]  /*0480*/  ULDC.64 UR4, c[0x0][0x3b8] ;  /* 0x0000ee0000047ab9 */ /* 0x000fe40000000a00 */
[----:B------:R-:W-:Y:S02]  /*0490*/  UIMAD.WIDE.U32 UR10, UR6, UR4, URZ ;  /* 0x00000004060a72a5 */ /* 0x000fe4000f8e003f */
[----:B------:R-:W-:-:S05]  /*04a0*/  UMOV UR23, UR6 ;  /* 0x0000000600177c82 */ /* 0x000fca0008000000 */
[----:B------:R-:W-:-:S04]  /*04b0*/  @UP0 USHF.R.U32.HI UR23, URZ, UR5, UR11 ;  /* 0x000000053f170299 */ /* 0x000fc8000801160b */
[----:B------:R-:W-:-:S04]  /*04c0*/  UIMAD UR7, UR23, UR7, URZ ;  /* 0x00000007170772a4 */ /* 0x000fc8000f8e023f */
.L_x_1991:
        /* <DEDUP_REMOVED lines=10> */
.L_x_1989:
        /* <DEDUP_REMOVED lines=91> */
[----:B------:R-:W-:Y:S01]  /*0b20*/  SHF.R.S32.HI R29, RZ, 0x1f, R32 ;  /* 0x0000001fff1d7819 */ /* 0x000fe20000011420 */
[----:B------:R-:W-:Y:S01]  /*0b30*/  USHF.R.S32.HI UR10, URZ, 0x1f, UR21 ;  /* 0x0000001f3f0a7899 */ /* 0x000fe20008011415 */
[--C-:B------:R-:W-:Y:S01]  /*0b40*/  SHF.R.S32.HI R9, RZ, 0x1f, R8.reuse ;  /* 0x0000001fff097819 */ /* 0x100fe20000011408 */
[----:B------:R-:W-:Y:S01]  /*0b50*/  UIMAD.WIDE.U32 UR14, UR21, UR7, URZ ;  /* 0x00000007150e72a5 */ /* 0x000fe2000f8e003f */
[CC--:B------:R-:W-:Y:S01]  /*0b60*/  LEA.HI R27, R29.reuse, R32.reuse, RZ, 0x3 ;  /* 0x000000201d1b7211 */ /* 0x0c0fe200078f18ff */
[----:B------:R-:W-:Y:S01]  /*0b70*/  ULDC.64 UR4, c[0x0][0x270] ;  /* 0x00009c0000047ab9 */ /* 0x000fe20000000a00 */
[----:B------:R-:W-:Y:S01]  /*0b80*/  LEA.HI R0, R29, R32, RZ, 0x6 ;  /* 0x000000201d007211 */ /* 0x000fe200078f30ff */
[----:B------:R-:W-:Y:S01]  /*0b90*/  IMAD.WIDE.U32 R2, R2, c[0x0][0x270], R8 ;  /* 0x00009c0002027a25 */ /* 0x000fe200078e0008 */
[----:B------:R-:W-:Y:S01]  /*0ba0*/  ULDC UR6, c[0x0][0x250] ;  /* 0x0000940000067ab9 */ /* 0x000fe20000000800 */
[----:B------:R-:W-:Y:S01]  /*0bb0*/  SHF.R.S32.HI R36, RZ, 0x3, R27 ;  /* 0x00000003ff247819 */ /* 0x000fe2000001141b */
[----:B------:R-:W-:Y:S01]  /*0bc0*/  UIMAD UR4, UR10, UR4, URZ ;  /* 0x000000040a0472a4 */ /* 0x000fe2000f8e023f */
[----:B------:R-:W-:Y:S01]  /*0bd0*/  IMAD.MOV.U32 R6, RZ, RZ, R2 ;  /* 0x000000ffff067224 */ /* 0x000fe200078e0002 */
[----:B------:R-:W-:Y:S01]  /*0be0*/  UMOV UR9, UR21 ;  /* 0x0000001500097c82 */ /* 0x000fe20008000000 */
[----:B------:R-:W-:Y:S01]  /*0bf0*/  LOP3.LUT R2, R27, 0xfffffff8, RZ, 0xc0, !PT ;  /* 0xfffffff81b027812 */ /* 0x000fe200078ec0ff */
[----:B------:R-:W-:Y:S01]  /*0c00*/  @UP0 USHF.R.U32.HI UR9, URZ, UR6, UR15 ;  /* 0x000000063f090299 */ /* 0x000fe2000801160f */
[----:B------:R-:W-:Y:S01]  /*0c10*/  IMAD.U32 R4, RZ, RZ, UR21 ;  /* 0x00000015ff047e24 */ /* 0x000fe2000f8e00ff */
[----:B------:R-:W-:Y:S01]  /*0c20*/  UIMAD UR12, UR21, UR5, UR4 ;  /* 0x00000005150c72a4 */ /* 0x000fe2000f8e0204 */
[----:B------:R-:W-:Y:S01]  /*0c30*/  SHF.R.S32.HI R25, RZ, 0x6, R0 ;  /* 0x00000006ff197819 */ /* 0x000fe20000011400 */
[----:B------:R-:W-:Y:S01]  /*0c40*/  USHF.R.S32.HI UR8, URZ, 0x1f, UR9 ;  /* 0x0000001f3f087899 */ /* 0x000fe20008011409 */
[----:B------:R-:W-:Y:S01]  /*0c50*/  IMAD.IADD R24, R32, 0x1, -R2 ;  /* 0x0000000120187824 */ /* 0x000fe200078e0a02 */
[----:B------:R-:W-:Y:S01]  /*0c60*/  ULDC.64 UR4, c[0x0][0x1e0] ;  /* 0x0000780000047ab9 */ /* 0x000fe20000000a00 */
[----:B------:R-:W-:Y:S01]  /*0c70*/  IMAD.SHL.U32 R0, R36, 0x40, RZ ;  /* 0x0000004024007824 */ /* 0x000fe200078e00ff */
[----:B------:R-:W-:Y:S01]  /*0c80*/  ULDC.64 UR6, c[0x0][0x288] ;  /* 0x0000a20000067ab9 */ /* 0x000fe20000000a00 */
[----:B------:R-:W-:Y:S01]  /*0c90*/  IMAD.SHL.U32 R18, R24, 0x8, RZ ;  /* 0x0000000818127824 */ /* 0x000fe200078e00ff */
[----:B------:R-:W-:Y:S01]  /*0ca0*/  UIMAD UR4, UR8, UR4, URZ ;  /* 0x00000004080472a4 */ /* 0x000fe2000f8e023f */
[----:B------:R-:W-:Y:S01]  /*0cb0*/  IMAD.WIDE.U32 R4, R4, c[0x0][0x288], R8 ;  /* 0x0000a20004047a25 */ /* 0x000fe200078e0008 */
[----:B------:R-:W-:Y:S01]  /*0cc0*/  UIMAD UR6, UR10, UR6, URZ ;  /* 0x000000060a0672a4 */ /* 0x000fe2000f8e023f */
[----:B------:R1:W-:Y:S01]  /*0cd0*/  STL.64 [R1+0x18], R8 ;  /* 0x0000180801007387 */ /* 0x0003e20000100a00 */
[----:B------:R-:W-:Y:S01]  /*0ce0*/  SHF.R.S32.HI R19, RZ, 0x1f, R18 ;  /* 0x0000001fff137819 */ /* 0x000fe20000011412 */
[----:B------:R-:W-:Y:S01]  /*0cf0*/  IMAD.SHL.U32 R28, R25, 0x200, RZ ;  /* 0x00000200191c7824 */ /* 0x000fe200078e00ff */
[----:B------:R-:W-:Y:S01]  /*0d00*/  UIMAD UR7, UR21, UR7, UR6 ;  /* 0x00000007150772a4 */ /* 0x000fe2000f8e0206 */
[----:B------:R-:W-:Y:S01]  /*0d10*/  LOP3.LUT R0, R0, 0x1c0, RZ, 0xc0, !PT ;  /* 0x000001c000007812 */ /* 0x000fe200078ec0ff */
[----:B------:R-:W-:Y:S01]  /*0d20*/  UIMAD UR6, UR9, UR5, UR4 ;  /* 0x00000005090672a4 */ /* 0x000fe2000f8e0204 */
[----:B------:R-:W-:Y:S01]  /*0d30*/  IADD3 R7, R3, UR12, RZ ;  /* 0x0000000c03077c10 */ /* 0x000fe2000fffe0ff */
[----:B------:R-:W-:Y:S01]  /*0d40*/  IMAD.MOV.U32 R20, RZ, RZ, R4 ;  /* 0x000000ffff147224 */ /* 0x000fe200078e0004 */
[----:B------:R-:W-:Y:S01]  /*0d50*/  ULDC.64 UR4, c[0x0][0x1b0] ;  /* 0x00006c0000047ab9 */ /* 0x000fe20000000a00 */
[----:B------:R-:W-:Y:S01]  /*0d60*/  IADD3 R21, R5, UR7, RZ ;  /* 0x0000000705157c10 */ /* 0x000fe2000fffe0ff */
[----:B------:R-:W-:Y:S01]  /*0d70*/  UIMAD UR8, UR8, UR4, URZ ;  /* 0x00000004080872a4 */ /* 0x000fe2000f8e023f */
[----:B------:R-:W-:Y:S01]  /*0d80*/  LOP3.LUT R5, R0, 0x38, R18, 0xf8, !PT ;  /* 0x0000003800057812 */ /* 0x000fe200078ef812 */
[----:B------:R-:W-:Y:S01]  /*0d90*/  IMAD.U32 R10, RZ, RZ, UR23 ;  /* 0x00000017ff0a7e24 */ /* 0x000fe2000f8e00ff */
[----:B------:R-:W-:Y:S01]  /*0da0*/  SHF.R.U32.HI R0, RZ, 0x3, R0 ;  /* 0x00000003ff007819 */ /* 0x000fe20000011600 */
[----:B------:R-:W-:Y:S01]  /*0db0*/  UIMAD UR8, UR9, UR5, UR8 ;  /* 0x00000005090872a4 */ /* 0x000fe2000f8e0208 */
[----:B------:R-:W-:Y:S01]  /*0dc0*/  SHF.R.S32.HI R37, RZ, 0x1f, R36 ;  /* 0x0000001fff257819 */ /* 0x000fe20000011424 */
[----:B------:R-:W-:Y:S01]  /*0dd0*/  IMAD.U32 R14, RZ, RZ, UR21 ;  /* 0x00000015ff0e7e24 */ /* 0x000fe2000f8e00ff */
[----:B------:R-:W-:Y:S01]  /*0de0*/  ULDC.64 UR4, c[0x0][0x1e8] ;  /* 0x00007a0000047ab9 */ /* 0x000fe20000000a00 */
[----:B------:R-:W-:Y:S01]  /*0df0*/  LOP3.LUT R16, R28, R5, R0, 0xf6, !PT ;  /* 0x000000051c107212 */ /* 0x000fe200078ef600 */
[----:B------:R-:W-:Y:S01]  /*0e00*/  IMAD.U32 R0, RZ, RZ, UR22 ;  /* 0x00000016ff007e24 */ /* 0x000fe2000f8e00ff */
[----:B------:R-:W-:Y:S01]  /*0e10*/  IADD3 R30, R18, 0x40, RZ ;  /* 0x00000040121e7810 */ /* 0x000fe20007ffe0ff */
[----:B------:R-:W-:Y:S01]  /*0e20*/  IMAD.WIDE R10, R10, 0x80, R36 ;  /* 0x000000800a0a7825 */ /* 0x000fe200078e0224 */
[----:B------:R-:W-:Y:S01]  /*0e30*/  ISETP.GE.AND P4, PT, R18, c[0x0][0x1cc], PT ;  /* 0x0000730012007a0c */ /* 0x000fe20003f86270 */
[----:B------:R-:W-:Y:S01]  /*0e40*/  UMOV UR16, 0x6 ;  /* 0x0000000600107882 */ /* 0x000fe20000000000 */
[----:B------:R-:W-:Y:S01]  /*0e50*/  ISETP.GE.AND P2, PT, R30, c[0x0][0x1cc], PT ;  /* 0x000073001e007a0c */ /* 0x000fe20003f46270 */
[----:B------:R-:W-:Y:S01]  /*0e60*/  STL.64 [R1+0x8], R36 ;  /* 0x0000082401007387 */ /* 0x000fe20000100a00 */
[----:B------:R-:W-:-:S02]  /*0e70*/  IMAD.MOV.U32 R215, RZ, RZ, 0x10 ;  /* 0x00000010ffd77424 */ /* 0x000fc400078e00ff */
[----:B-1----:R-:W-:Y:S01]  /*0e80*/  IMAD.U32 R8, RZ, RZ, UR9 ;  /* 0x00000009ff087e24 */ /* 0x002fe2000f8e00ff */
[----:B------:R-:W-:Y:S01]  /*0e90*/  USHF.R.S32.HI UR9, URZ, 0x1f, UR22 ;  /* 0x0000001f3f097899 */ /* 0x000fe20008011416 */
[----:B------:R-:W-:Y:S02]  /*0ea0*/  IMAD.MOV.U32 R216, RZ, RZ, 0x20 ;  /* 0x00000020ffd87424 */ /* 0x000fe400078e00ff */
[----:B------:R-:W-:Y:S01]  /*0eb0*/  IMAD.WIDE.U32 R2, R8, c[0x0][0x1e0], R18 ;  /* 0x0000780008027a25 */ /* 0x000fe200078e0012 */
[----:B------:R-:W-:-:S03]  /*0ec0*/  UIMAD UR4, UR9, UR4, URZ ;  /* 0x00000004090472a4 */ /* 0x000fc6000f8e023f */
[----:B------:R-:W-:Y:S01]  /*0ed0*/  IMAD.WIDE.U32 R4, R8, c[0x0][0x1b0], R18 ;  /* 0x00006c0008047a25 */ /* 0x000fe200078e0012 */
[----:B------:R-:W-:Y:S01]  /*0ee0*/  IADD3 R3, R3, UR6, RZ ;  /* 0x0000000603037c10 */ /* 0x000fe2000fffe0ff */
[----:B------:R-:W-:Y:S02]  /*0ef0*/  UIMAD UR6, UR22, UR5, UR4 ;  /* 0x00000005160672a4 */ /* 0x000fe4000f8e0204 */
[----:B------:R-:W-:Y:S01]  /*0f00*/  IMAD.U32 R8, RZ, RZ, UR22 ;  /* 0x00000016ff087e24 */ /* 0x000fe2000f8e00ff */
[----:B------:R-:W-:Y:S01]  /*0f10*/  ULDC.64 UR4, c[0x0][0x1b8] ;  /* 0x00006e0000047ab9 */ /* 0x000fe20000000a00 */
[----:B------:R-:W-:Y:S01]  /*0f20*/  IMAD.WIDE.U32 R2, R0, c[0x0][0x1e8], R2 ;  /* 0x00007a0000027a25 */ /* 0x000fe200078e0002 */
[----:B------:R-:W-:Y:S01]  /*0f30*/  IADD3 R5, R5, UR8, RZ ;  /* 0x0000000805057c10 */ /* 0x000fe2000fffe0ff */
[----:B------:R-:W-:Y:S02]  /*0f40*/  UIMAD UR4, UR9, UR4, URZ ;  /* 0x00000004090472a4 */ /* 0x000fe4000f8e023f */
[----:B------:R-:W-:Y:S01]  /*0f50*/  IMAD.WIDE.U32 R22, R8, c[0x0][0x278], R6 ;  /* 0x00009e0008167a25 */ /* 0x000fe200078e0006 */
[----:B------:R-:W-:Y:S01]  /*0f60*/  IADD3 R3, R3, UR6, RZ ;  /* 0x0000000603037c10 */ /* 0x000fe2000fffe0ff */
[----:B------:R-:W-:-:S02]  /*0f70*/  ULDC UR8, c[0x0][0x198] ;  /* 0x0000660000087ab9 */ /* 0x000fc40000000800 */
[----:B------:R-:W-:Y:S01]  /*0f80*/  IMAD.U32 R6, RZ, RZ, UR22 ;  /* 0x00000016ff067e24 */ /* 0x000fe2000f8e00ff */
[----:B------:R-:W-:Y:S01]  /*0f90*/  UIADD3 UR8, -UR11, UR8, URZ ;  /* 0x000000080b087290 */ /* 0x000fe2000fffe13f */
[----:B------:R-:W-:Y:S01]  /*0fa0*/  IMAD R0, R11, c[0x0][0x1d8], RZ ;  /* 0x000076000b007a24 */ /* 0x000fe200078e02ff */
[----:B------:R-:W-:Y:S01]  /*0fb0*/  UIMAD UR5, UR22, UR5, UR4 ;  /* 0x00000005160572a4 */ /* 0x000fe2000f8e0204 */
[----:B------:R-:W-:Y:S01]  /*0fc0*/  IMAD.WIDE.U32 R6, R6, c[0x0][0x1b8], R4 ;  /* 0x00006e0006067a25 */ /* 0x000fe200078e0004 */
[----:B------:R-:W-:Y:S02]  /*0fd0*/  STL.64 [R1+0x50], R22 ;  /* 0x0000501601007387 */ /* 0x000fe40000100a00 */
[----:B------:R-:W-:Y:S01]  /*0fe0*/  IADD3 R13, -R36, UR8, RZ ;  /* 0x00000008240d7c10 */ /* 0x000fe2000fffe1ff */
[----:B------:R-:W-:Y:S01]  /*0ff0*/  IMAD R4, R37, c[0x0][0x178], RZ ;  /* 0x00005e0025047a24 */ /* 0x000fe200078e02ff */
[----:B------:R-:W-:Y:S01]  /*1000*/  IADD3 R7, R7, UR5, RZ ;  /* 0x0000000507077c10 */ /* 0x000fe2000fffe0ff */
[C---:B------:R-:W-:Y:S01]  /*1010*/  IMAD R0, R10.reuse, c[0x0][0x1dc], R0 ;  /* 0x000077000a007a24 */ /* 0x040fe200078e0200 */
[----:B------:R-:W-:Y:S01]  /*1020*/  ULDC.64 UR4, c[0x0][0x1d8] ;  /* 0x0000760000047ab9 */ /* 0x000fe20000000a00 */
[----:B------:R-:W-:Y:S01]  /*1030*/  IMAD.WIDE.U32 R8, R10, c[0x0][0x1d8], R2 ;  /* 0x000076000a087a25 */ /* 0x000fe200078e0002 */
[C---:B------:R-:W-:Y:S01]  /*1040*/  ISETP.LT.OR P1, PT, R13.reuse, 0x1, P4 ;  /* 0x000000010d00780c */ /* 0x040fe20002721670 */
[----:B------:R-:W-:Y:S01]  /*1050*/  USHF.L.U32 UR6, UR4, 0x6, URZ ;  /* 0x0000000604067899 */ /* 0x000fe2000800063f */
[C---:B------:R-:W-:Y:S01]  /*1060*/  ISETP.LT.OR P5, PT, R13.reuse, 0x1, P2 ;  /* 0x000000010d00780c */ /* 0x040fe200017a1670 */
[----:B------:R-:W-:Y:S01]  /*1070*/  IMAD R12, R36, c[0x0][0x17c], R4 ;  /* 0x00005f00240c7a24 */ /* 0x000fe200078e0204 */
[----:B------:R-:W-:Y:S01]  /*1080*/  LEA R2, P0, R8, c[0x0][0x1c0], 0x1 ;  /* 0x0000700008027a11 */ /* 0x000fe200078008ff */
[----:B------:R-:W-:Y:S01]  /*1090*/  IMAD.WIDE.U32 R4, R36, c[0x0][0x178], R18 ;  /* 0x00005e0024047a25 */ /* 0x000fe200078e0012 */
[C---:B------:R-:W-:Y:S01]  /*10a0*/  ISETP.LT.OR P3, PT, R13.reuse, 0x21, P4 ;  /* 0x000000210d00780c */ /* 0x040fe20002761670 */
[----:B------:R-:W-:Y:S01]  /*10b0*/  USHF.L.U64.HI UR7, UR4, UR16, UR5 ;  /* 0x0000001004077299 */ /* 0x000fe20008010205 */
[----:B------:R-:W-:Y:S01]  /*10c0*/  ISETP.LT.OR P6, PT, R13, 0x21, P2 ;  /* 0x000000210d00780c */ /* 0x000fe200017c1670 */
[----:B------:R-:W-:Y:S01]  /*10d0*/  IMAD.IADD R0, R9, 0x1, R0 ;  /* 0x0000000109007824 */ /* 0x000fe200078e0200 */
[----:B------:R-:W-:Y:S01]  /*10e0*/  UIADD3 UR13, UP0, UR6, 0x80, URZ ;  /* 0x00000080060d7890 */ /* 0x000fe2000ff1e03f */
[----:B------:R-:W-:Y:S01]  /*10f0*/  IMAD.IADD R5, R5, 0x1, R12 ;  /* 0x0000000105057824 */ /* 0x000fe200078e020c */
[----:B------:R-:W-:Y:S01]  /*1100*/  ULDC.64 UR4, c[0x0][0x180] ;  /* 0x0000600000047ab9 */ /* 0x000fe20000000a00 */
[----:B------:R-:W-:Y:S01]  /*1110*/  IMAD.SHL.U32 R12, R16, 0x2, RZ ;  /* 0x00000002100c7824 */ /* 0x000fe200078e00ff */
[----:B------:R-:W-:Y:S01]  /*1120*/  LEA.HI.X R3, R8, c[0x0][0x1c4], R0, 0x1, P0 ;  /* 0x0000710008037a11 */ /* 0x000fe200000f0c00 */
[----:B------:R-:W-:Y:S01]  /*1130*/  IMAD R0, R11, c[0x0][0x1a8], RZ ;  /* 0x00006a000b007a24 */ /* 0x000fe200078e02ff */
[----:B------:R-:W-:Y:S01]  /*1140*/  UIADD3.X UR12, URZ, UR7, URZ, UP0, !UPT ;  /* 0x000000073f0c7290 */ /* 0x000fe200087fe43f */
[----:B------:R-:W-:Y:S01]  /*1150*/  IMAD.WIDE.U32 R14, R14, c[0x0][0x180], R4 ;  /* 0x000060000e0e7a25 */ /* 0x000fe200078e0004 */
[----:B------:R-:W-:Y:S01]  /*1160*/  IADD3 R4, P0, R2, UR6, RZ ;  /* 0x0000000602047c10 */ /* 0x000fe2000ff1e0ff */
[----:B------:R-:W-:Y:S01]  /*1170*/  @!PT LDS RZ, [RZ] ;  /* 0x00000000fffff984 */ /* 0x000fe20000000800 */
[----:B------:R-:W-:Y:S01]  /*1180*/  @!PT LDS RZ, [RZ] ;  /* 0x00000000fffff984 */ /* 0x000fe20000000800 */
[----:B------:R-:W-:Y:S01]  /*1190*/  @!PT LDS RZ, [RZ] ;  /* 0x00000000fffff984 */ /* 0x000fe20000000800 */
[----:B------:R1:W-:Y:S01]  /*11a0*/  LDGSTS.E.BYPASS.LTC128B.128 [R12+0x8080], [R2.64], !P1 ;  /* 0x08080000020c7fae */ /* 0x0003e2000c901d58 */
[----:B------:R-:W-:Y:S01]  /*11b0*/  UIMAD UR4, UR10, UR4, URZ ;  /* 0x000000040a0472a4 */ /* 0x000fe2000f8e023f */
[C---:B------:R-:W-:Y:S01]  /*11c0*/  IMAD R0, R10.reuse, c[0x0][0x1ac], R0 ;  /* 0x00006b000a007a24 */ /* 0x040fe200078e0200 */
[----:B------:R-:W-:Y:S01]  /*11d0*/  IADD3.X R5, R3, UR7, RZ, P0, !PT ;  /* 0x0000000703057c10 */ /* 0x000fe200087fe4ff */
[----:B------:R-:W-:Y:S01]  /*11e0*/  IMAD.WIDE.U32 R10, R10, c[0x0][0x1a8], R6 ;  /* 0x00006a000a0a7a25 */ /* 0x000fe200078e0006 */
[----:B------:R1:W-:Y:S01]  /*11f0*/  LDGSTS.E.BYPASS.LTC128B.128 [R12+0xc080], [R2.64+0x80], !P5 ;  /* 0x0c080080020c7fae */ /* 0x0003e2000e901d58 */
[C---:B------:R-:W-:Y:S01]  /*1200*/  ISETP.LT.OR P5, PT, R13.reuse, 0x41, P4 ;  /* 0x000000410d00780c */ /* 0x040fe200027a1670 */
[----:B------:R-:W-:Y:S01]  /*1210*/  UIMAD UR14, UR21, UR5, UR4 ;  /* 0x00000005150e72a4 */ /* 0x000fe2000f8e0204 */
[----:B------:R-:W-:Y:S01]  /*1220*/  IMAD.U32 R6, RZ, RZ, UR6 ;  /* 0x00000006ff067e24 */ /* 0x000fe2000f8e00ff */
[----:B------:R2:W-:Y:S01]  /*1230*/  LDGSTS.E.BYPASS.LTC128B.128 [R12+0x9080], [R4.64], !P3 ;  /* 0x09080000040c7fae */ /* 0x0005e2000d901d58 */
[----:B------:R-:W-:Y:S01]  /*1240*/  ISETP.LT.OR P3, PT, R13, 0x41, P2 ;  /* 0x000000410d00780c */ /* 0x000fe20001761670 */
[----:B------:R-:W-:Y:S01]  /*1250*/  IMAD.IADD R0, R11, 0x1, R0 ;  /* 0x000000010b007824 */ /* 0x000fe200078e0200 */
[C---:B------:R-:W-:Y:S01]  /*1260*/  ISETP.LT.OR P4, PT, R13.reuse, 0x61, P4 ;  /* 0x000000610d00780c */ /* 0x040fe20002781670 */
[----:B------:R-:W-:Y:S01]  /*1270*/  ULDC.64 UR4, c[0x0][0x1a8] ;  /* 0x00006a0000047ab9 */ /* 0x000fe20000000a00 */
[----:B------:R-:W-:Y:S01]  /*1280*/  IADD3 R6, P1, P0, R6, 0x80, R2 ;  /* 0x0000008006067810 */ /* 0x000fe2000783e002 */
[----:B------:R-:W-:Y:S01]  /*1290*/  USHF.L.U32 UR15, UR4, 0x6, URZ ;  /* 0x00000006040f7899 */ /* 0x000fe2000800063f */
[----:B------:R-:W-:Y:S01]  /*12a0*/  ISETP.LT.OR P2, PT, R13, 0x61, P2 ;  /* 0x000000610d00780c */ /* 0x000fe20001741670 */
[----:B------:R-:W-:Y:S01]  /*12b0*/  IMAD.MOV.U32 R8, RZ, RZ, R14 ;  /* 0x000000ffff087224 */ /* 0x000fe200078e000e */
[----:B------:R-:W-:Y:S01]  /*12c0*/  IADD3.X R7, RZ, UR7, R3, P1, P0 ;  /* 0x00000007ff077c10 */ /* 0x000fe20008fe0403 */
[----:B------:R-:W-:Y:S01]  /*12d0*/  UIADD3 UR18, UP0, UR15, 0x80, URZ ;  /* 0x000000800f127890 */ /* 0x000fe2000ff1e03f */
[----:B------:R-:W-:Y:S01]  /*12e0*/  IADD3 R9, R15, UR14, RZ ;  /* 0x0000000e0f097c10 */ /* 0x000fe2000fffe0ff */
[----:B------:R-:W-:-:S02]  /*12f0*/  USHF.L.U64.HI UR14, UR4, UR16, UR5 ;  /* 0x00000010040e7299 */ /* 0x000fc40008010205 */
[----:B------:R3:W-:Y:S01]  /*1300*/  LDGSTS.E.BYPASS.LTC128B.128 [R12+0xd080], [R6.64], !P6 ;  /* 0x0d080000060c7fae */ /* 0x0007e2000f101d58 */
[----:B------:R-:W-:Y:S01]  /*1310*/  ISETP.GE.AND P6, PT, R18, c[0x0][0x19c], PT ;  /* 0x0000670012007a0c */ /* 0x000fe20003fc6270 */
[----:B------:R-:W-:Y:S02]  /*1320*/  ULDC.64 UR4, c[0x0][0x178] ;  /* 0x00005e0000047ab9 */ /* 0x000fe40000000a00 */
[----:B------:R-:W-:Y:S02]  /*1330*/  UIMAD.WIDE.U32 UR28, UR26, UR4, URZ ;  /* 0x000000041a1c72a5 */ /* 0x000fe4000f8e003f */
[----:B------:R-:W-:Y:S01]  /*1340*/  UIADD3.X UR19, URZ, UR14, URZ, UP0, !UPT ;  /* 0x0000000e3f137290 */ /* 0x000fe200087fe43f */
[C---:B-1----:R-:W-:Y:S02]  /*1350*/  IADD3 R2, P1, R4.reuse, UR6, RZ ;  /* 0x0000000604027c10 */ /* 0x042fe4000ff3e0ff */
[----:B--2---:R-:W-:Y:S02]  /*1360*/  IADD3 R4, P0, R4, UR13, RZ ;  /* 0x0000000d04047c10 */ /* 0x004fe4000ff1e0ff */
[----:B------:R-:W-:-:S02]  /*1370*/  IADD3.X R3, R5, UR7, RZ, P1, !PT ;  /* 0x0000000705037c10 */ /* 0x000fc40008ffe4ff */
[----:B------:R-:W-:-:S03]  /*1380*/  IADD3.X R5, R5, UR12, RZ, P0, !PT ;  /* 0x0000000c05057c10 */ /* 0x000fc600087fe4ff */
[----:B------:R1:W-:Y:S01]  /*1390*/  LDGSTS.E.BYPASS.LTC128B.128 [R12+0xa080], [R2.64], !P5 ;  /* 0x0a080000020c7fae */ /* 0x0003e2000e901d58 */
[----:B------:R-:W-:-:S03]  /*13a0*/  ISETP.GE.AND P5, PT, R30, c[0x0][0x19c], PT ;  /* 0x000067001e007a0c */ /* 0x000fc60003fa6270 */
[----:B------:R2:W-:Y:S01]  /*13b0*/  LDGSTS.E.BYPASS.LTC128B.128 [R12+0xe080], [R4.64], !P3 ;  /* 0x0e080000040c7fae */ /* 0x0005e2000d901d58 */
[----:B------:R-:W-:Y:S02]  /*13c0*/  ISETP.LT.OR P3, PT, R13, 0x1, P6 ;  /* 0x000000010d00780c */ /* 0x000fe40003761670 */
[----:B---3--:R-:W-:-:S04]  /*13d0*/  IADD3 R6, P0, R2, UR6, RZ ;  /* 0x0000000602067c10 */ /* 0x008fc8000ff1e0ff */
[----:B------:R-:W-:Y:S01]  /*13e0*/  IADD3.X R7, R3, UR7, RZ, P0, !PT ;  /* 0x0000000703077c10 */ /* 0x000fe200087fe4ff */
[----:B------:R-:W-:-:S04]  /*13f0*/  ULDC.64 UR6, c[0x0][0x188] ;  /* 0x0000620000067ab9 */ /* 0x000fc80000000a00 */
[----:B------:R3:W-:Y:S01]  /*1400*/  LDGSTS.E.BYPASS.LTC128B.128 [R12+0xb080], [R6.64], !P4 ;  /* 0x0b080000060c7fae */ /* 0x0007e2000e101d58 */
[----:B------:R-:W-:Y:S02]  /*1410*/  ISETP.LT.OR P4, PT, R13, 0x21, P6 ;  /* 0x000000210d00780c */ /* 0x000fe40003781670 */
[----:B------:R-:W-:Y:S02]  /*1420*/  ISETP.GE.AND P6, PT, R18, c[0x0][0x16c], PT ;  /* 0x00005b0012007a0c */ /* 0x000fe40003fc6270 */
[----:B--2---:R-:W-:Y:S01]  /*1430*/  IADD3 R4, P1, R2, UR13, RZ ;  /* 0x0000000d02047c10 */ /* 0x004fe2000ff3e0ff */
[----:B------:R-:W-:Y:S01]  /*1440*/  USHF.R.S32.HI UR13, URZ, 0x1f, UR26 ;  /* 0x0000001f3f0d7899 */ /* 0x000fe2000801141a */
[C---:B-1----:R-:W-:Y:S02]  /*1450*/  LEA R2, P0, R10.reuse, c[0x0][0x190], 0x1 ;  /* 0x000064000a027a11 */ /* 0x042fe400078008ff */
[----:B------:R-:W-:Y:S01]  /*1460*/  IADD3.X R5, R3, UR12, RZ, P1, !PT ;  /* 0x0000000c03057c10 */ /* 0x000fe20008ffe4ff */
[----:B------:R-:W-:Y:S01]  /*1470*/  UIMAD UR12, UR9, UR6, URZ ;  /* 0x00000006090c72a4 */ /* 0x000fe2000f8e023f */
[C---:B------:R-:W-:Y:S01]  /*1480*/  ISETP.LT.OR P1, PT, R13.reuse, 0x1, P5 ;  /* 0x000000010d00780c */ /* 0x040fe20002f21670 */
[----:B------:R-:W-:Y:S01]  /*1490*/  UIMAD UR6, UR13, UR4, URZ ;  /* 0x000000040d0672a4 */ /* 0x000fe2000f8e023f */
[----:B------:R-:W-:Y:S01]  /*14a0*/  LEA.HI.X R3, R10, c[0x0][0x194], R0, 0x1, P0 ;  /* 0x000065000a037a11 */ /* 0x000fe200000f0c00 */
[----:B------:R1:W-:Y:S01]  /*14b0*/  LDGSTS.E.BYPASS.LTC128B.128 [R12+0xf080], [R4.64], !P2 ;  /* 0x0f080000040c7fae */ /* 0x0003e2000d101d58 */
[----:B------:R-:W-:Y:S01]  /*14c0*/  IMAD.U32 R0, RZ, RZ, UR22 ;  /* 0x00000016ff007e24 */ /* 0x000fe2000f8e00ff */
[----:B------:R-:W-:Y:S01]  /*14d0*/  UIMAD UR6, UR26, UR5, UR6 ;  /* 0x000000051a0672a4 */ /* 0x000fe2000f8e0206 */
[----:B---3--:R-:W-:Y:S01]  /*14e0*/  IMAD.U32 R6, RZ, RZ, UR28 ;  /* 0x0000001cff067e24 */ /* 0x008fe2000f8e00ff */
[----:B------:R2:W-:Y:S01]  /*14f0*/  LDGSTS.E.BYPASS.LTC128B.128 [R12+0x80], [R2.64], !P3 ;  /* 0x00080000020c7fae */ /* 0x0005e2000d901d58 */
[----:B------:R-:W-:Y:S01]  /*1500*/  ISETP.LT.OR P3, PT, R13, 0x21, P5 ;  /* 0x000000210d00780c */ /* 0x000fe20002f61670 */
[----:B------:R-:W-:Y:S01]  /*1510*/  IMAD.WIDE.U32 R34, R0, c[0x0][0x188], R8 ;  /* 0x0000620000227a25 */ /* 0x000fe200078e0008 */
[----:B------:R-:W-:Y:S01]  /*1520*/  UIADD3 UR6, UR29, UR6, URZ ;  /* 0x000000061d067290 */ /* 0x000fe2000fffe03f */
[----:B------:R-:W-:Y:S01]  /*1530*/  SEL R10, RZ, 0x1, P6 ;  /* 0x00000001ff0a7807 */ /* 0x000fe20003000000 */
[----:B------:R-:W-:Y:S01]  /*1540*/  UIMAD UR7, UR22, UR7, UR12 ;  /* 0x00000007160772a4 */ /* 0x000fe2000f8e020c */
[----:B------:R2:W-:Y:S01]  /*1550*/  LDGSTS.E.BYPASS.LTC128B.128 [R12+0x4080], [R2.64+0x80], !P1 ;  /* 0x04080080020c7fae */ /* 0x0005e2000c901d58 */
[----:B------:R-:W-:Y:S01]  /*1560*/  IMAD R0, R37, c[0x0][0x208], RZ ;  /* 0x0000820025007a24 */ /* 0x000fe200078e02ff */
[----:B------:R-:W-:Y:S01]  /*1570*/  USHF.L.U32 UR12, UR26, 0x6, URZ ;  /* 0x000000061a0c7899 */ /* 0x000fe2000800063f */
[C---:B------:R-:W-:Y:S01]  /*1580*/  IMAD.WIDE.U32 R8, R36.reuse, c[0x0][0x208], R18 ;  /* 0x0000820024087a25 */ /* 0x040fe200078e0012 */
[----:B------:R-:W-:Y:S01]  /*1590*/  STL.64 [R1+0x30], R34 ;  /* 0x0000302201007387 */ /* 0x000fe20000100a00 */
[----:B------:R-:W-:Y:S01]  /*15a0*/  IADD3 R14, R35, UR7, RZ ;  /* 0x00000007230e7c10 */ /* 0x000fe2000fffe0ff */
[----:B------:R-:W-:Y:S01]  /*15b0*/  USHF.R.S32.HI UR17, URZ, 0x1f, UR12 ;  /* 0x0000001f3f117899 */ /* 0x000fe2000801140c */
[----:B------:R-:W-:-:S02]  /*15c0*/  IMAD R0, R36, c[0x0][0x20c], R0 ;  /* 0x0000830024007a24 */ /* 0x000fc400078e0200 */
[----:B------:R-:W-:Y:S02]  /*15d0*/  IMAD.U32 R7, RZ, RZ, UR29 ;  /* 0x0000001dff077e24 */ /* 0x000fe4000f8e00ff */
[----:B------:R-:W-:Y:S01]  /*15e0*/  IMAD.U32 R7, RZ, RZ, UR6 ;  /* 0x00000006ff077e24 */ /* 0x000fe2000f8e00ff */
[----:B------:R-:W-:Y:S01]  /*15f0*/  ULDC.64 UR6, c[0x0][0x278] ;  /* 0x00009e0000067ab9 */ /* 0x000fe20000000a00 */
[----:B------:R-:W-:Y:S01]  /*1600*/  IMAD.IADD R9, R9, 0x1, R0 ;  /* 0x0000000109097824 */ /* 0x000fe200078e0200 */
[----:B------:R-:W-:Y:S01]  /*1610*/  UIMAD UR6, UR9, UR6, URZ ;  /* 0x00000006090672a4 */ /* 0x000fe2000f8e023f */
[----:B-1----:R-:W-:Y:S01]  /*1620*/  IMAD.U32 R5, RZ, RZ, UR15 ;  /* 0x0000000fff057e24 */ /* 0x002fe2000f8e00ff */
[----:B------:R-:W-:Y:S02]  /*1630*/  IADD3 R4, P2, R2, UR15, RZ ;  /* 0x0000000f02047c10 */ /* 0x000fe4000ff5e0ff */
[----:B------:R-:W-:-:S03]  /*1640*/  UIMAD UR27, UR22, UR7, UR6 ;  /* 0x00000007161b72a4 */ /* 0x000fc6000f8e0206 */
[----:B------:R-:W-:Y:S02]  /*1650*/  ULDC.64 UR6, c[0x0][0x210] ;  /* 0x0000840000067ab9 */ /* 0x000fe40000000a00 */
[----:B------:R-:W-:Y:S01]  /*1660*/  UIMAD UR6, UR10, UR6, URZ ;  /* 0x000000060a0672a4 */ /* 0x000fe2000f8e023f */
[----:B------:R-:W-:Y:S02]  /*1670*/  IADD3 R16, R23, UR27, RZ ;  /* 0x0000001b17107c10 */ /* 0x000fe4000fffe0ff */
[----:B--2---:R-:W-:Y:S01]  /*1680*/  IADD3 R2, P1, P0, R5, 0x80, R2 ;  /* 0x0000008005027810 */ /* 0x004fe2000783e002 */
[----:B------:R-:W-:Y:S01]  /*1690*/  UIMAD UR6, UR21, UR7, UR6 ;  /* 0x00000007150672a4 */ /* 0x000fe2000f8e0206 */
[----:B------:R-:W-:Y:S02]  /*16a0*/  IADD3.X R5, R3, UR14, RZ, P2, !PT ;  /* 0x0000000e03057c10 */ /* 0x000fe400097fe4ff */
[----:B------:R-:W-:Y:S02]  /*16b0*/  IADD3.X R3, RZ, UR14, R3, P1, P0 ;  /* 0x0000000eff037c10 */ /* 0x000fe40008fe0403 */
[----:B------:R-:W-:Y:S01]  /*16c0*/  ISETP.GE.AND P0, PT, R18, c[0x0][0x19c], PT ;  /* 0x0000670012007a0c */ /* 0x000fe20003f06270 */
[----:B------:R1:W-:Y:S01]  /*16d0*/  LDGSTS.E.BYPASS.LTC128B.128 [R12+0x1080], [R4.64], !P4 ;  /* 0x01080000040c7fae */ /* 0x0003e2000e101d58 */
[----:B------:R-:W-:-:S02]  /*16e0*/  ISETP.LT.OR P1, PT, R13, 0x41, P5 ;  /* 0x000000410d00780c */ /* 0x000fc40002f21670 */
[C---:B------:R-:W-:Y:S01]  /*16f0*/  ISETP.LT.OR P2, PT, R13.reuse, 0x41, P0 ;  /* 0x000000410d00780c */ /* 0x040fe20000741670 */
[----:B------:R2:W-:Y:S01]  /*1700*/  LDGSTS.E.BYPASS.LTC128B.128 [R12+0x5080], [R2.64], !P3 ;  /* 0x05080000020c7fae */ /* 0x0005e2000d901d58 */
[C---:B------:R-:W-:Y:S02]  /*1710*/  ISETP.LT.OR P4, PT, R13.reuse, 0x61, P0 ;  /* 0x000000610d00780c */ /* 0x040fe40000781670 */
[----:B------:R-:W-:Y:S02]  /*1720*/  ISETP.GE.AND P3, PT, R30, c[0x0][0x16c], PT ;  /* 0x00005b001e007a0c */ /* 0x000fe40003f66270 */
[----:B------:R-:W-:Y:S02]  /*1730*/  ISETP.LT.OR P5, PT, R13, 0x61, P5 ;  /* 0x000000610d00780c */ /* 0x000fe40002fa1670 */
[----:B------:R-:W-:-:S05]  /*1740*/  P2R R11, PR, RZ, 0x8 ;  /* 0x00000008ff0b7803 */ /* 0x000fca0000000000 */
[----:B------:R3:W-:Y:S04]  /*1750*/  STL [R1+0x64], R11 ;  /* 0x0000640b01007387 */ /* 0x0007e80000100800 */
[----:B------:R4:W-:Y:S04]  /*1760*/  STL [R1+0x3c], R14 ;  /* 0x00003c0e01007387 */ /* 0x0009e80000100800 */
[----:B------:R5:W-:Y:S01]  /*1770*/  STL [R1+0x58], R16 ;  /* 0x0000581001007387 */ /* 0x000be20000100800 */
[----:B--2---:R-:W-:-:S04]  /*1780*/  IADD3 R2, P0, R4, UR15, RZ ;  /* 0x0000000f04027c10 */ /* 0x004fc8000ff1e0ff */
[----:B------:R-:W-:Y:S02]  /*1790*/  IADD3.X R3, R5, UR14, RZ, P0, !PT ;  /* 0x0000000e05037c10 */ /* 0x000fe400087fe4ff */
[----:B-1----:R-:W-:-:S03]  /*17a0*/  IADD3 R4, P0, R4, UR18, RZ ;  /* 0x0000001204047c10 */ /* 0x002fc6000ff1e0ff */
[----:B------:R1:W-:Y:S01]  /*17b0*/  LDGSTS.E.BYPASS.LTC128B.128 [R12+0x2080], [R2.64], !P2 ;  /* 0x02080000020c7fae */ /* 0x0003e2000d101d58 */
[----:B------:R-:W-:Y:S02]  /*17c0*/  IADD3.X R5, R5, UR19, RZ, P0, !PT ;  /* 0x0000001305057c10 */ /* 0x000fe400087fe4ff */
[----:B---3--:R-:W-:Y:S02]  /*17d0*/  SEL R11, RZ, 0x2, P3 ;  /* 0x00000002ff0b7807 */ /* 0x008fe40001800000 */
[C---:B------:R-:W-:Y:S01]  /*17e0*/  LEA R0, P0, R6.reuse, R34, 0x6 ;  /* 0x0000002206007211 */ /* 0x040fe200078030ff */
[----:B------:R2:W-:Y:S02]  /*17f0*/  LDGSTS.E.BYPASS.LTC128B.128 [R12+0x6080], [R4.64], !P1 ;  /* 0x06080000040c7fae */ /* 0x0005e4000c901d58 */
[----:B------:R-:W-:Y:S01]  /*1800*/  IMAD.IADD R13, R11, 0x1, R10 ;  /* 0x000000010b0d7824 */ /* 0x000fe200078e020a */
[----:B------:R-:W-:Y:S01]  /*1810*/  LEA.HI.X R7, R6, R14, R7, 0x6, P0 ;  /* 0x0000000e06077211 */ /* 0x000fe200000f3407 */
[----:B------:R-:W-:Y:S01]  /*1820*/  IMAD.U32 R11, RZ, RZ, UR4 ;  /* 0x00000004ff0b7e24 */ /* 0x000fe2000f8e00ff */
[----:B------:R-:W-:Y:S01]  /*1830*/  LEA R6, P0, R0, c[0x0][0x160], 0x1 ;  /* 0x0000580000067a11 */ /* 0x000fe200078008ff */
[----:B------:R-:W-:Y:S01]  /*1840*/  IMAD.U32 R10, RZ, RZ, UR21 ;  /* 0x00000015ff0a7e24 */ /* 0x000fe2000f8e00ff */
[----:B------:R-:W-:-:S02]  /*1850*/  LOP3.LUT P3, RZ, R13, 0x1, RZ, 0xc0, !PT ;  /* 0x000000010dff7812 */ /* 0x000fc4000786c0ff */
[----:B------:R-:W-:Y:S01]  /*1860*/  LEA.HI.X R7, R0, c[0x0][0x164], R7, 0x1, P0 ;  /* 0x0000590000077a11 */ /* 0x000fe200000f0c07 */
[----:B------:R-:W-:Y:S01]  /*1870*/  IMAD.U32 R0, RZ, RZ, UR5 ;  /* 0x00000005ff007e24 */ /* 0x000fe2000f8e00ff */
[C---:B----4-:R-:W-:Y:S01]  /*1880*/  LEA R14, P0, R11.reuse, R6, 0x6 ;  /* 0x000000060b0e7211 */ /* 0x050fe200078030ff */
[----:B------:R-:W-:Y:S01]  /*1890*/  IMAD.WIDE.U32 R8, R10, c[0x0][0x210], R8 ;  /* 0x000084000a087a25 */ /* 0x000fe200078e0008 */
[----:B------:R-:W-:Y:S02]  /*18a0*/  IADD3 R10, P1, R2, UR15, RZ ;  /* 0x0000000f020a7c10 */ /* 0x000fe4000ff3e0ff */
[----:B------:R-:W-:Y:S02]  /*18b0*/  LEA.HI.X R15, R11, R7, R0, 0x6, P0 ;  /* 0x000000070b0f7211 */ /* 0x000fe400000f3400 */
[----:B------:R-:W-:Y:S02]  /*18c0*/  IADD3 R0, P0, R22, UR12, RZ ;  /* 0x0000000c16007c10 */ /* 0x000fe4000ff1e0ff */
[----:B------:R-:W-:Y:S01]  /*18d0*/  IADD3.X R11, R3, UR14, RZ, P1, !PT ;  /* 0x0000000e030b7c10 */ /* 0x000fe20008ffe4ff */
[----:B------:R-:W-:Y:S01]  /*18e0*/  ULDC.64 UR14, c[0x0][0x208] ;  /* 0x00008200000e7ab9 */ /* 0x000fe20000000a00 */
[----:B------:R-:W-:Y:S01]  /*18f0*/  ISETP.GE.AND P1, PT, R18, c[0x0][0x1fc], PT ;  /* 0x00007f0012007a0c */ /* 0x000fe20003f26270 */
[----:B------:R-:W-:-:S02]  /*1900*/  USHF.L.U64.HI UR15, UR14, UR16, UR15 ;  /* 0x000000100e0f7299 */ /* 0x000fc4000801020f */
[----:B------:R-:W-:Y:S01]  /*1910*/  USHF.L.U32 UR16, UR14, 0x6, URZ ;  /* 0x000000060e107899 */ /* 0x000fe2000800063f */
[----:B------:R3:W-:Y:S01]  /*1920*/  LDGSTS.E.BYPASS.LTC128B.128 [R12+0x3080], [R10.64], !P4 ;  /* 0x030800000a0c7fae */ /* 0x0007e2000e101d58 */
[----:B--2---:R-:W-:Y:S02]  /*1930*/  IADD3 R4, P2, R2, UR18, RZ ;  /* 0x0000001202047c10 */ /* 0x004fe4000ff5e0ff */
[----:B-1----:R-:W-:Y:S02]  /*1940*/  IADD3.X R2, R16, UR17, RZ, P0, !PT ;  /* 0x0000001110027c10 */ /* 0x002fe400087fe4ff */
[----:B------:R-:W-:Y:S01]  /*1950*/  IMAD.U32 R26, RZ, RZ, UR16 ;  /* 0x00000010ff1a7e24 */ /* 0x000fe2000f8e00ff */
[C---:B-----5:R-:W-:Y:S02]  /*1960*/  LEA R16, P0, R0.reuse, c[0x0][0x258], 0x2 ;  /* 0x0000960000107a11 */ /* 0x060fe400078010ff */
[----:B------:R-:W-:Y:S02]  /*1970*/  IADD3.X R5, R3, UR19, RZ, P2, !PT ;  /* 0x0000001303057c10 */ /* 0x000fe400097fe4ff */
[----:B------:R-:W-:Y:S01]  /*1980*/  LEA.HI.X R17, R0, c[0x0][0x25c], R2, 0x2, P0 ;  /* 0x0000970000117a11 */ /* 0x000fe200000f1402 */
[----:B------:R-:W-:Y:S01]  /*1990*/  IMAD.U32 R0, RZ, RZ, UR12 ;  /* 0x0000000cff007e24 */ /* 0x000fe2000f8e00ff */
[----:B------:R-:W-:Y:S01]  /*19a0*/  IADD3 R3, R9, UR6, RZ ;  /* 0x0000000609037c10 */ /* 0x000fe2000fffe0ff */
[----:B------:R-:W-:Y:S01]  /*19b0*/  ULDC.64 UR6, c[0x0][0x218] ;  /* 0x0000860000067ab9 */ /* 0x000fe20000000a00 */
[----:B------:R-:W-:Y:S01]  /*19c0*/  IMAD.U32 R9, RZ, RZ, UR22 ;  /* 0x00000016ff097e24 */ /* 0x000fe2000f8e00ff */
[----:B------:R-:W-:Y:S01]  /*19d0*/  UIMAD UR6, UR9, UR6, URZ ;  /* 0x00000006090672a4 */ /* 0x000fe2000f8e023f */
[----:B------:R-:W-:Y:S01]  /*19e0*/  IMAD.MOV.U32 R2, RZ, RZ, R8 ;  /* 0x000000ffff027224 */ /* 0x000fe200078e0008 */
[----:B------:R-:W-:Y:S01]  /*19f0*/  ISETP.GE.AND P0, PT, R30, c[0x0][0x1fc], PT ;  /* 0x00007f001e007a0c */ /* 0x000fe20003f06270 */
[----:B------:R1:W-:Y:S01]  /*1a00*/  LDGSTS.E.BYPASS.LTC128B.128 [R12+0x7080], [R4.64], !P5 ;  /* 0x07080000040c7fae */ /* 0x0003e2000e901d58 */
[----:B------:R-:W-:Y:S01]  /*1a10*/  IADD3 R8, -R36, c[0x0][0x168], -R0 ;  /* 0x00005a0024087a10 */ /* 0x000fe20007ffe900 */
[----:B------:R-:W-:Y:S01]  /*1a20*/  UIMAD UR7, UR22, UR7, UR6 ;  /* 0x00000007160772a4 */ /* 0x000fe2000f8e0206 */
[----:B------:R-:W-:Y:S01]  /*1a30*/  LOP3.LUT P2, RZ, R13, 0x2, RZ, 0xc0, !PT ;  /* 0x000000020dff7812 */ /* 0x000fe2000784c0ff */
[----:B------:R-:W-:Y:S01]  /*1a40*/  IMAD.WIDE.U32 R22, R9, c[0x0][0x218], R2 ;  /* 0x0000860009167a25 */ /* 0x000fe200078e0002 */
[----:B------:R-:W-:Y:S01]  /*1a50*/  SEL R0, RZ, 0x1, P1 ;  /* 0x00000001ff007807 */ /* 0x000fe20000800000 */
[----:B------:R-:W-:Y:S01]  /*1a60*/  UIMAD UR6, UR15, UR26, URZ ;  /* 0x0000001a0f0672a4 */ /* 0x000fe2000f8e023f */
[----:B------:R-:W-:Y:S01]  /*1a70*/  SEL R2, RZ, 0xffffffff, P0 ;  /* 0xffffffffff027807 */ /* 0x000fe20000000000 */
[----:B------:R-:W-:Y:S01]  /*1a80*/  IMAD.MOV.U32 R38, RZ, RZ, R22 ;  /* 0x000000ffff267224 */ /* 0x000fe200078e0016 */
[C---:B------:R-:W-:Y:S01]  /*1a90*/  ISETP.LT.OR P1, PT, R8.reuse, 0x1, !P3 ;  /* 0x000000010800780c */ /* 0x040fe20005f21670 */
[----:B------:R-:W-:Y:S01]  /*1aa0*/  UIMAD UR6, UR13, UR16, UR6 ;  /* 0x000000100d0672a4 */ /* 0x000fe2000f8e0206 */
[----:B------:R-:W-:Y:S01]  /*1ab0*/  ISETP.LT.OR P0, PT, R8, 0x1, !P2 ;  /* 0x000000010800780c */ /* 0x000fe20005701670 */
[----:B------:R-:W-:Y:S01]  /*1ac0*/  IMAD.SHL.U32 R2, R2, 0x2, RZ ;  /* 0x0000000202027824 */ /* 0x000fe200078e00ff */
[----:B------:R-:W-:Y:S01]  /*1ad0*/  ISETP.LT.OR P3, PT, R8, 0x21, !P3 ;  /* 0x000000210800780c */ /* 0x000fe20005f61670 */
[----:B------:R2:W-:Y:S01]  /*1ae0*/  STL.64 [R1+0x28], R22 ;  /* 0x0000281601007387 */ /* 0x0005e20000100a00 */
[----:B------:R-:W-:Y:S01]  /*1af0*/  IADD3 R39, R23, UR7, RZ ;  /* 0x0000000717277c10 */ /* 0x000fe2000fffe0ff */
[----:B------:R-:W-:Y:S01]  /*1b00*/  ULDC UR13, c[0x0][0x20c] ;  /* 0x00008300000d7ab9 */ /* 0x000fe20000000800 */
[----:B------:R-:W-:Y:S01]  /*1b10*/  LOP3.LUT R0, R2, 0x2, R0, 0xe2, !PT ;  /* 0x0000000202007812 */ /* 0x000fe200078ee200 */
[----:B------:R-:W0:Y:S01]  /*1b20*/  LDGDEPBAR ;  /* 0x00000000000079af */ /* 0x000e220000000000 */
[----:B------:R-:W-:-:S02]  /*1b30*/  ISETP.LT.OR P2, PT, R8, 0x21, !P2 ;  /* 0x000000210800780c */ /* 0x000fc40005741670 */
[C---:B------:R-:W-:Y:S01]  /*1b40*/  LOP3.LUT P4, RZ, R0.reuse, 0x1, RZ, 0xc0, !PT ;  /* 0x0000000100ff7812 */ /* 0x040fe2000788c0ff */
[----:B------:R4:W-:Y:S01]  /*1b50*/  LDGSTS.E.BYPASS.LTC128B.128 [R12+0x10080], [R6.64], !P1 ;  /* 0x10080000060c7fae */ /* 0x0009e2000c901d58 */
[----:B------:R-:W-:Y:S02]  /*1b60*/  LOP3.LUT P5, RZ, R0, 0x2, RZ, 0xc0, !PT ;  /* 0x0000000200ff7812 */ /* 0x000fe400078ac0ff */
[----:B------:R-:W-:Y:S01]  /*1b70*/  ISETP.LT.OR P1, PT, R8, 0x1, !P4 ;  /* 0x000000010800780c */ /* 0x000fe20006721670 */
[----:B------:R4:W-:Y:S01]  /*1b80*/  LDGSTS.E.BYPASS.LTC128B.128 [R12+0x12080], [R6.64+0x80], !P0 ;  /* 0x12080080060c7fae */ /* 0x0009e2000c101d58 */
[----:B-1----:R-:W-:-:S03]  /*1b90*/  IMAD.WIDE.U32 R4, R26, UR26, R38 ;  /* 0x0000001a1a047c25 */ /* 0x002fc6000f8e0026 */
[----:B------:R1:W-:Y:S01]  /*1ba0*/  LDGSTS.E.BYPASS.LTC128B.128 [R12+0x11080], [R14.64], !P3 ;  /* 0x110800000e0c7fae */ /* 0x0003e2000d901d58 */
[----:B------:R-:W-:Y:S02]  /*1bb0*/  ISETP.GT.AND P3, PT, R32, 0xf, PT ;  /* 0x0000000f2000780c */ /* 0x000fe40003f64270 */
[----:B------:R-:W-:Y:S01]  /*1bc0*/  IADD3 R3, R5, UR6, RZ ;  /* 0x0000000605037c10 */ /* 0x000fe2000fffe0ff */
[----:B------:R-:W-:Y:S01]  /*1bd0*/  UMOV UR6, 0x5 ;  /* 0x0000000500067882 */ /* 0x000fe20000000000 */
[C---:B------:R-:W-:Y:S01]  /*1be0*/  LEA R2, P0, R4.reuse, c[0x0][0x1f0], 0x1 ;  /* 0x00007c0004027a11 */ /* 0x040fe200078008ff */
[----:B------:R-:W-:Y:S01]  /*1bf0*/  USHF.L.U64.HI UR13, UR14, UR6, UR13 ;  /* 0x000000060e0d7299 */ /* 0x000fe2000801020d */
[----:B------:R1:W-:Y:S01]  /*1c00*/  LDGSTS.E.BYPASS.LTC128B.128 [R12+0x13080], [R14.64+0x80], !P2 ;  /* 0x130800800e0c7fae */ /* 0x0003e2000d101d58 */
[----:B------:R-:W-:Y:S01]  /*1c10*/  USHF.L.U32 UR14, UR14, 0x5, URZ ;  /* 0x000000050e0e7899 */ /* 0x000fe2000800063f */
[----:B------:R-:W-:Y:S01]  /*1c20*/  LEA.HI.X R3, R4, c[0x0][0x1f4], R3, 0x1, P0 ;  /* 0x00007d0004037a11 */ /* 0x000fe200000f0c03 */
[----:B------:R-:W-:Y:S01]  /*1c30*/  ULDC.64 UR6, c[0x0][0x290] ;  /* 0x0000a40000067ab9 */ /* 0x000fe20000000a00 */
[----:B--2---:R-:W-:Y:S01]  /*1c40*/  LEA.HI R23, R29, R32, RZ, 0x5 ;  /* 0x000000201d177211 */ /* 0x004fe200078f28ff */
[----:B------:R-:W-:Y:S01]  /*1c50*/  USHF.L.U32 UR18, UR14, 0x1, URZ ;  /* 0x000000010e127899 */ /* 0x000fe2000800063f */
[C---:B------:R-:W-:Y:S01]  /*1c60*/  ISETP.LT.OR P0, PT, R8.reuse, 0x1, !P5 ;  /* 0x000000010800780c */ /* 0x040fe20006f01670 */
[----:B------:R-:W-:Y:S01]  /*1c70*/  UIMAD UR6, UR9, UR6, URZ ;  /* 0x00000006090672a4 */ /* 0x000fe2000f8e023f */
[----:B------:R-:W-:Y:S01]  /*1c80*/  SHF.R.S32.HI R5, RZ, 0x5, R23 ;  /* 0x00000005ff057819 */ /* 0x000fe20000011417 */
[----:B------:R-:W-:Y:S01]  /*1c90*/  IMAD.U32 R4, RZ, RZ, UR22 ;  /* 0x00000016ff047e24 */ /* 0x000fe2000f8e00ff */
[----:B------:R-:W-:Y:S01]  /*1ca0*/  USHF.L.U64.HI UR9, UR14, 0x1, UR13 ;  /* 0x000000010e097899 */ /* 0x000fe2000801020d */
[----:B------:R-:W-:Y:S01]  /*1cb0*/  ISETP.LT.OR P2, PT, R8, 0x21, !P5 ;  /* 0x000000210800780c */ /* 0x000fe20006f41670 */
[----:B------:R-:W-:Y:S01]  /*1cc0*/  UIMAD UR6, UR22, UR7, UR6 ;  /* 0x00000007160672a4 */ /* 0x000fe2000f8e0206 */
[----:B------:R-:W-:Y:S01]  /*1cd0*/  LEA.HI R0, R23, R5, RZ, 0x1 ;  /* 0x0000000517007211 */ /* 0x000fe200078f08ff */
[----:B------:R-:W-:Y:S01]  /*1ce0*/  IMAD.WIDE.U32 R34, R4, c[0x0][0x290], R20 ;  /* 0x0000a40004227a25 */ /* 0x000fe200078e0014 */
[----:B------:R2:W-:Y:S02]  /*1cf0*/  STL.64 [R1+0x10], R38 ;  /* 0x0000102601007387 */ /* 0x0005e40000100a00 */
[----:B------:R-:W-:-:S02]  /*1d00*/  LOP3.LUT R0, R0, 0xfffffffe, RZ, 0xc0, !PT ;  /* 0xfffffffe00007812 */ /* 0x000fc400078ec0ff */
[----:B------:R-:W-:Y:S01]  /*1d10*/  IADD3 R31, R35, UR6, RZ ;  /* 0x00000006231f7c10 */ /* 0x000fe2000fffe0ff */
[----:B------:R-:W-:Y:S01]  /*1d20*/  UIADD3 UR6, UR26, 0x1, URZ ;  /* 0x000000011a067890 */ /* 0x000fe2000fffe03f */
[----:B------:R2:W-:Y:S01]  /*1d30*/  STL.64 [R1+0x40], R34 ;  /* 0x0000402201007387 */ /* 0x0005e20000100a00 */
[----:B------:R-:W-:Y:S02]  /*1d40*/  IMAD.IADD R22, R5, 0x1, -R0 ;  /* 0x0000000105167824 */ /* 0x000fe400078e0a00 */
[----:B------:R-:W-:Y:S01]  /*1d50*/  @!P3 IMAD.SHL.U32 R0, R32, 0x10, RZ ;  /* 0x000000102000b824 */ /* 0x000fe200078e00ff */
[----:B------:R2:W-:Y:S01]  /*1d60*/  STL [R1+0x48], R31 ;  /* 0x0000481f01007387 */ /* 0x0005e20000100800 */
[----:B------:R-:W-:Y:S01]  /*1d70*/  UISETP.GE.AND UP0, UPT, UR6, UR20, UPT ;  /* 0x000000140600728c */ /* 0x000fe2000bf06270 */
[----:B-1----:R-:W-:Y:S02]  /*1d80*/  LEA.HI R14, R29, R32, RZ, 0x2 ;  /* 0x000000201d0e7211 */ /* 0x002fe400078f10ff */
[----:B------:R1:W-:Y:S02]  /*1d90*/  @!P3 LDGSTS.E.BYPASS.LTC128B.128 [R0+0x20080], [R16.64] ;  /* 0x200800001000bfae */ /* 0x0003e4000b901d58 */
[----:B---3--:R-:W-:-:S02]  /*1da0*/  SHF.R.S32.HI R10, RZ, 0x1f, R14 ;  /* 0x0000001fff0a7819 */ /* 0x008fc4000001140e */
[----:B------:R-:W0:Y:S04]  /*1db0*/  LDGDEPBAR ;  /* 0x00000000000079af */ /* 0x000e280000000000 */
[----:B------:R3:W-:Y:S01]  /*1dc0*/  LDGSTS.E.BYPASS.LTC128B.128 [R12+0x18080], [R2.64], !P1 ;  /* 0x18080000020c7fae */ /* 0x0007e2000c901d58 */
[----:B------:R-:W-:Y:S02]  /*1dd0*/  ISETP.LT.OR P1, PT, R8, 0x21, !P4 ;  /* 0x000000210800780c */ /* 0x000fe40006721670 */
[----:B------:R-:W-:Y:S01]  /*1de0*/  SHF.R.S32.HI R8, RZ, 0x2, R14 ;  /* 0x00000002ff087819 */ /* 0x000fe2000001140e */
[----:B------:R3:W-:Y:S01]  /*1df0*/  LDGSTS.E.BYPASS.LTC128B.128 [R12+0x1a080], [R2.64+0x80], !P0 ;  /* 0x1a080080020c7fae */ /* 0x0007e2000c101d58 */
[----:B-1----:R-:W-:Y:S01]  /*1e00*/  LEA.HI R0, R29, R32, RZ, 0x4 ;  /* 0x000000201d007211 */ /* 0x002fe200078f20ff */
        /* <DEDUP_REMOVED lines=12> */
[----:B----4-:R-:W-:Y:S01]  /*1ed0*/  IADD3.X R6, R31, UR17, RZ, P0, !PT ;  /* 0x000000111f067c10 */ /* 0x010fe200087fe4ff */
        /* <DEDUP_REMOVED lines=14> */
[----:B-1----:R-:W-:Y:S02]  /*1fc0*/  IMAD.SHL.U32 R2, R24, 0x40, RZ ;  /* 0x0000004018027824 */ /* 0x002fe400078e00ff */
        /* <DEDUP_REMOVED lines=57> */
[----:B--2---:R-:W-:-:S03]  /*2360*/  LEA R2, P0, R8, c[0x0][0x1f0], 0x1 ;  /* 0x00007c0008027a11 */ /* 0x004fc600078008ff */
        /* <DEDUP_REMOVED lines=22> */
.L_x_1994:
[----:B--2---:R-:W-:Y:S05]  /*24d0*/  BSYNC B0 ;  /* 0x0000000000007941 */ /* 0x004fea0003800000 */
.L_x_1993:
[----:B-12---:R-:W-:Y:S01]  /*24e0*/  SHF.R.S32.HI R2, RZ, 0x1f, R25 ;  /* 0x0000001fff027819 */ /* 0x006fe20000011419 */
[----:B------:R-:W-:Y:S01]  /*24f0*/  IMAD.SHL.U32 R210, R0, 0x2, RZ ;  /* 0x0000000200d27824 */ /* 0x000fe200078e00ff */
[----:B------:R-:W-:Y:S01]  /*2500*/  LOP3.LUT R3, R10, 0x7ffffffc, RZ, 0xc0, !PT ;  /* 0x7ffffffc0a037812 */ /* 0x000fe200078ec0ff */
[----:B------:R-:W0:Y:S01]  /*2510*/  LDGDEPBAR ;  /* 0x00000000000079af */ /* 0x000e220000000000 */
[----:B------:R-:W-:Y:S01]  /*2520*/  LEA.HI R2, R2, R25, RZ, 0x2 ;  /* 0x0000001902027211 */ /* 0x000fe200078f10ff */
[----:B------:R-:W-:Y:S01]  /*2530*/  IMAD.MOV.U32 R225, RZ, RZ, 0x20 ;  /* 0x00000020ffe17424 */ /* 0x000fe200078e00ff */
[----:B------:R-:W-:Y:S01]  /*2540*/  IADD3 R209, R216, R0, RZ ;  /* 0x00000000d8d17210 */ /* 0x000fe20007ffe0ff */
[----:B------:R-:W-:Y:S01]  /*2550*/  IMAD.IADD R3, R6, 0x1, -R3 ;  /* 0x0000000106037824 */ /* 0x000fe200078e0a03 */
[----:B------:R-:W-:Y:S01]  /*2560*/  LOP3.LUT R2, R2, 0x1ffffffc, RZ, 0xc0, !PT ;  /* 0x1ffffffc02027812 */ /* 0x000fe200078ec0ff */
[----:B------:R-:W-:Y:S01]  /*2570*/  IMAD.MOV.U32 R221, RZ, RZ, 0x10 ;  /* 0x00000010ffdd7424 */ /* 0x000fe200078e00ff */
[----:B------:R-:W-:Y:S01]  /*2580*/  SHF.R.S32.HI R33, RZ, 0x1f, R32 ;  /* 0x0000001fff217819 */ /* 0x000fe20000011420 */
[----:B------:R-:W-:Y:S01]  /*2590*/  IMAD.SHL.U32 R214, R5, 0x2, RZ ;  /* 0x0000000205d67824 */ /* 0x000fe200078e00ff */
[----:B------:R-:W-:Y:S01]  /*25a0*/  LOP3.LUT P0, RZ, R24, 0x4, RZ, 0xc0, !PT ;  /* 0x0000000418ff7812 */ /* 0x000fe2000780c0ff */
[----:B------:R-:W-:Y:S01]  /*25b0*/  IMAD.IADD R2, R25, 0x1, -R2 ;  /* 0x0000000119027824 */ /* 0x000fe200078e0a02 */
[----:B------:R-:W-:Y:S01]  /*25c0*/  LOP3.LUT P1, RZ, R7, 0x4, RZ, 0xc0, !PT ;  /* 0x0000000407ff7812 */ /* 0x000fe2000782c0ff */
[--C-:B------:R-:W-:Y:S01]  /*25d0*/  IMAD R215, R215, 0x2, R214.reuse ;  /* 0x00000002d7d77824 */ /* 0x100fe200078e02d6 */
[----:B------:R-:W-:Y:S01]  /*25e0*/  IADD3 R230, R231, 0x204c0, RZ ;  /* 0x000204c0e7e67810 */ /* 0x000fe20007ffe0ff */
[----:B------:R-:W-:Y:S01]  /*25f0*/  IMAD R2, R2, 0x4, R3 ;  /* 0x0000000402027824 */ /* 0x000fe200078e0203 */
[----:B------:R-:W-:Y:S01]  /*2600*/  SEL R219, R225, 0xffffffe0, !P1 ;  /* 0xffffffe0e1db7807 */ /* 0x000fe20004800000 */
[----:B------:R-:W-:Y:S01]  /*2610*/  IMAD.MOV.U32 R218, RZ, RZ, -0x40 ;  /* 0xffffffc0ffda7424 */ /* 0x000fe200078e00ff */
[----:B------:R-:W-:Y:S01]  /*2620*/  CS2R R162, SRZ ;  /* 0x0000000000a27805 */ /* 0x000fe2000001ff00 */
[----:B------:R-:W-:Y:S01]  /*2630*/  IMAD.SHL.U32 R4, R2, 0x2, RZ ;  /* 0x0000000202047824 */ /* 0x000fe200078e00ff */
[----:B------:R-:W-:Y:S01]  /*2640*/  IADD3 R222, R213, R219, RZ ;  /* 0x000000dbd5de7210 */ /* 0x000fe20007ffe0ff */
[----:B------:R-:W-:Y:S01]  /*2650*/  IMAD R217, R216, 0x2, R214 ;  /* 0x00000002d8d97824 */ /* 0x000fe200078e02d6 */
[----:B------:R-:W-:Y:S01]  /*2660*/  CS2R R160, SRZ ;  /* 0x0000000000a07805 */ /* 0x000fe2000001ff00 */
[----:B------:R-:W-:Y:S01]  /*2670*/  @P0 IADD3 R230, R13, -0x40, RZ ;  /* 0xffffffc00de60810 */ /* 0x000fe20007ffe0ff */
[----:B------:R1:W-:Y:S01]  /*2680*/  STL [R1+0x4c], R4 ;  /* 0x00004c0401007387 */ /* 0x0003e20000100800 */
[----:B------:R-:W-:Y:S01]  /*2690*/  IADD3 R0, -R4, UR8, RZ ;  /* 0x0000000804007c10 */ /* 0x000fe2000fffe1ff */
[----:B------:R-:W-:Y:S01]  /*26a0*/  CS2R R158, SRZ ;  /* 0x00000000009e7805 */ /* 0x000fe2000001ff00 */
[----:B------:R-:W-:Y:S01]  /*26b0*/  LOP3.LUT P0, RZ, R7, 0x2, RZ, 0xc0, !PT ;  /* 0x0000000207ff7812 */ /* 0x000fe2000780c0ff */
[----:B------:R-:W-:Y:S01]  /*26c0*/  CS2R R156, SRZ ;  /* 0x00000000009c7805 */ /* 0x000fe2000001ff00 */
[----:B------:R-:W-:Y:S01]  /*26d0*/  CS2R R154, SRZ ;  /* 0x00000000009a7805 */ /* 0x000fe2000001ff00 */
[----:B------:R1:W-:Y:S01]  /*26e0*/  STL [R1], R0 ;  /* 0x0000000001007387 */ /* 0x0003e20000100800 */
[----:B------:R-:W-:Y:S01]  /*26f0*/  SEL R221, R221, 0xfffffff0, !P0 ;  /* 0xfffffff0dddd7807 */ /* 0x000fe20004000000 */
        /* <DEDUP_REMOVED lines=63> */
[----:B------:R-:W-:Y:S01]  /*2af0*/  SEL R218, R218, 0x40, P1 ;  /* 0x00000040dada7807 */ /* 0x000fe20000800000 */
[----:B------:R-:W-:Y:S01]  /*2b00*/  IMAD.IADD R224, R221, 0x1, R222 ;  /* 0x00000001dde07824 */ /* 0x000fe200078e02de */
[----:B------:R-:W-:-:S02]  /*2b10*/  USHF.L.U64.HI UR15, UR4, 0x5, UR5 ;  /* 0x00000005040f7899 */ /* 0x000fc40008010205 */
[----:B------:R-:W-:Y:S02]  /*2b20*/  USHF.L.U32 UR16, UR4, 0x5, URZ ;  /* 0x0000000504107899 */ /* 0x000fe4000800063f */
[----:B------:R-:W-:Y:S02]  /*2b30*/  UMOV UR5, URZ ;  /* 0x0000003f00057c82 */ /* 0x000fe40008000000 */
[----:B------:R-:W-:Y:S02]  /*2b40*/  UMOV UR19, 0x1 ;  /* 0x0000000100137882 */ /* 0x000fe40000000000 */
[----:B------:R-:W-:Y:S02]  /*2b50*/  UMOV UR18, URZ ;  /* 0x0000003f00127c82 */ /* 0x000fe40008000000 */
[----:B------:R-:W-:Y:S02]  /*2b60*/  UMOV UR12, 0xffffffc0 ;  /* 0xffffffc0000c7882 */ /* 0x000fe40000000000 */
[----:B------:R-:W-:-:S02]  /*2b70*/  ULDC UR9, c[0x0][0x168] ;  /* 0x00005a0000097ab9 */ /* 0x000fc40000000800 */
[----:B-1----:R-:W-:Y:S02]  /*2b80*/  ULDC UR8, c[0x0][0x198] ;  /* 0x0000660000087ab9 */ /* 0x002fe40000000800 */
.L_x_1997:
        /* <DEDUP_REMOVED lines=24> */
[----:B------:R-:W3:Y:S05]  /*2d10*/  LDSM.16.M88.4 R176, [R208+0x11080] ;  /* 0x01108000d0b0783b */ /* 0x000eea0000000200 */
[----:B------:R-:W3:Y:S05]  /*2d20*/  LDSM.16.M88.4 R180, [R215+0x2080] ;  /* 0x00208000d7b4783b */ /* 0x000eea0000000200 */
[----:B------:R-:W-:Y:S01]  /*2d30*/  LDSM.16.M88.4 R188, [R217+0x2080] ;  /* 0x00208000d9bc783b */ /* 0x000fe20000000200 */
[-C--:B-1----:R-:W-:Y:S04]  /*2d40*/  HMMA.16816.F32.BF16 R4, R32, R16.reuse, RZ ;  /* 0x000000102004723c */ /* 0x082fe800000418ff */
[----:B------:R-:W5:Y:S05]  /*2d50*/  LDL R229, [R1+0x38] ;  /* 0x0000380001e57983 */ /* 0x000f6a0000100800 */
[----:B------:R-:W-:Y:S01]  /*2d60*/  LDSM.16.M88.4 R192, [R216+0x80] ;  /* 0x00008000d8c0783b */ /* 0x000fe20000000200 */
[C---:B--2---:R-:W-:Y:S04]  /*2d70*/  HMMA.16816.F32.BF16 R8, R28.reuse, R16, RZ ;  /* 0x000000101c08723c */ /* 0x044fe800000418ff */
[----:B------:R-:W-:Y:S04]  /*2d80*/  LDSM.16.M88.4 R200, [R215+0x4080] ;  /* 0x00408000d7c8783b */ /* 0x000fe80000000200 */
        /* <DEDUP_REMOVED lines=14> */
[C---:B------:R-:W-:Y:S08]  /*2e70*/  HMMA.16816.F32.BF16 R8, R176.reuse, R172, R8 ;  /* 0x000000acb008723c */ /* 0x040ff00000041808 */
        /* <DEDUP_REMOVED lines=42> */
[----:B--2---:R-:W-:Y:S07]  /*3120*/  IMAD.U32 R0, RZ, RZ, UR5 ;  /* 0x00000005ff007e24 */ /* 0x004fee000f8e00ff */
[C---:B------:R-:W-:Y:S01]  /*3130*/  HMMA.16816.F32.BF16 R16, R164.reuse, R174, R16 ;  /* 0x000000aea410723c */ /* 0x040fe20000041810 */
[----:B------:R-:W-:Y:S07]  /*3140*/  LDSM.16.M88.4 R172, [R3+0x12080] ;  /* 0x0120800003ac783b */ /* 0x000fee0000000200 */
[-C--:B------:R-:W-:Y:S08]  /*3150*/  HMMA.16816.F32.BF16 R20, R164, R184.reuse, R20 ;  /* 0x000000b8a414723c */ /* 0x080ff00000041814 */
[C---:B------:R-:W-:Y:S04]  /*3160*/  HMMA.16816.F32.BF16 R24, R180.reuse, R184, R24 ;  /* 0x000000b8b418723c */ /* 0x040fe80000041818 */
[----:B-----5:R-:W-:Y:S04]  /*3170*/  LEA R0, R0, R229, 0x6 ;  /* 0x000000e500007211 */ /* 0x020fe800078e30ff */
[-C--:B------:R-:W-:Y:S01]  /*3180*/  HMMA.16816.F32.BF16 R28, R180, R186.reuse, R28 ;  /* 0x000000bab41c723c */ /* 0x080fe2000004181c */
[----:B------:R-:W-:Y:S03]  /*3190*/  LDSM.16.M88.4 R180, [R216+0x4080] ;  /* 0x00408000d8b4783b */ /* 0x000fe60000000200 */
[----:B------:R-:W-:Y:S04]  /*31a0*/  IMAD.SHL.U32 R228, R0, 0x4, RZ ;  /* 0x0000000400e47824 */ /* 0x000fe800078e00ff */
[----:B------:R-:W-:Y:S01]  /*31b0*/  HMMA.16816.F32.BF16 R32, R164, R186, R32 ;  /* 0x000000baa420723c */ /* 0x000fe20000041820 */
[----:B------:R-:W2:Y:S05]  /*31c0*/  LDSM.16.M88.4 R164, [R217+0x6080] ;  /* 0x00608000d9a4783b */ /* 0x000eaa0000000200 */
[----:B------:R-:W3:Y:S02]  /*31d0*/  LDSM.16.M88.4 R184, [R3+0x13080] ;  /* 0x0130800003b8783b */ /* 0x000ee40000000200 */
[-C--:B----4-:R-:W-:Y:S03]  /*31e0*/  HMMA.16816.F32.BF16 R4, R188, R200.reuse, R4 ;  /* 0x000000c8bc04723c */ /* 0x090fe60000041804 */
[----:B------:R-:W-:Y:S05]  /*31f0*/  LDS R0, [R228+0x20080] ;  /* 0x02008000e4007984 */ /* 0x000fea0000000800 */
[C---:B------:R-:W-:Y:S01]  /*3200*/  HMMA.16816.F32.BF16 R8, R204.reuse, R200, R8 ;  /* 0x000000c8cc08723c */ /* 0x040fe20000041808 */
[----:B------:R-:W-:Y:S05]  /*3210*/  LDS R3, [R228+0x200a0] ;  /* 0x0200a000e4037984 */ /* 0x000fea0000000800 */
[----:B------:R-:W-:Y:S02]  /*3220*/  LDS R226, [R228+0x20100] ;  /* 0x02010000e4e27984 */ /* 0x000fe40000000800 */
[-C--:B------:R-:W-:Y:S03]  /*3230*/  HMMA.16816.F32.BF16 R12, R204, R202.reuse, R12 ;  /* 0x000000cacc0c723c */ /* 0x080fe6000004180c */
[----:B------:R-:W-:Y:S05]  /*3240*/  LDS R227, [R228+0x20120] ;  /* 0x02012000e4e37984 */ /* 0x000fea0000000800 */
        /* <DEDUP_REMOVED lines=11> */
[----:B------:R4:W1:Y:S07]  /*3300*/  LDSM.16.M88.4 R200, [R208+0x19080] ;  /* 0x01908000d0c8783b */ /* 0x00086e0000000200 */
[C---:B------:R-:W-:Y:S01]  /*3310*/  HMMA.16816.F32.BF16 R16, R176.reuse, R194, R16 ;  /* 0x000000c2b010723c */ /* 0x040fe20000041810 */
[----:B------:R4:W1:Y:S07]  /*3320*/  LDSM.16.M88.4 R192, [R208+0x18080] ;  /* 0x01808000d0c0783b */ /* 0x00086e0000000200 */
[-C--:B--2---:R-:W-:Y:S01]  /*3330*/  HMMA.16816.F32.BF16 R20, R176, R164.reuse, R20 ;  /* 0x000000a4b014723c */ /* 0x084fe20000041814 */
[----:B------:R4:W2:Y:S05]  /*3340*/  LDSM.16.M88.4 R188, [R214+0xa080] ;  /* 0x00a08000d6bc783b */ /* 0x0008aa0000000200 */
[----:B------:R4:W1:Y:S02]  /*3350*/  LDSM.16.M88.4 R204, [R215+0xa080] ;  /* 0x00a08000d7cc783b */ /* 0x0008640000000200 */
[C---:B------:R-:W-:Y:S08]  /*3360*/  HMMA.16816.F32.BF16 R24, R196.reuse, R164, R24 ;  /* 0x000000a4c418723c */ /* 0x040ff00000041818 */
[-C--:B------:R-:W-:Y:S01]  /*3370*/  HMMA.16816.F32.BF16 R28, R196, R166.reuse, R28 ;  /* 0x000000a6c41c723c */ /* 0x080fe2000004181c */
[----:B------:R4:W1:Y:S07]  /*3380*/  LDSM.16.M88.4 R196, [R215+0x8080] ;  /* 0x00808000d7c4783b */ /* 0x00086e0000000200 */
[----:B------:R-:W-:Y:S01]  /*3390*/  HMMA.16816.F32.BF16 R32, R176, R166, R32 ;  /* 0x000000a6b020723c */ /* 0x000fe20000041820 */
[----:B------:R4:W2:Y:S05]  /*33a0*/  LDSM.16.M88.4 R164, [R2+0x18080] ;  /* 0x0180800002a4783b */ /* 0x0008aa0000000200 */
[----:B------:R4:W2:Y:S02]  /*33b0*/  LDSM.16.M88.4 R176, [R214+0x8080] ;  /* 0x00808000d6b0783b */ /* 0x0008a40000000200 */
[-C--:B------:R-:W-:Y:S08]  /*33c0*/  HMMA.16816.F32.BF16 R4, R172, R180.reuse, R4 ;  /* 0x000000b4ac04723c */ /* 0x080ff00000041804 */
[C---:B---3--:R-:W-:Y:S08]  /*33d0*/  HMMA.16816.F32.BF16 R8, R184.reuse, R180, R8 ;  /* 0x000000b4b808723c */ /* 0x048ff00000041808 */
[-C--:B------:R-:W-:Y:S08]  /*33e0*/  HMMA.16816.F32.BF16 R12, R184, R182.reuse, R12 ;  /* 0x000000b6b80c723c */ /* 0x080ff0000004180c */
[C---:B------:R-:W-:Y:S01]  /*33f0*/  HMMA.16816.F32.BF16 R16, R172.reuse, R182, R16 ;  /* 0x000000b6ac10723c */ /* 0x040fe20000041810 */
[----:B------:R4:W3:Y:S07]  /*3400*/  LDSM.16.M88.4 R180, [R2+0x19080] ;  /* 0x0190800002b4783b */ /* 0x0008ee0000000200 */
[-C--:B-1----:R-:W-:Y:S08]  /*3410*/  HMMA.16816.F32.BF16 R20, R172, R168.reuse, R20 ;  /* 0x000000a8ac14723c */ /* 0x082ff00000041814 */
[C---:B------:R-:W-:Y:S08]  /*3420*/  HMMA.16816.F32.BF16 R24, R184.reuse, R168, R24 ;  /* 0x000000a8b818723c */ /* 0x040ff00000041818 */
[-C--:B------:R-:W-:Y:S08]  /*3430*/  HMMA.16816.F32.BF16 R28, R184, R170.reuse, R28 ;  /* 0x000000aab81c723c */ /* 0x080ff0000004181c */
[----:B------:R-:W-:Y:S01]  /*3440*/  HMMA.16816.F32.BF16 R32, R172, R170, R32 ;  /* 0x000000aaac20723c */ /* 0x000fe20000041820 */
[----:B------:R-:W-:-:S07]  /*3450*/  @P1 BRA `(.L_x_1995) ;  /* 0x0000037000001947 */ /* 0x000fce0003800000 */
[----:B--2-4-:R-:W2:Y:S01]  /*3460*/  LDL.64 R238, [R1+0x30] ;  /* 0x0000300001ee7983 */ /* 0x014ea20000100a00 */
[----:B------:R-:W-:Y:S01]  /*3470*/  ULDC.64 UR6, c[0x0][0x178] ;  /* 0x00005e0000067ab9 */ /* 0x000fe20000000a00 */
[----:B------:R-:W-:Y:S01]  /*3480*/  IMAD.U32 R169, RZ, RZ, UR16 ;  /* 0x00000010ffa97e24 */ /* 0x000fe2000f8e00ff */
[----:B------:R-:W-:Y:S01]  /*3490*/  UIMAD.WIDE.U32 UR28, UR17, UR6, URZ ;  /* 0x00000006111c72a5 */ /* 0x000fe2000f8e003f */
[----:B------:R-:W4:Y:S01]  /*34a0*/  LDL.64 R242, [R1+0x50] ;  /* 0x0000500001f27983 */ /* 0x000f220000100a00 */
[----:B------:R-:W-:Y:S01]  /*34b0*/  IMAD.U32 R171, RZ, RZ, UR15 ;  /* 0x0000000fffab7e24 */ /* 0x000fe2000f8e00ff */
[----:B------:R-:W-:Y:S01]  /*34c0*/  USHF.R.S32.HI UR4, URZ, 0x1f, UR17 ;  /* 0x0000001f3f047899 */ /* 0x000fe20008011411 */
[----:B------:R-:W-:Y:S01]  /*34d0*/  IMAD.U32 R168, RZ, RZ, UR26 ;  /* 0x0000001affa87e24 */ /* 0x000fe2000f8e00ff */
[----:B------:R-:W5:Y:S02]  /*34e0*/  LDL R235, [R1+0x3c] ;  /* 0x00003c0001eb7983 */ /* 0x000f640000100800 */
[----:B------:R-:W-:Y:S02]  /*34f0*/  UIMAD UR4, UR4, UR6, URZ ;  /* 0x00000006040472a4 */ /* 0x000fe4000f8e023f */
[----:B---3--:R-:W3:Y:S01]  /*3500*/  LDL R240, [R1+0x58] ;  /* 0x0000580001f07983 */ /* 0x008ee20000100800 */
[----:B------:R-:W-:Y:S01]  /*3510*/  @!P3 LEA R168, R168, 0x40, 0x6 ;  /* 0x00000040a8a8b811 */ /* 0x000fe200078e30ff */
[----:B------:R-:W-:Y:S02]  /*3520*/  USHF.L.U32 UR6, UR28, 0x6, URZ ;  /* 0x000000061c067899 */ /* 0x000fe4000800063f */
[----:B------:R-:W3:Y:S01]  /*3530*/  LDL.64 R236, [R1+0x8] ;  /* 0x0000080001ec7983 */ /* 0x000ee20000100a00 */
[----:B------:R-:W-:Y:S03]  /*3540*/  UIMAD UR4, UR17, UR7, UR4 ;  /* 0x00000007110472a4 */ /* 0x000fe6000f8e0204 */
[----:B------:R-:W3:Y:S01]  /*3550*/  LDL R234, [R1+0x60] ;  /* 0x0000600001ea7983 */ /* 0x000ee20000100800 */
[----:B------:R-:W-:Y:S03]  /*3560*/  UIADD3 UR4, UR29, UR4, URZ ;  /* 0x000000041d047290 */ /* 0x000fe6000fffe03f */
[----:B------:R-:W3:Y:S01]  /*3570*/  LDL R241, [R1+0x64] ;  /* 0x0000640001f17983 */ /* 0x000ee20000100800 */
[----:B------:R-:W-:Y:S03]  /*3580*/  USHF.L.U64.HI UR4, UR28, 0x6, UR4 ;  /* 0x000000061c047899 */ /* 0x000fe60008010204 */
[----:B------:R-:W3:Y:S01]  /*3590*/  LDL.64 R232, [R1+0x18] ;  /* 0x0000180001e87983 */ /* 0x000ee20000100a00 */
[----:B--2---:R-:W-:Y:S04]  /*35a0*/  IADD3 R169, P2, P1, R238, UR6, R169 ;  /* 0x00000006eea97c10 */ /* 0x004fe8000f95e0a9 */
[----:B-----5:R-:W-:Y:S02]  /*35b0*/  IADD3.X R171, R235, UR4, R171, P2, P1 ;  /* 0x00000004ebab7c10 */ /* 0x020fe400097e24ab */
[C---:B----4-:R-:W-:Y:S04]  /*35c0*/  @!P3 IADD3 R2, P1, R168.reuse, R242, RZ ;  /* 0x000000f2a802b210 */ /* 0x050fe80007f3e0ff */
[----:B---3--:R-:W-:Y:S02]  /*35d0*/  @!P3 LEA.HI.X.SX32 R168, R168, R240, 0x1, P1 ;  /* 0x000000f0a8a8b211 */ /* 0x008fe400008f0eff */
        /* <DEDUP_REMOVED lines=31> */
.L_x_1995:
[----:B-12-4-:R-:W2:Y:S01]  /*37d0*/  LDL R168, [R1+0x4c] ;  /* 0x00004c0001a87983 */ /* 0x016ea20000100800 */
[----:B------:R-:W-:Y:S02]  /*37e0*/  ULEA UR6, UR26, 0x1, 0x6 ;  /* 0x000000011a067891 */ /* 0x000fe4000f8e303f */
[----:B------:R-:W-:Y:S01]  /*37f0*/  USHF.L.U32 UR4, UR5, 0xd, URZ ;  /* 0x0000000d05047899 */ /* 0x000fe2000800063f */
[----:B------:R-:W4:Y:S01]  /*3800*/  LDL R232, [R1] ;  /* 0x0000000001e87983 */ /* 0x000f220000100800 */
[----:B------:R-:W-:Y:S02]  /*3810*/  UIADD3 UR6, UR6, UR8, -UR11 ;  /* 0x0000000806067290 */ /* 0x000fe4000fffe80b */
[----:B------:R-:W-:Y:S01]  /*3820*/  UIADD3 UR27, UR26, 0x2, URZ ;  /* 0x000000021a1b7890 */ /* 0x000fe2000fffe03f */
[----:B------:R-:W0:Y:S03]  /*3830*/  LDGDEPBAR ;  /* 0x00000000000079af */ /* 0x000e260000000000 */
[----:B------:R-:W-:Y:S01]  /*3840*/  IMAD.U32 R2, RZ, RZ, UR6 ;  /* 0x00000006ff027e24 */ /* 0x000fe2000f8e00ff */
[----:B------:R-:W-:Y:S02]  /*3850*/  UIADD3 UR6, UR4, 0x10, URZ ;  /* 0x0000001004067890 */ /* 0x000fe4000fffe03f */
[----:B------:R-:W-:Y:S02]  /*3860*/  UISETP.GE.AND UP0, UPT, UR27, UR20, UPT ;  /* 0x000000141b00728c */ /* 0x000fe4000bf06270 */
[----:B------:R-:W-:Y:S05]  /*3870*/  IADD3 R2, R229, -c[0x0][0x168], R2 ;  /* 0x80005a00e5027a10 */ /* 0x000fea0007ffe002 */
[----:B--2---:R-:W-:Y:S05]  /*3880*/  IMAD.IADD R169, R2, 0x1, -R168 ;  /* 0x0000000102a97824 */ /* 0x004fea00078e0aa8 */
[----:B----4-:R-:W-:Y:S02]  /*3890*/  IMNMX R168, R232, R169, PT ;  /* 0x000000a9e8a87217 */ /* 0x010fe40003800200 */
[C---:B------:R-:W-:Y:S02]  /*38a0*/  IADD3 R2, R169.reuse, 0x8, RZ ;  /* 0x00000008a9027810 */ /* 0x040fe40007ffe0ff */
[----:B------:R-:W-:Y:S02]  /*38b0*/  ISETP.GT.AND P1, PT, R168, RZ, PT ;  /* 0x000000ffa800720c */ /* 0x000fe40003f24270 */
[----:B------:R-:W-:Y:S02]  /*38c0*/  IMNMX R2, R232, R2, PT ;  /* 0x00000002e8027217 */ /* 0x000fe40003800200 */
[----:B------:R-:W-:Y:S02]  /*38d0*/  FSEL R187, R4, -INF , P1 ;  /* 0xff80000004bb7808 */ /* 0x000fe40000800000 */
[----:B------:R-:W-:Y:S02]  /*38e0*/  ISETP.GT.AND P1, PT, R168, 0x1, PT ;  /* 0x00000001a800780c */ /* 0x000fe40003f24270 */
[----:B------:R-:W-:Y:S01]  /*38f0*/  IADD3 R4, R169, 0x20, RZ ;  /* 0x00000020a9047810 */ /* 0x000fe20007ffe0ff */
[--C-:B------:R-:W-:Y:S01]  /*3900*/  FFMA.FTZ R234, R187, c[0x0][0x29c], -R0.reuse ;  /* 0x0000a700bbea7a23 */ /* 0x100fe20000010800 */
[----:B------:R-:W-:Y:S02]  /*3910*/  FSEL R186, R5, -INF , P1 ;  /* 0xff80000005ba7808 */ /* 0x000fe40000800000 */
[----:B------:R-:W-:Y:S02]  /*3920*/  ISETP.GT.AND P1, PT, R2, RZ, PT ;  /* 0x000000ff0200720c */ /* 0x000fe40003f24270 */
[----:B------:R-:W-:Y:S01]  /*3930*/  IMNMX R4, R232, R4, PT ;  /* 0x00000004e8047217 */ /* 0x000fe20003800200 */
[--C-:B------:R-:W-:Y:S01]  /*3940*/  FFMA.FTZ R233, R186, c[0x0][0x29c], -R0.reuse ;  /* 0x0000a700bae97a23 */ /* 0x100fe20000010800 */
[----:B------:R-:W-:Y:S02]  /*3950*/  FSEL R229, R6, -INF , P1 ;  /* 0xff80000006e57808 */ /* 0x000fe40000800000 */
[----:B------:R-:W-:Y:S03]  /*3960*/  ISETP.GT.AND P1, PT, R2, 0x1, PT ;  /* 0x000000010200780c */ /* 0x000fe60003f24270 */
[--C-:B------:R-:W-:Y:S01]  /*3970*/  FFMA.FTZ R229, R229, c[0x0][0x29c], -R3.reuse ;  /* 0x0000a700e5e57a23 */ /* 0x100fe20000010803 */
[----:B------:R-:W-:Y:S02]  /*3980*/  FSEL R208, R7, -INF , P1 ;  /* 0xff80000007d07808 */ /* 0x000fe40000800000 */
[----:B------:R-:W-:Y:S03]  /*3990*/  ISETP.GT.AND P1, PT, R168, 0x20, PT ;  /* 0x00000020a800780c */ /* 0x000fe60003f24270 */
[--C-:B------:R-:W-:Y:S01]  /*39a0*/  FFMA.FTZ R208, R208, c[0x0][0x29c], -R3.reuse ;  /* 0x0000a700d0d07a23 */ /* 0x100fe20000010803 */
[----:B------:R-:W-:Y:S02]  /*39b0*/  FSEL R175, R16, -INF , P1 ;  /* 0xff80000010af7808 */ /* 0x000fe40000800000 */
[----:B------:R-:W-:Y:S04]  /*39c0*/  ISETP.GT.AND P1, PT, R168, 0x21, PT ;  /* 0x00000021a800780c */ /* 0x000fe80003f24270 */
[----:B------:R-:W-:Y:S02]  /*39d0*/  FSEL R174, R17, -INF , P1 ;  /* 0xff80000011ae7808 */ /* 0x000fe40000800000 */
[----:B------:R-:W-:Y:S03]  /*39e0*/  ISETP.GT.AND P1, PT, R2, 0x20, PT ;  /* 0x000000200200780c */ /* 0x000fe60003f24270 */
        /* <DEDUP_REMOVED lines=22> */
[----:B------:R-:W-:Y:S01]  /*3b50*/  FSEL R33, R33, -INF , P1 ;  /* 0xff80000021217808 */ /* 0x000fe20000800000 */
[----:B------:R-:W-:Y:S01]  /*3b60*/  MUFU.EX2 R184, R184 ;  /* 0x000000b800b87308 */ /* 0x000fe20000000800 */
[----:B------:R-:W-:Y:S03]  /*3b70*/  ISETP.GT.AND P1, PT, R2, 0x60, PT ;  /* 0x000000600200780c */ /* 0x000fe60003f24270 */
[--C-:B------:R-:W-:Y:S01]  /*3b80*/  FFMA.FTZ R237, R33, c[0x0][0x29c], -R0.reuse ;  /* 0x0000a70021ed7a23 */ /* 0x100fe20000010800 */
[----:B------:R-:W-:Y:S02]  /*3b90*/  FSEL R34, R34, -INF , P1 ;  /* 0xff80000022227808 */ /* 0x000fe40000800000 */
[----:B------:R-:W-:Y:S02]  /*3ba0*/  ISETP.GT.AND P1, PT, R2, 0x61, PT ;  /* 0x000000610200780c */ /* 0x000fe40003f24270 */
[----:B------:R-:W-:Y:S01]  /*3bb0*/  IADD3 R2, R169, 0x28, RZ ;  /* 0x00000028a9027810 */ /* 0x000fe20007ffe0ff */
[--C-:B------:R-:W-:Y:S01]  /*3bc0*/  FFMA.FTZ R246, R34, c[0x0][0x29c], -R3.reuse ;  /* 0x0000a70022f67a23 */ /* 0x100fe20000010803 */
[----:B------:R-:W-:Y:S02]  /*3bd0*/  FSEL R35, R35, -INF , P1 ;  /* 0xff80000023237808 */ /* 0x000fe40000800000 */
[----:B------:R-:W-:Y:S02]  /*3be0*/  ISETP.GT.AND P1, PT, R4, RZ, PT ;  /* 0x000000ff0400720c */ /* 0x000fe40003f24270 */
[----:B------:R-:W-:Y:S01]  /*3bf0*/  IMNMX R2, R232, R2, PT ;  /* 0x00000002e8027217 */ /* 0x000fe20003800200 */
[----:B------:R-:W-:Y:S01]  /*3c00*/  FFMA.FTZ R243, R35, c[0x0][0x29c], -R3 ;  /* 0x0000a70023f37a23 */ /* 0x000fe20000010803 */
[----:B------:R-:W-:Y:S01]  /*3c10*/  FSEL R19, R8, -INF , P1 ;  /* 0xff80000008137808 */ /* 0x000fe20000800000 */
[----:B------:R-:W-:Y:S01]  /*3c20*/  FFMA.FTZ R232, R175, c[0x0][0x29c], -R0 ;  /* 0x0000a700afe87a23 */ /* 0x000fe20000010800 */
[----:B------:R-:W-:Y:S01]  /*3c30*/  ISETP.GT.AND P1, PT, R4, 0x1, PT ;  /* 0x000000010400780c */ /* 0x000fe20003f24270 */
[----:B------:R-:W-:Y:S01]  /*3c40*/  LDSM.16.M88.4 R172, [R211+0x19080] ;  /* 0x01908000d3ac783b */ /* 0x000fe20000000200 */
[----:B------:R-:W-:Y:S01]  /*3c50*/  MOV R0, UR6 ;  /* 0x0000000600007c02 */ /* 0x000fe20008000f00 */
[--C-:B------:R-:W-:Y:S01]  /*3c60*/  FFMA.FTZ R242, R19, c[0x0][0x29c], -R226.reuse ;  /* 0x0000a70013f27a23 */ /* 0x100fe200000108e2 */
[----:B------:R-:W-:Y:S02]  /*3c70*/  FSEL R18, R9, -INF , P1 ;  /* 0xff80000009127808 */ /* 0x000fe40000800000 */
[----:B------:R-:W-:Y:S03]  /*3c80*/  ISETP.GT.AND P1, PT, R2, RZ, PT ;  /* 0x000000ff0200720c */ /* 0x000fe60003f24270 */
[--C-:B------:R-:W-:Y:S01]  /*3c90*/  FFMA.FTZ R241, R18, c[0x0][0x29c], -R226.reuse ;  /* 0x0000a70012f17a23 */ /* 0x100fe200000108e2 */
[----:B------:R-:W-:Y:S01]  /*3ca0*/  FSEL R23, R10, -INF , P1 ;  /* 0xff8000000a177808 */ /* 0x000fe20000800000 */
[----:B------:R-:W-:Y:S01]  /*3cb0*/  LDS R3, [R228+0x20280] ;  /* 0x02028000e4037984 */ /* 0x000fe20000000800 */
        /* <DEDUP_REMOVED lines=30> */
[----:B------:R-:W-:Y:S02]  /*3ea0*/  ISETP.GT.AND P1, PT, R4, 0x61, PT ;  /* 0x000000610400780c */ /* 0x000fe40003f24270 */
[-C--:B------:R-:W-:Y:S03]  /*3eb0*/  HMMA.16816.F32.BF16 R4, R164, R176.reuse, RZ ;  /* 0x000000b0a404723c */ /* 0x080fe600000418ff */
[--C-:B------:R-:W-:Y:S01]  /*3ec0*/  FFMA.FTZ R248, R28, c[0x0][0x29c], -R226.reuse ;  /* 0x0000a7001cf87a23 */ /* 0x100fe200000108e2 */
[----:B------:R-:W-:Y:S02]  /*3ed0*/  FSEL R29, R29, -INF , P1 ;  /* 0xff8000001d1d7808 */ /* 0x000fe40000800000 */
[----:B------:R-:W-:Y:S02]  /*3ee0*/  ISETP.GT.AND P1, PT, R2, 0x60, PT ;  /* 0x000000600200780c */ /* 0x000fe40003f24270 */
[C---:B---3--:R-:W-:Y:S04]  /*3ef0*/  HMMA.16816.F32.BF16 R8, R180.reuse, R176, RZ ;  /* 0x000000b0b408723c */ /* 0x048fe800000418ff */
[----:B------:R-:W-:Y:S01]  /*3f00*/  FSEL R30, R30, -INF , P1 ;  /* 0xff8000001e1e7808 */ /* 0x000fe20000800000 */
[----:B------:R-:W-:Y:S01]  /*3f10*/  FFMA.FTZ R226, R29, c[0x0][0x29c], -R226 ;  /* 0x0000a7001de27a23 */ /* 0x000fe200000108e2 */
[----:B------:R-:W-:Y:S02]  /*3f20*/  ISETP.GT.AND P1, PT, R2, 0x61, PT ;  /* 0x000000610200780c */ /* 0x000fe40003f24270 */
[-C--:B------:R-:W-:Y:S01]  /*3f30*/  HMMA.16816.F32.BF16 R12, R180, R178.reuse, RZ ;  /* 0x000000b2b40c723c */ /* 0x080fe200000418ff */
[--C-:B------:R-:W-:Y:S02]  /*3f40*/  FFMA.FTZ R2, R30, c[0x0][0x29c], -R227.reuse ;  /* 0x0000a7001e027a23 */ /* 0x100fe400000108e3 */
[----:B------:R-:W-:Y:S01]  /*3f50*/  MUFU.EX2 R226, R226 ;  /* 0x000000e200e27308 */ /* 0x000fe20000000800 */
[----:B------:R-:W-:Y:S02]  /*3f60*/  FSEL R31, R31, -INF , P1 ;  /* 0xff8000001f1f7808 */ /* 0x000fe40000800000 */
[----:B------:R-:W-:Y:S02]  /*3f70*/  PLOP3.LUT P1, PT, PT, PT, UP0, 0x80, 0x0 ;  /* 0x000000000000781c */ /* 0x000fe40003f2f008 */
[C---:B------:R-:W-:Y:S01]  /*3f80*/  HMMA.16816.F32.BF16 R16, R164.reuse, R178, RZ ;  /* 0x000000b2a410723c */ /* 0x040fe200000418ff */
[----:B------:R-:W-:Y:S03]  /*3f90*/  LDSM.16.M88.4 R176, [R217+0xa080] ;  /* 0x00a08000d9b0783b */ /* 0x000fe60000000200 */
[----:B------:R-:W-:Y:S04]  /*3fa0*/  FFMA.FTZ R227, R31, c[0x0][0x29c], -R227 ;  /* 0x0000a7001fe37a23 */ /* 0x000fe800000108e3 */
[-C--:B------:R-:W-:Y:S02]  /*3fb0*/  HMMA.16816.F32.BF16 R20, R164, R188.reuse, RZ ;  /* 0x000000bca414723c */ /* 0x080fe400000418ff */
[----:B------:R-:W-:Y:S06]  /*3fc0*/  MUFU.EX2 R227, R227 ;  /* 0x000000e300e37308 */ /* 0x000fec0000000800 */
[C---:B------:R-:W-:Y:S04]  /*3fd0*/  HMMA.16816.F32.BF16 R24, R180.reuse, R188, RZ ;  /* 0x000000bcb418723c */ /* 0x040fe800000418ff */
[----:B------:R-:W-:Y:S04]  /*3fe0*/  MUFU.EX2 R188, R229 ;  /* 0x000000e500bc7308 */ /* 0x000fe80000000800 */
[-C--:B------:R-:W-:Y:S06]  /*3ff0*/  HMMA.16816.F32.BF16 R28, R180, R190.reuse, RZ ;  /* 0x000000beb41c723c */ /* 0x080fec00000418ff */
[----:B------:R-:W-:Y:S02]  /*4000*/  MUFU.EX2 R182, R185 ;  /* 0x000000b900b67308 */ /* 0x000fe40000000800 */
[----:B------:R-:W-:Y:S01]  /*4010*/  HMMA.16816.F32.BF16 R32, R164, R190, RZ ;  /* 0x000000bea420723c */ /* 0x000fe200000418ff */
[----:B------:R-:W-:Y:S07]  /*4020*/  LDSM.16.M88.4 R164, [R211+0x18080] ;  /* 0x01808000d3a4783b */ /* 0x000fee0000000200 */
[-C--:B------:R-:W-:Y:S01]  /*4030*/  HMMA.16816.F32.BF16 R4, R192, R196.reuse, R4 ;  /* 0x000000c4c004723c */ /* 0x080fe20000041804 */
[----:B------:R-:W-:Y:S07]  /*4040*/  MUFU.EX2 R185, R246 ;  /* 0x000000f600b97308 */ /* 0x000fee0000000800 */
[C---:B------:R-:W-:Y:S03]  /*4050*/  HMMA.16816.F32.BF16 R8, R200.reuse, R196, R8 ;  /* 0x000000c4c808723c */ /* 0x040fe60000041808 */
[----:B------:R-:W-:Y:S05]  /*4060*/  MUFU.EX2 R196, R236 ;  /* 0x000000ec00c47308 */ /* 0x000fea0000000800 */
[-C--:B------:R-:W-:Y:S05]  /*4070*/  HMMA.16816.F32.BF16 R12, R200, R198.reuse, R12 ;  /* 0x000000c6c80c723c */ /* 0x080fea000004180c */
[----:B------:R-:W-:Y:S03]  /*4080*/  MUFU.EX2 R180, R208 ;  /* 0x000000d000b47308 */ /* 0x000fe60000000800 */
[C---:B------:R-:W-:Y:S07]  /*4090*/  HMMA.16816.F32.BF16 R16, R192.reuse, R198, R16 ;  /* 0x000000c6c010723c */ /* 0x040fee0000041810 */
[----:B------:R-:W-:Y:S01]  /*40a0*/  MUFU.EX2 R199, R232 ;  /* 0x000000e800c77308 */ /* 0x000fe20000000800 */
[-C--:B------:R-:W-:Y:S08]  /*40b0*/  HMMA.16816.F32.BF16 R20, R192, R204.reuse, R20 ;  /* 0x000000ccc014723c */ /* 0x080ff00000041814 */
[C---:B------:R-:W-:Y:S01]  /*40c0*/  HMMA.16816.F32.BF16 R24, R200.reuse, R204, R24 ;  /* 0x000000ccc818723c */ /* 0x040fe20000041818 */
[----:B------:R-:W-:Y:S06]  /*40d0*/  MUFU.EX2 R198, R187 ;  /* 0x000000bb00c67308 */ /* 0x000fec0000000800 */
[----:B------:R-:W-:Y:S01]  /*40e0*/  IMAD.MOV.U32 R204, RZ, RZ, R169 ;  /* 0x000000ffffcc7224 */ /* 0x000fe200078e00a9 */
[-C--:B------:R-:W-:Y:S03]  /*40f0*/  HMMA.16816.F32.BF16 R28, R200, R206.reuse, R28 ;  /* 0x000000cec81c723c */ /* 0x080fe6000004181c */
[----:B------:R-:W-:Y:S01]  /*4100*/  MUFU.EX2 R200, R186 ;  /* 0x000000ba00c87308 */ /* 0x000fe20000000800 */
[----:B------:R-:W-:Y:S02]  /*4110*/  IMAD.MOV.U32 R205, RZ, RZ, R2 ;  /* 0x000000ffffcd7224 */ /* 0x000fe400078e0002 */
[----:B------:R-:W-:Y:S02]  /*4120*/  IMAD.U32 R2, RZ, RZ, UR4 ;  /* 0x00000004ff027e24 */ /* 0x000fe4000f8e00ff */
[----:B------:R-:W-:Y:S04]  /*4130*/  HMMA.16816.F32.BF16 R32, R192, R206, R32 ;  /* 0x000000cec020723c */ /* 0x000fe80000041820 */
[----:B------:R-:W-:Y:S01]  /*4140*/  IMAD.MOV.U32 R203, RZ, RZ, R168 ;  /* 0x000000ffffcb7224 */ /* 0x000fe200078e00a8 */
[----:B------:R-:W-:Y:S01]  /*4150*/  @P0 IADD3 R0, R2, -0x10, RZ ;  /* 0xfffffff002000810 */ /* 0x000fe20007ffe0ff */
[----:B------:R-:W1:Y:S01]  /*4160*/  LDSM.16.M88.4 R168, [R217+0x8080] ;  /* 0x00808000d9a8783b */ /* 0x000e620000000200 */
[----:B------:R-:W2:Y:S05]  /*4170*/  MUFU.EX2 R2, R234 ;  /* 0x000000ea00027308 */ /* 0x000eaa0000000800 */
[C---:B------:R-:W-:Y:S04]  /*4180*/  IMAD.IADD R0, R213.reuse, 0x1, R0 ;  /* 0x00000001d5007824 */ /* 0x040fe800078e0200 */
[----:B------:R-:W-:Y:S01]  /*4190*/  IMAD.SHL.U32 R0, R0, 0x2, RZ ;  /* 0x0000000200007824 */ /* 0x000fe200078e00ff */
[----:B------:R-:W3:Y:S10]  /*41a0*/  MUFU.EX2 R194, R233 ;  /* 0x000000e900c27308 */ /* 0x000ef40000000800 */
[----:B------:R-:W-:Y:S10]  /*41b0*/  MUFU.EX2 R186, R243 ;  /* 0x000000f300ba7308 */ /* 0x000ff40000000800 */
[----:B------:R-:W-:Y:S01]  /*41c0*/  MUFU.EX2 R181, R245 ;  /* 0x000000f500b57308 */ /* 0x000fe20000000800 */
[-C--:B-1----:R-:W-:Y:S09]  /*41d0*/  HMMA.16816.F32.BF16 R4, R164, R168.reuse, R4 ;  /* 0x000000a8a404723c */ /* 0x082ff20000041804 */
[----:B------:R-:W-:Y:S01]  /*41e0*/  MUFU.EX2 R183, R244 ;  /* 0x000000f400b77308 */ /* 0x000fe20000000800 */
[C---:B------:R-:W-:Y:S09]  /*41f0*/  HMMA.16816.F32.BF16 R8, R172.reuse, R168, R8 ;  /* 0x000000a8ac08723c */ /* 0x040ff20000041808 */
[----:B------:R-:W-:Y:S01]  /*4200*/  MUFU.EX2 R189, R242 ;  /* 0x000000f200bd7308 */ /* 0x000fe20000000800 */
[-C--:B------:R-:W-:Y:S09]  /*4210*/  HMMA.16816.F32.BF16 R12, R172, R170.reuse, R12 ;  /* 0x000000aaac0c723c */ /* 0x080ff2000004180c */
[----:B------:R-:W-:Y:S01]  /*4220*/  MUFU.EX2 R191, R241 ;  /* 0x000000f100bf7308 */ /* 0x000fe20000000800 */
[C---:B------:R-:W-:Y:S01]  /*4230*/  HMMA.16816.F32.BF16 R16, R164.reuse, R170, R16 ;  /* 0x000000aaa410723c */ /* 0x040fe20000041810 */
[----:B------:R-:W-:Y:S08]  /*4240*/  LDSM.16.M88.4 R168, [R216+0x8080] ;  /* 0x00808000d8a8783b */ /* 0x000ff00000000200 */
[----:B------:R-:W-:Y:S01]  /*4250*/  MUFU.EX2 R197, R235 ;  /* 0x000000eb00c57308 */ /* 0x000fe20000000800 */
[-C--:B------:R-:W-:Y:S08]  /*4260*/  HMMA.16816.F32.BF16 R20, R164, R176.reuse, R20 ;  /* 0x000000b0a414723c */ /* 0x080ff00000041814 */
[C---:B------:R-:W-:Y:S01]  /*4270*/  HMMA.16816.F32.BF16 R24, R172.reuse, R176, R24 ;  /* 0x000000b0ac18723c */ /* 0x040fe20000041818 */
[----:B------:R-:W-:Y:S07]  /*4280*/  MUFU.EX2 R190, R240 ;  /* 0x000000f000be7308 */ /* 0x000fee0000000800 */
[-C--:B------:R-:W-:Y:S01]  /*4290*/  HMMA.16816.F32.BF16 R28, R172, R178.reuse, R28 ;  /* 0x000000b2ac1c723c */ /* 0x080fe2000004181c */
[----:B------:R-:W-:Y:S02]  /*42a0*/  LDSM.16.M88.4 R172, [R212+0x19080] ;  /* 0x01908000d4ac783b */ /* 0x000fe40000000200 */
[----:B------:R-:W-:Y:S05]  /*42b0*/  MUFU.EX2 R192, R239 ;  /* 0x000000ef00c07308 */ /* 0x000fea0000000800 */
[----:B------:R-:W-:Y:S01]  /*42c0*/  HMMA.16816.F32.BF16 R32, R164, R178, R32 ;  /* 0x000000b2a420723c */ /* 0x000fe20000041820 */
[----:B------:R-:W1:Y:S04]  /*42d0*/  LDSM.16.M88.4 R164, [R212+0x18080] ;  /* 0x01808000d4a4783b */ /* 0x000e680000000200 */
[----:B------:R-:W-:Y:S04]  /*42e0*/  MUFU.EX2 R195, R238 ;  /* 0x000000ee00c37308 */ /* 0x000fe80000000800 */
[----:B------:R-:W4:Y:S06]  /*42f0*/  LDSM.16.M88.4 R176, [R216+0xa080] ;  /* 0x00a08000d8b0783b */ /* 0x000f2c0000000200 */
[----:B------:R-:W-:Y:S10]  /*4300*/  MUFU.EX2 R187, R247 ;  /* 0x000000f700bb7308 */ /* 0x000ff40000000800 */
[----:B------:R-:W5:Y:S01]  /*4310*/  MUFU.EX2 R193, R237 ;  /* 0x000000ed00c17308 */ /* 0x000f620000000800 */
[-C--:B-1----:R-:W-:Y:S08]  /*4320*/  HMMA.16816.F32.BF16 R4, R164, R168.reuse, R4 ;  /* 0x000000a8a404723c */ /* 0x082ff00000041804 */
[C---:B------:R-:W-:Y:S08]  /*4330*/  HMMA.16816.F32.BF16 R8, R172.reuse, R168, R8 ;  /* 0x000000a8ac08723c */ /* 0x040ff00000041808 */
[-C--:B------:R-:W-:Y:S08]  /*4340*/  HMMA.16816.F32.BF16 R12, R172, R170.reuse, R12 ;  /* 0x000000aaac0c723c */ /* 0x080ff0000004180c */
[C---:B------:R-:W-:Y:S01]  /*4350*/  HMMA.16816.F32.BF16 R16, R164.reuse, R170, R16 ;  /* 0x000000aaa410723c */ /* 0x040fe20000041810 */
[----:B------:R-:W-:Y:S07]  /*4360*/  LDSM.16.M88.4 R168, [R214+0xc080] ;  /* 0x00c08000d6a8783b */ /* 0x000fee0000000200 */
[-C--:B----4-:R-:W-:Y:S08]  /*4370*/  HMMA.16816.F32.BF16 R20, R164, R176.reuse, R20 ;  /* 0x000000b0a414723c */ /* 0x090ff00000041814 */
[C---:B------:R-:W-:Y:S08]  /*4380*/  HMMA.16816.F32.BF16 R24, R172.reuse, R176, R24 ;  /* 0x000000b0ac18723c */ /* 0x040ff00000041818 */
[-C--:B------:R-:W-:Y:S07]  /*4390*/  HMMA.16816.F32.BF16 R28, R172, R178.reuse, R28 ;  /* 0x000000b2ac1c723c */ /* 0x080fee000004181c */
[----:B------:R-:W-:Y:S01]  /*43a0*/  IADD3 R172, R213, UR4, RZ ;  /* 0x00000004d5ac7c10 */ /* 0x000fe2000fffe0ff */
[----:B------:R-:W-:Y:S01]  /*43b0*/  HMMA.16816.F32.BF16 R32, R164, R178, R32 ;  /* 0x000000b2a420723c */ /* 0x000fe20000041820 */
[----:B------:R-:W-:Y:S03]  /*43c0*/  LDSM.16.M88.4 R176, [R214+0xe080] ;  /* 0x00e08000d6b0783b */ /* 0x000fe60000000200 */
[----:B------:R-:W-:Y:S05]  /*43d0*/  IMAD.SHL.U32 R172, R172, 0x2, RZ ;  /* 0x00000002acac7824 */ /* 0x000fea00078e00ff */
[----:B------:R-:W1:Y:S08]  /*43e0*/  LDSM.16.M88.4 R164, [R172+0x1a080] ;  /* 0x01a08000aca4783b */ /* 0x000e700000000200 */
[----:B------:R-:W4:Y:S01]  /*43f0*/  LDSM.16.M88.4 R172, [R172+0x1b080] ;  /* 0x01b08000acac783b */ /* 0x000f220000000200 */
[-C--:B-1----:R-:W-:Y:S08]  /*4400*/  HMMA.16816.F32.BF16 R4, R164, R168.reuse, R4 ;  /* 0x000000a8a404723c */ /* 0x082ff00000041804 */
[C---:B----4-:R-:W-:Y:S08]  /*4410*/  HMMA.16816.F32.BF16 R8, R172.reuse, R168, R8 ;  /* 0x000000a8ac08723c */ /* 0x050ff00000041808 */
        /* <DEDUP_REMOVED lines=9> */
[----:B------:R-:W4:Y:S08]  /*44b0*/  LDSM.16.M88.4 R176, [R215+0xe080] ;  /* 0x00e08000d7b0783b */ /* 0x000f300000000200 */
[----:B------:R-:W-:Y:S01]  /*44c0*/  LDS R0, [R228+0x202a0] ;  /* 0x0202a000e4007984 */ /* 0x000fe20000000800 */
        /* <DEDUP_REMOVED lines=8> */
[----:B------:R-:W-:Y:S07]  /*4550*/  LDSM.16.M88.4 R172, [R211+0x1b080] ;  /* 0x01b08000d3ac783b */ /* 0x000fee0000000200 */
[----:B------:R-:W-:Y:S01]  /*4560*/  HMMA.16816.F32.BF16 R32, R164, R178, R32 ;  /* 0x000000b2a420723c */ /* 0x000fe20000041820 */
[----:B------:R-:W1:Y:S08]  /*4570*/  LDSM.16.M88.4 R164, [R211+0x1a080] ;  /* 0x01a08000d3a4783b */ /* 0x000e700000000200 */
[----:B------:R-:W4:Y:S01]  /*4580*/  LDSM.16.M88.4 R176, [R217+0xe080] ;  /* 0x00e08000d9b0783b */ /* 0x000f220000000200 */
        /* <DEDUP_REMOVED lines=10> */
[----:B------:R4:W2:Y:S08]  /*4630*/  LDSM.16.M88.4 R164, [R212+0x1b080] ;  /* 0x01b08000d4a4783b */ /* 0x0008b00000000200 */
[----:B------:R-:W3:Y:S03]  /*4640*/  LDSM.16.M88.4 R176, [R216+0xe080] ;  /* 0x00e08000d8b0783b */ /* 0x000ee60000000200 */
[----:B----4-:R-:W-:Y:S01]  /*4650*/  SEL R212, R225, 0xffffffe0, !P0 ;  /* 0xffffffe0e1d47807 */ /* 0x010fe20004000000 */
[-C--:B-1----:R-:W-:Y:S08]  /*4660*/  HMMA.16816.F32.BF16 R4, R168, R172.reuse, R4 ;  /* 0x000000aca804723c */ /* 0x082ff00000041804 */
[C---:B--2---:R-:W-:Y:S01]  /*4670*/  HMMA.16816.F32.BF16 R8, R164.reuse, R172, R8 ;  /* 0x000000aca408723c */ /* 0x044fe20000041808 */
[----:B------:R-:W-:Y:S07]  /*4680*/  MUFU.EX2 R173, R250 ;  /* 0x000000fa00ad7308 */ /* 0x000fee0000000800 */
[-C--:B------:R-:W-:Y:S08]  /*4690*/  HMMA.16816.F32.BF16 R12, R164, R174.reuse, R12 ;  /* 0x000000aea40c723c */ /* 0x080ff0000004180c */
[C---:B------:R-:W-:Y:S01]  /*46a0*/  HMMA.16816.F32.BF16 R16, R168.reuse, R174, R16 ;  /* 0x000000aea810723c */ /* 0x040fe20000041810 */
[----:B------:R-:W-:Y:S03]  /*46b0*/  MUFU.EX2 R174, R249 ;  /* 0x000000f900ae7308 */ /* 0x000fe60000000800 */
[--C-:B------:R-:W-:Y:S02]  /*46c0*/  FADD.FTZ R4, R4, -R3.reuse ;  /* 0x8000000304047221 */ /* 0x100fe40000010000 */
[--C-:B------:R-:W-:Y:S02]  /*46d0*/  FADD.FTZ R5, R5, -R3.reuse ;  /* 0x8000000305057221 */ /* 0x100fe40000010000 */
[-C--:B---3--:R-:W-:Y:S03]  /*46e0*/  HMMA.16816.F32.BF16 R20, R168, R176.reuse, R20 ;  /* 0x000000b0a814723c */ /* 0x088fe60000041814 */
[----:B------:R-:W-:Y:S01]  /*46f0*/  MUFU.EX2 R175, R248 ;  /* 0x000000f800af7308 */ /* 0x000fe20000000800 */
[----:B------:R-:W-:Y:S02]  /*4700*/  FMUL.FTZ R4, R2, R4 ;  /* 0x0000000402047220 */ /* 0x000fe40000410000 */
[----:B------:R-:W-:Y:S02]  /*4710*/  FMUL.FTZ R5, R194, R5 ;  /* 0x00000005c2057220 */ /* 0x000fe40000410000 */
[C---:B------:R-:W-:Y:S04]  /*4720*/  HMMA.16816.F32.BF16 R24, R164.reuse, R176, R24 ;  /* 0x000000b0a418723c */ /* 0x040fe80000041818 */
[--C-:B------:R-:W-:Y:S02]  /*4730*/  FADD.FTZ R6, R6, -R0.reuse ;  /* 0x8000000006067221 */ /* 0x100fe40000010000 */
[--C-:B------:R-:W-:Y:S02]  /*4740*/  FADD.FTZ R7, R7, -R0.reuse ;  /* 0x8000000007077221 */ /* 0x100fe40000010000 */
[-C--:B------:R-:W-:Y:S01]  /*4750*/  HMMA.16816.F32.BF16 R28, R164, R178.reuse, R28 ;  /* 0x000000b2a41c723c */ /* 0x080fe2000004181c */
[----:B------:R-:W-:Y:S03]  /*4760*/  MUFU.EX2 R165, R252 ;  /* 0x000000fc00a57308 */ /* 0x000fe60000000800 */
[----:B------:R-:W-:Y:S02]  /*4770*/  FMUL.FTZ R6, R188, R6 ;  /* 0x00000006bc067220 */ /* 0x000fe40000410000 */
[----:B------:R-:W-:Y:S01]  /*4780*/  FMUL.FTZ R7, R180, R7 ;  /* 0x00000007b4077220 */ /* 0x000fe20000410000 */
[----:B-----5:R-:W-:Y:S01]  /*4790*/  F2FP.BF16.PACK_AB R164, R193, R196 ;  /* 0x000000c4c1a4723e */ /* 0x020fe200000010ff */
[----:B------:R-:W-:Y:S03]  /*47a0*/  HMMA.16816.F32.BF16 R32, R168, R178, R32 ;  /* 0x000000b2a820723c */ /* 0x000fe60000041820 */
[----:B------:R-:W1:Y:S01]  /*47b0*/  MUFU.EX2 R167, R251 ;  /* 0x000000fb00a77308 */ /* 0x000e620000000800 */
[--C-:B------:R-:W-:Y:S01]  /*47c0*/  FADD.FTZ R18, R18, -R0.reuse ;  /* 0x8000000012127221 */ /* 0x100fe20000010000 */
[----:B------:R-:W-:Y:S01]  /*47d0*/  F2FP.BF16.PACK_AB R166, R198, R199 ;  /* 0x000000c7c6a6723e */ /* 0x000fe200000010ff */
[--C-:B------:R-:W-:Y:S01]  /*47e0*/  FADD.FTZ R19, R19, -R0.reuse ;  /* 0x8000000013137221 */ /* 0x100fe20000010000 */
[----:B------:R-:W-:Y:S01]  /*47f0*/  F2FP.BF16.PACK_AB R169, R194, R2 ;  /* 0x00000002c2a9723e */ /* 0x000fe200000010ff */
[--C-:B------:R-:W-:Y:S01]  /*4800*/  FADD.FTZ R23, R23, -R0.reuse ;  /* 0x8000000017177221 */ /* 0x100fe20000010000 */
[----:B------:R-:W2:Y:S03]  /*4810*/  LDS R2, [R228+0x20300] ;  /* 0x02030000e4027984 */ /* 0x000ea60000000800 */
[----:B------:R-:W-:Y:S01]  /*4820*/  F2FP.BF16.PACK_AB R170, R5, R4 ;  /* 0x0000000405aa723e */ /* 0x000fe200000010ff */
[--C-:B------:R-:W-:Y:S01]  /*4830*/  FADD.FTZ R4, R22, -R0.reuse ;  /* 0x8000000016047221 */ /* 0x100fe20000010000 */
[----:B------:R-:W-:Y:S01]  /*4840*/  F2FP.BF16.PACK_AB R22, R183, R181 ;  /* 0x000000b5b716723e */ /* 0x000fe200000010ff */
[--C-:B------:R-:W-:Y:S01]  /*4850*/  FADD.FTZ R16, R16, -R3.reuse ;  /* 0x8000000310107221 */ /* 0x100fe20000010000 */
[----:B------:R-:W-:Y:S01]  /*4860*/  F2FP.BF16.PACK_AB R168, R197, R200 ;  /* 0x000000c8c5a8723e */ /* 0x000fe200000010ff */
[--C-:B------:R-:W-:Y:S02]  /*4870*/  FADD.FTZ R17, R17, -R3.reuse ;  /* 0x8000000311117221 */ /* 0x100fe40000010000 */
[--C-:B------:R-:W-:Y:S02]  /*4880*/  FADD.FTZ R20, R20, -R3.reuse ;  /* 0x8000000314147221 */ /* 0x100fe40000010000 */
[--C-:B------:R-:W-:Y:S02]  /*4890*/  FADD.FTZ R21, R21, -R3.reuse ;  /* 0x8000000315157221 */ /* 0x100fe40000010000 */
[----:B------:R-:W-:Y:S02]  /*48a0*/  FMUL.FTZ R16, R199, R16 ;  /* 0x00000010c7107220 */ /* 0x000fe40000410000 */
[--C-:B------:R-:W-:Y:S02]  /*48b0*/  FADD.FTZ R33, R33, -R3.reuse ;  /* 0x8000000321217221 */ /* 0x100fe40000010000 */
[--C-:B------:R-:W-:Y:S02]  /*48c0*/  FADD.FTZ R34, R34, -R0.reuse ;  /* 0x8000000022227221 */ /* 0x100fe40000010000 */
[----:B------:R-:W-:Y:S02]  /*48d0*/  FADD.FTZ R35, R35, -R0 ;  /* 0x8000000023237221 */ /* 0x000fe40000010000 */
[----:B------:R-:W-:Y:S02]  /*48e0*/  FMUL.FTZ R193, R193, R33 ;  /* 0x00000021c1c17220 */ /* 0x000fe40000410000 */
[----:B------:R-:W-:Y:S02]  /*48f0*/  FMUL.FTZ R0, R185, R34 ;  /* 0x00000022b9007220 */ /* 0x000fe40000410000 */
[----:B------:R-:W-:Y:S02]  /*4900*/  FMUL.FTZ R33, R186, R35 ;  /* 0x00000023ba217220 */ /* 0x000fe40000410000 */
[----:B------:R-:W-:Y:S01]  /*4910*/  FADD.FTZ R32, R32, -R3 ;  /* 0x8000000320207221 */ /* 0x000fe20000010000 */
[----:B------:R-:W-:Y:S01]  /*4920*/  F2FP.BF16.PACK_AB R3, R180, R188 ;  /* 0x000000bcb403723e */ /* 0x000fe200000010ff */
[----:B------:R-:W-:Y:S01]  /*4930*/  FMUL.FTZ R17, R198, R17 ;  /* 0x00000011c6117220 */ /* 0x000fe20000410000 */
[----:B------:R-:W-:Y:S01]  /*4940*/  F2FP.BF16.PACK_AB R33, R33, R0 ;  /* 0x000000002121723e */ /* 0x000fe200000010ff */
[----:B------:R-:W-:Y:S01]  /*4950*/  FMUL.FTZ R4, R182, R4 ;  /* 0x00000004b6047220 */ /* 0x000fe20000410000 */
[----:B------:R-:W3:Y:S01]  /*4960*/  LDS R0, [R228+0x20320] ;  /* 0x02032000e4007984 */ /* 0x000ee20000000800 */
[----:B------:R-:W-:Y:S01]  /*4970*/  FMUL.FTZ R20, R200, R20 ;  /* 0x00000014c8147220 */ /* 0x000fe20000410000 */
[----:B------:R-:W-:Y:S01]  /*4980*/  F2FP.BF16.PACK_AB R171, R17, R16 ;  /* 0x0000001011ab723e */ /* 0x000fe200000010ff */
[----:B------:R-:W-:Y:S01]  /*4990*/  FMUL.FTZ R16, R196, R32 ;  /* 0x00000020c4107220 */ /* 0x000fe20000410000 */
[----:B------:R4:W-:Y:S01]  /*49a0*/  STS [R231+0x20880], R3 ;  /* 0x02088003e7007388 */ /* 0x0009e20000000800 */
[----:B------:R-:W-:Y:S01]  /*49b0*/  FMUL.FTZ R32, R184, R23 ;  /* 0x00000017b8207220 */ /* 0x000fe20000410000 */
[----:B------:R-:W-:Y:S01]  /*49c0*/  F2FP.BF16.PACK_AB R17, R186, R185 ;  /* 0x000000b9ba11723e */ /* 0x000fe200000010ff */
[----:B------:R-:W-:Y:S01]  /*49d0*/  FMUL.FTZ R21, R197, R21 ;  /* 0x00000015c5157220 */ /* 0x000fe20000410000 */
[----:B------:R-:W-:Y:S01]  /*49e0*/  STS [R231+0x20480], R169 ;  /* 0x020480a9e7007388 */ /* 0x000fe20000000800 */
[--C-:B--2---:R-:W-:Y:S01]  /*49f0*/  FADD.FTZ R25, R25, -R2.reuse ;  /* 0x8000000219197221 */ /* 0x104fe20000010000 */
[----:B------:R-:W-:Y:S01]  /*4a00*/  F2FP.BF16.PACK_AB R32, R32, R4 ;  /* 0x000000042020723e */ /* 0x000fe200000010ff */
[--C-:B------:R-:W-:Y:S01]  /*4a10*/  FADD.FTZ R4, R9, -R2.reuse ;  /* 0x8000000209047221 */ /* 0x100fe20000010000 */
[----:B------:R-:W-:Y:S01]  /*4a20*/  F2FP.BF16.PACK_AB R9, R191, R189 ;  /* 0x000000bdbf09723e */ /* 0x000fe200000010ff */
[----:B------:R-:W-:Y:S01]  /*4a30*/  STS [R230], R166 ;  /* 0x000000a6e6007388 */ /* 0x000fe20000000800 */
[--C-:B------:R-:W-:Y:S01]  /*4a40*/  FADD.FTZ R29, R29, -R2.reuse ;  /* 0x800000021d1d7221 */ /* 0x100fe20000010000 */
[----:B------:R-:W-:Y:S01]  /*4a50*/  F2FP.BF16.PACK_AB R172, R21, R20 ;  /* 0x0000001415ac723e */ /* 0x000fe200000010ff */
[--C-:B------:R-:W-:Y:S01]  /*4a60*/  FADD.FTZ R8, R8, -R2.reuse ;  /* 0x8000000208087221 */ /* 0x100fe20000010000 */
[----:B------:R-:W-:Y:S01]  /*4a70*/  STS [R230+0x400], R22 ;  /* 0x00040016e6007388 */ /* 0x000fe20000000800 */
[--C-:B------:R-:W-:Y:S01]  /*4a80*/  FADD.FTZ R12, R12, -R2.reuse ;  /* 0x800000020c0c7221 */ /* 0x100fe20000010000 */
[----:B------:R-:W-:Y:S01]  /*4a90*/  MUFU.EX2 R23, R203 ;  /* 0x000000cb00177308 */ /* 0x000fe20000000800 */
[--C-:B------:R-:W-:Y:S01]  /*4aa0*/  FADD.FTZ R13, R13, -R2.reuse ;  /* 0x800000020d0d7221 */ /* 0x100fe20000010000 */
[----:B------:R-:W-:Y:S01]  /*4ab0*/  STS [R231+0x21480], R9 ;  /* 0x02148009e7007388 */ /* 0x000fe20000000800 */
[--C-:B------:R-:W-:Y:S01]  /*4ac0*/  FADD.FTZ R24, R24, -R2.reuse ;  /* 0x8000000218187221 */ /* 0x100fe20000010000 */
[----:B------:R-:W-:Y:S01]  /*4ad0*/  F2FP.BF16.PACK_AB R34, R193, R16 ;  /* 0x00000010c122723e */ /* 0x000fe200000010ff */
[----:B------:R-:W-:Y:S01]  /*4ae0*/  FADD.FTZ R28, R28, -R2 ;  /* 0x800000021c1c7221 */ /* 0x000fe20000010000 */
[----:B-1----:R-:W-:Y:S01]  /*4af0*/  F2FP.BF16.PACK_AB R2, R165, R167 ;  /* 0x000000a7a502723e */ /* 0x002fe200000010ff */
[----:B------:R-:W-:Y:S01]  /*4b00*/  FMUL.FTZ R5, R181, R18 ;  /* 0x00000012b5057220 */ /* 0x000fe20000410000 */
[----:B------:R-:W-:Y:S01]  /*4b10*/  F2FP.BF16.PACK_AB R18, R7, R6 ;  /* 0x000000060712723e */ /* 0x000fe200000010ff */
[----:B------:R-:W-:Y:S01]  /*4b20*/  FMUL.FTZ R21, R183, R19 ;  /* 0x00000013b7157220 */ /* 0x000fe20000410000 */
[----:B----4-:R-:W-:Y:S01]  /*4b30*/  F2FP.BF16.PACK_AB R3, R173, R174 ;  /* 0x000000aead03723e */ /* 0x010fe200000010ff */
[----:B------:R-:W1:Y:S01]  /*4b40*/  MUFU.EX2 R20, R204 ;  /* 0x000000cc00147308 */ /* 0x000e620000000800 */
[----:B------:R-:W-:Y:S01]  /*4b50*/  F2FP.BF16.PACK_AB R7, R192, R190 ;  /* 0x000000bec007723e */ /* 0x000fe200000010ff */
[----:B------:R-:W-:Y:S01]  /*4b60*/  FMUL.FTZ R6, R191, R4 ;  /* 0x00000004bf067220 */ /* 0x000fe20000410000 */
[----:B------:R-:W-:Y:S01]  /*4b70*/  F2FP.BF16.PACK_AB R19, R184, R182 ;  /* 0x000000b6b813723e */ /* 0x000fe200000010ff */
[----:B------:R2:W-:Y:S01]  /*4b80*/  STS [R231+0x21880], R3 ;  /* 0x02188003e7007388 */ /* 0x0005e20000000800 */
[----:B------:R-:W-:Y:S01]  /*4b90*/  F2FP.BF16.PACK_AB R4, R187, R195 ;  /* 0x000000c3bb04723e */ /* 0x000fe200000010ff */
[----:B------:R-:W-:Y:S01]  /*4ba0*/  FMUL.FTZ R176, R189, R8 ;  /* 0x00000008bdb07220 */ /* 0x000fe20000410000 */
[----:B------:R-:W-:Y:S01]  /*4bb0*/  F2FP.BF16.PACK_AB R21, R21, R5 ;  /* 0x000000051515723e */ /* 0x000fe200000010ff */
[----:B------:R1:W-:Y:S01]  /*4bc0*/  STS [R230+0x1400], R2 ;  /* 0x00140002e6007388 */ /* 0x0003e20000000800 */
[----:B------:R-:W-:Y:S01]  /*4bd0*/  F2FP.BF16.PACK_AB R5, R226, R175 ;  /* 0x000000afe205723e */ /* 0x000fe200000010ff */
[----:B------:R-:W4:Y:S01]  /*4be0*/  MUFU.EX2 R16, R205 ;  /* 0x000000cd00107308 */ /* 0x000f220000000800 */
[--C-:B---3--:R-:W-:Y:S01]  /*4bf0*/  FADD.FTZ R10, R10, -R0.reuse ;  /* 0x800000000a0a7221 */ /* 0x108fe20000010000 */
[----:B------:R-:W-:Y:S01]  /*4c00*/  STS [R230+0x1000], R7 ;  /* 0x00100007e6007388 */ /* 0x000fe20000000800 */
[--C-:B------:R-:W-:Y:S01]  /*4c10*/  FADD.FTZ R11, R11, -R0.reuse ;  /* 0x800000000b0b7221 */ /* 0x100fe20000010000 */
[----:B------:R-:W-:Y:S01]  /*4c20*/  F2FP.BF16.PACK_AB R6, R6, R176 ;  /* 0x000000b00606723e */ /* 0x000fe200000010ff */
[----:B------:R-:W-:Y:S01]  /*4c30*/  FMUL.FTZ R10, R174, R10 ;  /* 0x0000000aae0a7220 */ /* 0x000fe20000410000 */
[----:B------:R-:W-:Y:S01]  /*4c40*/  STS [R231+0x22480], R168 ;  /* 0x022480a8e7007388 */ /* 0x000fe20000000800 */
[----:B------:R-:W-:Y:S02]  /*4c50*/  FMUL.FTZ R11, R173, R11 ;  /* 0x0000000bad0b7220 */ /* 0x000fe40000410000 */
[--C-:B------:R-:W-:Y:S01]  /*4c60*/  FADD.FTZ R14, R14, -R0.reuse ;  /* 0x800000000e0e7221 */ /* 0x100fe20000010000 */
[----:B------:R-:W-:Y:S01]  /*4c70*/  STS [R231+0x22880], R19 ;  /* 0x02288013e7007388 */ /* 0x000fe20000000800 */
[----:B------:R-:W-:Y:S02]  /*4c80*/  FMUL.FTZ R35, R190, R12 ;  /* 0x0000000cbe237220 */ /* 0x000fe40000410000 */
[----:B------:R-:W-:Y:S01]  /*4c90*/  FMUL.FTZ R8, R192, R13 ;  /* 0x0000000dc0087220 */ /* 0x000fe20000410000 */
[----:B------:R-:W-:Y:S01]  /*4ca0*/  STS [R230+0x2000], R164 ;  /* 0x002000a4e6007388 */ /* 0x000fe20000000800 */
[----:B------:R-:W-:Y:S02]  /*4cb0*/  FMUL.FTZ R167, R167, R14 ;  /* 0x0000000ea7a77220 */ /* 0x000fe40000410000 */
[--C-:B------:R-:W-:Y:S01]  /*4cc0*/  FADD.FTZ R26, R26, -R0.reuse ;  /* 0x800000001a1a7221 */ /* 0x100fe20000010000 */
[----:B------:R-:W-:Y:S01]  /*4cd0*/  STS [R230+0x2400], R17 ;  /* 0x00240011e6007388 */ /* 0x000fe20000000800 */
[----:B------:R-:W-:Y:S01]  /*4ce0*/  F2FP.BF16.PACK_AB R8, R8, R35 ;  /* 0x000000230808723e */ /* 0x000fe200000010ff */
[--C-:B--2---:R-:W-:Y:S02]  /*4cf0*/  FADD.FTZ R3, R27, -R0.reuse ;  /* 0x800000001b037221 */ /* 0x104fe40000010000 */
[----:B------:R2:W-:Y:S01]  /*4d00*/  STS [R231+0x23480], R4 ;  /* 0x02348004e7007388 */ /* 0x0005e20000000800 */
[----:B-1----:R-:W-:Y:S01]  /*4d10*/  F2FP.BF16.PACK_AB R2, R20, R23 ;  /* 0x000000171402723e */ /* 0x002fe200000010ff */
[----:B------:R-:W-:Y:S02]  /*4d20*/  FMUL.FTZ R24, R195, R24 ;  /* 0x00000018c3187220 */ /* 0x000fe40000410000 */
[----:B------:R-:W-:Y:S02]  /*4d30*/  FMUL.FTZ R12, R187, R25 ;  /* 0x00000019bb0c7220 */ /* 0x000fe40000410000 */
[----:B------:R4:W-:Y:S01]  /*4d40*/  STS [R231+0x23880], R2 ;  /* 0x02388002e7007388 */ /* 0x0009e20000000800 */
[--C-:B------:R-:W-:Y:S02]  /*4d50*/  FADD.FTZ R30, R30, -R0.reuse ;  /* 0x800000001e1e7221 */ /* 0x100fe40000010000 */
[----:B------:R-:W-:Y:S01]  /*4d60*/  FMUL.FTZ R23, R23, R26 ;  /* 0x0000001a17177220 */ /* 0x000fe20000410000 */
[----:B------:R-:W-:Y:S01]  /*4d70*/  STS [R230+0x3000], R5 ;  /* 0x00300005e6007388 */ /* 0x000fe20000000800 */
[----:B------:R-:W-:Y:S01]  /*4d80*/  FMUL.FTZ R3, R20, R3 ;  /* 0x0000000314037220 */ /* 0x000fe20000410000 */
[----:B------:R-:W-:Y:S01]  /*4d90*/  F2FP.BF16.PACK_AB R12, R12, R24 ;  /* 0x000000180c0c723e */ /* 0x000fe200000010ff */
[----:B------:R-:W-:Y:S02]  /*4da0*/  FMUL.FTZ R28, R175, R28 ;  /* 0x0000001caf1c7220 */ /* 0x000fe40000410000 */
[----:B------:R-:W-:Y:S01]  /*4db0*/  FMUL.FTZ R13, R226, R29 ;  /* 0x0000001de20d7220 */ /* 0x000fe20000410000 */
[----:B------:R-:W-:Y:S04]  /*4dc0*/  F2FP.BF16.PACK_AB R3, R3, R23 ;  /* 0x000000170303723e */ /* 0x000fe800000010ff */
[----:B------:R-:W-:Y:S01]  /*4dd0*/  F2FP.BF16.PACK_AB R13, R13, R28 ;  /* 0x0000001c0d0d723e */ /* 0x000fe200000010ff */
[--C-:B--2---:R-:W-:Y:S02]  /*4de0*/  FADD.FTZ R4, R15, -R0.reuse ;  /* 0x800000000f047221 */ /* 0x104fe40000010000 */
[----:B------:R-:W-:Y:S02]  /*4df0*/  FADD.FTZ R0, R31, -R0 ;  /* 0x800000001f007221 */ /* 0x000fe40000010000 */
[----:B------:R-:W-:Y:S01]  /*4e00*/  FMUL.FTZ R4, R165, R4 ;  /* 0x00000004a5047220 */ /* 0x000fe20000410000 */
[C---:B----4-:R-:W-:Y:S01]  /*4e10*/  F2FP.BF16.PACK_AB R2, R227.reuse, R16 ;  /* 0x00000010e302723e */ /* 0x050fe200000010ff */
[----:B------:R-:W-:Y:S03]  /*4e20*/  FMUL.FTZ R16, R16, R30 ;  /* 0x0000001e10107220 */ /* 0x000fe60000410000 */
[----:B------:R-:W-:Y:S01]  /*4e30*/  F2FP.BF16.PACK_AB R4, R4, R167 ;  /* 0x000000a70404723e */ /* 0x000fe200000010ff */
[----:B------:R-:W-:Y:S01]  /*4e40*/  FMUL.FTZ R0, R227, R0 ;  /* 0x00000000e3007220 */ /* 0x000fe20000410000 */
[----:B------:R1:W-:Y:S04]  /*4e50*/  STS [R230+0x3400], R2 ;  /* 0x00340002e6007388 */ /* 0x0003e80000000800 */
[----:B------:R-:W-:Y:S01]  /*4e60*/  BAR.SYNC.DEFER_BLOCKING 0x0 ;  /* 0x0000000000007b1d */ /* 0x000fe20000010000 */
[----:B------:R-:W-:Y:S02]  /*4e70*/  F2FP.BF16.PACK_AB R0, R0, R16 ;  /* 0x000000100000723e */ /* 0x000fe400000010ff */
[----:B-1----:R-:W-:Y:S05]  /*4e80*/  F2FP.BF16.PACK_AB R2, R11, R10 ;  /* 0x0000000a0b02723e */ /* 0x002fea00000010ff */
        /* <DEDUP_REMOVED lines=130> */
[----:B------:R-:W5:Y:S01]  /*56b0*/  LDL R207, [R1+0x48] ;  /* 0x0000480001cf7983 */ /* 0x000f620000100800 */
[----:B------:R-:W-:Y:S02]  /*56c0*/  UIMAD UR4, UR27, UR7, UR4 ;  /* 0x000000071b0472a4 */ /* 0x000fe4000f8e0204 */
[----:B------:R-:W-:Y:S01]  /*56d0*/  USHF.L.U32 UR27, UR27, 0x6, URZ ;  /* 0x000000061b1b7899 */ /* 0x000fe2000800063f */
[----:B------:R-:W5:Y:S01]  /*56e0*/  LDL.64 R232, [R1+0x8] ;  /* 0x0000080001e87983 */ /* 0x000f620000100a00 */
[----:B------:R-:W-:Y:S03]  /*56f0*/  UIADD3 UR4, UR29, UR4, URZ ;  /* 0x000000041d047290 */ /* 0x000fe6000fffe03f */
[----:B------:R-:W5:Y:S01]  /*5700*/  LDL R206, [R1+0x5c] ;  /* 0x00005c0001ce7983 */ /* 0x000f620000100800 */
[----:B------:R-:W-:Y:S01]  /*5710*/  USHF.L.U64.HI UR4, UR28, 0x6, UR4 ;  /* 0x000000061c047899 */ /* 0x000fe20008010204 */
[----:B------:R-:W-:Y:S02]  /*5720*/  IMAD.U32 R5, RZ, RZ, UR27 ;  /* 0x0000001bff057e24 */ /* 0x000fe4000f8e00ff */
[----:B------:R-:W5:Y:S01]  /*5730*/  LDL.64 R204, [R1+0x18] ;  /* 0x0000180001cc7983 */ /* 0x000f620000100a00 */
[----:B------:R-:W-:Y:S01]  /*5740*/  IMAD.U32 R13, RZ, RZ, UR27 ;  /* 0x0000001bff0d7e24 */ /* 0x000fe2000f8e00ff */
[----:B--2---:R-:W-:Y:S04]  /*5750*/  IADD3 R7, P2, P1, R234, UR6, R7 ;  /* 0x00000006ea077c10 */ /* 0x004fe8000f95e007 */
[----:B----4-:R-:W-:Y:S02]  /*5760*/  IADD3.X R12, R229, UR4, R12, P2, P1 ;  /* 0x00000004e50c7c10 */ /* 0x010fe400097e240c */
[----:B---3--:R-:W-:Y:S04]  /*5770*/  IADD3 R4, P1, R236, UR27, RZ ;  /* 0x0000001bec047c10 */ /* 0x008fe8000ff3e0ff */
[----:B-----5:R-:W-:Y:S02]  /*5780*/  LEA.HI.X.SX32 R5, R5, R207, 0x1, P1 ;  /* 0x000000cf05057211 */ /* 0x020fe400008f0eff */
        /* <DEDUP_REMOVED lines=9> */
[----:B------:R-:W-:Y:S01]  /*5820*/  IMAD R4, R4, 0x4000, R206 ;  /* 0x0000400004047824 */ /* 0x000fe200078e02ce */
        /* <DEDUP_REMOVED lines=19> */
.L_x_1996:
[-C--:B-12-4-:R-:W-:Y:S01]  /*5960*/  HMMA.16816.F32.BF16 R4, R164, R16.reuse, RZ ;  /* 0x00000010a404723c */ /* 0x096fe200000418ff */
[----:B------:R-:W-:Y:S01]  /*5970*/  LDSM.16.MT88.4 R184, [R0+0x1080] ;  /* 0x0010800000b8783b */ /* 0x000fe20000004200 */
[----:B------:R-:W-:Y:S02]  /*5980*/  ULDC.64 UR6, c[0x0][0x238] ;  /* 0x00008e0000067ab9 */ /* 0x000fe40000000a00 */
[----:B------:R-:W-:Y:S01]  /*5990*/  IMAD.IADD R211, R3, 0x1, R218 ;  /* 0x0000000103d37824 */ /* 0x000fe200078e02da */
[----:B------:R-:W-:Y:S01]  /*59a0*/  UIMAD UR4, UR10, UR6, URZ ;  /* 0x000000060a0472a4 */ /* 0x000fe2000f8e023f */
[----:B------:R-:W2:Y:S01]  /*59b0*/  LDL.64 R226, [R1+0x20] ;  /* 0x0000200001e27983 */ /* 0x000ea20000100a00 */
[----:B------:R-:W-:Y:S01]  /*59c0*/  USHF.L.U32 UR27, UR26, 0xd, URZ ;  /* 0x0000000d1a1b7899 */ /* 0x000fe2000800063f */
[C---:B------:R-:W-:Y:S01]  /*59d0*/  HMMA.16816.F32.BF16 R8, R28.reuse, R16, RZ ;  /* 0x000000101c08723c */ /* 0x040fe200000418ff */
[----:B------:R-:W-:Y:S02]  /*59e0*/  UIMAD UR4, UR21, UR7, UR4 ;  /* 0x00000007150472a4 */ /* 0x000fe4000f8e0204 */
[----:B------:R-:W1:Y:S01]  /*59f0*/  LDSM.16.M88.4 R180, [R211+0x24480] ;  /* 0x02448000d3b4783b */ /* 0x000e620000000200 */
[----:B------:R-:W-:Y:S01]  /*5a00*/  ULDC.64 UR6, c[0x0][0x240] ;  /* 0x0000900000067ab9 */ /* 0x000fe20000000a00 */
[----:B------:R-:W-:Y:S01]  /*5a10*/  IMAD.IADD R204, R212, 0x1, R211 ;  /* 0x00000001d4cc7824 */ /* 0x000fe200078e02d3 */
[----:B------:R-:W-:Y:S02]  /*5a20*/  USHF.R.S32.HI UR26, URZ, 0x1f, UR22 ;  /* 0x0000001f3f1a7899 */ /* 0x000fe40008011416 */
[-C--:B------:R-:W-:Y:S01]  /*5a30*/  HMMA.16816.F32.BF16 R12, R28, R18.reuse, RZ ;  /* 0x000000121c0c723c */ /* 0x080fe200000418ff */
[----:B------:R-:W3:Y:S01]  /*5a40*/  LDSM.16.M88.4 R188, [R211+0x25480] ;  /* 0x02548000d3bc783b */ /* 0x000ee20000000200 */
[----:B------:R-:W-:Y:S02]  /*5a50*/  UIMAD UR6, UR26, UR6, URZ ;  /* 0x000000061a0672a4 */ /* 0x000fe4000f8e023f */
[----:B------:R-:W-:Y:S02]  /*5a60*/  UISETP.GE.AND UP0, UPT, UR17, UR20, UPT ;  /* 0x000000141100728c */ /* 0x000fe4000bf06270 */
[----:B------:R-:W-:Y:S01]  /*5a70*/  LDSM.16.MT88.4 R192, [R0+0x1880] ;  /* 0x0018800000c0783b */ /* 0x000fe20000004200 */
[----:B------:R-:W-:Y:S01]  /*5a80*/  UIMAD UR6, UR22, UR7, UR6 ;  /* 0x00000007160672a4 */ /* 0x000fe2000f8e0206 */
[C---:B------:R-:W-:Y:S01]  /*5a90*/  HMMA.16816.F32.BF16 R16, R164.reuse, R18, RZ ;  /* 0x00000012a410723c */ /* 0x040fe200000418ff */
[----:B------:R-:W-:Y:S02]  /*5aa0*/  UIADD3 UR7, UR5, 0x1, URZ ;  /* 0x0000000105077890 */ /* 0x000fe4000fffe03f */
[----:B------:R-:W0:Y:S01]  /*5ab0*/  LDGDEPBAR ;  /* 0x00000000000079af */ /* 0x000e220000000000 */
[----:B------:R-:W-:Y:S02]  /*5ac0*/  UISETP.GE.AND UP3, UPT, UR5, 0x1, UPT ;  /* 0x000000010500788c */ /* 0x000fe4000bf66270 */
[----:B------:R-:W-:Y:S02]  /*5ad0*/  UISETP.GE.AND UP2, UPT, UR19, 0x1, UPT ;  /* 0x000000011300788c */ /* 0x000fe4000bf46270 */
[-C--:B------:R-:W-:Y:S01]  /*5ae0*/  HMMA.16816.F32.BF16 R20, R164, R168.reuse, RZ ;  /* 0x000000a8a414723c */ /* 0x080fe200000418ff */
[----:B------:R-:W-:Y:S02]  /*5af0*/  UISETP.GE.AND UP1, UPT, UR18, 0x1, UPT ;  /* 0x000000011200788c */ /* 0x000fe4000bf26270 */
[----:B------:R-:W-:Y:S02]  /*5b00*/  USEL UR5, UR7, URZ, !UP3 ;  /* 0x0000003f07057287 */ /* 0x000fe4000d800000 */
[----:B------:R-:W-:Y:S03]  /*5b10*/  UMOV UR26, UR17 ;  /* 0x00000011001a7c82 */ /* 0x000fe60008000000 */
        /* <DEDUP_REMOVED lines=16> */
[----:B------:R-:W5:Y:S07]  /*5c20*/  LDSM.16.MT88.4 R172, [R0+0x5880] ;  /* 0x0058800000ac783b */ /* 0x000f6e0000004200 */
        /* <DEDUP_REMOVED lines=10> */
[----:B------:R-:W1:Y:S05]  /*5cd0*/  LDSM.16.M88.4 R164, [R3+0x26480] ;  /* 0x0264800003a4783b */ /* 0x000e6a0000000200 */
[----:B------:R3:W4:Y:S02]  /*5ce0*/  LDSM.16.M88.4 R180, [R3+0x27480] ;  /* 0x0274800003b4783b */ /* 0x0007240000000200 */
[-C--:B-----5:R-:W-:Y:S08]  /*5cf0*/  HMMA.16816.F32.BF16 R4, R168, R192.reuse, R4 ;  /* 0x000000c0a804723c */ /* 0x0a0ff00000041804 */
[C---:B------:R-:W-:Y:S08]  /*5d00*/  HMMA.16816.F32.BF16 R8, R204.reuse, R192, R8 ;  /* 0x000000c0cc08723c */ /* 0x040ff00000041808 */
[-C--:B------:R-:W-:Y:S04]  /*5d10*/  HMMA.16816.F32.BF16 R12, R204, R194.reuse, R12 ;  /* 0x000000c2cc0c723c */ /* 0x080fe8000004180c */
[----:B---3--:R-:W-:Y:S04]  /*5d20*/  IADD3 R3, R218, R3, R212 ;  /* 0x00000003da037210 */ /* 0x008fe80007ffe0d4 */
[C---:B------:R-:W-:Y:S01]  /*5d30*/  HMMA.16816.F32.BF16 R16, R168.reuse, R194, R16 ;  /* 0x000000c2a810723c */ /* 0x040fe20000041810 */
[----:B------:R-:W3:Y:S07]  /*5d40*/  LDSM.16.MT88.4 R192, [R0+0x2880] ;  /* 0x0028800000c0783b */ /* 0x000eee0000004200 */
[-C--:B------:R-:W-:Y:S08]  /*5d50*/  HMMA.16816.F32.BF16 R20, R168, R172.reuse, R20 ;  /* 0x000000aca814723c */ /* 0x080ff00000041814 */
[C---:B------:R-:W-:Y:S08]  /*5d60*/  HMMA.16816.F32.BF16 R24, R204.reuse, R172, R24 ;  /* 0x000000accc18723c */ /* 0x040ff00000041818 */
[-C--:B------:R-:W-:Y:S08]  /*5d70*/  HMMA.16816.F32.BF16 R28, R204, R174.reuse, R28 ;  /* 0x000000aecc1c723c */ /* 0x080ff0000004181c */
[----:B------:R-:W-:Y:S01]  /*5d80*/  HMMA.16816.F32.BF16 R32, R168, R174, R32 ;  /* 0x000000aea820723c */ /* 0x000fe20000041820 */
[----:B------:R-:W5:Y:S05]  /*5d90*/  LDSM.16.M88.4 R168, [R208+0x27480] ;  /* 0x02748000d0a8783b */ /* 0x000f6a0000000200 */
[----:B------:R-:W2:Y:S02]  /*5da0*/  LDSM.16.MT88.4 R172, [R0+0x6880] ;  /* 0x0068800000ac783b */ /* 0x000ea40000004200 */
[-C--:B-1----:R-:W-:Y:S08]  /*5db0*/  HMMA.16816.F32.BF16 R4, R164, R176.reuse, R4 ;  /* 0x000000b0a404723c */ /* 0x082ff00000041804 */
[C---:B----4-:R-:W-:Y:S08]  /*5dc0*/  HMMA.16816.F32.BF16 R8, R180.reuse, R176, R8 ;  /* 0x000000b0b408723c */ /* 0x050ff00000041808 */
        /* <DEDUP_REMOVED lines=9> */
[----:B------:R-:W4:Y:S02]  /*5e60*/  LDSM.16.MT88.4 R184, [R0+0x7080] ;  /* 0x0070800000b8783b */ /* 0x000f240000004200 */
[-C--:B---3--:R-:W-:Y:S08]  /*5e70*/  HMMA.16816.F32.BF16 R4, R188, R192.reuse, R4 ;  /* 0x000000c0bc04723c */ /* 0x088ff00000041804 */
[C---:B-----5:R-:W-:Y:S08]  /*5e80*/  HMMA.16816.F32.BF16 R8, R168.reuse, R192, R8 ;  /* 0x000000c0a808723c */ /* 0x060ff00000041808 */
[-C--:B------:R-:W-:Y:S08]  /*5e90*/  HMMA.16816.F32.BF16 R12, R168, R194.reuse, R12 ;  /* 0x000000c2a80c723c */ /* 0x080ff0000004180c */
[C---:B------:R-:W-:Y:S01]  /*5ea0*/  HMMA.16816.F32.BF16 R16, R188.reuse, R194, R16 ;  /* 0x000000c2bc10723c */ /* 0x040fe20000041810 */
[----:B------:R-:W3:Y:S07]  /*5eb0*/  LDSM.16.M88.4 R192, [R3+0x26480] ;  /* 0x0264800003c0783b */ /* 0x000eee0000000200 */
[-C--:B--2---:R-:W-:Y:S08]  /*5ec0*/  HMMA.16816.F32.BF16 R20, R188, R172.reuse, R20 ;  /* 0x000000acbc14723c */ /* 0x084ff00000041814 */
[C---:B------:R-:W-:Y:S08]  /*5ed0*/  HMMA.16816.F32.BF16 R24, R168.reuse, R172, R24 ;  /* 0x000000aca818723c */ /* 0x040ff00000041818 */
[-C--:B------:R-:W-:Y:S01]  /*5ee0*/  HMMA.16816.F32.BF16 R28, R168, R174.reuse, R28 ;  /* 0x000000aea81c723c */ /* 0x080fe2000004181c */
[----:B------:R-:W2:Y:S07]  /*5ef0*/  LDSM.16.M88.4 R168, [R3+0x27480] ;  /* 0x0274800003a8783b */ /* 0x000eae0000000200 */
[----:B------:R-:W-:Y:S01]  /*5f00*/  HMMA.16816.F32.BF16 R32, R188, R174, R32 ;  /* 0x000000aebc20723c */ /* 0x000fe20000041820 */
[----:B------:R5:W2:Y:S07]  /*5f10*/  LDSM.16.MT88.4 R172, [R0+0x7880] ;  /* 0x0078800000ac783b */ /* 0x000aae0000004200 */
[-C--:B-1----:R-:W-:Y:S08]  /*5f20*/  HMMA.16816.F32.BF16 R4, R164, R176.reuse, R4 ;  /* 0x000000b0a404723c */ /* 0x082ff00000041804 */
[C---:B------:R-:W-:Y:S08]  /*5f30*/  HMMA.16816.F32.BF16 R8, R180.reuse, R176, R8 ;  /* 0x000000b0b408723c */ /* 0x040ff00000041808 */
[-C--:B------:R-:W-:Y:S01]  /*5f40*/  HMMA.16816.F32.BF16 R12, R180, R178.reuse, R12 ;  /* 0x000000b2b40c723c */ /* 0x080fe2000004180c */
[----:B-----5:R-:W-:Y:S07]  /*5f50*/  IMAD.U32 R0, RZ, RZ, UR22 ;  /* 0x00000016ff007e24 */ /* 0x020fee000f8e00ff */
[C---:B------:R-:W-:Y:S08]  /*5f60*/  HMMA.16816.F32.BF16 R16, R164.reuse, R178, R16 ;  /* 0x000000b2a410723c */ /* 0x040ff00000041810 */
[-C--:B----4-:R-:W-:Y:S08]  /*5f70*/  HMMA.16816.F32.BF16 R20, R164, R184.reuse, R20 ;  /* 0x000000b8a414723c */ /* 0x090ff00000041814 */
[C---:B------:R-:W-:Y:S08]  /*5f80*/  HMMA.16816.F32.BF16 R24, R180.reuse, R184, R24 ;  /* 0x000000b8b418723c */ /* 0x040ff00000041818 */
[-C--:B------:R-:W-:Y:S01]  /*5f90*/  HMMA.16816.F32.BF16 R28, R180, R186.reuse, R28 ;  /* 0x000000bab41c723c */ /* 0x080fe2000004181c */
[----:B------:R-:W-:Y:S07]  /*5fa0*/  LDSM.16.MT88.4 R180, [R209+0x27c80] ;  /* 0x027c8000d1b4783b */ /* 0x000fee0000004200 */
[----:B------:R-:W-:Y:S07]  /*5fb0*/  HMMA.16816.F32.BF16 R32, R164, R186, R32 ;  /* 0x000000baa420723c */ /* 0x000fee0000041820 */
[----:B------:R-:W-:Y:S01]  /*5fc0*/  IMAD.U32 R164, RZ, RZ, UR21 ;  /* 0x00000015ffa47e24 */ /* 0x000fe2000f8e00ff */
[-C--:B---3--:R-:W-:Y:S05]  /*5fd0*/  HMMA.16816.F32.BF16 R4, R192, R196.reuse, R4 ;  /* 0x000000c4c004723c */ /* 0x088fea0000041804 */
[----:B------:R-:W-:Y:S03]  /*5fe0*/  IMAD.WIDE.U32 R164, R164, c[0x0][0x238], R226 ;  /* 0x00008e00a4a47a25 */ /* 0x000fe600078e00e2 */
[C---:B--2---:R-:W-:Y:S04]  /*5ff0*/  HMMA.16816.F32.BF16 R8, R168.reuse, R196, R8 ;  /* 0x000000c4a808723c */ /* 0x044fe80000041808 */
        /* <DEDUP_REMOVED lines=204> */
.L_x_1992:
[----:B------:R-:W-:Y:S05]  /*6cc0*/  @P0 EXIT ;  /* 0x000000000000094d */ /* 0x000fea0003800000 */
[----:B------:R-:W2:Y:S01]  /*6cd0*/  LDL.LU.64 R4, [R1+0x20] ;  /* 0x0000200001047983 */ /* 0x000ea20000300a00 */
[----:B------:R-:W-:Y:S01]  /*6ce0*/  ULDC.64 UR4, c[0x0][0x338] ;  /* 0x0000ce0000047ab9 */ /* 0x000fe20000000a00 */
[----:B------:R-:W-:Y:S01]  /*6cf0*/  IMAD.U32 R8, RZ, RZ, UR22 ;  /* 0x00000016ff087e24 */ /* 0x000fe2000f8e00ff */
[----:B------:R-:W-:Y:S01]  /*6d00*/  UISETP.NE.AND UP0, UPT, UR4, 0x1, UPT ;  /* 0x000000010400788c */ /* 0x000fe2000bf05270 */
[----:B------:R-:W-:Y:S01]  /*6d10*/  IMAD.U32 R6, RZ, RZ, UR22 ;  /* 0x00000016ff067e24 */ /* 0x000fe2000f8e00ff */
[----:B------:R-:W-:Y:S02]  /*6d20*/  UIMAD.WIDE.U32 UR6, UR21, UR5, URZ ;  /* 0x00000005150672a5 */ /* 0x000fe4000f8e003f */
[----:B------:R-:W-:Y:S02]  /*6d30*/  USHF.L.U32 UR4, UR23, 0xe, URZ ;  /* 0x0000000e17047899 */ /* 0x000fe4000800063f */
[----:B------:R-:W-:-:S02]  /*6d40*/  ULDC UR5, c[0x0][0x340] ;  /* 0x0000d00000057ab9 */ /* 0x000fc40000000800 */
[----:B------:R-:W-:-:S03]  /*6d50*/  USHF.R.S32.HI UR8, URZ, 0x1f, UR22 ;  /* 0x0000001f3f087899 */ /* 0x000fc60008011416 */
[----:B------:R-:W-:Y:S02]  /*6d60*/  @UP0 USHF.R.U32.HI UR21, URZ, UR5, UR7 ;  /* 0x000000053f150299 */ /* 0x000fe40008011607 */
[----:B------:R-:W-:Y:S02]  /*6d70*/  USHF.R.S32.HI UR7, URZ, 0x1f, UR4 ;  /* 0x0000001f3f077899 */ /* 0x000fe40008011404 */
[----:B------:R-:W-:Y:S02]  /*6d80*/  USHF.R.S32.HI UR6, URZ, 0x1f, UR21 ;  /* 0x0000001f3f067899 */ /* 0x000fe40008011415 */
[----:B------:R-:W-:Y:S01]  /*6d90*/  IMAD.U32 R0, RZ, RZ, UR21 ;  /* 0x00000015ff007e24 */ /* 0x000fe2000f8e00ff */
[----:B------:R-:W-:Y:S01]  /*6da0*/  BAR.SYNC.DEFER_BLOCKING 0x1, 0x100 ;  /* 0x0044000000007b1d */ /* 0x000fe20000010000 */
[----:B--2---:R-:W-:-:S05]  /*6db0*/  IADD3 R2, P0, R4, UR4, RZ ;  /* 0x0000000404027c10 */ /* 0x004fca000ff1e0ff */
[----:B------:R-:W-:Y:S02]  /*6dc0*/  ULDC.64 UR4, c[0x0][0x328] ;  /* 0x0000ca0000047ab9 */ /* 0x000fe40000000a00 */
[----:B------:R-:W-:Y:S01]  /*6dd0*/  UIMAD UR4, UR6, UR4, URZ ;  /* 0x00000004060472a4 */ /* 0x000fe2000f8e023f */
[----:B------:R-:W-:Y:S01]  /*6de0*/  LEA.HI.X.SX32 R3, R4, UR7, 0x1, P0 ;  /* 0x0000000704037c11 */ /* 0x000fe200080f0eff */
[----:B------:R-:W-:Y:S02]  /*6df0*/  IMAD.U32 R4, RZ, RZ, UR21 ;  /* 0x00000015ff047e24 */ /* 0x000fe4000f8e00ff */
[----:B------:R-:W-:Y:S02]  /*6e00*/  UIMAD UR7, UR21, UR5, UR4 ;  /* 0x00000005150772a4 */ /* 0x000fe4000f8e0204 */
[--C-:B------:R-:W-:Y:S01]  /*6e10*/  IMAD.WIDE.U32 R4, R4, c[0x0][0x328], R2.reuse ;  /* 0x0000ca0004047a25 */ /* 0x100fe200078e0002 */
[----:B------:R-:W-:Y:S02]  /*6e20*/  ULDC.64 UR4, c[0x0][0x300] ;  /* 0x0000c00000047ab9 */ /* 0x000fe40000000a00 */
[----:B------:R-:W-:Y:S01]  /*6e30*/  UIMAD UR4, UR6, UR4, URZ ;  /* 0x00000004060472a4 */ /* 0x000fe2000f8e023f */
[----:B------:R-:W-:Y:S01]  /*6e40*/  IMAD.WIDE.U32 R2, R0, c[0x0][0x300], R2 ;  /* 0x0000c00000027a25 */ /* 0x000fe200078e0002 */
[----:B------:R-:W-:Y:S01]  /*6e50*/  IADD3 R5, R5, UR7, RZ ;  /* 0x0000000705057c10 */ /* 0x000fe2000fffe0ff */
[----:B------:R-:W-:-:S02]  /*6e60*/  ULDC.64 UR6, c[0x0][0x330] ;  /* 0x0000cc0000067ab9 */ /* 0x000fc40000000a00 */
[----:B------:R-:W-:Y:S02]  /*6e70*/  UIMAD UR6, UR8, UR6, URZ ;  /* 0x00000006080672a4 */ /* 0x000fe4000f8e023f */
        /* <DEDUP_REMOVED lines=12> */
[----:B------:R-:W-:Y:S02]  /*6f40*/  IADD3 R3, R7, UR4, RZ ;  /* 0x0000000407037c10 */ /* 0x000fe4000fffe0ff */
[C---:B------:R-:W-:Y:S01]  /*6f50*/  LEA R2, P0, R6.reuse, c[0x0][0x2e8], 0x2 ;  /* 0x0000ba0006027a11 */ /* 0x040fe200078010ff */
        /* <DEDUP_REMOVED lines=129> */
.L_x_1998:
        /* <DEDUP_REMOVED lines=9> */
.L_x_2338:


//--------------------- .text._ZN7cutlass13device_kernelIN5flash19enable_sm80_to_sm89INS1_16FlashAttnBwdSm80INS1_25CollectiveMainloopBwdSm80ILi2ELi2EN4cute5tupleIJNS5_1CILi64EEENS7_ILi128EEES9_EEENS_10bfloat16_tEfNS_4arch4Sm80ELb1ELb0ELb0ELb0ELb1ELb0ELb0ELb0ELi2ELi2ELi2ELi2ELb0EEENS1_24CollectiveEpilogueBwdGQAISA_fSD_Li256ELb0ELb1EEENS1_25SingleTileBwdLPTSchedulerILb0ELi128ELb1EEEEEEEEEvNT_6ParamsE --------------------------
	.section	.text._ZN7cutlass13device_kernelIN5flash19enable_sm80_to_sm89INS1_16FlashAttnBwdSm80INS1_25CollectiveMainloopBwdSm80ILi2ELi2EN4cute5tupleIJNS5_1CILi64EEENS7_ILi128EEES9_EEENS_10bfloat16_tEfNS_4arch4Sm80ELb1ELb0ELb0ELb0ELb1ELb0ELb0ELb0ELi2ELi2ELi2ELi2ELb0EEENS1_24CollectiveEpilogueBwdGQAISA_fSD_Li256ELb0ELb1EEENS1_25SingleTileBwdLPTSchedulerILb0ELi128ELb1EEEEEEEEEvNT_6ParamsE,"ax",@progbits
	.sectioninfo	@"SHI_REGISTERS=255"
	.align	128
.text._ZN7cutlass13device_kernelIN5flash19enable_sm80_to_sm89INS1_16FlashAttnBwdSm80INS1_25CollectiveMainloopBwdSm80ILi2ELi2EN4cute5tupleIJNS5_1CILi64EEENS7_ILi128EEES9_EEENS_10bfloat16_tEfNS_4arch4Sm80ELb1ELb0ELb0ELb0ELb1ELb0ELb0ELb0ELi2ELi2ELi2ELi2ELb0EEENS1_24CollectiveEpilogueBwdGQAISA_fSD_Li256ELb0ELb1EEENS1_25SingleTileBwdLPTSchedulerILb0ELi128ELb1EEEEEEEEEvNT_6ParamsE:
        .type           _ZN7cutlass13device_kernelIN5flash19enable_sm80_to_sm89INS1_16FlashAttnBwdSm80INS1_25CollectiveMainloopBwdSm80ILi2ELi2EN4cute5tupleIJNS5_1CILi64EEENS7_ILi128EEES9_EEENS_10bfloat16_tEfNS_4arch4Sm80ELb1ELb0ELb0ELb0ELb1ELb0ELb0ELb0ELi2ELi2ELi2ELi2ELb0EEENS1_24CollectiveEpilogueBwdGQAISA_fSD_Li256ELb0ELb1EEENS1_25SingleTileBwdLPTSchedulerILb0ELi128ELb1EEEEEEEEEvNT_6ParamsE,@function
        .size           _ZN7cutlass13device_kernelIN5flash19enable_sm80_to_sm89INS1_16FlashAttnBwdSm80INS1_25CollectiveMainloopBwdSm80ILi2ELi2EN4cute5tupleIJNS5_1CILi64EEENS7_ILi128EEES9_EEENS_10bfloat16_tEfNS_4arch4Sm80ELb1ELb0ELb0ELb0ELb1ELb0ELb0ELb0ELi2ELi2ELi2ELi2ELb0EEENS1_24CollectiveEpilogueBwdGQAISA_fSD_Li256ELb0ELb1EEENS1_25SingleTileBwdLPTSchedulerILb0ELi128ELb1EEEEEEEEEvNT_6ParamsE,(.L_x_2339 - _ZN7cutlass13device_kernelIN5flash19enable_sm80_to_sm89INS1_16FlashAttnBwdSm80INS1_25CollectiveMainloopBwdSm80ILi2ELi2EN4cute5tupleIJNS5_1CILi64EEENS7_ILi128EEES9_EEENS_10bfloat16_tEfNS_4arch4Sm80ELb1ELb0ELb0ELb0ELb1ELb0ELb0ELb0ELi2ELi2ELi2ELi2ELb0EEENS1_24CollectiveEpilogueBwdGQAISA_fSD_Li256ELb0ELb1EEENS1_25SingleTileBwdLPTSchedulerILb0ELi128ELb1EEEEEEEEEvNT_6ParamsE)
        .other          _ZN7cutlass13device_kernelIN5flash19enable_sm80_to_sm89INS1_16FlashAttnBwdSm80INS1_25CollectiveMainloopBwdSm80ILi2ELi2EN4cute5tupleIJNS5_1CILi64EEENS7_ILi128EEES9_EEENS_10bfloat16_tEfNS_4arch4Sm80ELb1ELb0ELb0ELb0ELb1ELb0ELb0ELb0ELi2ELi2ELi2ELi2ELb0EEENS1_24CollectiveEpilogueBwdGQAISA_fSD_Li256ELb0ELb1EEENS1_25SingleTileBwdLPTSchedulerILb0ELi128ELb1EEEEEEEEEvNT_6ParamsE,@"STO_CUDA_ENTRY STV_DEFAULT"
_ZN7cutlass13device_kernelIN5flash19enable_sm80_to_sm89INS1_16FlashAttnBwdSm80INS1_25CollectiveMainloopBwdSm80ILi2ELi2EN4cute5tupleIJNS5_1CILi64EEENS7_ILi128EEES9_EEENS_10bfloat16_tEfNS_4arch4Sm80ELb1ELb0ELb0ELb0ELb1ELb0ELb0ELb0ELi2ELi2ELi2ELi2ELb0EEENS1_24CollectiveEpilogueBwdGQAISA_fSD_Li256ELb0ELb1EEENS1_25SingleTileBwdLPTSchedulerILb0ELi128ELb1EEEEEEEEEvNT_6ParamsE:
        /* <DEDUP_REMOVED lines=28> */
.L_x_2000:
[----:B------:R-:W-:Y:S02]  /*01c0*/  ULDC UR9, c[0x0][0x3b4] ;  /* 0x0000ed0000097ab9 */ /* 0x000fe40000000800 */
[----:B------:R-:W-:Y:S02]  /*01d0*/  UISETP.NE.AND UP0, UPT, UR9, 0x1, UPT ;  /* 0x000000010900788c */ /* 0x000fe4000bf05270 */
[----:B------:R-:W-:Y:S02]  /*01e0*/  ULDC.64 UR4, c[0x0][0x3b8] ;  /* 0x0000ee0000047ab9 */ /* 0x000fe40000000a00 */
[----:B------:R-:W-:Y:S02]  /*01f0*/  UIMAD.WIDE.U32 UR10, UR8, UR4, URZ ;  /* 0x00000004080a72a5 */ /* 0x000fe4000f8e003f */
[----:B------:R-:W-:-:S05]  /*0200*/  UMOV UR6, UR8 ;  /* 0x0000000800067c82 */ /* 0x000fca0008000000 */
[----:B------:R-:W-:-:S04]  /*0210*/  @UP0 USHF.R.U32.HI UR6, URZ, UR5, UR11 ;  /* 0x000000053f060299 */ /* 0x000fc8000801160b */
[----:B------:R-:W-:Y:S02]  /*0220*/  UIMAD UR9, UR6, UR9, URZ ;  /* 0x00000009060972a4 */ /* 0x000fe4000f8e023f */
.L_x_2001:
        /* <DEDUP_REMOVED lines=14> */
.L_x_1999:
        /* <DEDUP_REMOVED lines=20> */
.L_x_2003:
[----:B------:R-:W-:Y:S02]  /*0450*/  ULDC UR9, c[0x0][0x3b4] ;  /* 0x0000ed0000097ab9 */ /* 0x000fe40000000800 */
[----:B------:R-:W-:Y:S02]  /*0460*/  UISETP.NE.AND UP0, UPT, UR9, 0x1, UPT ;  /* 0x000000010900788c */ /* 0x000fe4000bf05270 */
[----:B------:R-:W-:Y:S02]  /*0470*/  ULDC.64 UR4, c[0x0][0x3b8] ;  /* 0x0000ee0000047ab9 */ /* 0x000fe40000000a00 */
[----:B------:R-:W-:Y:S02]  /*0480*/  UIMAD.WIDE.U32 UR10, UR8, UR4, URZ ;  /* 0x00000004080a72a5 */ /* 0x000fe4000f8e003f */
[----:B------:R-:W-:-:S05]  /*0490*/  UMOV UR6, UR8 ;  /* 0x0000000800067c82 */ /* 0x000fca0008000000 */
[----:B------:R-:W-:-:S04]  /*04a0*/  @UP0 USHF.R.U32.HI UR6, URZ, UR5, UR11 ;  /* 0x000000053f060299 */ /* 0x000fc8000801160b */
[----:B------:R-:W-:Y:S02]  /*04b0*/  UIMAD UR9, UR6, UR9, URZ ;  /* 0x00000009060972a4 */ /* 0x000fe4000f8e023f */
.L_x_2004:
        /* <DEDUP_REMOVED lines=13> */
.L_x_2002:
        /* <DEDUP_REMOVED lines=141> */
[----:B------:R-:W-:Y:S01]  /*0e60*/  IMAD.U32 R14, RZ, RZ, UR20 ;  /* 0x00000014ff0e7e24 */ /* 0x000fe2000f8e00ff */
[----:B------:R-:W-:Y:S01]  /*0e70*/  ISETP.GE.AND P2, PT, R30, c[0x0][0x1cc], PT ;  /* 0x000073001e007a0c */ /* 0x000fe20003f46270 */
[----:B------:R-:W-:Y:S01]  /*0e80*/  IMAD.WIDE R10, R10, 0x80, R246 ;  /* 0x000000800a0a7825 */ /* 0x000fe200078e02f6 */
[----:B------:R-:W-:-:S03]  /*0e90*/  UMOV UR14, 0x6 ;  /* 0x00000006000e7882 */ /* 0x000fc60000000000 */
[----:B-1----:R-:W-:Y:S02]  /*0ea0*/  IMAD.U32 R8, RZ, RZ, UR10 ;  /* 0x0000000aff087e24 */ /* 0x002fe4000f8e00ff */
[----:B------:R-:W-:Y:S02]  /*0eb0*/  IMAD.MOV.U32 R222, RZ, RZ, 0x10 ;  /* 0x00000010ffde7424 */ /* 0x000fe400078e00ff */
[----:B------:R-:W-:-:S04]  /*0ec0*/  IMAD.WIDE.U32 R2, R8, c[0x0][0x1e0], R18 ;  /* 0x0000780008027a25 */ /* 0x000fc800078e0012 */
[----:B------:R-:W-:Y:S01]  /*0ed0*/  IMAD.WIDE.U32 R4, R8, c[0x0][0x1b0], R18 ;  /* 0x00006c0008047a25 */ /* 0x000fe200078e0012 */
[----:B------:R-:W-:Y:S01]  /*0ee0*/  IADD3 R3, R3, UR6, RZ ;  /* 0x0000000603037c10 */ /* 0x000fe2000fffe0ff */
[----:B------:R-:W-:Y:S02]  /*0ef0*/  UIMAD UR6, UR21, UR5, UR4 ;  /* 0x00000005150672a4 */ /* 0x000fe4000f8e0204 */
[----:B------:R-:W-:Y:S01]  /*0f00*/  IMAD.U32 R8, RZ, RZ, UR21 ;  /* 0x00000015ff087e24 */ /* 0x000fe2000f8e00ff */
[----:B------:R-:W-:Y:S01]  /*0f10*/  ULDC.64 UR4, c[0x0][0x1b8] ;  /* 0x00006e0000047ab9 */ /* 0x000fe20000000a00 */
[----:B------:R-:W-:Y:S01]  /*0f20*/  IMAD.WIDE.U32 R2, R0, c[0x0][0x1e8], R2 ;  /* 0x00007a0000027a25 */ /* 0x000fe200078e0002 */
[----:B------:R-:W-:Y:S01]  /*0f30*/  UIMAD UR4, UR9, UR4, URZ ;  /* 0x00000004090472a4 */ /* 0x000fe2000f8e023f */
[----:B------:R-:W-:Y:S02]  /*0f40*/  IADD3 R5, R5, UR11, RZ ;  /* 0x0000000b05057c10 */ /* 0x000fe4000fffe0ff */
[----:B------:R-:W-:Y:S01]  /*0f50*/  IMAD.WIDE.U32 R22, R8, c[0x0][0x278], R6 ;  /* 0x00009e0008167a25 */ /* 0x000fe200078e0006 */
[----:B------:R-:W-:Y:S01]  /*0f60*/  UIMAD UR5, UR21, UR5, UR4 ;  /* 0x00000005150572a4 */ /* 0x000fe2000f8e0204 */
[----:B------:R-:W-:-:S02]  /*0f70*/  IADD3 R3, R3, UR6, RZ ;  /* 0x0000000603037c10 */ /* 0x000fc4000fffe0ff */
[----:B------:R-:W-:Y:S01]  /*0f80*/  IMAD.U32 R6, RZ, RZ, UR21 ;  /* 0x00000015ff067e24 */ /* 0x000fe2000f8e00ff */
[----:B------:R-:W-:Y:S01]  /*0f90*/  ULDC UR4, c[0x0][0x198] ;  /* 0x0000660000047ab9 */ /* 0x000fe20000000800 */
[----:B------:R-:W-:Y:S01]  /*0fa0*/  IMAD R0, R11, c[0x0][0x1d8], RZ ;  /* 0x000076000b007a24 */ /* 0x000fe200078e02ff */
[----:B------:R-:W-:Y:S01]  /*0fb0*/  UIADD3 UR8, -UR8, UR4, URZ ;  /* 0x0000000408087290 */ /* 0x000fe2000fffe13f */
[----:B------:R-:W-:Y:S01]  /*0fc0*/  IMAD.WIDE.U32 R6, R6, c[0x0][0x1b8], R4 ;  /* 0x00006e0006067a25 */ /* 0x000fe200078e0004 */
[----:B------:R-:W-:Y:S03]  /*0fd0*/  STL.64 [R1+0x30], R22 ;  /* 0x0000301601007387 */ /* 0x000fe60000100a00 */
[----:B------:R-:W-:Y:S01]  /*0fe0*/  IMAD R4, R247, c[0x0][0x178], RZ ;  /* 0x00005e00f7047a24 */ /* 0x000fe200078e02ff */
[----:B------:R-:W-:Y:S01]  /*0ff0*/  IADD3 R13, -R246, UR8, RZ ;  /* 0x00000008f60d7c10 */ /* 0x000fe2000fffe1ff */
[C---:B------:R-:W-:Y:S01]  /*1000*/  IMAD R0, R10.reuse, c[0x0][0x1dc], R0 ;  /* 0x000077000a007a24 */ /* 0x040fe200078e0200 */
[----:B------:R-:W-:Y:S01]  /*1010*/  IADD3 R7, R7, UR5, RZ ;  /* 0x0000000507077c10 */ /* 0x000fe2000fffe0ff */
[----:B------:R-:W-:Y:S01]  /*1020*/  IMAD.WIDE.U32 R8, R10, c[0x0][0x1d8], R2 ;  /* 0x000076000a087a25 */ /* 0x000fe200078e0002 */
[----:B------:R-:W-:Y:S01]  /*1030*/  ULDC.64 UR4, c[0x0][0x1d8] ;  /* 0x0000760000047ab9 */ /* 0x000fe20000000a00 */
[C---:B------:R-:W-:Y:S01]  /*1040*/  ISETP.LT.OR P1, PT, R13.reuse, 0x1, P4 ;  /* 0x000000010d00780c */ /* 0x040fe20002721670 */
[----:B------:R-:W-:Y:S01]  /*1050*/  USHF.L.U32 UR6, UR4, 0x6, URZ ;  /* 0x0000000604067899 */ /* 0x000fe2000800063f */
[----:B------:R-:W-:Y:S01]  /*1060*/  IMAD R12, R246, c[0x0][0x17c], R4 ;  /* 0x00005f00f60c7a24 */ /* 0x000fe200078e0204 */
[----:B------:R-:W-:Y:S01]  /*1070*/  LEA R2, P0, R8, c[0x0][0x1c0], 0x1 ;  /* 0x0000700008027a11 */ /* 0x000fe200078008ff */
[----:B------:R-:W-:Y:S01]  /*1080*/  IMAD.WIDE.U32 R4, R246, c[0x0][0x178], R18 ;  /* 0x00005e00f6047a25 */ /* 0x000fe200078e0012 */
[C---:B------:R-:W-:Y:S01]  /*1090*/  ISETP.LT.OR P5, PT, R13.reuse, 0x1, P2 ;  /* 0x000000010d00780c */ /* 0x040fe200017a1670 */
[----:B------:R-:W-:Y:S01]  /*10a0*/  USHF.L.U64.HI UR7, UR4, UR14, UR5 ;  /* 0x0000000e04077299 */ /* 0x000fe20008010205 */
[----:B------:R-:W-:Y:S01]  /*10b0*/  ISETP.LT.OR P3, PT, R13, 0x21, P4 ;  /* 0x000000210d00780c */ /* 0x000fe20002761670 */
[----:B------:R-:W-:Y:S01]  /*10c0*/  IMAD.IADD R0, R9, 0x1, R0 ;  /* 0x0000000109007824 */ /* 0x000fe200078e0200 */
[----:B------:R-:W-:Y:S01]  /*10d0*/  ISETP.LT.OR P6, PT, R13, 0x21, P2 ;  /* 0x000000210d00780c */ /* 0x000fe200017c1670 */
[----:B------:R-:W-:Y:S01]  /*10e0*/  IMAD.IADD R5, R5, 0x1, R12 ;  /* 0x0000000105057824 */ /* 0x000fe200078e020c */
[----:B------:R-:W-:Y:S01]  /*10f0*/  UIADD3 UR11, UP0, UR6, 0x80, URZ ;  /* 0x00000080060b7890 */ /* 0x000fe2000ff1e03f */
        /* <DEDUP_REMOVED lines=10> */
[----:B------:R-:W-:Y:S01]  /*11a0*/  ULDC.64 UR4, c[0x0][0x180] ;  /* 0x0000600000047ab9 */ /* 0x000fe20000000a00 */
[C---:B------:R-:W-:Y:S01]  /*11b0*/  IMAD R0, R10.reuse, c[0x0][0x1ac], R0 ;  /* 0x00006b000a007a24 */ /* 0x040fe200078e0200 */
[----:B------:R-:W-:Y:S01]  /*11c0*/  IADD3.X R5, R3, UR7, RZ, P0, !PT ;  /* 0x0000000703057c10 */ /* 0x000fe200087fe4ff */
[----:B------:R-:W-:Y:S01]  /*11d0*/  IMAD.WIDE.U32 R10, R10, c[0x0][0x1a8], R6 ;  /* 0x00006a000a0a7a25 */ /* 0x000fe200078e0006 */
[----:B------:R1:W-:Y:S01]  /*11e0*/  LDGSTS.E.BYPASS.LTC128B.128 [R12+0xc080], [R2.64+0x80], !P5 ;  /* 0x0c080080020c7fae */ /* 0x0003e2000e901d56 */
[C---:B------:R-:W-:Y:S01]  /*11f0*/  ISETP.LT.OR P5, PT, R13.reuse, 0x41, P4 ;  /* 0x000000410d00780c */ /* 0x040fe200027a1670 */
[----:B------:R-:W-:Y:S01]  /*1200*/  UIMAD UR4, UR12, UR4, URZ ;  /* 0x000000040c0472a4 */ /* 0x000fe2000f8e023f */
[----:B------:R-:W-:Y:S01]  /*1210*/  IMAD.U32 R6, RZ, RZ, UR6 ;  /* 0x00000006ff067e24 */ /* 0x000fe2000f8e00ff */
[----:B------:R2:W-:Y:S01]  /*1220*/  LDGSTS.E.BYPASS.LTC128B.128 [R12+0x9080], [R4.64], !P3 ;  /* 0x09080000040c7fae */ /* 0x0005e2000d901d56 */
[----:B------:R-:W-:Y:S01]  /*1230*/  ISETP.LT.OR P3, PT, R13, 0x41, P2 ;  /* 0x000000410d00780c */ /* 0x000fe20001761670 */
[----:B------:R-:W-:Y:S01]  /*1240*/  IMAD.IADD R0, R11, 0x1, R0 ;  /* 0x000000010b007824 */ /* 0x000fe200078e0200 */
[C---:B------:R-:W-:Y:S01]  /*1250*/  ISETP.LT.OR P4, PT, R13.reuse, 0x61, P4 ;  /* 0x000000610d00780c */ /* 0x040fe20002781670 */
[----:B------:R-:W-:Y:S01]  /*1260*/  UIMAD UR13, UR20, UR5, UR4 ;  /* 0x00000005140d72a4 */ /* 0x000fe2000f8e0204 */
[----:B------:R-:W-:Y:S01]  /*1270*/  IADD3 R6, P1, P0, R6, 0x80, R2 ;  /* 0x0000008006067810 */ /* 0x000fe2000783e002 */
[----:B------:R-:W-:Y:S01]  /*1280*/  IMAD.MOV.U32 R8, RZ, RZ, R14 ;  /* 0x000000ffff087224 */ /* 0x000fe200078e000e */
[----:B------:R-:W-:Y:S01]  /*1290*/  ISETP.LT.OR P2, PT, R13, 0x61, P2 ;  /* 0x000000610d00780c */ /* 0x000fe20001741670 */
[----:B------:R-:W-:Y:S01]  /*12a0*/  ULDC.64 UR4, c[0x0][0x1a8] ;  /* 0x00006a0000047ab9 */ /* 0x000fe20000000a00 */
[----:B------:R-:W-:Y:S01]  /*12b0*/  IADD3.X R7, RZ, UR7, R3, P1, P0 ;  /* 0x00000007ff077c10 */ /* 0x000fe20008fe0403 */
[----:B------:R-:W-:Y:S01]  /*12c0*/  USHF.L.U32 UR16, UR4, 0x6, URZ ;  /* 0x0000000604107899 */ /* 0x000fe2000800063f */
[----:B------:R-:W-:Y:S01]  /*12d0*/  IADD3 R9, R15, UR13, RZ ;  /* 0x0000000d0f097c10 */ /* 0x000fe2000fffe0ff */
[----:B------:R-:W-:Y:S01]  /*12e0*/  USHF.L.U64.HI UR13, UR4, UR14, UR5 ;  /* 0x0000000e040d7299 */ /* 0x000fe20008010205 */
[----:B------:R-:W-:Y:S01]  /*12f0*/  IMAD.MOV.U32 R223, RZ, RZ, 0x20 ;  /* 0x00000020ffdf7424 */ /* 0x000fe200078e00ff */
[----:B------:R3:W-:Y:S01]  /*1300*/  LDGSTS.E.BYPASS.LTC128B.128 [R12+0xd080], [R6.64], !P6 ;  /* 0x0d080000060c7fae */ /* 0x0007e2000f101d56 */
[----:B------:R-:W-:Y:S01]  /*1310*/  ISETP.GE.AND P6, PT, R18, c[0x0][0x19c], PT ;  /* 0x0000670012007a0c */ /* 0x000fe20003fc6270 */
[----:B------:R-:W-:-:S02]  /*1320*/  ULDC.64 UR4, c[0x0][0x178] ;  /* 0x00005e0000047ab9 */ /* 0x000fc40000000a00 */
[----:B------:R-:W-:Y:S02]  /*1330*/  UIMAD.WIDE.U32 UR26, UR24, UR4, URZ ;  /* 0x00000004181a72a5 */ /* 0x000fe4000f8e003f */
[----:B------:R-:W-:Y:S01]  /*1340*/  UIADD3 UR17, UP0, UR16, 0x80, URZ ;  /* 0x0000008010117890 */ /* 0x000fe2000ff1e03f */
[----:B-1----:R-:W-:-:S03]  /*1350*/  IADD3 R2, P1, R4, UR6, RZ ;  /* 0x0000000604027c10 */ /* 0x002fc6000ff3e0ff */
[----:B------:R-:W-:Y:S01]  /*1360*/  UIADD3.X UR25, URZ, UR13, URZ, UP0, !UPT ;  /* 0x0000000d3f197290 */ /* 0x000fe200087fe43f */
[----:B--2---:R-:W-:Y:S02]  /*1370*/  IADD3 R4, P0, R4, UR11, RZ ;  /* 0x0000000b04047c10 */ /* 0x004fe4000ff1e0ff */
[C---:B------:R-:W-:Y:S02]  /*1380*/  IADD3.X R3, R5.reuse, UR7, RZ, P1, !PT ;  /* 0x0000000705037c10 */ /* 0x040fe40008ffe4ff */
        /* <DEDUP_REMOVED lines=150> */
[----:B------:R-:W-:-:S03]  /*1cf0*/  IMAD.WIDE.U32 R32, R4, c[0x0][0x290], R20 ;  /* 0x0000a40004207a25 */ /* 0x000fc600078e0014 */
[----:B------:R-:W-:Y:S02]  /*1d00*/  LOP3.LUT R0, R0, 0xfffffffe, RZ, 0xc0, !PT ;  /* 0xfffffffe00007812 */ /* 0x000fe400078ec0ff */
[----:B------:R-:W-:Y:S01]  /*1d10*/  IADD3 R31, R33, UR6, RZ ;  /* 0x00000006211f7c10 */ /* 0x000fe2000fffe0ff */
[----:B------:R-:W-:Y:S01]  /*1d20*/  UIADD3 UR6, UR24, 0x1, URZ ;  /* 0x0000000118067890 */ /* 0x000fe2000fffe03f */
[----:B------:R2:W-:Y:S01]  /*1d30*/  STL.64 [R1+0x20], R32 ;  /* 0x0000202001007387 */ /* 0x0005e20000100a00 */
[----:B------:R-:W-:Y:S02]  /*1d40*/  IMAD.IADD R22, R5, 0x1, -R0 ;  /* 0x0000000105167824 */ /* 0x000fe400078e0a00 */
[----:B------:R-:W-:Y:S01]  /*1d50*/  @!P3 IMAD.SHL.U32 R0, R250, 0x10, RZ ;  /* 0x00000010fa00b824 */ /* 0x000fe200078e00ff */
[----:B------:R2:W-:Y:S01]  /*1d60*/  STL [R1+0x1c], R31 ;  /* 0x00001c1f01007387 */ /* 0x0005e20000100800 */
[----:B------:R-:W-:Y:S01]  /*1d70*/  UISETP.GE.AND UP0, UPT, UR6, UR18, UPT ;  /* 0x000000120600728c */ /* 0x000fe2000bf06270 */
[----:B-1----:R-:W-:-:S02]  /*1d80*/  LEA.HI R14, R29, R250, RZ, 0x2 ;  /* 0x000000fa1d0e7211 */ /* 0x002fc400078f10ff */
[----:B------:R1:W-:Y:S02]  /*1d90*/  @!P3 LDGSTS.E.BYPASS.LTC128B.128 [R0+0x20080], [R16.64] ;  /* 0x200800001000bfae */ /* 0x0003e4000b901d56 */
[--C-:B---3--:R-:W-:Y:S02]  /*1da0*/  SHF.R.S32.HI R10, RZ, 0x1f, R14.reuse ;  /* 0x0000001fff0a7819 */ /* 0x108fe4000001140e */
        /* <DEDUP_REMOVED lines=78> */
[----:B-1----:R-:W-:-:S02]  /*2290*/  LEA.HI R10, R2, R6, RZ, 0x2 ;  /* 0x00000006020a7211 */ /* 0x002fc400078f10ff */
        /* <DEDUP_REMOVED lines=34> */
.L_x_2007:
[----:B--2---:R-:W-:Y:S05]  /*24c0*/  BSYNC B0 ;  /* 0x0000000000007941 */ /* 0x004fea0003800000 */
.L_x_2006:
[----:B-12---:R-:W-:Y:S01]  /*24d0*/  SHF.R.S32.HI R2, RZ, 0x1f, R25 ;  /* 0x0000001fff027819 */ /* 0x006fe20000011419 */
        /* <DEDUP_REMOVED lines=104> */
.L_x_2010:
        /* <DEDUP_REMOVED lines=194> */
.L_x_2008:
        /* <DEDUP_REMOVED lines=532> */
.L_x_2009:
        /* <DEDUP_REMOVED lines=310> */
.L_x_2005:
[----:B------:R-:W-:Y:S05]  /*6c20*/  @P0 EXIT ;  /* 0x000000000000094d */ /* 0x000fea0003800000 */
[----:B------:R-:W-:Y:S01]  /*6c30*/  ULDC.64 UR10, c[0x0][0x338] ;  /* 0x0000ce00000a7ab9 */ /* 0x000fe20000000a00 */
[----:B------:R-:W-:Y:S01]  /*6c40*/  BAR.SYNC.DEFER_BLOCKING 0x1, 0x100 ;  /* 0x0044000000007b1d */ /* 0x000fe20000010000 */
[----:B------:R-:W-:Y:S01]  /*6c50*/  UISETP.NE.AND UP0, UPT, UR10, 0x1, UPT ;  /* 0x000000010a00788c */ /* 0x000fe2000bf05270 */
[----:B------:R-:W-:Y:S01]  /*6c60*/  ISETP.NE.AND P1, PT, R250, RZ, PT ;  /* 0x000000fffa00720c */ /* 0x000fe20003f25270 */
[----:B------:R-:W-:-:S03]  /*6c70*/  UIMAD.WIDE.U32 UR12, UR20, UR11, URZ ;  /* 0x0000000b140c72a5 */ /* 0x000fc6000f8e003f */
[----:B------:R-:W-:Y:S01]  /*6c80*/  ULDC UR6, c[0x0][0x358] ;  /* 0x0000d60000067ab9 */ /* 0x000fe20000000800 */
[----:B------:R-:W-:Y:S01]  /*6c90*/  BSSY B0, `(.L_x_2011) ;  /* 0x000001d000007945 */ /* 0x000fe20003800000 */
[----:B------:R-:W-:Y:S02]  /*6ca0*/  UIMAD UR6, UR19, UR6, URZ ;  /* 0x00000006130672a4 */ /* 0x000fe4000f8e023f */
[----:B------:R-:W-:Y:S02]  /*6cb0*/  ULDC UR11, c[0x0][0x2f4] ;  /* 0x0000bd00000b7ab9 */ /* 0x000fe40000000800 */
[----:B------:R-:W-:Y:S02]  /*6cc0*/  ULDC UR4, c[0x0][0x340] ;  /* 0x0000d00000047ab9 */ /* 0x000fe40000000800 */
[----:B------:R-:W-:Y:S02]  /*6cd0*/  UIMAD UR5, UR21, UR11, URZ ;  /* 0x0000000b150572a4 */ /* 0x000fe4000f8e023f */
[----:B------:R-:W-:-:S02]  /*6ce0*/  UMOV UR9, UR20 ;  /* 0x0000001400097c82 */ /* 0x000fc40008000000 */
[----:B------:R-:W-:Y:S02]  /*6cf0*/  UIMAD UR11, UR6, UR11, URZ ;  /* 0x0000000b060b72a4 */ /* 0x000fe4000f8e023f */
[----:B------:R-:W-:Y:S02]  /*6d00*/  @UP0 USHF.R.U32.HI UR9, URZ, UR4, UR13 ;  /* 0x000000043f090299 */ /* 0x000fe4000801160d */
[----:B------:R-:W-:Y:S02]  /*6d10*/  USHF.R.S32.HI UR4, URZ, 0x1f, UR5 ;  /* 0x0000001f3f047899 */ /* 0x000fe40008011405 */
        /* <DEDUP_REMOVED lines=11> */
[----:B------:R-:W-:Y:S01]  /*6dd0*/  IMAD.U32 R4, RZ, RZ, UR4 ;  /* 0x00000004ff047e24 */ /* 0x000fe2000f8e00ff */
[----:B------:R-:W-:Y:S02]  /*6de0*/  USHF.R.S32.HI UR10, URZ, 0x1f, UR21 ;  /* 0x0000001f3f0a7899 */ /* 0x000fe40008011415 */
[----:B------:R-:W-:Y:S01]  /*6df0*/  MOV R5, UR5 ;  /* 0x0000000500057c02 */ /* 0x000fe20008000f00 */
[----:B------:R-:W-:Y:S05]  /*6e00*/  @P1 BRA `(.L_x_2012) ;  /* 0x0000005000001947 */ /* 0x000fea0003800000 */
.L_x_2013:
[----:B------:R-:W2:Y:S01]  /*6e10*/  LDG.E.STRONG.GPU R0, [R4.64] ;  /* 0x0000001604007981 */ /* 0x000ea2000c1ef900 */
[----:B------:R-:W-:Y:S01]  /*6e20*/  YIELD ;  /* 0x0000000000007946 */ /* 0x000fe20003800000 */
[----:B--2---:R-:W-:Y:S01]  /*6e30*/  ISETP.NE.AND P0, PT, R0, UR11, PT ;  /* 0x0000000b00007c0c */ /* 0x004fe2000bf05270 */
[----:B------:R-:W-:-:S12]  /*6e40*/  CCTL.IVALL ;  /* 0x00000000ff00798f */ /* 0x000fd80002000000 */
[----:B------:R-:W-:Y:S05]  /*6e50*/  @P0 BRA `(.L_x_2013) ;  /* 0xffffffb000000947 */ /* 0x000fea000383ffff */
.L_x_2012:
[----:B------:R-:W-:Y:S05]  /*6e60*/  BSYNC B0 ;  /* 0x0000000000007941 */ /* 0x000fea0003800000 */
.L_x_2011:
[----:B------:R-:W-:Y:S01]  /*6e70*/  MOV R10, 0xffffffff ;  /* 0xffffffff000a7802 */ /* 0x000fe20000000f00 */
[----:B------:R-:W-:Y:S05]  /*6e80*/  BRA.CONV ~URZ, `(.L_x_2014) ;  /* 0x000000237f007947 */ /* 0x000fea000b800000 */
[----:B------:R-:W-:Y:S02]  /*6e90*/  MOV R2, 0x6eb0 ;  /* 0x00006eb000027802 */ /* 0x000fe40000000f00 */
[----:B------:R-:W-:Y:S05]  /*6ea0*/  CALL.REL.NOINC `($__internal_10_$__cuda_sm70_warpsync) ;  /* 0x00000d3000007944 */ /* 0x000fea0003c00000 */
.L_x_2014:
[----:B------:R-:W-:Y:S01]  /*6eb0*/  USHF.L.U32 UR4, UR19, 0xe, URZ ;  /* 0x0000000e13047899 */ /* 0x000fe2000800063f */
[----:B------:R-:W-:Y:S01]  /*6ec0*/  IMAD.U32 R2, RZ, RZ, UR9 ;  /* 0x00000009ff027e24 */ /* 0x000fe2000f8e00ff */
[----:B------:R-:W-:-:S06]  /*6ed0*/  NOP ;  /* 0x0000000000007918 */ /* 0x000fcc0000000000 */
[----:B------:R-:W-:Y:S01]  /*6ee0*/  USHF.R.S32.HI UR12, URZ, 0x1f, UR4 ;  /* 0x0000001f3f0c7899 */ /* 0x000fe20008011404 */
[C---:B------:R-:W-:Y:S01]  /*6ef0*/  IADD3 R8, P0, R250.reuse, UR4, RZ ;  /* 0x00000004fa087c10 */ /* 0x040fe2000ff1e0ff */
[----:B------:R-:W-:Y:S01]  /*6f00*/  IMAD.U32 R6, RZ, RZ, UR21 ;  /* 0x00000015ff067e24 */ /* 0x000fe2000f8e00ff */
[----:B------:R-:W-:Y:S02]  /*6f10*/  ULDC.64 UR4, c[0x0][0x328] ;  /* 0x0000ca0000047ab9 */ /* 0x000fe40000000a00 */
[----:B------:R-:W-:Y:S01]  /*6f20*/  UIMAD UR4, UR8, UR4, URZ ;  /* 0x00000004080472a4 */ /* 0x000fe2000f8e023f */
[----:B------:R-:W-:-:S03]  /*6f30*/  LEA.HI.X.SX32 R9, R250, UR12, 0x1, P0 ;  /* 0x0000000cfa097c11 */ /* 0x000fc600080f0eff */
[----:B------:R-:W-:Y:S02]  /*6f40*/  UIMAD UR12, UR9, UR5, UR4 ;  /* 0x00000005090c72a4 */ /* 0x000fe4000f8e0204 */
        /* <DEDUP_REMOVED lines=75> */
[----:B------:R-:W-:Y:S05]  /*7400*/  CALL.REL.NOINC `($__internal_10_$__cuda_sm70_warpsync) ;  /* 0x000007d000007944 */ /* 0x000fea0003c00000 */
.L_x_2015:
        /* <DEDUP_REMOVED lines=12> */
.L_x_2017:
[----:B------:R-:W-:Y:S05]  /*74d0*/  BSYNC B0 ;  /* 0x0000000000007941 */ /* 0x000fea0003800000 */
.L_x_2016:
[----:B------:R-:W-:Y:S01]  /*74e0*/  ULDC.64 UR4, c[0x0][0x348] ;  /* 0x0000d20000047ab9 */ /* 0x000fe20000000a00 */
[----:B------:R-:W-:Y:S01]  /*74f0*/  BSSY B0, `(.L_x_2018) ;  /* 0x000000b000007945 */ /* 0x000fe20003800000 */
[----:B------:R-:W-:-:S04]  /*7500*/  UIADD3 UR4, UP0, UR6, UR4, URZ ;  /* 0x0000000406047290 */ /* 0x000fc8000ff1e03f */
[----:B------:R-:W-:Y:S02]  /*7510*/  UIADD3.X UR5, UR7, UR5, URZ, UP0, !UPT ;  /* 0x0000000507057290 */ /* 0x000fe400087fe43f */
[----:B--2---:R-:W-:-:S04]  /*7520*/  MOV R4, UR4 ;  /* 0x0000000400047c02 */ /* 0x004fc80008000f00 */
[----:B------:R-:W-:Y:S01]  /*7530*/  MOV R5, UR5 ;  /* 0x0000000500057c02 */ /* 0x000fe20008000f00 */
[----:B------:R-:W-:Y:S05]  /*7540*/  @P1 BRA `(.L_x_2019) ;  /* 0x0000005000001947 */ /* 0x000fea0003800000 */
.L_x_2020:
[----:B------:R-:W2:Y:S01]  /*7550*/  LDG.E.STRONG.GPU R0, [R4.64] ;  /* 0x0000001604007981 */ /* 0x000ea2000c1ef900 */
[----:B------:R-:W-:Y:S01]  /*7560*/  YIELD ;  /* 0x0000000000007946 */ /* 0x000fe20003800000 */
[----:B--2---:R-:W-:Y:S01]  /*7570*/  ISETP.NE.AND P0, PT, R0, UR11, PT ;  /* 0x0000000b00007c0c */ /* 0x004fe2000bf05270 */
[----:B------:R-:W-:-:S12]  /*7580*/  CCTL.IVALL ;  /* 0x00000000ff00798f */ /* 0x000fd80002000000 */
[----:B------:R-:W-:Y:S05]  /*7590*/  @P0 BRA `(.L_x_2020) ;  /* 0xffffffb000000947 */ /* 0x000fea000383ffff */
.L_x_2019:
[----:B------:R-:W-:Y:S05]  /*75a0*/  BSYNC B0 ;  /* 0x0000000000007941 */ /* 0x000fea0003800000 */
.L_x_2018:
[----:B------:R-:W-:Y:S05]  /*75b0*/  BRA.CONV ~URZ, `(.L_x_2021) ;  /* 0x000000237f007947 */ /* 0x000fea000b800000 */
[----:B-1----:R-:W-:Y:S02]  /*75c0*/  MOV R2, 0x75e0 ;  /* 0x000075e000027802 */ /* 0x002fe40000000f00 */
[----:B------:R-:W-:Y:S05]  /*75d0*/  CALL.REL.NOINC `($__internal_10_$__cuda_sm70_warpsync) ;  /* 0x0000060000007944 */ /* 0x000fea0003c00000 */
.L_x_2021:
        /* <DEDUP_REMOVED lines=8> */
[----:B------:R-:W-:Y:S01]  /*7660*/  UIMAD UR4, UR10, UR4, URZ ;  /* 0x000000040a0472a4 */ /* 0x000fe2000f8e023f */
[----:B------:R-:W-:Y:S01]  /*7670*/  IMAD.U32 R0, RZ, RZ, UR21 ;  /* 0x00000015ff007e24 */ /* 0x000fe2000f8e00ff */
        /* <DEDUP_REMOVED lines=73> */
[----:B-1----:R-:W-:Y:S05]  /*7b10*/  CALL.REL.NOINC `($__internal_10_$__cuda_sm70_warpsync) ;  /* 0x000000c000007944 */ /* 0x002fea0003c00000 */
.L_x_2022:
        /* <DEDUP_REMOVED lines=12> */
        .weak           $__internal_10_$__cuda_sm70_warpsync
        .type           $__internal_10_$__cuda_sm70_warpsync,@function
        .size           $__internal_10_$__cuda_sm70_warpsync,(.L_x_2339 - $__internal_10_$__cuda_sm70_warpsync)
$__internal_10_$__cuda_sm70_warpsync:
[----:B------:R-:W-:Y:S01]  /*7be0*/  MOV R3, 0x0 ;  /* 0x0000000000037802 */ /* 0x000fe20000000f00 */
[----:B------:R-:W-:Y:S04]  /*7bf0*/  WARPSYNC R10 ;  /* 0x0000000a00007348 */ /* 0x000fe80003800000 */
[----:B------:R-:W-:Y:S05]  /*7c00*/  RET.REL.NODEC R2 `(_ZN7cutlass13device_kernelIN5flash19enable_sm80_to_sm89INS1_16FlashAttnBwdSm80INS1_25CollectiveMainloopBwdSm80ILi2ELi2EN4cute5tupleIJNS5_1CILi64EEENS7_ILi128EEES9_EEENS_10bfloat16_tEfNS_4arch4Sm80ELb1ELb0ELb0ELb0ELb1ELb0ELb0ELb0ELi2ELi2ELi2ELi2ELb0EEENS1_24CollectiveEpilogueBwdGQAISA_fSD_Li256ELb0ELb1EEENS1_25SingleTileBwdLPTSchedulerILb0ELi128ELb1EEEEEEEEEvNT_6ParamsE) ;  /* 0xffff83f002007950 */ /* 0x000fea0003c3ffff */
.L_x_2023:
        /* <DEDUP_REMOVED lines=15> */
.L_x_2339:


//--------------------- .text._ZN7cutlass13device_kernelIN5flash22FlashAttnBwdPreprocessIN4cute5tupleIJNS3_1CILi64EEENS5_ILi128EEEEEENS_10bfloat16_tEfNS_4arch4Sm80ELb1ELb0EEEEEvNT_6ParamsE --------------------------
	.section	.text._ZN7cutlass13device_kernelIN5flash22FlashAttnBwdPreprocessIN4cute5tupleIJNS3_1CILi64EEENS5_ILi128EEEEEENS_10bfloat16_tEfNS_4arch4Sm80ELb1ELb0EEEEEvNT_6ParamsE,"ax",@progbits
	.sectioninfo	@"SHI_REGISTERS=62"
	.align	128
.text._ZN7cutlass13device_kernelIN5flash22FlashAttnBwdPreprocessIN4cute5tupleIJNS3_1CILi64EEENS5_ILi128EEEEEENS_10bfloat16_tEfNS_4arch4Sm80ELb1ELb0EEEEEvNT_6ParamsE:
        .type           _ZN7cutlass13device_kernelIN5flash22FlashAttnBwdPreprocessIN4cute5tupleIJNS3_1CILi64EEENS5_ILi128EEEEEENS_10bfloat16_tEfNS_4arch4Sm80ELb1ELb0EEEEEvNT_6ParamsE,@function
        .size           _ZN7cutlass13device_kernelIN5flash22FlashAttnBwdPreprocessIN4cute5tupleIJNS3_1CILi64EEENS5_ILi128EEEEEENS_10bfloat16_tEfNS_4arch4Sm80ELb1ELb0EEEEEvNT_6ParamsE,(.L_x_2341 - _ZN7cutlass13device_kernelIN5flash22FlashAttnBwdPreprocessIN4cute5tupleIJNS3_1CILi64EEENS5_ILi128EEEEEENS_10bfloat16_tEfNS_4arch4Sm80ELb1ELb0EEEEEvNT_6ParamsE)
        .other          _ZN7cutlass13device_kernelIN5flash22FlashAttnBwdPreprocessIN4cute5tupleIJNS3_1CILi64EEENS5_ILi128EEEEEENS_10bfloat16_tEfNS_4arch4Sm80ELb1ELb0EEEEEvNT_6ParamsE,@"STO_CUDA_ENTRY STV_DEFAULT"
_ZN7cutlass13device_kernelIN5flash22FlashAttnBwdPreprocessIN4cute5tupleIJNS3_1CILi64EEENS5_ILi128EEEEEENS_10bfloat16_tEfNS_4arch4Sm80ELb1ELb0EEEEEvNT_6ParamsE:
[----:B------:R-:W-:Y:S02]  /*0000*/  MOV R1, c[0x0][0x28] ;  /* 0x00000a0000017a02 */ /* 0x000fe40000000f00 */
[----:B------:R-:W0:Y:S01]  /*0010*/  S2R R43, SR_TID.X ;  /* 0x00000000002b7919 */ /* 0x000e220000002100 */
[----:B------:R-:W-:-:S03]  /*0020*/  ULDC.64 UR6, c[0x0][0x118] ;  /* 0x0000460000067ab9 */ /* 0x000fc60000000a00 */
[----:B------:R-:W1:Y:S04]  /*0030*/  S2R R45, SR_CTAID.Y ;  /* 0x00000000002d7919 */ /* 0x000e680000002600 */
[----:B------:R-:W2:Y:S01]  /*0040*/  S2R R47, SR_CTAID.X ;  /* 0x00000000002f7919 */ /* 0x000ea20000002500 */
[----:B0-----:R-:W-:-:S04]  /*0050*/  SHF.R.S32.HI R0, RZ, 0x1f, R43 ;  /* 0x0000001fff007819 */ /* 0x001fc8000001142b */
[----:B------:R-:W-:Y:S02]  /*0060*/  LEA.HI R2, R0, R43, RZ, 0x4 ;  /* 0x0000002b00027211 */ /* 0x000fe400078f20ff */
[----:B-1----:R-:W-:Y:S02]  /*0070*/  SHF.R.S32.HI R42, RZ, 0x1f, R45 ;  /* 0x0000001fff2a7819 */ /* 0x002fe4000001142d */
[----:B------:R-:W-:Y:S01]  /*0080*/  LOP3.LUT R0, R2, 0xfffffff0, RZ, 0xc0, !PT ;  /* 0xfffffff002007812 */ /* 0x000fe200078ec0ff */
[----:B--2---:R-:W-:Y:S01]  /*0090*/  IMAD.SHL.U32 R36, R47, 0x40, RZ ;  /* 0x000000402f247824 */ /* 0x004fe200078e00ff */
[----:B------:R-:W-:Y:S01]  /*00a0*/  SHF.R.S32.HI R2, RZ, 0x4, R2 ;  /* 0x00000004ff027819 */ /* 0x000fe20000011402 */
[----:B------:R-:W-:Y:S02]  /*00b0*/  IMAD R4, R42, c[0x0][0x180], RZ ;  /* 0x000060002a047a24 */ /* 0x000fe400078e02ff */
[----:B------:R-:W-:Y:S01]  /*00c0*/  IMAD.IADD R37, R43, 0x1, -R0 ;  /* 0x000000012b257824 */ /* 0x000fe200078e0a00 */
[----:B------:R-:W-:Y:S01]  /*00d0*/  IADD3 R44, -R36, c[0x0][0x168], RZ ;  /* 0x00005a00242c7a10 */ /* 0x000fe20007ffe1ff */
[----:B------:R-:W0:Y:S01]  /*00e0*/  S2R R0, SR_CTAID.Z ;  /* 0x0000000000007919 */ /* 0x000e220000002700 */
[----:B------:R-:W-:Y:S01]  /*00f0*/  IMAD R3, R45, c[0x0][0x184], R4 ;  /* 0x000061002d037a24 */ /* 0x000fe200078e0204 */
[----:B------:R-:W-:Y:S01]  /*0100*/  IADD3 R49, R2, 0x10, RZ ;  /* 0x0000001002317810 */ /* 0x000fe20007ffe0ff */
[----:B------:R-:W-:Y:S01]  /*0110*/  IMAD R8, R42, c[0x0][0x1a0], RZ ;  /* 0x000068002a087a24 */ /* 0x000fe200078e02ff */
[----:B------:R-:W-:-:S02]  /*0120*/  SHF.L.U32 R6, R37, 0x3, RZ ;  /* 0x0000000325067819 */ /* 0x000fc400000006ff */
[-C--:B------:R-:W-:Y:S01]  /*0130*/  ISETP.GE.AND P1, PT, R2, R44.reuse, PT ;  /* 0x0000002c0200720c */ /* 0x080fe20003f26270 */
[C---:B------:R-:W-:Y:S01]  /*0140*/  IMAD R9, R45.reuse, c[0x0][0x1a4], R8 ;  /* 0x000069002d097a24 */ /* 0x040fe200078e0208 */
[--C-:B------:R-:W-:Y:S02]  /*0150*/  SHF.R.S32.HI R7, RZ, 0x1f, R6.reuse ;  /* 0x0000001fff077819 */ /* 0x100fe40000011406 */
[C---:B------:R-:W-:Y:S02]  /*0160*/  ISETP.GE.AND P0, PT, R6.reuse, c[0x0][0x16c], PT ;  /* 0x00005b0006007a0c */ /* 0x040fe40003f06270 */
[----:B------:R-:W-:Y:S01]  /*0170*/  ISETP.LT.AND P4, PT, R6, c[0x0][0x16c], !P1 ;  /* 0x00005b0006007a0c */ /* 0x000fe20004f81270 */
[--C-:B------:R-:W-:Y:S01]  /*0180*/  IMAD.WIDE.U32 R4, R45, c[0x0][0x180], R6.reuse ;  /* 0x000060002d047a25 */ /* 0x100fe200078e0006 */
[----:B------:R-:W-:Y:S02]  /*0190*/  ISETP.LT.AND P3, PT, R49, R44, !P0 ;  /* 0x0000002c3100720c */ /* 0x000fe40004761270 */
[----:B------:R-:W-:Y:S01]  /*01a0*/  IADD3 R51, R2, 0x20, RZ ;  /* 0x0000002002337810 */ /* 0x000fe20007ffe0ff */
[----:B------:R-:W-:Y:S01]  /*01b0*/  IMAD.WIDE.U32 R26, R45, c[0x0][0x1a0], R6 ;  /* 0x000068002d1a7a25 */ /* 0x000fe200078e0006 */
[----:B------:R-:W-:-:S02]  /*01c0*/  IADD3 R5, R5, R3, RZ ;  /* 0x0000000305057210 */ /* 0x000fc40007ffe0ff */
[----:B------:R-:W-:Y:S01]  /*01d0*/  SHF.R.S32.HI R3, RZ, 0x1f, R2 ;  /* 0x0000001fff037819 */ /* 0x000fe20000011402 */
[----:B------:R-:W-:Y:S01]  /*01e0*/  IMAD.IADD R27, R27, 0x1, R9 ;  /* 0x000000011b1b7824 */ /* 0x000fe200078e0209 */
[----:B------:R-:W-:Y:S02]  /*01f0*/  ISETP.LT.AND P2, PT, R51, R44, !P0 ;  /* 0x0000002c3300720c */ /* 0x000fe40004741270 */
[----:B0-----:R-:W-:Y:S01]  /*0200*/  SHF.R.S32.HI R46, RZ, 0x1f, R0 ;  /* 0x0000001fff2e7819 */ /* 0x001fe20000011400 */
[----:B------:R-:W-:Y:S01]  /*0210*/  IMAD.WIDE R6, R47, 0x40, R2 ;  /* 0x000000402f067825 */ /* 0x000fe200078e0202 */
[----:B------:R-:W-:-:S03]  /*0220*/  IADD3 R53, R2, 0x30, RZ ;  /* 0x0000003002357810 */ /* 0x000fc60007ffe0ff */
[C---:B------:R-:W-:Y:S01]  /*0230*/  IMAD R11, R46.reuse, c[0x0][0x1a8], RZ ;  /* 0x00006a002e0b7a24 */ /* 0x040fe200078e02ff */
[----:B------:R-:W-:Y:S01]  /*0240*/  ISETP.LT.AND P0, PT, R53, R44, !P0 ;  /* 0x0000002c3500720c */ /* 0x000fe20004701270 */
[----:B------:R-:W-:Y:S01]  /*0250*/  IMAD R9, R46, c[0x0][0x188], RZ ;  /* 0x000062002e097a24 */ /* 0x000fe200078e02ff */
[----:B------:R-:W-:Y:S01]  /*0260*/  @P3 IADD3 R12, P6, R6, 0x10, RZ ;  /* 0x00000010060c3810 */ /* 0x000fe20007fde0ff */
[----:B------:R-:W-:Y:S01]  /*0270*/  IMAD R17, R0, c[0x0][0x1ac], R11 ;  /* 0x00006b0000117a24 */ /* 0x000fe200078e020b */
[----:B------:R-:W-:Y:S01]  /*0280*/  @P3 IADD3 R13, P5, R6, 0x10, RZ ;  /* 0x00000010060d3810 */ /* 0x000fe20007fbe0ff */
[----:B------:R-:W-:Y:S02]  /*0290*/  @P4 IMAD R11, R7, c[0x0][0x178], RZ ;  /* 0x00005e00070b4a24 */ /* 0x000fe400078e02ff */
[C---:B------:R-:W-:Y:S01]  /*02a0*/  IMAD R9, R0.reuse, c[0x0][0x18c], R9 ;  /* 0x0000630000097a24 */ /* 0x040fe200078e0209 */
[----:B------:R-:W-:Y:S01]  /*02b0*/  @P3 IADD3.X R14, RZ, R7, RZ, P5, !PT ;  /* 0x00000007ff0e3210 */ /* 0x000fe20002ffe4ff */
[----:B------:R-:W-:-:S04]  /*02c0*/  IMAD.WIDE.U32 R24, R0, c[0x0][0x188], R4 ;  /* 0x0000620000187a25 */ /* 0x000fc800078e0004 */
[----:B------:R-:W-:Y:S01]  /*02d0*/  @P3 IMAD.X R16, RZ, RZ, R7, P6 ;  /* 0x000000ffff103224 */ /* 0x000fe200030e0607 */
[C---:B------:R-:W-:Y:S01]  /*02e0*/  @P2 IADD3 R40, P6, R6.reuse, 0x20, RZ ;  /* 0x0000002006282810 */ /* 0x040fe20007fde0ff */
[C---:B------:R-:W-:Y:S01]  /*02f0*/  @P4 IMAD R15, R6.reuse, c[0x0][0x17c], R11 ;  /* 0x00005f00060f4a24 */ /* 0x040fe200078e020b */
[----:B------:R-:W-:Y:S01]  /*0300*/  @P2 IADD3 R11, P5, R6, 0x20, RZ ;  /* 0x00000020060b2810 */ /* 0x000fe20007fbe0ff */
[----:B------:R-:W-:Y:S01]  /*0310*/  IMAD.IADD R25, R25, 0x1, R9 ;  /* 0x0000000119197824 */ /* 0x000fe200078e0209 */
[-C--:B------:R-:W-:Y:S01]  /*0320*/  @P2 IADD3.X R41, RZ, R7.reuse, RZ, P6, !PT ;  /* 0x00000007ff292210 */ /* 0x080fe200037fe4ff */
[----:B------:R-:W-:Y:S01]  /*0330*/  IMAD.WIDE.U32 R26, R0, c[0x0][0x1a8], R26 ;  /* 0x00006a00001a7a25 */ /* 0x000fe200078e001a */
[----:B------:R-:W-:Y:S02]  /*0340*/  @P2 IADD3.X R10, RZ, R7, RZ, P5, !PT ;  /* 0x00000007ff0a2210 */ /* 0x000fe40002ffe4ff */
[C---:B------:R-:W-:Y:S01]  /*0350*/  @P0 IADD3 R32, P6, R6.reuse, 0x30, RZ ;  /* 0x0000003006200810 */ /* 0x040fe20007fde0ff */
[----:B------:R-:W-:Y:S01]  /*0360*/  @P4 IMAD R19, R7, c[0x0][0x198], RZ ;  /* 0x0000660007134a24 */ /* 0x000fe200078e02ff */
[C---:B------:R-:W-:Y:S01]  /*0370*/  @P0 IADD3 R39, P5, R6.reuse, 0x30, RZ ;  /* 0x0000003006270810 */ /* 0x040fe20007fbe0ff */
[----:B------:R-:W-:Y:S01]  /*0380*/  @P4 IMAD.WIDE.U32 R4, R6, c[0x0][0x178], R24 ;  /* 0x00005e0006044a25 */ /* 0x000fe200078e0018 */
[----:B------:R-:W-:-:S02]  /*0390*/  @P3 MOV R9, R25 ;  /* 0x0000001900093202 */ /* 0x000fc40000000f00 */
[----:B------:R-:W-:Y:S01]  /*03a0*/  @P0 IADD3.X R48, RZ, R7, RZ, P5, !PT ;  /* 0x00000007ff300210 */ /* 0x000fe20002ffe4ff */
[----:B------:R-:W-:Y:S01]  /*03b0*/  IMAD.IADD R27, R27, 0x1, R17 ;  /* 0x000000011b1b7824 */ /* 0x000fe200078e0211 */
[----:B------:R-:W-:Y:S01]  /*03c0*/  @P4 IADD3 R5, R5, R15, RZ ;  /* 0x0000000f05054210 */ /* 0x000fe20007ffe0ff */
[----:B------:R-:W-:Y:S01]  /*03d0*/  @P4 IMAD R19, R6, c[0x0][0x19c], R19 ;  /* 0x0000670006134a24 */ /* 0x000fe200078e0213 */
[----:B------:R-:W-:Y:S01]  /*03e0*/  @P4 LEA R22, P5, R4, c[0x0][0x160], 0x1 ;  /* 0x0000580004164a11 */ /* 0x000fe200078a08ff */
[----:B------:R-:W-:Y:S01]  /*03f0*/  @P0 IMAD.X R38, RZ, RZ, R7, P6 ;  /* 0x000000ffff260224 */ /* 0x000fe200030e0607 */
[----:B------:R-:W-:Y:S01]  /*0400*/  @P2 MOV R21, R25 ;  /* 0x0000001900152202 */ /* 0x000fe20000000f00 */
[----:B------:R-:W-:Y:S01]  /*0410*/  @P4 IMAD.WIDE.U32 R6, R6, c[0x0][0x198], R26 ;  /* 0x0000660006064a25 */ /* 0x000fe200078e001a */
[----:B------:R-:W-:-:S03]  /*0420*/  @P4 LEA.HI.X R23, R4, c[0x0][0x164], R5, 0x1, P5 ;  /* 0x0000590004174a11 */ /* 0x000fc600028f0c05 */
[----:B------:R-:W-:Y:S01]  /*0430*/  @P4 IMAD.IADD R7, R7, 0x1, R19 ;  /* 0x0000000107074824 */ /* 0x000fe200078e0213 */
[----:B------:R-:W-:Y:S01]  /*0440*/  @P4 LEA R34, P5, R6, c[0x0][0x190], 0x1 ;  /* 0x0000640006224a11 */ /* 0x000fe200078a08ff */
[----:B------:R-:W-:Y:S02]  /*0450*/  @P3 IMAD.MOV.U32 R8, RZ, RZ, R24 ;  /* 0x000000ffff083224 */ /* 0x000fe400078e0018 */
[----:B------:R-:W-:Y:S01]  /*0460*/  @P3 IMAD R14, R14, c[0x0][0x178], RZ ;  /* 0x00005e000e0e3a24 */ /* 0x000fe200078e02ff */
[----:B------:R-:W-:Y:S01]  /*0470*/  @P4 LEA.HI.X R35, R6, c[0x0][0x194], R7, 0x1, P5 ;  /* 0x0000650006234a11 */ /* 0x000fe200028f0c07 */
[C---:B------:R-:W-:Y:S01]  /*0480*/  @P3 IMAD.WIDE.U32 R4, R13.reuse, c[0x0][0x178], R8 ;  /* 0x00005e000d043a25 */ /* 0x040fe200078e0008 */
[----:B------:R-:W-:Y:S01]  /*0490*/  @P3 MOV R6, R26 ;  /* 0x0000001a00063202 */ /* 0x000fe20000000f00 */
[----:B------:R-:W-:Y:S02]  /*04a0*/  CS2R R8, SRZ ;  /* 0x0000000000087805 */ /* 0x000fe4000001ff00 */
[----:B------:R-:W-:Y:S01]  /*04b0*/  @P3 IMAD R15, R13, c[0x0][0x17c], R14 ;  /* 0x00005f000d0f3a24 */ /* 0x000fe200078e020e */
[----:B------:R-:W-:Y:S01]  /*04c0*/  @P3 LEA R28, P5, R4, c[0x0][0x160], 0x1 ;  /* 0x00005800041c3a11 */ /* 0x000fe200078a08ff */
[----:B------:R-:W-:-:S02]  /*04d0*/  @P3 IMAD R17, R16, c[0x0][0x198], RZ ;  /* 0x0000660010113a24 */ /* 0x000fc400078e02ff */
[----:B------:R-:W-:Y:S01]  /*04e0*/  @P3 IMAD.MOV.U32 R7, RZ, RZ, R27 ;  /* 0x000000ffff073224 */ /* 0x000fe200078e001b */
[----:B------:R-:W-:Y:S01]  /*04f0*/  @P3 IADD3 R5, R5, R15, RZ ;  /* 0x0000000f05053210 */ /* 0x000fe20007ffe0ff */
[----:B------:R-:W-:Y:S02]  /*0500*/  @P2 IMAD.MOV.U32 R20, RZ, RZ, R24 ;  /* 0x000000ffff142224 */ /* 0x000fe400078e0018 */
[----:B------:R-:W-:Y:S01]  /*0510*/  @P2 IMAD R10, R10, c[0x0][0x178], RZ ;  /* 0x00005e000a0a2a24 */ /* 0x000fe200078e02ff */
[----:B------:R-:W-:Y:S01]  /*0520*/  @P3 LEA.HI.X R29, R4, c[0x0][0x164], R5, 0x1, P5 ;  /* 0x00005900041d3a11 */ /* 0x000fe200028f0c05 */
[C---:B------:R-:W-:Y:S01]  /*0530*/  @P3 IMAD R17, R12.reuse, c[0x0][0x19c], R17 ;  /* 0x000067000c113a24 */ /* 0x040fe200078e0211 */
[----:B------:R-:W-:Y:S01]  /*0540*/  CS2R R4, SRZ ;  /* 0x0000000000047805 */ /* 0x000fe2000001ff00 */
[----:B------:R-:W-:Y:S02]  /*0550*/  @P3 IMAD.WIDE.U32 R12, R12, c[0x0][0x198], R6 ;  /* 0x000066000c0c3a25 */ /* 0x000fe400078e0006 */
[----:B------:R-:W-:-:S02]  /*0560*/  CS2R R6, SRZ ;  /* 0x0000000000067805 */ /* 0x000fc4000001ff00 */
[C---:B------:R-:W-:Y:S01]  /*0570*/  @P2 IMAD R33, R11.reuse, c[0x0][0x17c], R10 ;  /* 0x00005f000b212a24 */ /* 0x040fe200078e020a */
[C---:B------:R-:W-:Y:S01]  /*0580*/  @P3 LEA R30, P5, R12.reuse, c[0x0][0x190], 0x1 ;  /* 0x000064000c1e3a11 */ /* 0x040fe200078a08ff */
[----:B------:R-:W-:Y:S02]  /*0590*/  @P2 IMAD.WIDE.U32 R20, R11, c[0x0][0x178], R20 ;  /* 0x00005e000b142a25 */ /* 0x000fe400078e0014 */
[----:B------:R-:W-:Y:S01]  /*05a0*/  CS2R R10, SRZ ;  /* 0x00000000000a7805 */ /* 0x000fe2000001ff00 */
[----:B------:R0:W2:Y:S01]  /*05b0*/  @P4 LDG.E.128 R4, [R22.64] ;  /* 0x0000000616044981 */ /* 0x0000a2000c1e1d00 */
[----:B------:R-:W-:Y:S01]  /*05c0*/  @P3 IMAD.IADD R13, R13, 0x1, R17 ;  /* 0x000000010d0d3824 */ /* 0x000fe200078e0211 */
[----:B------:R-:W-:Y:S01]  /*05d0*/  CS2R R14, SRZ ;  /* 0x00000000000e7805 */ /* 0x000fe2000001ff00 */
[----:B------:R-:W-:Y:S01]  /*05e0*/  CS2R R16, SRZ ;  /* 0x0000000000107805 */ /* 0x000fe2000001ff00 */
[----:B------:R-:W-:Y:S01]  /*05f0*/  CS2R R18, SRZ ;  /* 0x0000000000127805 */ /* 0x000fe2000001ff00 */
[----:B------:R1:W3:Y:S01]  /*0600*/  @P4 LDG.E.128 R8, [R34.64] ;  /* 0x0000000622084981 */ /* 0x0002e2000c1e1d00 */
[----:B------:R-:W-:-:S02]  /*0610*/  @P3 LEA.HI.X R31, R12, c[0x0][0x194], R13, 0x1, P5 ;  /* 0x000065000c1f3a11 */ /* 0x000fc400028f0c0d */
[----:B------:R-:W-:-:S03]  /*0620*/  CS2R R12, SRZ ;  /* 0x00000000000c7805 */ /* 0x000fc6000001ff00 */
[----:B------:R4:W3:Y:S04]  /*0630*/  @P3 LDG.E.128 R16, [R30.64] ;  /* 0x000000061e103981 */ /* 0x0008e8000c1e1d00 */
[----:B------:R4:W3:Y:S01]  /*0640*/  @P3 LDG.E.128 R12, [R28.64] ;  /* 0x000000061c0c3981 */ /* 0x0008e2000c1e1d00 */
[----:B------:R-:W-:Y:S01]  /*0650*/  @P2 IMAD R41, R41, c[0x0][0x198], RZ ;  /* 0x0000660029292a24 */ /* 0x000fe200078e02ff */
[----:B0-----:R-:W-:Y:S01]  /*0660*/  @P2 MOV R22, R26 ;  /* 0x0000001a00162202 */ /* 0x001fe20000000f00 */
[----:B------:R-:W-:Y:S02]  /*0670*/  @P0 IMAD R48, R48, c[0x0][0x178], RZ ;  /* 0x00005e0030300a24 */ /* 0x000fe400078e02ff */
[----:B------:R-:W-:Y:S02]  /*0680*/  @P2 IMAD.MOV.U32 R23, RZ, RZ, R27 ;  /* 0x000000ffff172224 */ /* 0x000fe400078e001b */
[----:B------:R-:W-:-:S02]  /*0690*/  @P2 IMAD R55, R40, c[0x0][0x19c], R41 ;  /* 0x0000670028372a24 */ /* 0x000fc400078e0229 */
[----:B-1----:R-:W-:Y:S02]  /*06a0*/  @P0 IMAD R35, R38, c[0x0][0x198], RZ ;  /* 0x0000660026230a24 */ /* 0x002fe400078e02ff */
[----:B------:R-:W-:Y:S01]  /*06b0*/  @P2 IMAD.WIDE.U32 R22, R40, c[0x0][0x198], R22 ;  /* 0x0000660028162a25 */ /* 0x000fe200078e0016 */
[----:B------:R-:W-:-:S03]  /*06c0*/  @P2 IADD3 R33, R21, R33, RZ ;  /* 0x0000002115212210 */ /* 0x000fc60007ffe0ff */
[C---:B------:R-:W-:Y:S02]  /*06d0*/  @P0 IMAD R41, R39.reuse, c[0x0][0x17c], R48 ;  /* 0x00005f0027290a24 */ /* 0x040fe400078e0230 */
[----:B------:R-:W-:Y:S01]  /*06e0*/  @P0 IMAD.WIDE.U32 R24, R39, c[0x0][0x178], R24 ;  /* 0x00005e0027180a25 */ /* 0x000fe200078e0018 */
[----:B------:R-:W-:-:S03]  /*06f0*/  @P2 LEA R54, P3, R20, c[0x0][0x160], 0x1 ;  /* 0x0000580014362a11 */ /* 0x000fc600078608ff */
[C---:B------:R-:W-:Y:S02]  /*0700*/  @P0 IMAD R35, R32.reuse, c[0x0][0x19c], R35 ;  /* 0x0000670020230a24 */ /* 0x040fe400078e0223 */
[----:B----4-:R-:W-:Y:S01]  /*0710*/  @P0 IMAD.WIDE.U32 R28, R32, c[0x0][0x198], R26 ;  /* 0x00006600201c0a25 */ /* 0x010fe200078e001a */
[----:B------:R-:W-:Y:S02]  /*0720*/  @P2 LEA R56, P5, R22, c[0x0][0x190], 0x1 ;  /* 0x0000640016382a11 */ /* 0x000fe400078a08ff */
[----:B------:R-:W-:Y:S01]  /*0730*/  @P0 LEA R38, P4, R24, c[0x0][0x160], 0x1 ;  /* 0x0000580018260a11 */ /* 0x000fe200078808ff */
[----:B------:R-:W-:Y:S01]  /*0740*/  @P2 IMAD.IADD R21, R23, 0x1, R55 ;  /* 0x0000000117152824 */ /* 0x000fe200078e0237 */
[----:B------:R-:W-:Y:S01]  /*0750*/  @P0 IADD3 R23, R25, R41, RZ ;  /* 0x0000002919170210 */ /* 0x000fe20007ffe0ff */
[----:B------:R-:W-:Y:S01]  /*0760*/  @P0 IMAD.IADD R35, R29, 0x1, R35 ;  /* 0x000000011d230824 */ /* 0x000fe200078e0223 */
[----:B------:R-:W-:Y:S02]  /*0770*/  @P2 LEA.HI.X R55, R20, c[0x0][0x164], R33, 0x1, P3 ;  /* 0x0000590014372a11 */ /* 0x000fe400018f0c21 */
[----:B------:R-:W-:-:S02]  /*0780*/  @P0 LEA R40, P3, R28, c[0x0][0x190], 0x1 ;  /* 0x000064001c280a11 */ /* 0x000fc400078608ff */
[----:B------:R-:W-:Y:S02]  /*0790*/  @P2 LEA.HI.X R57, R22, c[0x0][0x194], R21, 0x1, P5 ;  /* 0x0000650016392a11 */ /* 0x000fe400028f0c15 */
[----:B------:R-:W-:Y:S01]  /*07a0*/  @P0 LEA.HI.X R39, R24, c[0x0][0x164], R23, 0x1, P4 ;  /* 0x0000590018270a11 */ /* 0x000fe200020f0c17 */
[----:B------:R-:W-:Y:S01]  /*07b0*/  CS2R R20, SRZ ;  /* 0x0000000000147805 */ /* 0x000fe2000001ff00 */
[----:B------:R-:W-:Y:S01]  /*07c0*/  CS2R R22, SRZ ;  /* 0x0000000000167805 */ /* 0x000fe2000001ff00 */
[----:B------:R-:W-:Y:S01]  /*07d0*/  CS2R R24, SRZ ;  /* 0x0000000000187805 */ /* 0x000fe2000001ff00 */
[----:B------:R-:W-:Y:S01]  /*07e0*/  CS2R R26, SRZ ;  /* 0x00000000001a7805 */ /* 0x000fe2000001ff00 */
[----:B------:R-:W-:Y:S01]  /*07f0*/  @P0 LEA.HI.X R41, R28, c[0x0][0x194], R35, 0x1, P3 ;  /* 0x000065001c290a11 */ /* 0x000fe200018f0c23 */
[----:B------:R-:W-:Y:S01]  /*0800*/  CS2R R30, SRZ ;  /* 0x00000000001e7805 */ /* 0x000fe2000001ff00 */
[----:B------:R-:W-:Y:S01]  /*0810*/  CS2R R28, SRZ ;  /* 0x00000000001c7805 */ /* 0x000fe2000001ff00 */
[----:B------:R-:W-:Y:S01]  /*0820*/  CS2R R32, SRZ ;  /* 0x0000000000207805 */ /* 0x000fe2000001ff00 */
[----:B------:R-:W-:Y:S01]  /*0830*/  CS2R R34, SRZ ;  /* 0x0000000000227805 */ /* 0x000fe2000001ff00 */
[----:B------:R0:W4:Y:S04]  /*0840*/  @P2 LDG.E.128 R20, [R54.64] ;  /* 0x0000000636142981 */ /* 0x000128000c1e1d00 */
[----:B------:R1:W4:Y:S04]  /*0850*/  @P2 LDG.E.128 R24, [R56.64] ;  /* 0x0000000638182981 */ /* 0x000328000c1e1d00 */
[----:B------:R0:W4:Y:S04]  /*0860*/  @P0 LDG.E.128 R28, [R38.64] ;  /* 0x00000006261c0981 */ /* 0x000128000c1e1d00 */
[----:B------:R0:W4:Y:S01]  /*0870*/  @P0 LDG.E.128 R32, [R40.64] ;  /* 0x0000000628200981 */ /* 0x000122000c1e1d00 */
[----:B------:R-:W-:-:S04]  /*0880*/  ISETP.GT.AND P0, PT, R43, 0x3f, PT ;  /* 0x0000003f2b00780c */ /* 0x000fc80003f04270 */
[----:B------:R-:W-:-:S13]  /*0890*/  ISETP.GE.OR P2, PT, R43, R44, P0 ;  /* 0x0000002c2b00720c */ /* 0x000fda0000746670 */
[----:B0-----:R-:W-:Y:S02]  /*08a0*/  @!P2 SHF.R.S32.HI R55, RZ, 0x1f, R43 ;  /* 0x0000001fff37a819 */ /* 0x001fe4000001142b */
[----:B------:R-:W-:Y:S01]  /*08b0*/  @!P2 IADD3 R54, P3, R36, R43, RZ ;  /* 0x0000002b2436a210 */ /* 0x000fe20007f7e0ff */
[----:B------:R-:W-:-:S03]  /*08c0*/  @!P2 IMAD R48, R42, c[0x0][0x1e0], RZ ;  /* 0x000078002a30aa24 */ /* 0x000fc600078e02ff */
[----:B------:R-:W-:Y:S01]  /*08d0*/  @!P2 LEA.HI.X.SX32 R55, R36, R55, 0x1, P3 ;  /* 0x000000372437a211 */ /* 0x000fe200018f0eff */
[----:B-1----:R-:W-:-:S04]  /*08e0*/  @!P2 IMAD R57, R45, c[0x0][0x1e4], R48 ;  /* 0x000079002d39aa24 */ /* 0x002fc800078e0230 */
[----:B------:R-:W-:-:S04]  /*08f0*/  @!P2 IMAD.WIDE.U32 R54, R45, c[0x0][0x1e0], R54 ;  /* 0x000078002d36aa25 */ /* 0x000fc800078e0036 */
[----:B------:R-:W-:Y:S01]  /*0900*/  @!P2 IMAD R39, R46, c[0x0][0x1e8], RZ ;  /* 0x00007a002e27aa24 */ /* 0x000fe200078e02ff */
[----:B------:R-:W-:-:S03]  /*0910*/  @!P2 IADD3 R55, R55, R57, RZ ;  /* 0x000000393737a210 */ /* 0x000fc60007ffe0ff */
[C---:B------:R-:W-:Y:S02]  /*0920*/  @!P2 IMAD R41, R0.reuse, c[0x0][0x1ec], R39 ;  /* 0x00007b000029aa24 */ /* 0x040fe400078e0227 */
[----:B------:R-:W-:-:S04]  /*0930*/  @!P2 IMAD.WIDE.U32 R38, R0, c[0x0][0x1e8], R54 ;  /* 0x00007a000026aa25 */ /* 0x000fc800078e0036 */
[----:B------:R-:W-:Y:S01]  /*0940*/  @!P2 IMAD.IADD R39, R39, 0x1, R41 ;  /* 0x000000012727a824 */ /* 0x000fe200078e0229 */
[C---:B------:R-:W-:Y:S02]  /*0950*/  @!P2 LEA R40, P3, R38.reuse, c[0x0][0x1d8], 0x2 ;  /* 0x000076002628aa11 */ /* 0x040fe400078610ff */
[----:B------:R-:W-:Y:S02]  /*0960*/  MOV R50, 0x7f800000 ;  /* 0x7f80000000327802 */ /* 0x000fe40000000f00 */
[----:B------:R-:W-:-:S05]  /*0970*/  @!P2 LEA.HI.X R41, R38, c[0x0][0x1dc], R39, 0x2, P3 ;  /* 0x000077002629aa11 */ /* 0x000fca00018f1427 */
[----:B------:R0:W5:Y:S01]  /*0980*/  @!P2 LDG.E R50, [R40.64] ;  /* 0x000000062832a981 */ /* 0x000162000c1e1900 */
[----:B------:R-:W-:Y:S02]  /*0990*/  ISETP.NE.AND P2, PT, R37, RZ, PT ;  /* 0x000000ff2500720c */ /* 0x000fe40003f45270 */
[----:B--2---:R-:W-:Y:S02]  /*09a0*/  LOP3.LUT R52, R4, 0xffff0000, RZ, 0xc0, !PT ;  /* 0xffff000004347812 */ /* 0x004fe400078ec0ff */
[----:B---3--:R-:W-:Y:S01]  /*09b0*/  LOP3.LUT R55, R8, 0xffff0000, RZ, 0xc0, !PT ;  /* 0xffff000008377812 */ /* 0x008fe200078ec0ff */
[----:B------:R-:W-:Y:S01]  /*09c0*/  IMAD.U32 R38, R4, 0x10000, RZ ;  /* 0x0001000004267824 */ /* 0x000fe200078e00ff */
[----:B0-----:R-:W-:Y:S01]  /*09d0*/  LOP3.LUT R41, R10, 0xffff0000, RZ, 0xc0, !PT ;  /* 0xffff00000a297812 */ /* 0x001fe200078ec0ff */
[----:B------:R-:W-:Y:S02]  /*09e0*/  IMAD.U32 R57, R8, 0x10000, RZ ;  /* 0x0001000008397824 */ /* 0x000fe400078e00ff */
[----:B------:R-:W-:Y:S01]  /*09f0*/  FMUL.FTZ R54, R52, R55 ;  /* 0x0000003734367220 */ /* 0x000fe20000410000 */
[----:B------:R-:W-:Y:S01]  /*0a00*/  LOP3.LUT R59, R16, 0xffff0000, RZ, 0xc0, !PT ;  /* 0xffff0000103b7812 */ /* 0x000fe200078ec0ff */
[----:B------:R-:W-:Y:S01]  /*0a10*/  IMAD.U32 R40, R10, 0x10000, RZ ;  /* 0x000100000a287824 */ /* 0x000fe200078e00ff */
[----:B------:R-:W-:-:S02]  /*0a20*/  SHF.L.U32 R4, R5, 0x10, RZ ;  /* 0x0000001005047819 */ /* 0x000fc400000006ff */
[----:B------:R-:W-:Y:S01]  /*0a30*/  LOP3.LUT R10, R12, 0xffff0000, RZ, 0xc0, !PT ;  /* 0xffff00000c0a7812 */ /* 0x000fe200078ec0ff */
[----:B------:R-:W-:Y:S01]  /*0a40*/  FFMA.FTZ R38, R38, R57, R54 ;  /* 0x0000003926267223 */ /* 0x000fe20000010036 */
[C---:B------:R-:W-:Y:S02]  /*0a50*/  SHF.L.U32 R55, R9.reuse, 0x10, RZ ;  /* 0x0000001009377819 */ /* 0x040fe400000006ff */
[----:B------:R-:W-:Y:S02]  /*0a60*/  LOP3.LUT R52, R9, 0xffff0000, RZ, 0xc0, !PT ;  /* 0xffff000009347812 */ /* 0x000fe400078ec0ff */
[C---:B------:R-:W-:Y:S02]  /*0a70*/  SHF.L.U32 R9, R11.reuse, 0x10, RZ ;  /* 0x000000100b097819 */ /* 0x040fe400000006ff */
[----:B------:R-:W-:Y:S01]  /*0a80*/  LOP3.LUT R8, R11, 0xffff0000, RZ, 0xc0, !PT ;  /* 0xffff00000b087812 */ /* 0x000fe200078ec0ff */
[----:B------:R-:W-:Y:S01]  /*0a90*/  IMAD.U32 R12, R12, 0x10000, RZ ;  /* 0x000100000c0c7824 */ /* 0x000fe200078e00ff */
[----:B------:R-:W-:Y:S01]  /*0aa0*/  SHF.L.U32 R11, R16, 0x10, RZ ;  /* 0x00000010100b7819 */ /* 0x000fe200000006ff */
[----:B------:R-:W-:Y:S01]  /*0ab0*/  FMUL.FTZ R10, R10, R59 ;  /* 0x0000003b0a0a7220 */ /* 0x000fe20000410000 */
[----:B------:R-:W-:Y:S01]  /*0ac0*/  LOP3.LUT R39, R5, 0xffff0000, RZ, 0xc0, !PT ;  /* 0xffff000005277812 */ /* 0x000fe200078ec0ff */
[----:B------:R-:W-:Y:S01]  /*0ad0*/  FFMA.FTZ R38, R4, R55, R38 ;  /* 0x0000003704267223 */ /* 0x000fe20000010026 */
[----:B------:R-:W-:Y:S01]  /*0ae0*/  SHF.L.U32 R55, R17, 0x10, RZ ;  /* 0x0000001011377819 */ /* 0x000fe200000006ff */
[----:B------:R-:W-:-:S02]  /*0af0*/  IMAD.U32 R4, R13, 0x10000, RZ ;  /* 0x000100000d047824 */ /* 0x000fc400078e00ff */
[----:B------:R-:W-:Y:S01]  /*0b00*/  FFMA.FTZ R11, R12, R11, R10 ;  /* 0x0000000b0c0b7223 */ /* 0x000fe2000001000a */
[----:B------:R-:W-:Y:S01]  /*0b10*/  LOP3.LUT R13, R13, 0xffff0000, RZ, 0xc0, !PT ;  /* 0xffff00000d0d7812 */ /* 0x000fe200078ec0ff */
[----:B------:R-:W-:Y:S01]  /*0b20*/  IMAD.U32 R5, R6, 0x10000, RZ ;  /* 0x0001000006057824 */ /* 0x000fe200078e00ff */
[----:B------:R-:W-:Y:S01]  /*0b30*/  LOP3.LUT R10, R17, 0xffff0000, RZ, 0xc0, !PT ;  /* 0xffff0000110a7812 */ /* 0x000fe200078ec0ff */
[----:B------:R-:W-:Y:S02]  /*0b40*/  FFMA.FTZ R38, R39, R52, R38 ;  /* 0x0000003427267223 */ /* 0x000fe40000010026 */
[----:B------:R-:W-:Y:S01]  /*0b50*/  FFMA.FTZ R11, R4, R55, R11 ;  /* 0x00000037040b7223 */ /* 0x000fe2000001000b */
[----:B------:R-:W-:Y:S01]  /*0b60*/  LOP3.LUT R48, R6, 0xffff0000, RZ, 0xc0, !PT ;  /* 0xffff000006307812 */ /* 0x000fe200078ec0ff */
[----:B------:R-:W-:Y:S01]  /*0b70*/  FFMA.FTZ R38, R5, R40, R38 ;  /* 0x0000002805267223 */ /* 0x000fe20000010026 */
[----:B------:R-:W-:Y:S01]  /*0b80*/  SHF.L.U32 R5, R18, 0x10, RZ ;  /* 0x0000001012057819 */ /* 0x000fe200000006ff */
[----:B------:R-:W-:-:S02]  /*0b90*/  IMAD.U32 R4, R14, 0x10000, RZ ;  /* 0x000100000e047824 */ /* 0x000fc400078e00ff */
[----:B------:R-:W-:Y:S01]  /*0ba0*/  FFMA.FTZ R10, R13, R10, R11 ;  /* 0x0000000a0d0a7223 */ /* 0x000fe2000001000b */
[----:B------:R-:W-:Y:S01]  /*0bb0*/  SHF.L.U32 R6, R7, 0x10, RZ ;  /* 0x0000001007067819 */ /* 0x000fe200000006ff */
[----:B------:R-:W-:Y:S01]  /*0bc0*/  FFMA.FTZ R38, R48, R41, R38 ;  /* 0x0000002930267223 */ /* 0x000fe20000010026 */
[----:B------:R-:W-:Y:S01]  /*0bd0*/  LOP3.LUT R14, R14, 0xffff0000, RZ, 0xc0, !PT ;  /* 0xffff00000e0e7812 */ /* 0x000fe200078ec0ff */
[----:B------:R-:W-:Y:S01]  /*0be0*/  FFMA.FTZ R4, R4, R5, R10 ;  /* 0x0000000504047223 */ /* 0x000fe2000001000a */
[----:B------:R-:W-:Y:S01]  /*0bf0*/  LOP3.LUT R11, R18, 0xffff0000, RZ, 0xc0, !PT ;  /* 0xffff0000120b7812 */ /* 0x000fe200078ec0ff */
[----:B------:R-:W-:Y:S01]  /*0c00*/  FFMA.FTZ R9, R6, R9, R38 ;  /* 0x0000000906097223 */ /* 0x000fe20000010026 */
[----:B------:R-:W-:-:S03]  /*0c10*/  SHF.L.U32 R6, R19, 0x10, RZ ;  /* 0x0000001013067819 */ /* 0x000fc600000006ff */
[----:B------:R-:W-:Y:S01]  /*0c20*/  FFMA.FTZ R11, R14, R11, R4 ;  /* 0x0000000b0e0b7223 */ /* 0x000fe20000010004 */
[----:B------:R-:W-:Y:S01]  /*0c30*/  LOP3.LUT R4, R19, 0xffff0000, RZ, 0xc0, !PT ;  /* 0xffff000013047812 */ /* 0x000fe200078ec0ff */
[C---:B----4-:R-:W-:Y:S01]  /*0c40*/  IMAD.U32 R12, R20.reuse, 0x10000, RZ ;  /* 0x00010000140c7824 */ /* 0x050fe200078e00ff */
[----:B------:R-:W-:Y:S02]  /*0c50*/  LOP3.LUT R20, R20, 0xffff0000, RZ, 0xc0, !PT ;  /* 0xffff000014147812 */ /* 0x000fe400078ec0ff */
[----:B------:R-:W-:Y:S02]  /*0c60*/  LOP3.LUT R19, R24, 0xffff0000, RZ, 0xc0, !PT ;  /* 0xffff000018137812 */ /* 0x000fe400078ec0ff */
[C---:B------:R-:W-:Y:S02]  /*0c70*/  SHF.L.U32 R39, R25.reuse, 0x10, RZ ;  /* 0x0000001019277819 */ /* 0x040fe400000006ff */
[----:B------:R-:W-:Y:S02]  /*0c80*/  LOP3.LUT R18, R25, 0xffff0000, RZ, 0xc0, !PT ;  /* 0xffff000019127812 */ /* 0x000fe400078ec0ff */
[----:B------:R-:W-:-:S02]  /*0c90*/  LOP3.LUT R14, R28, 0xffff0000, RZ, 0xc0, !PT ;  /* 0xffff00001c0e7812 */ /* 0x000fc400078ec0ff */
[----:B------:R-:W-:Y:S01]  /*0ca0*/  LOP3.LUT R25, R32, 0xffff0000, RZ, 0xc0, !PT ;  /* 0xffff000020197812 */ /* 0x000fe200078ec0ff */
[----:B------:R-:W-:Y:S02]  /*0cb0*/  IMAD.U32 R17, R24, 0x10000, RZ ;  /* 0x0001000018117824 */ /* 0x000fe400078e00ff */
[----:B------:R-:W-:Y:S01]  /*0cc0*/  FMUL.FTZ R20, R20, R19 ;  /* 0x0000001314147220 */ /* 0x000fe20000410000 */
[----:B------:R-:W-:Y:S01]  /*0cd0*/  SHF.L.U32 R19, R32, 0x10, RZ ;  /* 0x0000001020137819 */ /* 0x000fe200000006ff */
[----:B------:R-:W-:Y:S01]  /*0ce0*/  IMAD.U32 R28, R28, 0x10000, RZ ;  /* 0x000100001c1c7824 */ /* 0x000fe200078e00ff */
[----:B------:R-:W-:Y:S01]  /*0cf0*/  SHF.L.U32 R16, R21, 0x10, RZ ;  /* 0x0000001015107819 */ /* 0x000fe200000006ff */
[----:B------:R-:W-:Y:S02]  /*0d00*/  FMUL.FTZ R14, R14, R25 ;  /* 0x000000190e0e7220 */ /* 0x000fe40000410000 */
[----:B------:R-:W-:Y:S01]  /*0d10*/  FFMA.FTZ R20, R12, R17, R20 ;  /* 0x000000110c147223 */ /* 0x000fe20000010014 */
[----:B------:R-:W-:Y:S01]  /*0d20*/  SHF.L.U32 R17, R33, 0x10, RZ ;  /* 0x0000001021117819 */ /* 0x000fe200000006ff */
[----:B------:R-:W-:Y:S01]  /*0d30*/  IMAD.U32 R12, R29, 0x10000, RZ ;  /* 0x000100001d0c7824 */ /* 0x000fe200078e00ff */
[----:B------:R-:W-:Y:S01]  /*0d40*/  LOP3.LUT R7, R7, 0xffff0000, RZ, 0xc0, !PT ;  /* 0xffff000007077812 */ /* 0x000fe200078ec0ff */
[----:B------:R-:W-:Y:S01]  /*0d50*/  FFMA.FTZ R19, R28, R19, R14 ;  /* 0x000000131c137223 */ /* 0x000fe2000001000e */
[----:B------:R-:W-:Y:S01]  /*0d60*/  LOP3.LUT R21, R21, 0xffff0000, RZ, 0xc0, !PT ;  /* 0xffff000015157812 */ /* 0x000fe200078ec0ff */
[----:B------:R-:W-:Y:S01]  /*0d70*/  FFMA.FTZ R16, R16, R39, R20 ;  /* 0x0000002710107223 */ /* 0x000fe20000010014 */
[----:B------:R-:W-:Y:S01]  /*0d80*/  LOP3.LUT R29, R29, 0xffff0000, RZ, 0xc0, !PT ;  /* 0xffff00001d1d7812 */ /* 0x000fe200078ec0ff */
[----:B------:R-:W-:Y:S01]  /*0d90*/  FFMA.FTZ R19, R12, R17, R19 ;  /* 0x000000110c137223 */ /* 0x000fe20000010013 */
[----:B------:R-:W-:Y:S01]  /*0da0*/  LOP3.LUT R14, R33, 0xffff0000, RZ, 0xc0, !PT ;  /* 0xffff0000210e7812 */ /* 0x000fe200078ec0ff */
[----:B------:R-:W-:Y:S01]  /*0db0*/  FFMA.FTZ R7, R7, R8, R9 ;  /* 0x0000000807077223 */ /* 0x000fe20000010009 */
[----:B------:R-:W-:Y:S01]  /*0dc0*/  SHF.L.U32 R17, R34, 0x10, RZ ;  /* 0x0000001022117819 */ /* 0x000fe200000006ff */
[----:B------:R-:W-:-:S02]  /*0dd0*/  IMAD.U32 R9, R22, 0x10000, RZ ;  /* 0x0001000016097824 */ /* 0x000fc400078e00ff */
[----:B------:R-:W-:Y:S02]  /*0de0*/  IMAD.U32 R10, R26, 0x10000, RZ ;  /* 0x000100001a0a7824 */ /* 0x000fe400078e00ff */
[----:B------:R-:W-:Y:S01]  /*0df0*/  FFMA.FTZ R16, R21, R18, R16 ;  /* 0x0000001215107223 */ /* 0x000fe20000010010 */
[----:B------:R-:W-:Y:S01]  /*0e00*/  LOP3.LUT R22, R22, 0xffff0000, RZ, 0xc0, !PT ;  /* 0xffff000016167812 */ /* 0x000fe200078ec0ff */
[----:B------:R-:W-:Y:S01]  /*0e10*/  IMAD.U32 R5, R15, 0x10000, RZ ;  /* 0x000100000f057824 */ /* 0x000fe200078e00ff */
[----:B------:R-:W-:Y:S01]  /*0e20*/  LOP3.LUT R13, R26, 0xffff0000, RZ, 0xc0, !PT ;  /* 0xffff00001a0d7812 */ /* 0x000fe200078ec0ff */
[C---:B------:R-:W-:Y:S02]  /*0e30*/  IMAD.U32 R12, R30.reuse, 0x10000, RZ ;  /* 0x000100001e0c7824 */ /* 0x040fe400078e00ff */
[----:B------:R-:W-:Y:S01]  /*0e40*/  FFMA.FTZ R14, R29, R14, R19 ;  /* 0x0000000e1d0e7223 */ /* 0x000fe20000010013 */
[----:B------:R-:W-:Y:S01]  /*0e50*/  LOP3.LUT R30, R30, 0xffff0000, RZ, 0xc0, !PT ;  /* 0xffff00001e1e7812 */ /* 0x000fe200078ec0ff */
[----:B------:R-:W-:Y:S01]  /*0e60*/  FFMA.FTZ R9, R9, R10, R16 ;  /* 0x0000000a09097223 */ /* 0x000fe20000010010 */
[----:B------:R-:W-:Y:S01]  /*0e70*/  LOP3.LUT R19, R34, 0xffff0000, RZ, 0xc0, !PT ;  /* 0xffff000022137812 */ /* 0x000fe200078ec0ff */
[----:B------:R-:W-:Y:S01]  /*0e80*/  FFMA.FTZ R5, R5, R6, R11 ;  /* 0x0000000605057223 */ /* 0x000fe2000001000b */
[----:B------:R-:W-:Y:S01]  /*0e90*/  SHF.L.U32 R6, R23, 0x10, RZ ;  /* 0x0000001017067819 */ /* 0x000fe200000006ff */
[----:B------:R-:W-:Y:S01]  /*0ea0*/  FFMA.FTZ R12, R12, R17, R14 ;  /* 0x000000110c0c7223 */ /* 0x000fe2000001000e */
[----:B------:R-:W-:Y:S01]  /*0eb0*/  SHF.L.U32 R11, R27, 0x10, RZ ;  /* 0x000000101b0b7819 */ /* 0x000fe200000006ff */
[----:B------:R-:W-:Y:S01]  /*0ec0*/  FFMA.FTZ R13, R22, R13, R9 ;  /* 0x0000000d160d7223 */ /* 0x000fe20000010009 */
[----:B------:R-:W-:Y:S01]  /*0ed0*/  SHF.L.U32 R9, R31, 0x10, RZ ;  /* 0x000000101f097819 */ /* 0x000fe200000006ff */
[----:B------:R-:W-:-:S02]  /*0ee0*/  IMAD.U32 R10, R35, 0x10000, RZ ;  /* 0x00010000230a7824 */ /* 0x000fc400078e00ff */
[----:B------:R-:W-:Y:S01]  /*0ef0*/  FFMA.FTZ R12, R30, R19, R12 ;  /* 0x000000131e0c7223 */ /* 0x000fe2000001000c */
[----:B------:R-:W-:Y:S01]  /*0f00*/  LOP3.LUT R23, R23, 0xffff0000, RZ, 0xc0, !PT ;  /* 0xffff000017177812 */ /* 0x000fe200078ec0ff */
[----:B------:R-:W-:Y:S01]  /*0f10*/  FFMA.FTZ R11, R6, R11, R13 ;  /* 0x0000000b060b7223 */ /* 0x000fe2000001000d */
[----:B------:R-:W-:Y:S01]  /*0f20*/  LOP3.LUT R8, R27, 0xffff0000, RZ, 0xc0, !PT ;  /* 0xffff00001b087812 */ /* 0x000fe200078ec0ff */
[----:B------:R-:W-:Y:S01]  /*0f30*/  FFMA.FTZ R9, R9, R10, R12 ;  /* 0x0000000a09097223 */ /* 0x000fe2000001000c */
[----:B------:R-:W-:Y:S02]  /*0f40*/  LOP3.LUT R15, R15, 0xffff0000, RZ, 0xc0, !PT ;  /* 0xffff00000f0f7812 */ /* 0x000fe400078ec0ff */
[----:B------:R-:W-:Y:S02]  /*0f50*/  LOP3.LUT R31, R31, 0xffff0000, RZ, 0xc0, !PT ;  /* 0xffff00001f1f7812 */ /* 0x000fe400078ec0ff */
[----:B------:R-:W-:Y:S01]  /*0f60*/  LOP3.LUT R6, R35, 0xffff0000, RZ, 0xc0, !PT ;  /* 0xffff000023067812 */ /* 0x000fe200078ec0ff */
[----:B------:R-:W-:-:S02]  /*0f70*/  FFMA.FTZ R11, R23, R8, R11 ;  /* 0x00000008170b7223 */ /* 0x000fc4000001000b */
[----:B------:R-:W-:Y:S02]  /*0f80*/  FFMA.FTZ R15, R15, R4, R5 ;  /* 0x000000040f0f7223 */ /* 0x000fe40000010005 */
[----:B------:R-:W-:Y:S01]  /*0f90*/  FFMA.FTZ R31, R31, R6, R9 ;  /* 0x000000061f1f7223 */ /* 0x000fe20000010009 */
[----:B------:R-:W0:Y:S04]  /*0fa0*/  SHFL.BFLY PT, R10, R11, 0x8, 0x1f ;  /* 0x0d001f000b0a7f89 */ /* 0x000e2800000e0000 */
[----:B------:R-:W1:Y:S04]  /*0fb0*/  SHFL.BFLY PT, R4, R7, 0x8, 0x1f ;  /* 0x0d001f0007047f89 */ /* 0x000e6800000e0000 */
[----:B------:R-:W2:Y:S04]  /*0fc0*/  SHFL.BFLY PT, R6, R15, 0x8, 0x1f ;  /* 0x0d001f000f067f89 */ /* 0x000ea800000e0000 */
[----:B------:R-:W3:Y:S01]  /*0fd0*/  SHFL.BFLY PT, R14, R31, 0x8, 0x1f ;  /* 0x0d001f001f0e7f89 */ /* 0x000ee200000e0000 */
[----:B0-----:R-:W-:-:S02]  /*0fe0*/  FADD.FTZ R12, R11, R10 ;  /* 0x0000000a0b0c7221 */ /* 0x001fc40000010000 */
[----:B-1----:R-:W-:Y:S02]  /*0ff0*/  FADD.FTZ R4, R7, R4 ;  /* 0x0000000407047221 */ /* 0x002fe40000010000 */
[----:B--2---:R-:W-:Y:S02]  /*1000*/  FADD.FTZ R8, R15, R6 ;  /* 0x000000060f087221 */ /* 0x004fe40000010000 */
[----:B---3--:R-:W-:Y:S01]  /*1010*/  FADD.FTZ R16, R31, R14 ;  /* 0x0000000e1f107221 */ /* 0x008fe20000010000 */
        /* <DEDUP_REMOVED lines=20> */
[----:B------:R-:W-:-:S02]  /*1160*/  SHF.L.U32 R4, R43, 0x2, RZ ;  /* 0x000000022b047819 */ /* 0x000fc400000006ff */
[----:B------:R-:W-:Y:S02]  /*1170*/  SHF.L.U32 R5, R47, 0xd, RZ ;  /* 0x0000000d2f057819 */ /* 0x000fe400000006ff */
[----:B------:R-:W-:Y:S02]  /*1180*/  SHF.R.S32.HI R12, RZ, 0x1f, R4 ;  /* 0x0000001fff0c7819 */ /* 0x000fe40000011404 */
[C---:B------:R-:W-:Y:S01]  /*1190*/  IADD3 R4, P3, R5.reuse, R4, RZ ;  /* 0x0000000405047210 */ /* 0x040fe20007f7e0ff */
[----:B------:R-:W-:Y:S03]  /*11a0*/  BSSY B0, `(.L_x_2024) ;  /* 0x0000020000007945 */ /* 0x000fe60003800000 */
[----:B------:R-:W-:Y:S01]  /*11b0*/  LEA.HI.X.SX32 R5, R5, R12, 0x1, P3 ;  /* 0x0000000c05057211 */ /* 0x000fe200018f0eff */
[----:B------:R-:W-:Y:S02]  /*11c0*/  IMAD R12, R42, c[0x0][0x220], RZ ;  /* 0x000088002a0c7a24 */ /* 0x000fe400078e02ff */
[----:B0-----:R-:W-:-:S02]  /*11d0*/  FADD.FTZ R14, R14, R15 ;  /* 0x0000000f0e0e7221 */ /* 0x001fc40000010000 */
[----:B-1----:R-:W-:Y:S02]  /*11e0*/  FADD.FTZ R13, R6, R7 ;  /* 0x00000007060d7221 */ /* 0x002fe40000010000 */
[----:B------:R-:W-:Y:S02]  /*11f0*/  IMAD R15, R45, c[0x0][0x224], R12 ;  /* 0x000089002d0f7a24 */ /* 0x000fe400078e020c */
[----:B--2---:R-:W-:Y:S02]  /*1200*/  FADD.FTZ R11, R10, R11 ;  /* 0x0000000b0a0b7221 */ /* 0x004fe40000010000 */
[----:B---3--:R-:W-:Y:S01]  /*1210*/  FADD.FTZ R19, R8, R19 ;  /* 0x0000001308137221 */ /* 0x008fe20000010000 */
[----:B------:R-:W-:Y:S05]  /*1220*/  @P2 BRA `(.L_x_2025) ;  /* 0x0000017000002947 */ /* 0x000fea0003800000 */
[----:B------:R-:W-:Y:S01]  /*1230*/  SHF.R.S32.HI R37, RZ, 0x1f, R36 ;  /* 0x0000001fff257819 */ /* 0x000fe20000011424 */
[----:B------:R-:W-:Y:S01]  /*1240*/  IMAD R6, R42, c[0x0][0x1c8], RZ ;  /* 0x000072002a067a24 */ /* 0x000fe200078e02ff */
[-C--:B------:R-:W-:Y:S02]  /*1250*/  ISETP.GE.AND P4, PT, R49, R44.reuse, PT ;  /* 0x0000002c3100720c */ /* 0x080fe40003f86270 */
[----:B------:R-:W-:Y:S01]  /*1260*/  ISETP.GE.AND P3, PT, R51, R44, PT ;  /* 0x0000002c3300720c */ /* 0x000fe20003f66270 */
[----:B------:R-:W-:-:S02]  /*1270*/  IMAD R9, R45, c[0x0][0x1cc], R6 ;  /* 0x000073002d097a24 */ /* 0x000fc400078e0206 */
[----:B------:R-:W-:-:S04]  /*1280*/  IMAD.WIDE.U32 R6, R45, c[0x0][0x1c8], R36 ;  /* 0x000072002d067a25 */ /* 0x000fc800078e0024 */
[----:B------:R-:W-:Y:S02]  /*1290*/  IMAD.IADD R7, R7, 0x1, R9 ;  /* 0x0000000107077824 */ /* 0x000fe400078e0209 */
[----:B------:R-:W-:Y:S02]  /*12a0*/  IMAD R9, R46, c[0x0][0x1d0], RZ ;  /* 0x000074002e097a24 */ /* 0x000fe400078e02ff */
[----:B------:R-:W-:-:S04]  /*12b0*/  IMAD.WIDE.U32 R6, R0, c[0x0][0x1d0], R6 ;  /* 0x0000740000067a25 */ /* 0x000fc800078e0006 */
[----:B------:R-:W-:Y:S01]  /*12c0*/  IMAD R9, R0, c[0x0][0x1d4], R9 ;  /* 0x0000750000097a24 */ /* 0x000fe200078e0209 */
[----:B------:R-:W-:-:S04]  /*12d0*/  IADD3 R6, P2, R2, R6, RZ ;  /* 0x0000000602067210 */ /* 0x000fc80007f5e0ff */
[----:B------:R-:W-:Y:S02]  /*12e0*/  IADD3.X R3, R3, R7, R9, P2, !PT ;  /* 0x0000000703037210 */ /* 0x000fe400017fe409 */
[C---:B------:R-:W-:Y:S02]  /*12f0*/  LEA R2, P5, R6.reuse, c[0x0][0x1b0], 0x2 ;  /* 0x00006c0006027a11 */ /* 0x040fe400078a10ff */
[----:B------:R-:W-:Y:S02]  /*1300*/  ISETP.GE.AND P2, PT, R53, R44, PT ;  /* 0x0000002c3500720c */ /* 0x000fe40003f46270 */
[----:B------:R-:W-:Y:S02]  /*1310*/  FSEL R7, R13, RZ, !P1 ;  /* 0x000000ff0d077208 */ /* 0x000fe40004800000 */
[----:B------:R-:W-:Y:S02]  /*1320*/  FSEL R9, R11, RZ, !P4 ;  /* 0x000000ff0b097208 */ /* 0x000fe40006000000 */
[----:B------:R-:W-:-:S02]  /*1330*/  LEA.HI.X R3, R6, c[0x0][0x1b4], R3, 0x2, P5 ;  /* 0x00006d0006037a11 */ /* 0x000fc400028f1403 */
[----:B------:R-:W-:Y:S02]  /*1340*/  FSEL R11, R14, RZ, !P3 ;  /* 0x000000ff0e0b7208 */ /* 0x000fe40005800000 */
[----:B------:R-:W-:Y:S01]  /*1350*/  FSEL R13, R19, RZ, !P2 ;  /* 0x000000ff130d7208 */ /* 0x000fe20005000000 */
[----:B------:R0:W-:Y:S04]  /*1360*/  STG.E [R2.64], R7 ;  /* 0x0000000702007986 */ /* 0x0001e8000c101906 */
[----:B------:R0:W-:Y:S04]  /*1370*/  STG.E [R2.64+0x40], R9 ;  /* 0x0000400902007986 */ /* 0x0001e8000c101906 */
[----:B------:R0:W-:Y:S04]  /*1380*/  STG.E [R2.64+0x80], R11 ;  /* 0x0000800b02007986 */ /* 0x0001e8000c101906 */
[----:B------:R0:W-:Y:S02]  /*1390*/  STG.E [R2.64+0xc0], R13 ;  /* 0x0000c00d02007986 */ /* 0x0001e4000c101906 */
.L_x_2025:
[----:B------:R-:W-:Y:S05]  /*13a0*/  BSYNC B0 ;  /* 0x0000000000007941 */ /* 0x000fea0003800000 */
.L_x_2024:
[----:B------:R-:W-:Y:S01]  /*13b0*/  ULDC UR4, c[0x0][0x168] ;  /* 0x00005a0000047ab9 */ /* 0x000fe20000000800 */
[----:B------:R-:W-:Y:S01]  /*13c0*/  IMAD.WIDE.U32 R4, R45, c[0x0][0x220], R4 ;  /* 0x000088002d047a25 */ /* 0x000fe200078e0004 */
[----:B------:R-:W-:Y:S01]  /*13d0*/  UIADD3 UR4, UR4, 0x3f, URZ ;  /* 0x0000003f04047890 */ /* 0x000fe2000fffe03f */
[----:B------:R-:W-:Y:S01]  /*13e0*/  ISETP.NE.U32.AND P1, PT, RZ, c[0x0][0x238], PT ;  /* 0x00008e00ff007a0c */ /* 0x000fe20003f25070 */
[----:B------:R-:W-:Y:S01]  /*13f0*/  BSSY B0, `(.L_x_2026) ;  /* 0x0000021000007945 */ /* 0x000fe20003800000 */
[----:B0-----:R-:W-:Y:S01]  /*1400*/  IMAD R3, R46, c[0x0][0x228], RZ ;  /* 0x00008a002e037a24 */ /* 0x001fe200078e02ff */
[----:B------:R-:W-:Y:S01]  /*1410*/  USHF.R.S32.HI UR5, URZ, 0x1f, UR4 ;  /* 0x0000001f3f057899 */ /* 0x000fe20008011404 */
[----:B------:R-:W-:-:S02]  /*1420*/  IADD3 R5, R5, R15, RZ ;  /* 0x0000000f05057210 */ /* 0x000fc40007ffe0ff */
[C---:B------:R-:W-:Y:S01]  /*1430*/  IMAD R7, R0.reuse, c[0x0][0x22c], R3 ;  /* 0x00008b0000077a24 */ /* 0x040fe200078e0203 */
[----:B------:R-:W-:Y:S01]  /*1440*/  ULEA.HI UR5, UR5, UR4, URZ, 0x6 ;  /* 0x0000000405057291 */ /* 0x000fe2000f8f303f */
[----:B------:R-:W-:Y:S01]  /*1450*/  ISETP.NE.AND.EX P1, PT, RZ, c[0x0][0x23c], PT, P1 ;  /* 0x00008f00ff007a0c */ /* 0x000fe20003f25310 */
[----:B------:R-:W-:Y:S02]  /*1460*/  IMAD.WIDE.U32 R2, R0, c[0x0][0x228], R4 ;  /* 0x00008a0000027a25 */ /* 0x000fe400078e0004 */
[----:B------:R-:W-:Y:S01]  /*1470*/  ULOP3.LUT UR5, UR5, 0xffffffc0, URZ, 0xc0, !UPT ;  /* 0xffffffc005057892 */ /* 0x000fe2000f8ec03f */
[----:B------:R-:W-:Y:S02]  /*1480*/  ISETP.NE.OR P1, PT, R43, RZ, !P1 ;  /* 0x000000ff2b00720c */ /* 0x000fe40004f25670 */
[----:B------:R-:W-:Y:S02]  /*1490*/  IADD3 R3, R3, R7, RZ ;  /* 0x0000000703037210 */ /* 0x000fe40007ffe0ff */
[----:B------:R-:W-:-:S02]  /*14a0*/  LEA R8, P2, R2, c[0x0][0x208], 0x2 ;  /* 0x0000820002087a11 */ /* 0x000fc400078410ff */
[----:B------:R-:W-:Y:S02]  /*14b0*/  IADD3 R4, -R36, UR5, RZ ;  /* 0x0000000524047c10 */ /* 0x000fe4000fffe1ff */
[----:B------:R-:W-:Y:S02]  /*14c0*/  LEA.HI.X R9, R2, c[0x0][0x20c], R3, 0x2, P2 ;  /* 0x0000830002097a11 */ /* 0x000fe400010f1403 */
[----:B------:R-:W-:-:S13]  /*14d0*/  ISETP.GE.OR P0, PT, R43, R4, P0 ;  /* 0x000000042b00720c */ /* 0x000fda0000706670 */
[----:B------:R-:W-:Y:S05]  /*14e0*/  @P0 BRA `(.L_x_2027) ;  /* 0x0000011000000947 */ /* 0x000fea0003800000 */
[----:B------:R-:W-:Y:S01]  /*14f0*/  SHF.R.S32.HI R3, RZ, 0x1f, R43 ;  /* 0x0000001fff037819 */ /* 0x000fe2000001142b */
[----:B------:R-:W-:Y:S01]  /*1500*/  IMAD R42, R42, c[0x0][0x1f8], RZ ;  /* 0x00007e002a2a7a24 */ /* 0x000fe200078e02ff */
[----:B------:R-:W-:Y:S01]  /*1510*/  IADD3 R2, P0, R36, R43, RZ ;  /* 0x0000002b24027210 */ /* 0x000fe20007f1e0ff */
[----:B------:R-:W-:Y:S02]  /*1520*/  IMAD R7, R46, c[0x0][0x200], RZ ;  /* 0x000080002e077a24 */ /* 0x000fe400078e02ff */
[C---:B------:R-:W-:Y:S01]  /*1530*/  IMAD R5, R45.reuse, c[0x0][0x1fc], R42 ;  /* 0x00007f002d057a24 */ /* 0x040fe200078e022a */
[----:B------:R-:W-:Y:S01]  /*1540*/  LEA.HI.X.SX32 R3, R36, R3, 0x1, P0 ;  /* 0x0000000324037211 */ /* 0x000fe200000f0eff */
[----:B------:R-:W-:Y:S01]  /*1550*/  IMAD R7, R0, c[0x0][0x204], R7 ;  /* 0x0000810000077a24 */ /* 0x000fe200078e0207 */
[C---:B-----5:R-:W-:Y:S01]  /*1560*/  FSETP.NEU.FTZ.AND P0, PT, R50.reuse, -INF , PT ;  /* 0xff8000003200780b */ /* 0x060fe20003f1d000 */
[----:B------:R-:W-:Y:S02]  /*1570*/  FMUL.FTZ R6, R50, 1.4426950216293334961 ;  /* 0x3fb8aa3b32067820 */ /* 0x000fe40000410000 */
[----:B------:R-:W-:-:S04]  /*1580*/  IMAD.WIDE.U32 R2, R45, c[0x0][0x1f8], R2 ;  /* 0x00007e002d027a25 */ /* 0x000fc800078e0002 */
[----:B------:R-:W-:-:S04]  /*1590*/  IMAD.IADD R3, R3, 0x1, R5 ;  /* 0x0000000103037824 */ /* 0x000fc800078e0205 */
[----:B------:R-:W-:-:S05]  /*15a0*/  IMAD.WIDE.U32 R2, R0, c[0x0][0x200], R2 ;  /* 0x0000800000027a25 */ /* 0x000fca00078e0002 */
[----:B------:R-:W-:Y:S02]  /*15b0*/  IADD3 R3, R3, R7, RZ ;  /* 0x0000000703037210 */ /* 0x000fe40007ffe0ff */
[----:B------:R-:W-:-:S04]  /*15c0*/  LEA R4, P2, R2, c[0x0][0x1f0], 0x2 ;  /* 0x00007c0002047a11 */ /* 0x000fc800078410ff */
[----:B------:R-:W-:Y:S02]  /*15d0*/  LEA.HI.X R5, R2, c[0x0][0x1f4], R3, 0x2, P2 ;  /* 0x00007d0002057a11 */ /* 0x000fe400010f1403 */
[----:B------:R-:W-:-:S05]  /*15e0*/  FSEL R3, R6, RZ, P0 ;  /* 0x000000ff06037208 */ /* 0x000fca0000000000 */
[----:B------:R0:W-:Y:S02]  /*15f0*/  STG.E [R4.64], R3 ;  /* 0x0000000304007986 */ /* 0x0001e4000c101906 */
.L_x_2027:
[----:B------:R-:W-:Y:S05]  /*1600*/  BSYNC B0 ;  /* 0x0000000000007941 */ /* 0x000fea0003800000 */
.L_x_2026:
[----:B------:R1:W-:Y:S04]  /*1610*/  STG.E.128 [R8.64], RZ ;  /* 0x000000ff08007986 */ /* 0x0003e8000c101d06 */
[----:B------:R1:W-:Y:S04]  /*1620*/  STG.E.128 [R8.64+0x1000], RZ ;  /* 0x001000ff08007986 */ /* 0x0003e8000c101d06 */
[----:B------:R1:W-:Y:S04]  /*1630*/  STG.E.128 [R8.64+0x2000], RZ ;  /* 0x002000ff08007986 */ /* 0x0003e8000c101d06 */
[----:B------:R1:W-:Y:S04]  /*1640*/  STG.E.128 [R8.64+0x3000], RZ ;  /* 0x003000ff08007986 */ /* 0x0003e8000c101d06 */
[----:B------:R1:W-:Y:S04]  /*1650*/  STG.E.128 [R8.64+0x4000], RZ ;  /* 0x004000ff08007986 */ /* 0x0003e8000c101d06 */
[----:B------:R1:W-:Y:S04]  /*1660*/  STG.E.128 [R8.64+0x5000], RZ ;  /* 0x005000ff08007986 */ /* 0x0003e8000c101d06 */
[----:B------:R1:W-:Y:S04]  /*1670*/  STG.E.128 [R8.64+0x6000], RZ ;  /* 0x006000ff08007986 */ /* 0x0003e8000c101d06 */
[----:B------:R1:W-:Y:S01]  /*1680*/  STG.E.128 [R8.64+0x7000], RZ ;  /* 0x007000ff08007986 */ /* 0x0003e2000c101d06 */
[----:B------:R-:W-:Y:S05]  /*1690*/  @P1 EXIT ;  /* 0x000000000000194d */ /* 0x000fea0003800000 */
[----:B0-----:R-:W-:Y:S01]  /*16a0*/  HFMA2.MMA R3, -RZ, RZ, 0, 2.384185791015625e-07 ;  /* 0x00000004ff037435 */ /* 0x001fe200000001ff */
[----:B------:R-:W-:-:S04]  /*16b0*/  IMAD R0, R47, c[0x0][0x230], R0 ;  /* 0x00008c002f007a24 */ /* 0x000fc800078e0200 */
[----:B------:R-:W-:-:S05]  /*16c0*/  IMAD R0, R0, c[0x0][0x170], R45 ;  /* 0x00005c0000007a24 */ /* 0x000fca00078e022d */
[----:B------:R-:W-:-:S05]  /*16d0*/  IMAD.WIDE R2, R0, R3, c[0x0][0x238] ;  /* 0x00008e0000027625 */ /* 0x000fca00078e0203 */
[----:B------:R-:W-:Y:S01]  /*16e0*/  STG.E [R2.64], RZ ;  /* 0x000000ff02007986 */ /* 0x000fe2000c101906 */
[----:B------:R-:W-:Y:S05]  /*16f0*/  EXIT ;  /* 0x000000000000794d */ /* 0x000fea0003800000 */
.L_x_2028:
        /* <DEDUP_REMOVED lines=16> */
.L_x_2341:


//--------------------- .text._ZN7cutlass13device_kernelIN5flash19enable_sm80_to_sm89INS1_16FlashAttnBwdSm80INS1_25CollectiveMainloopBwdSm80ILi2ELi2EN4cute5tupleIJNS5_1CILi64EEENS7_ILi128EEES9_EEENS_10bfloat16_tEfNS_4arch4Sm80ELb1ELb0ELb0ELb1ELb0ELb0ELb0ELb0ELi2ELi2ELi2ELi2ELb0EEENS1_21CollectiveEpilogueBwdISA_SB_SD_Li256ELb1ELb0ELi4EEENS1_25SingleTileBwdLPTSchedulerILb1ELi128ELb0EEEEEEEEEvNT_6ParamsE --------------------------
	.section	.text._ZN7cutlass13device_kernelIN5flash19enable_sm80_to_sm89INS1_16FlashAttnBwdSm80INS1_25CollectiveMainloopBwdSm80ILi2ELi2EN4cute5tupleIJNS5_1CILi64EEENS7_ILi128EEES9_EEENS_10bfloat16_tEfNS_4arch4Sm80ELb1ELb0ELb0ELb1ELb0ELb0ELb0ELb0ELi2ELi2ELi2ELi2ELb0EEENS1_21CollectiveEpilogueBwdISA_SB_SD_Li256ELb1ELb0ELi4EEENS1_25SingleTileBwdLPTSchedulerILb1ELi128ELb0EEEEEEEEEvNT_6ParamsE,"ax",@progbits
	.sectioninfo	@"SHI_REGISTERS=255"
	.align	128
.text._ZN7cutlass13device_kernelIN5flash19enable_sm80_to_sm89INS1_16FlashAttnBwdSm80INS1_25CollectiveMainloopBwdSm80ILi2ELi2EN4cute5tupleIJNS5_1CILi64EEENS7_ILi128EEES9_EEENS_10bfloat16_tEfNS_4arch4Sm80ELb1ELb0ELb0ELb1ELb0ELb0ELb0ELb0ELi2ELi2ELi2ELi2ELb0EEENS1_21CollectiveEpilogueBwdISA_SB_SD_Li256ELb1ELb0ELi4EEENS1_25SingleTileBwdLPTSchedulerILb1ELi128ELb0EEEEEEEEEvNT_6ParamsE:
        .type           _ZN7cutlass13device_kernelIN5flash19enable_sm80_to_sm89INS1_16FlashAttnBwdSm80INS1_25CollectiveMainloopBwdSm80ILi2ELi2EN4cute5tupleIJNS5_1CILi64EEENS7_ILi128EEES9_EEENS_10bfloat16_tEfNS_4arch4Sm80ELb1ELb0ELb0ELb1ELb0ELb0ELb0ELb0ELi2ELi2ELi2ELi2ELb0EEENS1_21CollectiveEpilogueBwdISA_SB_SD_Li256ELb1ELb0ELi4EEENS1_25SingleTileBwdLPTSchedulerILb1ELi128ELb0EEEEEEEEEvNT_6ParamsE,@function
        .size           _ZN7cutlass13device_kernelIN5flash19enable_sm80_to_sm89INS1_16FlashAttnBwdSm80INS1_25CollectiveMainloopBwdSm80ILi2ELi2EN4cute5tupleIJNS5_1CILi64EEENS7_ILi128EEES9_EEENS_10bfloat16_tEfNS_4arch4Sm80ELb1ELb0ELb0ELb1ELb0ELb0ELb0ELb0ELi2ELi2ELi2ELi2ELb0EEENS1_21CollectiveEpilogueBwdISA_SB_SD_Li256ELb1ELb0ELi4EEENS1_25SingleTileBwdLPTSchedulerILb1ELi128ELb0EEEEEEEEEvNT_6ParamsE,(.L_x_2342 - _ZN7cutlass13device_kernelIN5flash19enable_sm80_to_sm89INS1_16FlashAttnBwdSm80INS1_25CollectiveMainloopBwdSm80ILi2ELi2EN4cute5tupleIJNS5_1CILi64EEENS7_ILi128EEES9_EEENS_10bfloat16_tEfNS_4arch4Sm80ELb1ELb0ELb0ELb1ELb0ELb0ELb0ELb0ELi2ELi2ELi2ELi2ELb0EEENS1_21CollectiveEpilogueBwdISA_SB_SD_Li256ELb1ELb0ELi4EEENS1_25SingleTileBwdLPTSchedulerILb1ELi128ELb0EEEEEEEEEvNT_6ParamsE)
        .other          _ZN7cutlass13device_kernelIN5flash19enable_sm80_to_sm89INS1_16FlashAttnBwdSm80INS1_25CollectiveMainloopBwdSm80ILi2ELi2EN4cute5tupleIJNS5_1CILi64EEENS7_ILi128EEES9_EEENS_10bfloat16_tEfNS_4arch4Sm80ELb1ELb0ELb0ELb1ELb0ELb0ELb0ELb0ELi2ELi2ELi2ELi2ELb0EEENS1_21CollectiveEpilogueBwdISA_SB_SD_Li256ELb1ELb0ELi4EEENS1_25SingleTileBwdLPTSchedulerILb1ELi128ELb0EEEEEEEEEvNT_6ParamsE,@"STO_CUDA_ENTRY STV_DEFAULT"
_ZN7cutlass13device_kernelIN5flash19enable_sm80_to_sm89INS1_16FlashAttnBwdSm80INS1_25CollectiveMainloopBwdSm80ILi2ELi2EN4cute5tupleIJNS5_1CILi64EEENS7_ILi128EEES9_EEENS_10bfloat16_tEfNS_4arch4Sm80ELb1ELb0ELb0ELb1ELb0ELb0ELb0ELb0ELi2ELi2ELi2ELi2ELb0EEENS1_21CollectiveEpilogueBwdISA_SB_SD_Li256ELb1ELb0ELi4EEENS1_25SingleTileBwdLPTSchedulerILb1ELi128ELb0EEEEEEEEEvNT_6ParamsE:
[----:B------:R-:W-:Y:S02]  /*0000*/  MOV R1, c[0x0][0x28] ;  /* 0x00000a0000017a02 */ /* 0x000fe40000000f00 */
[----:B------:R-:W1:Y:S01]  /*0010*/  S2R R35, SR_TID.X ;  /* 0x0000000000237919 */ /* 0x000e620000002100 */
[----:B------:R-:W2:Y:S01]  /*0020*/  S2UR UR4, SR_CTAID.X ;  /* 0x00000000000479c3 */ /* 0x000ea20000002500 */
[----:B------:R-:W-:Y:S01]  /*0030*/  ULDC.64 UR18, c[0x0][0x118] ;  /* 0x0000460000127ab9 */ /* 0x000fe20000000a00 */
        /* <DEDUP_REMOVED lines=10> */
[----:B------:R-:W-:Y:S02]  /*00e0*/  @UP0 UMOV UR7, UR11 ;  /* 0x0000000b00070c82 */ /* 0x000fe40008000000 */
        /* <DEDUP_REMOVED lines=12> */
[----:B------:R-:W-:Y:S02]  /*01b0*/  @UP0 UMOV UR9, UR11 ;  /* 0x0000000b00090c82 */ /* 0x000fe40008000000 */
[----:B------:R-:W-:-:S04]  /*01c0*/  @UP0 USHF.R.U32.HI UR16, URZ, UR5, UR9 ;  /* 0x000000053f100299 */ /* 0x000fc80008011609 */
[----:B------:R-:W-:Y:S01]  /*01d0*/  UIMAD UR7, UR16, UR7, URZ ;  /* 0x00000007100772a4 */ /* 0x000fe2000f8e023f */
[----:B------:R-:W-:Y:S05]  /*01e0*/  BRA `(.L_x_2031) ;  /* 0x0000008000007947 */ /* 0x000fea0003800000 */
.L_x_2030:
[----:B------:R-:W-:Y:S02]  /*01f0*/  ULDC UR7, c[0x0][0x3ac] ;  /* 0x0000eb0000077ab9 */ /* 0x000fe40000000800 */
[----:B------:R-:W-:Y:S02]  /*0200*/  UISETP.NE.AND UP0, UPT, UR7, 0x1, UPT ;  /* 0x000000010700788c */ /* 0x000fe4000bf05270 */
[----:B------:R-:W-:Y:S02]  /*0210*/  ULDC.64 UR4, c[0x0][0x3b0] ;  /* 0x0000ec0000047ab9 */ /* 0x000fe40000000a00 */
[----:B------:R-:W-:Y:S02]  /*0220*/  UIMAD.WIDE.U32 UR10, UR6, UR4, URZ ;  /* 0x00000004060a72a5 */ /* 0x000fe4000f8e003f */
[----:B------:R-:W-:-:S05]  /*0230*/  UMOV UR16, UR6 ;  /* 0x0000000600107c82 */ /* 0x000fca0008000000 */
[----:B------:R-:W-:Y:S02]  /*0240*/  @UP0 UMOV UR9, UR11 ;  /* 0x0000000b00090c82 */ /* 0x000fe40008000000 */
[----:B------:R-:W-:-:S04]  /*0250*/  @UP0 USHF.R.U32.HI UR16, URZ, UR5, UR9 ;  /* 0x000000053f100299 */ /* 0x000fc80008011609 */
[----:B------:R-:W-:-:S04]  /*0260*/  UIMAD UR7, UR16, UR7, URZ ;  /* 0x00000007100772a4 */ /* 0x000fc8000f8e023f */
.L_x_2031:
[----:B------:R-:W-:Y:S01]  /*0270*/  UIADD3 UR9, UR6, -UR7, URZ ;  /* 0x8000000706097290 */ /* 0x000fe2000fffe03f */
[----:B------:R-:W-:Y:S01]  /*0280*/  ISETP.NE.U32.AND P0, PT, RZ, c[0x0][0x3e0], PT ;  /* 0x0000f800ff007a0c */ /* 0x000fe20003f05070 */
[----:B------:R-:W-:Y:S02]  /*0290*/  ULDC.64 UR4, c[0x0][0x3a8] ;  /* 0x0000ea0000047ab9 */ /* 0x000fe40000000a00 */
[----:B------:R-:W-:Y:S01]  /*02a0*/  ULDC.64 UR6, c[0x0][0x3a0] ;  /* 0x0000e80000067ab9 */ /* 0x000fe20000000a00 */
[----:B------:R-:W-:Y:S01]  /*02b0*/  ISETP.NE.AND.EX P0, PT, RZ, c[0x0][0x3e4], PT, P0 ;  /* 0x0000f900ff007a0c */ /* 0x000fe20003f05300 */
[----:B------:R-:W-:Y:S02]  /*02c0*/  UISETP.NE.AND UP0, UPT, UR6, 0x1, UPT ;  /* 0x000000010600788c */ /* 0x000fe4000bf05270 */
[----:B------:R-:W-:-:S04]  /*02d0*/  UIMAD UR5, UR8, UR5, UR9 ;  /* 0x00000005080572a4 */ /* 0x000fc8000f8e0209 */
[----:B------:R-:W-:-:S03]  /*02e0*/  UIMAD.WIDE.U32 UR8, UR5, UR7, URZ ;  /* 0x00000007050872a5 */ /* 0x000fc6000f8e003f */
[----:B------:R-:W-:-:S04]  /*02f0*/  UMOV UR14, UR5 ;  /* 0x00000005000e7c82 */ /* 0x000fc80008000000 */
[----:B------:R-:W-:Y:S02]  /*0300*/  @UP0 UMOV UR7, UR9 ;  /* 0x0000000900070c82 */ /* 0x000fe40008000000 */
[----:B------:R-:W-:-:S04]  /*0310*/  @UP0 USHF.R.U32.HI UR14, URZ, UR4, UR7 ;  /* 0x000000043f0e0299 */ /* 0x000fc80008011607 */
[----:B------:R-:W-:-:S04]  /*0320*/  UIADD3 UR15, -UR14, URZ, URZ ;  /* 0x0000003f0e0f7290 */ /* 0x000fc8000fffe13f */
[----:B------:R-:W-:Y:S01]  /*0330*/  UIMAD UR15, UR15, UR6, UR5 ;  /* 0x000000060f0f72a4 */ /* 0x000fe2000f8e0205 */
[----:B------:R-:W-:Y:S05]  /*0340*/  @!P0 BRA `(.L_x_2032) ;  /* 0x0000008000008947 */ /* 0x000fea0003800000 */
[----:B------:R-:W-:Y:S02]  /*0350*/  UMOV UR4, 0x4 ;  /* 0x0000000400047882 */ /* 0x000fe40000000000 */
[----:B------:R-:W-:Y:S02]  /*0360*/  ULDC.64 UR6, c[0x0][0x3e0] ;  /* 0x0000f80000067ab9 */ /* 0x000fe40000000a00 */
[----:B------:R-:W-:-:S06]  /*0370*/  UIMAD.WIDE UR4, UR14, UR4, UR6 ;  /* 0x000000040e0472a5 */ /* 0x000fcc000f8e0206 */
[----:B------:R-:W-:Y:S02]  /*0380*/  MOV R2, UR4 ;  /* 0x0000000400027c02 */ /* 0x000fe40008000f00 */
[----:B------:R-:W-:-:S05]  /*0390*/  MOV R3, UR5 ;  /* 0x0000000500037c02 */ /* 0x000fca0008000f00 */
[----:B------:R-:W2:Y:S02]  /*03a0*/  LDG.E R0, [R2.64] ;  /* 0x0000001202007981 */ /* 0x000ea4000c1e1900 */
[----:B--2---:R1:W2:Y:S02]  /*03b0*/  R2UR UR5, R0 ;  /* 0x00000000000573c2 */ /* 0x0042a400000e0000 */
[----:B-12---:R-:W-:Y:S05]  /*03c0*/  BRA `(.L_x_2033) ;  /* 0x000000f000007947 */ /* 0x006fea0003800000 */
.L_x_2032:
[----:B------:R-:W-:-:S04]  /*03d0*/  ISETP.NE.U32.AND P0, PT, RZ, c[0x0][0x3d8], PT ;  /* 0x0000f600ff007a0c */ /* 0x000fc80003f05070 */
[----:B------:R-:W-:-:S13]  /*03e0*/  ISETP.NE.AND.EX P0, PT, RZ, c[0x0][0x3dc], PT, P0 ;  /* 0x0000f700ff007a0c */ /* 0x000fda0003f05300 */
[----:B------:R-:W-:Y:S05]  /*03f0*/  @!P0 BRA `(.L_x_2034) ;  /* 0x000000b000008947 */ /* 0x000fea0003800000 */
[----:B------:R-:W-:Y:S02]  /*0400*/  UMOV UR4, 0x4 ;  /* 0x0000000400047882 */ /* 0x000fe40000000000 */
[----:B------:R-:W-:Y:S02]  /*0410*/  ULDC.64 UR6, c[0x0][0x3d8] ;  /* 0x0000f60000067ab9 */ /* 0x000fe40000000a00 */
[----:B------:R-:W-:-:S06]  /*0420*/  UIMAD.WIDE UR4, UR14, UR4, UR6 ;  /* 0x000000040e0472a5 */ /* 0x000fcc000f8e0206 */
[----:B------:R-:W-:Y:S02]  /*0430*/  MOV R2, UR4 ;  /* 0x0000000400027c02 */ /* 0x000fe40008000f00 */
[----:B------:R-:W-:-:S05]  /*0440*/  MOV R3, UR5 ;  /* 0x0000000500037c02 */ /* 0x000fca0008000f00 */
[----:B------:R-:W2:Y:S04]  /*0450*/  LDG.E R4, [R2.64] ;  /* 0x0000001202047981 */ /* 0x000ea8000c1e1900 */
[----:B------:R-:W3:Y:S01]  /*0460*/  LDG.E R0, [R2.64+0x4] ;  /* 0x0000041202007981 */ /* 0x000ee2000c1e1900 */
[----:B--2---:R-:W1:Y:S08]  /*0470*/  R2UR UR5, R4 ;  /* 0x00000000040573c2 */ /* 0x004e7000000e0000 */
[----:B---3--:R-:W1:Y:S02]  /*0480*/  R2UR UR4, R0 ;  /* 0x00000000000473c2 */ /* 0x008e6400000e0000 */
[----:B-1----:R-:W-:Y:S01]  /*0490*/  UIADD3 UR5, -UR5, UR4, URZ ;  /* 0x0000000405057290 */ /* 0x002fe2000fffe13f */
[----:B------:R-:W-:Y:S05]  /*04a0*/  BRA `(.L_x_2033) ;  /* 0x0000001000007947 */ /* 0x000fea0003800000 */
.L_x_2034:
[----:B------:R-:W-:Y:S02]  /*04b0*/  ULDC UR5, c[0x0][0x3d4] ;  /* 0x0000f50000057ab9 */ /* 0x000fe40000000800 */
.L_x_2033:
[----:B------:R-:W-:-:S04]  /*04c0*/  UIADD3 UR5, UR5, 0x7f, URZ ;  /* 0x0000007f05057890 */ /* 0x000fc8000fffe03f */
[----:B------:R-:W-:-:S04]  /*04d0*/  USHF.R.S32.HI UR4, URZ, 0x1f, UR5 ;  /* 0x0000001f3f047899 */ /* 0x000fc80008011405 */
[----:B------:R-:W-:-:S04]  /*04e0*/  ULEA.HI UR4, UR4, UR5, URZ, 0x7 ;  /* 0x0000000504047291 */ /* 0x000fc8000f8f383f */
[----:B------:R-:W-:-:S04]  /*04f0*/  USHF.R.S32.HI UR4, URZ, 0x7, UR4 ;  /* 0x000000073f047899 */ /* 0x000fc80008011404 */
[----:B------:R-:W-:-:S04]  /*0500*/  UISETP.GE.AND UP0, UPT, UR16, UR4, UPT ;  /* 0x000000041000728c */ /* 0x000fc8000bf06270 */
[----:B------:R-:W-:Y:S01]  /*0510*/  USEL UR14, UR14, 0xffffffff, !UP0 ;  /* 0xffffffff0e0e7887 */ /* 0x000fe2000c000000 */
[----:B------:R-:W-:Y:S05]  /*0520*/  BRA `(.L_x_2035) ;  /* 0x0000049000007947 */ /* 0x000fea0003800000 */
.L_x_2029:
        /* <DEDUP_REMOVED lines=22> */
.L_x_2036:
        /* <DEDUP_REMOVED lines=8> */
.L_x_2037:
        /* <DEDUP_REMOVED lines=22> */
.L_x_2038:
        /* <DEDUP_REMOVED lines=14> */
.L_x_2040:
[----:B------:R-:W-:Y:S02]  /*0950*/  ULDC UR5, c[0x0][0x3d4] ;  /* 0x0000f50000057ab9 */ /* 0x000fe40000000800 */
.L_x_2039:
[----:B------:R-:W-:-:S04]  /*0960*/  UIADD3 UR5, UR5, 0x7f, URZ ;  /* 0x0000007f05057890 */ /* 0x000fc8000fffe03f */
[----:B------:R-:W-:-:S04]  /*0970*/  USHF.R.S32.HI UR4, URZ, 0x1f, UR5 ;  /* 0x0000001f3f047899 */ /* 0x000fc80008011405 */
[----:B------:R-:W-:-:S04]  /*0980*/  ULEA.HI UR4, UR4, UR5, URZ, 0x7 ;  /* 0x0000000504047291 */ /* 0x000fc8000f8f383f */
[----:B------:R-:W-:-:S04]  /*0990*/  USHF.R.S32.HI UR4, URZ, 0x7, UR4 ;  /* 0x000000073f047899 */ /* 0x000fc80008011404 */
[----:B------:R-:W-:-:S04]  /*09a0*/  UISETP.GE.AND UP0, UPT, UR16, UR4, UPT ;  /* 0x000000041000728c */ /* 0x000fc8000bf06270 */
[----:B------:R-:W-:-:S06]  /*09b0*/  USEL UR14, UR14, 0xffffffff, !UP0 ;  /* 0xffffffff0e0e7887 */ /* 0x000fcc000c000000 */
.L_x_2035:
[----:B------:R-:W-:-:S13]  /*09c0*/  ISETP.LE.AND P0, PT, RZ, UR14, PT ;  /* 0x0000000eff007c0c */ /* 0x000fda000bf03270 */
[----:B------:R-:W-:Y:S05]  /*09d0*/  @!P0 EXIT ;  /* 0x000000000000894d */ /* 0x000fea0003800000 */
[----:B------:R-:W-:Y:S02]  /*09e0*/  ULDC.64 UR4, c[0x0][0x2c8] ;  /* 0x0000b20000047ab9 */ /* 0x000fe40000000a00 */
[----:B------:R-:W-:Y:S02]  /*09f0*/  UISETP.NE.U32.AND UP2, UPT, URZ, UR4, UPT ;  /* 0x000000043f00728c */ /* 0x000fe4000bf45070 */
[----:B------:R-:W-:Y:S02]  /*0a00*/  UMOV UR7, 0x4 ;  /* 0x0000000400077882 */ /* 0x000fe40000000000 */
[----:B------:R-:W-:Y:S02]  /*0a10*/  UISETP.NE.AND.EX UP2, UPT, URZ, UR5, UPT, UP2 ;  /* 0x000000053f00728c */ /* 0x000fe4000bf45320 */
[----:B------:R-:W-:Y:S02]  /*0a20*/  ULDC.64 UR8, c[0x0][0x2c8] ;  /* 0x0000b20000087ab9 */ /* 0x000fe40000000a00 */
[----:B------:R-:W-:-:S02]  /*0a30*/  UIMAD.WIDE UR8, UR14, UR7, UR8 ;  /* 0x000000070e0872a5 */ /* 0x000fc4000f8e0208 */
[----:B------:R-:W-:Y:S01]  /*0a40*/  PLOP3.LUT P0, PT, PT, PT, UP2, 0x80, 0x0 ;  /* 0x000000000000781c */ /* 0x000fe20003f0f028 */
[----:B------:R-:W-:Y:S02]  /*0a50*/  ULDC.64 UR4, c[0x0][0x2d8] ;  /* 0x0000b60000047ab9 */ /* 0x000fe40000000a00 */
[----:B------:R-:W-:Y:S01]  /*0a60*/  UISETP.NE.U32.AND UP0, UPT, URZ, UR4, UPT ;  /* 0x000000043f00728c */ /* 0x000fe2000bf05070 */
[----:B------:R-:W-:Y:S02]  /*0a70*/  IMAD.U32 R6, RZ, RZ, UR8 ;  /* 0x00000008ff067e24 */ /* 0x000fe4000f8e00ff */
[----:B------:R-:W-:Y:S01]  /*0a80*/  IMAD.U32 R7, RZ, RZ, UR9 ;  /* 0x00000009ff077e24 */ /* 0x000fe2000f8e00ff */
[----:B------:R-:W-:-:S06]  /*0a90*/  UISETP.NE.AND.EX UP0, UPT, URZ, UR5, UPT, UP0 ;  /* 0x000000053f00728c */ /* 0x000fcc000bf05300 */
[----:B------:R-:W2:Y:S01]  /*0aa0*/  @P0 LDG.E R4, [R6.64] ;  /* 0x0000001206040981 */ /* 0x000ea2000c1e1900 */
[----:B------:R-:W-:Y:S01]  /*0ab0*/  ULDC.64 UR4, c[0x0][0x2d8] ;  /* 0x0000b60000047ab9 */ /* 0x000fe20000000a00 */
[----:B------:R-:W-:-:S03]  /*0ac0*/  PLOP3.LUT P1, PT, PT, PT, UP0, 0x80, 0x0 ;  /* 0x000000000000781c */ /* 0x000fc60003f2f008 */
        /* <DEDUP_REMOVED lines=32> */
.L_x_2041:
        /* <DEDUP_REMOVED lines=8> */
[----:B--2---:R2:W3:Y:S01]  /*0d50*/  R2UR UR12, R0 ;  /* 0x00000000000c73c2 */ /* 0x0044e200000e0000 */
[----:B------:R-:W-:Y:S05]  /*0d60*/  BRA `(.L_x_2043) ;  /* 0x0000006000007947 */ /* 0x000fea0003800000 */
.L_x_2042:
[----:B------:R-:W-:Y:S05]  /*0d70*/  @!P2 BRA `(.L_x_2043) ;  /* 0x000000500000a947 */ /* 0x000fea0003800000 */
[----:B----4-:R2:W3:Y:S04]  /*0d80*/  LDG.E R0, [R2.64] ;  /* 0x0000001202007981 */ /* 0x0104e8000c1e1900 */
[----:B--2---:R-:W2:Y:S01]  /*0d90*/  LDG.E R2, [R2.64+0x4] ;  /* 0x0000041202027981 */ /* 0x004ea2000c1e1900 */
[----:B---3--:R-:W3:Y:S08]  /*0da0*/  R2UR UR12, R0 ;  /* 0x00000000000c73c2 */ /* 0x008ef000000e0000 */
[----:B--2---:R-:W3:Y:S02]  /*0db0*/  R2UR UR4, R2 ;  /* 0x00000000020473c2 */ /* 0x004ee400000e0000 */
[----:B---3--:R-:W-:-:S06]  /*0dc0*/  UIADD3 UR12, -UR12, UR4, URZ ;  /* 0x000000040c0c7290 */ /* 0x008fcc000fffe13f */
.L_x_2043:
[----:B------:R-:W-:Y:S01]  /*0dd0*/  USHF.L.U32 UR10, UR16, 0x7, URZ ;  /* 0x00000007100a7899 */ /* 0x000fe2000800063f */
[----:B------:R-:W-:Y:S01]  /*0de0*/  PLOP3.LUT P0, PT, PT, PT, PT, 0x80, 0x0 ;  /* 0x000000000000781c */ /* 0x000fe20003f0f070 */
[----:B------:R-:W-:Y:S01]  /*0df0*/  ULDC UR4, c[0x0][0x2a4] ;  /* 0x0000a90000047ab9 */ /* 0x000fe20000000800 */
[----:B------:R-:W-:Y:S01]  /*0e00*/  CS2R R150, SRZ ;  /* 0x0000000000967805 */ /* 0x000fe2000001ff00 */
[----:B-1-3--:R-:W-:Y:S01]  /*0e10*/  UIADD3 UR7, UR10, UR13, -UR12 ;  /* 0x0000000d0a077290 */ /* 0x00afe2000fffe80c */
[----:B------:R-:W-:Y:S01]  /*0e20*/  CS2R R148, SRZ ;  /* 0x0000000000947805 */ /* 0x000fe2000001ff00 */
[----:B------:R-:W-:Y:S01]  /*0e30*/  UIADD3 UR5, UR13, 0x3f, URZ ;  /* 0x0000003f0d057890 */ /* 0x000fe2000fffe03f */
[----:B------:R-:W-:Y:S01]  /*0e40*/  CS2R R154, SRZ ;  /* 0x00000000009a7805 */ /* 0x000fe2000001ff00 */
[----:B------:R-:W-:Y:S01]  /*0e50*/  UIADD3 UR4, UR7, -UR4, URZ ;  /* 0x8000000407047290 */ /* 0x000fe2000fffe03f */
[----:B------:R-:W-:Y:S01]  /*0e60*/  CS2R R152, SRZ ;  /* 0x0000000000987805 */ /* 0x000fe2000001ff00 */
[----:B------:R-:W-:Y:S01]  /*0e70*/  CS2R R158, SRZ ;  /* 0x00000000009e7805 */ /* 0x000fe2000001ff00 */
[----:B------:R-:W-:Y:S01]  /*0e80*/  CS2R R8, SRZ ;  /* 0x0000000000087805 */ /* 0x000fe2000001ff00 */
[----:B------:R-:W-:Y:S01]  /*0e90*/  USHF.R.S32.HI UR23, URZ, 0x1f, UR4 ;  /* 0x0000001f3f177899 */ /* 0x000fe20008011404 */
[----:B------:R-:W-:Y:S01]  /*0ea0*/  IMAD.MOV.U32 R156, RZ, RZ, RZ ;  /* 0x000000ffff9c7224 */ /* 0x000fe200078e00ff */
[----:B------:R-:W-:Y:S01]  /*0eb0*/  CS2R R10, SRZ ;  /* 0x00000000000a7805 */ /* 0x000fe2000001ff00 */
[----:B------:R-:W-:Y:S01]  /*0ec0*/  IMAD.MOV.U32 R162, RZ, RZ, RZ ;  /* 0x000000ffffa27224 */ /* 0x000fe200078e00ff */
[----:B------:R-:W-:Y:S01]  /*0ed0*/  ULEA.HI UR23, UR23, UR4, URZ, 0x6 ;  /* 0x0000000417177291 */ /* 0x000fe2000f8f303f */
[----:B------:R-:W-:Y:S01]  /*0ee0*/  MOV R160, RZ ;  /* 0x000000ff00a07202 */ /* 0x000fe20000000f00 */
[----:B------:R-:W-:Y:S01]  /*0ef0*/  USHF.R.S32.HI UR4, URZ, 0x1f, UR5 ;  /* 0x0000001f3f047899 */ /* 0x000fe20008011405 */
[----:B------:R-:W-:Y:S01]  /*0f00*/  IMAD.MOV.U32 R146, RZ, RZ, RZ ;  /* 0x000000ffff927224 */ /* 0x000fe200078e00ff */
[----:B------:R-:W-:Y:S01]  /*0f10*/  USHF.R.S32.HI UR23, URZ, 0x6, UR23 ;  /* 0x000000063f177899 */ /* 0x000fe20008011417 */
[----:B------:R-:W-:Y:S01]  /*0f20*/  CS2R R12, SRZ ;  /* 0x00000000000c7805 */ /* 0x000fe2000001ff00 */
[----:B------:R-:W-:Y:S01]  /*0f30*/  ULEA.HI UR4, UR4, UR5, URZ, 0x6 ;  /* 0x0000000504047291 */ /* 0x000fe2000f8f303f */
[----:B------:R-:W-:Y:S01]  /*0f40*/  MOV R144, RZ ;  /* 0x000000ff00907202 */ /* 0x000fe20000000f00 */
[----:B------:R-:W-:Y:S01]  /*0f50*/  UISETP.LT.AND UP0, UPT, URZ, UR23, UPT ;  /* 0x000000173f00728c */ /* 0x000fe2000bf01270 */
[----:B------:R-:W-:Y:S01]  /*0f60*/  IMAD.MOV.U32 R142, RZ, RZ, RZ ;  /* 0x000000ffff8e7224 */ /* 0x000fe200078e00ff */
[----:B------:R-:W-:Y:S01]  /*0f70*/  USHF.R.S32.HI UR11, URZ, 0x6, UR4 ;  /* 0x000000063f0b7899 */ /* 0x000fe20008011404 */
        /* <DEDUP_REMOVED lines=68> */
[----:B------:R-:W3:Y:S01]  /*13c0*/  LDL.LU R20, [R1+0x2c] ;  /* 0x00002c0001147983 */ /* 0x000ee20000300800 */
[----:B------:R-:W-:Y:S01]  /*13d0*/  ULDC.64 UR4, c[0x0][0x248] ;  /* 0x0000920000047ab9 */ /* 0x000fe20000000a00 */
[----:B------:R-:W-:Y:S01]  /*13e0*/  IMAD.SHL.U32 R4, R35, 0x4, RZ ;  /* 0x0000000423047824 */ /* 0x000fe200078e00ff */
[----:B------:R-:W-:Y:S01]  /*13f0*/  USHF.R.S32.HI UR22, URZ, 0x1f, UR15 ;  /* 0x0000001f3f167899 */ /* 0x000fe2000801140f */
[--C-:B----4-:R-:W-:Y:S01]  /*1400*/  SHF.R.S32.HI R3, RZ, 0x1f, R35.reuse ;  /* 0x0000001fff037819 */ /* 0x110fe20000011423 */
[----:B------:R-:W-:Y:S01]  /*1410*/  UISETP.NE.AND UP0, UPT, UR4, 0x1, UPT ;  /* 0x000000010400788c */ /* 0x000fe2000bf05270 */
[----:B------:R-:W-:Y:S01]  /*1420*/  SHF.R.S32.HI R32, RZ, 0x1f, R35 ;  /* 0x0000001fff207819 */ /* 0x000fe20000011423 */
[----:B------:R-:W-:Y:S01]  /*1430*/  UIMAD.WIDE.U32 UR8, UR15, UR5, URZ ;  /* 0x000000050f0872a5 */ /* 0x000fe2000f8e003f */
[----:B------:R-:W-:Y:S01]  /*1440*/  IADD3 R2, P1, R4, UR6, RZ ;  /* 0x0000000604027c10 */ /* 0x000fe2000ff3e0ff */
[----:B------:R-:W-:-:S02]  /*1450*/  USHF.L.U32 UR7, UR6, 0x7, URZ ;  /* 0x0000000706077899 */ /* 0x000fc4000800063f */
[----:B------:R-:W-:Y:S02]  /*1460*/  ULDC.64 UR4, c[0x0][0x270] ;  /* 0x00009c0000047ab9 */ /* 0x000fe40000000a00 */
[----:B------:R-:W-:Y:S02]  /*1470*/  UIMAD UR4, UR22, UR4, URZ ;  /* 0x00000004160472a4 */ /* 0x000fe4000f8e023f */
[----:B--2---:R-:W-:Y:S01]  /*1480*/  IMAD.U32 R0, RZ, RZ, UR7 ;  /* 0x00000007ff007e24 */ /* 0x004fe2000f8e00ff */
[----:B------:R-:W-:Y:S01]  /*1490*/  IADD3 R24, P0, R35, UR7, RZ ;  /* 0x0000000723187c10 */ /* 0x000fe2000ff1e0ff */
[----:B------:R-:W-:Y:S02]  /*14a0*/  UIMAD UR20, UR15, UR5, UR4 ;  /* 0x000000050f1472a4 */ /* 0x000fe4000f8e0204 */
[----:B------:R-:W-:Y:S01]  /*14b0*/  USHF.R.S32.HI UR4, URZ, 0x1f, UR6 ;  /* 0x0000001f3f047899 */ /* 0x000fe20008011406 */
[----:B------:R-:W-:Y:S01]  /*14c0*/  LEA.HI.X.SX32 R25, R0, R3, 0x1, P0 ;  /* 0x0000000300197211 */ /* 0x000fe200000f0eff */
[----:B------:R-:W-:Y:S01]  /*14d0*/  IMAD.U32 R0, RZ, RZ, UR15 ;  /* 0x0000000fff007e24 */ /* 0x000fe2000f8e00ff */
[----:B------:R-:W-:Y:S01]  /*14e0*/  LEA.HI R29, R32, R35, RZ, 0x3 ;  /* 0x00000023201d7211 */ /* 0x000fe200078f18ff */
[----:B------:R-:W-:-:S02]  /*14f0*/  ULDC UR17, c[0x0][0x250] ;  /* 0x0000940000117ab9 */ /* 0x000fc40000000800 */
[----:B------:R-:W-:Y:S01]  /*1500*/  LEA.HI.X.SX32 R3, R4, UR4, 0x1, P1 ;  /* 0x0000000404037c11 */ /* 0x000fe200088f0eff */
[----:B------:R-:W-:Y:S01]  /*1510*/  UMOV UR21, UR15 ;  /* 0x0000000f00157c82 */ /* 0x000fe20008000000 */
[----:B------:R-:W-:Y:S01]  /*1520*/  IMAD.U32 R4, RZ, RZ, UR15 ;  /* 0x0000000fff047e24 */ /* 0x000fe2000f8e00ff */
[----:B------:R-:W-:Y:S01]  /*1530*/  SHF.R.S32.HI R34, RZ, 0x3, R29 ;  /* 0x00000003ff227819 */ /* 0x000fe2000001141d */
[----:B------:R-:W-:Y:S01]  /*1540*/  ULDC.64 UR6, c[0x0][0x1e0] ;  /* 0x0000780000067ab9 */ /* 0x000fe20000000a00 */
[----:B------:R-:W-:Y:S01]  /*1550*/  IMAD.WIDE.U32 R6, R0, c[0x0][0x270], R2 ;  /* 0x00009c0000067a25 */ /* 0x000fe200078e0002 */
[----:B------:R-:W-:Y:S01]  /*1560*/  LOP3.LUT R0, R29, 0xfffffff8, RZ, 0xc0, !PT ;  /* 0xfffffff81d007812 */ /* 0x000fe200078ec0ff */
[----:B------:R-:W-:Y:S02]  /*1570*/  @UP0 USHF.R.U32.HI UR21, URZ, UR17, UR9 ;  /* 0x000000113f150299 */ /* 0x000fe40008011609 */
[----:B------:R-:W-:Y:S02]  /*1580*/  ULDC.64 UR4, c[0x0][0x1b0] ;  /* 0x00006c0000047ab9 */ /* 0x000fe40000000a00 */
[----:B------:R-:W-:Y:S01]  /*1590*/  IMAD.IADD R26, R35, 0x1, -R0 ;  /* 0x00000001231a7824 */ /* 0x000fe200078e0a00 */
[----:B------:R-:W-:-:S03]  /*15a0*/  USHF.R.S32.HI UR8, URZ, 0x1f, UR21 ;  /* 0x0000001f3f087899 */ /* 0x000fc60008011415 */
[----:B------:R-:W-:Y:S01]  /*15b0*/  IMAD.SHL.U32 R16, R26, 0x8, RZ ;  /* 0x000000081a107824 */ /* 0x000fe200078e00ff */
[----:B-----5:R-:W-:Y:S01]  /*15c0*/  IADD3 R8, P0, R34, R5, RZ ;  /* 0x0000000522087210 */ /* 0x020fe20007f1e0ff */
[----:B------:R-:W-:Y:S01]  /*15d0*/  IMAD.WIDE.U32 R22, R4, c[0x0][0x288], R2 ;  /* 0x0000a20004167a25 */ /* 0x000fe200078e0002 */
[----:B------:R-:W-:Y:S01]  /*15e0*/  SHF.R.S32.HI R2, RZ, 0x1f, R34 ;  /* 0x0000001fff027819 */ /* 0x000fe20000011422 */
[----:B------:R-:W-:Y:S01]  /*15f0*/  UIMAD UR6, UR8, UR6, URZ ;  /* 0x00000006080672a4 */ /* 0x000fe2000f8e023f */
[--C-:B------:R-:W-:Y:S01]  /*1600*/  SHF.R.S32.HI R17, RZ, 0x1f, R16.reuse ;  /* 0x0000001fff117819 */ /* 0x100fe20000011410 */
[----:B------:R-:W-:Y:S01]  /*1610*/  IMAD.U32 R0, RZ, RZ, UR21 ;  /* 0x00000015ff007e24 */ /* 0x000fe2000f8e00ff */
[----:B------:R-:W-:Y:S01]  /*1620*/  IADD3 R11, P1, R34, R14, RZ ;  /* 0x0000000e220b7210 */ /* 0x000fe20007f3e0ff */
[----:B------:R-:W-:Y:S01]  /*1630*/  UIMAD UR4, UR8, UR4, URZ ;  /* 0x00000004080472a4 */ /* 0x000fe2000f8e023f */
[-C--:B------:R-:W-:Y:S01]  /*1640*/  LEA.HI.X.SX32 R9, R5, R2.reuse, 0x1, P0 ;  /* 0x0000000205097211 */ /* 0x080fe200000f0eff */
[----:B------:R-:W-:Y:S01]  /*1650*/  UIMAD UR6, UR21, UR7, UR6 ;  /* 0x00000007150672a4 */ /* 0x000fe2000f8e0206 */
[----:B------:R-:W-:Y:S01]  /*1660*/  LEA.HI.X.SX32 R14, R14, R2, 0x1, P1 ;  /* 0x000000020e0e7211 */ /* 0x000fe200008f0eff */
[----:B------:R-:W-:Y:S01]  /*1670*/  IMAD.WIDE.U32 R4, R0, c[0x0][0x1e0], R16 ;  /* 0x0000780000047a25 */ /* 0x000fe200078e0010 */
[----:B------:R-:W-:-:S02]  /*1680*/  UIMAD UR4, UR21, UR5, UR4 ;  /* 0x00000005150472a4 */ /* 0x000fc4000f8e0204 */
[----:B------:R-:W-:Y:S01]  /*1690*/  USEL UR9, UR14, URZ, !UP1 ;  /* 0x0000003f0e097287 */ /* 0x000fe2000c800000 */
[----:B------:R-:W-:Y:S01]  /*16a0*/  IMAD.WIDE.U32 R2, R0, c[0x0][0x1b0], R16 ;  /* 0x00006c0000027a25 */ /* 0x000fe200078e0010 */
[----:B------:R-:W-:Y:S01]  /*16b0*/  IADD3 R19, R7, UR20, RZ ;  /* 0x0000001407137c10 */ /* 0x000fe2000fffe0ff */
[----:B------:R-:W-:Y:S01]  /*16c0*/  USHF.R.S32.HI UR20, URZ, 0x1f, UR14 ;  /* 0x0000001f3f147899 */ /* 0x000fe2000801140e */
[----:B------:R-:W-:Y:S01]  /*16d0*/  IADD3 R5, R5, UR6, RZ ;  /* 0x0000000605057c10 */ /* 0x000fe2000fffe0ff */
[----:B------:R-:W-:Y:S01]  /*16e0*/  IMAD.SHL.U32 R12, R34, 0x40, RZ ;  /* 0x00000040220c7824 */ /* 0x000fe200078e00ff */
[----:B------:R-:W-:Y:S01]  /*16f0*/  IADD3 R3, R3, UR4, RZ ;  /* 0x0000000403037c10 */ /* 0x000fe2000fffe0ff */
[----:B------:R-:W-:Y:S01]  /*1700*/  IMAD.U32 R0, RZ, RZ, UR9 ;  /* 0x00000009ff007e24 */ /* 0x000fe2000f8e00ff */
[----:B------:R-:W-:Y:S01]  /*1710*/  USEL UR8, UR20, URZ, !UP1 ;  /* 0x0000003f14087287 */ /* 0x000fe2000c800000 */
[----:B------:R-:W-:Y:S01]  /*1720*/  LEA.HI R10, R32, R35, RZ, 0x6 ;  /* 0x00000023200a7211 */ /* 0x000fe200078f30ff */
[----:B------:R-:W-:Y:S01]  /*1730*/  IMAD.MOV.U32 R18, RZ, RZ, R6 ;  /* 0x000000ffff127224 */ /* 0x000fe200078e0006 */
[----:B------:R-:W-:Y:S01]  /*1740*/  ULDC.64 UR6, c[0x0][0x1e8] ;  /* 0x00007a0000067ab9 */ /* 0x000fe20000000a00 */
[C---:B------:R-:W-:Y:S01]  /*1750*/  IMAD.WIDE.U32 R6, R0.reuse, c[0x0][0x1e8], R4 ;  /* 0x00007a0000067a25 */ /* 0x040fe200078e0004 */
[----:B------:R-:W-:Y:S01]  /*1760*/  UIMAD UR6, UR8, UR6, URZ ;  /* 0x00000006080672a4 */ /* 0x000fe2000f8e023f */
[----:B------:R-:W-:Y:S01]  /*1770*/  SHF.R.S32.HI R21, RZ, 0x6, R10 ;  /* 0x00000006ff157819 */ /* 0x000fe2000001140a */
[----:B------:R-:W-:Y:S01]  /*1780*/  ULDC.64 UR4, c[0x0][0x1b8] ;  /* 0x00006e0000047ab9 */ /* 0x000fe20000000a00 */
[----:B------:R-:W-:Y:S01]  /*1790*/  IMAD.WIDE.U32 R4, R0, c[0x0][0x1b8], R2 ;  /* 0x00006e0000047a25 */ /* 0x000fe200078e0002 */
[----:B------:R-:W-:Y:S01]  /*17a0*/  LOP3.LUT R0, R12, 0x1c0, RZ, 0xc0, !PT ;  /* 0x000001c00c007812 */ /* 0x000fe200078ec0ff */
[----:B------:R-:W-:-:S02]  /*17b0*/  UIMAD UR4, UR8, UR4, URZ ;  /* 0x00000004080472a4 */ /* 0x000fc4000f8e023f */
[----:B------:R-:W-:Y:S01]  /*17c0*/  IMAD.U32 R2, RZ, RZ, UR16 ;  /* 0x00000010ff027e24 */ /* 0x000fe2000f8e00ff */
[----:B------:R-:W-:Y:S01]  /*17d0*/  UIMAD UR6, UR9, UR7, UR6 ;  /* 0x00000007090672a4 */ /* 0x000fe2000f8e0206 */
[----:B------:R-:W-:Y:S01]  /*17e0*/  IMAD.SHL.U32 R30, R21, 0x200, RZ ;  /* 0x00000200151e7824 */ /* 0x000fe200078e00ff */
[----:B------:R-:W-:Y:S01]  /*17f0*/  LOP3.LUT R10, R0, 0x38, R16, 0xf8, !PT ;  /* 0x00000038000a7812 */ /* 0x000fe200078ef810 */
[----:B------:R-:W-:Y:S01]  /*1800*/  IMAD.WIDE R2, R2, 0x80, R8 ;  /* 0x0000008002027825 */ /* 0x000fe200078e0208 */
[----:B------:R-:W-:Y:S01]  /*1810*/  SHF.R.U32.HI R0, RZ, 0x3, R0 ;  /* 0x00000003ff007819 */ /* 0x000fe20000011600 */
[----:B------:R-:W-:Y:S01]  /*1820*/  UIMAD UR4, UR9, UR5, UR4 ;  /* 0x00000005090472a4 */ /* 0x000fe2000f8e0204 */
[----:B------:R-:W-:Y:S01]  /*1830*/  IADD3 R7, R7, UR6, RZ ;  /* 0x0000000607077c10 */ /* 0x000fe2000fffe0ff */
[----:B------:R-:W-:Y:S01]  /*1840*/  UIADD3 UR17, -UR10, UR12, URZ ;  /* 0x0000000c0a117290 */ /* 0x000fe2000fffe13f */
[----:B------:R-:W-:Y:S01]  /*1850*/  LOP3.LUT R12, R30, R10, R0, 0xf6, !PT ;  /* 0x0000000a1e0c7212 */ /* 0x000fe200078ef600 */
[----:B------:R-:W-:-:S02]  /*1860*/  IMAD R0, R3, c[0x0][0x1d8], RZ ;  /* 0x0000760003007a24 */ /* 0x000fc400078e02ff */
[----:B------:R-:W-:Y:S01]  /*1870*/  IADD3 R5, R5, UR4, RZ ;  /* 0x0000000405057c10 */ /* 0x000fe2000fffe0ff */
[----:B------:R-:W-:Y:S01]  /*1880*/  IMAD R3, R3, c[0x0][0x1a8], RZ ;  /* 0x00006a0003037a24 */ /* 0x000fe200078e02ff */
[----:B------:R-:W-:Y:S01]  /*1890*/  IADD3 R13, -R34, UR17, RZ ;  /* 0x00000011220d7c10 */ /* 0x000fe2000fffe1ff */
[----:B------:R-:W-:Y:S01]  /*18a0*/  IMAD R0, R2, c[0x0][0x1dc], R0 ;  /* 0x0000770002007a24 */ /* 0x000fe200078e0200 */
[----:B------:R-:W-:Y:S01]  /*18b0*/  ISETP.GE.AND P5, PT, R16, c[0x0][0x1cc], PT ;  /* 0x0000730010007a0c */ /* 0x000fe20003fa6270 */
[----:B------:R-:W-:Y:S01]  /*18c0*/  IMAD.WIDE.U32 R6, R2, c[0x0][0x1d8], R6 ;  /* 0x0000760002067a25 */ /* 0x000fe200078e0006 */
[----:B------:R-:W-:Y:S01]  /*18d0*/  IADD3 R31, R16, 0x40, RZ ;  /* 0x00000040101f7810 */ /* 0x000fe20007ffe0ff */
[----:B------:R-:W-:Y:S01]  /*18e0*/  ULDC.64 UR4, c[0x0][0x1d8] ;  /* 0x0000760000047ab9 */ /* 0x000fe20000000a00 */
[----:B------:R-:W-:Y:S01]  /*18f0*/  ISETP.LT.OR P4, PT, R13, 0x1, P5 ;  /* 0x000000010d00780c */ /* 0x000fe20002f81670 */
[C---:B------:R-:W-:Y:S02]  /*1900*/  IMAD R10, R2.reuse, c[0x0][0x1ac], R3 ;  /* 0x00006b00020a7a24 */ /* 0x040fe400078e0203 */
[----:B------:R-:W-:Y:S01]  /*1910*/  IMAD.WIDE.U32 R8, R2, c[0x0][0x1a8], R4 ;  /* 0x00006a0002087a25 */ /* 0x000fe200078e0004 */
[----:B------:R-:W-:-:S03]  /*1920*/  LEA R2, P0, R6, c[0x0][0x1c0], 0x1 ;  /* 0x0000700006027a11 */ /* 0x000fc600078008ff */
[----:B------:R-:W-:Y:S01]  /*1930*/  IMAD.IADD R0, R7, 0x1, R0 ;  /* 0x0000000107007824 */ /* 0x000fe200078e0200 */
[----:B------:R-:W-:Y:S01]  /*1940*/  ISETP.GE.AND P3, PT, R31, c[0x0][0x1cc], PT ;  /* 0x000073001f007a0c */ /* 0x000fe20003f66270 */
[----:B------:R-:W-:Y:S01]  /*1950*/  USHF.L.U32 UR6, UR4, 0x6, URZ ;  /* 0x0000000604067899 */ /* 0x000fe2000800063f */
[----:B------:R-:W-:Y:S02]  /*1960*/  ISETP.LT.OR P6, PT, R13, 0x21, P5 ;  /* 0x000000210d00780c */ /* 0x000fe40002fc1670 */
[----:B------:R-:W-:Y:S01]  /*1970*/  LEA.HI.X R3, R6, c[0x0][0x1c4], R0, 0x1, P0 ;  /* 0x0000710006037a11 */ /* 0x000fe200000f0c00 */
[----:B------:R-:W-:Y:S01]  /*1980*/  IMAD.IADD R0, R9, 0x1, R10 ;  /* 0x0000000109007824 */ /* 0x000fe200078e020a */
[----:B------:R-:W-:Y:S01]  /*1990*/  ISETP.LT.OR P2, PT, R13, 0x1, P3 ;  /* 0x000000010d00780c */ /* 0x000fe20001f41670 */
[----:B------:R-:W-:Y:S01]  /*19a0*/  UMOV UR24, 0x6 ;  /* 0x0000000600187882 */ /* 0x000fe20000000000 */
[----:B------:R-:W-:Y:S01]  /*19b0*/  LEA R6, P0, R8, c[0x0][0x190], 0x1 ;  /* 0x0000640008067a11 */ /* 0x000fe200078008ff */
[----:B------:R-:W-:Y:S01]  /*19c0*/  USHF.L.U64.HI UR5, UR4, UR24, UR5 ;  /* 0x0000001804057299 */ /* 0x000fe20008010205 */
[----:B------:R-:W-:Y:S01]  /*19d0*/  IMAD.SHL.U32 R12, R12, 0x2, RZ ;  /* 0x000000020c0c7824 */ /* 0x000fe200078e00ff */
[----:B------:R-:W-:-:S02]  /*19e0*/  IADD3 R4, P1, R2, UR6, RZ ;  /* 0x0000000602047c10 */ /* 0x000fc4000ff3e0ff */
[----:B------:R-:W-:Y:S01]  /*19f0*/  LEA.HI.X R7, R8, c[0x0][0x194], R0, 0x1, P0 ;  /* 0x0000650008077a11 */ /* 0x000fe200000f0c00 */
[----:B------:R-:W-:Y:S01]  /*1a00*/  IMAD.U32 R8, RZ, RZ, UR6 ;  /* 0x00000006ff087e24 */ /* 0x000fe2000f8e00ff */
[----:B------:R-:W-:Y:S01]  /*1a10*/  @!PT LDS RZ, [RZ] ;  /* 0x00000000fffff984 */ /* 0x000fe20000000800 */
[----:B------:R-:W-:Y:S01]  /*1a20*/  @!PT LDS RZ, [RZ] ;  /* 0x00000000fffff984 */ /* 0x000fe20000000800 */
[----:B------:R-:W-:Y:S01]  /*1a30*/  @!PT LDS RZ, [RZ] ;  /* 0x00000000fffff984 */ /* 0x000fe20000000800 */
[----:B------:R1:W-:Y:S01]  /*1a40*/  LDGSTS.E.BYPASS.LTC128B.128 [R12+0x8080], [R2.64], !P4 ;  /* 0x08080000020c7fae */ /* 0x0003e2000e101d52 */
[----:B------:R-:W-:Y:S02]  /*1a50*/  IADD3.X R5, R3, UR5, RZ, P1, !PT ;  /* 0x0000000503057c10 */ /* 0x000fe40008ffe4ff */
[----:B------:R-:W-:Y:S01]  /*1a60*/  ISETP.LT.OR P4, PT, R13, 0x21, P3 ;  /* 0x000000210d00780c */ /* 0x000fe20001f81670 */
[----:B------:R1:W-:Y:S01]  /*1a70*/  LDGSTS.E.BYPASS.LTC128B.128 [R12+0xc080], [R2.64+0x80], !P2 ;  /* 0x0c080080020c7fae */ /* 0x0003e2000d101d52 */
[----:B------:R-:W-:-:S03]  /*1a80*/  IADD3 R8, P1, P0, R8, 0x80, R2 ;  /* 0x0000008008087810 */ /* 0x000fc6000783e002 */
[----:B------:R2:W-:Y:S01]  /*1a90*/  LDGSTS.E.BYPASS.LTC128B.128 [R12+0x9080], [R4.64], !P6 ;  /* 0x09080000040c7fae */ /* 0x0005e2000f101d52 */
[----:B------:R-:W-:Y:S02]  /*1aa0*/  IADD3.X R9, RZ, UR5, R3, P1, P0 ;  /* 0x00000005ff097c10 */ /* 0x000fe40008fe0403 */
[C---:B------:R-:W-:Y:S02]  /*1ab0*/  ISETP.LT.OR P6, PT, R13.reuse, 0x41, P5 ;  /* 0x000000410d00780c */ /* 0x040fe40002fc1670 */
[C---:B------:R-:W-:Y:S01]  /*1ac0*/  ISETP.LT.OR P0, PT, R13.reuse, 0x41, P3 ;  /* 0x000000410d00780c */ /* 0x040fe20001f01670 */
[----:B------:R-:W-:Y:S02]  /*1ad0*/  UIADD3 UR7, UP0, UR6, 0x80, URZ ;  /* 0x0000008006077890 */ /* 0x000fe4000ff1e03f */
[----:B------:R4:W-:Y:S01]  /*1ae0*/  LDGSTS.E.BYPASS.LTC128B.128 [R12+0xd080], [R8.64], !P4 ;  /* 0x0d080000080c7fae */ /* 0x0009e2000e101d52 */
[----:B------:R-:W-:Y:S01]  /*1af0*/  P2R R0, PR, RZ, 0x1 ;  /* 0x00000001ff007803 */ /* 0x000fe20000000000 */
[----:B------:R-:W-:Y:S01]  /*1b00*/  UIADD3.X UR4, URZ, UR5, URZ, UP0, !UPT ;  /* 0x000000053f047290 */ /* 0x000fe200087fe43f */
[----:B------:R-:W-:-:S02]  /*1b10*/  ISETP.LT.OR P4, PT, R13, 0x61, P5 ;  /* 0x000000610d00780c */ /* 0x000fc40002f81670 */
[----:B------:R-:W-:Y:S02]  /*1b20*/  ISETP.NE.AND P5, PT, R0, RZ, PT ;  /* 0x000000ff0000720c */ /* 0x000fe40003fa5270 */
[----:B-1----:R-:W-:-:S04]  /*1b30*/  IADD3 R2, P1, R4, UR6, RZ ;  /* 0x0000000604027c10 */ /* 0x002fc8000ff3e0ff */
[----:B------:R-:W-:-:S05]  /*1b40*/  IADD3.X R3, R5, UR5, RZ, P1, !PT ;  /* 0x0000000505037c10 */ /* 0x000fca0008ffe4ff */
[----:B------:R1:W-:Y:S01]  /*1b50*/  LDGSTS.E.BYPASS.LTC128B.128 [R12+0xa080], [R2.64], !P6 ;  /* 0x0a080000020c7fae */ /* 0x0003e2000f101d52 */
[----:B----4-:R-:W-:Y:S02]  /*1b60*/  IADD3 R8, P0, R4, UR7, RZ ;  /* 0x0000000704087c10 */ /* 0x010fe4000ff1e0ff */
[----:B--2---:R-:W-:Y:S02]  /*1b70*/  IADD3 R4, P1, R2, UR6, RZ ;  /* 0x0000000602047c10 */ /* 0x004fe4000ff3e0ff */
[----:B------:R-:W-:Y:S02]  /*1b80*/  IADD3.X R9, R5, UR4, RZ, P0, !PT ;  /* 0x0000000405097c10 */ /* 0x000fe400087fe4ff */
[----:B------:R-:W-:Y:S02]  /*1b90*/  IADD3.X R5, R3, UR5, RZ, P1, !PT ;  /* 0x0000000503057c10 */ /* 0x000fe40008ffe4ff */
[----:B------:R-:W-:Y:S01]  /*1ba0*/  ISETP.GE.AND P1, PT, R16, c[0x0][0x19c], PT ;  /* 0x0000670010007a0c */ /* 0x000fe20003f26270 */
[----:B------:R2:W-:Y:S01]  /*1bb0*/  LDGSTS.E.BYPASS.LTC128B.128 [R12+0xe080], [R8.64], !P5 ;  /* 0x0e080000080c7fae */ /* 0x0005e2000e901d52 */
[----:B------:R-:W-:-:S02]  /*1bc0*/  ISETP.LT.OR P2, PT, R13, 0x61, P3 ;  /* 0x000000610d00780c */ /* 0x000fc40001f41670 */
[C---:B------:R-:W-:Y:S01]  /*1bd0*/  ISETP.LT.OR P3, PT, R13.reuse, 0x1, P1 ;  /* 0x000000010d00780c */ /* 0x040fe20000f61670 */
[----:B------:R4:W-:Y:S01]  /*1be0*/  LDGSTS.E.BYPASS.LTC128B.128 [R12+0xb080], [R4.64], !P4 ;  /* 0x0b080000040c7fae */ /* 0x0009e2000e101d52 */
[----:B-1----:R-:W-:Y:S01]  /*1bf0*/  IADD3 R2, P0, R2, UR7, RZ ;  /* 0x0000000702027c10 */ /* 0x002fe2000ff1e0ff */
[----:B------:R-:W-:Y:S01]  /*1c00*/  IMAD R0, R14, c[0x0][0x208], RZ ;  /* 0x000082000e007a24 */ /* 0x000fe200078e02ff */
[----:B------:R-:W-:Y:S01]  /*1c10*/  ISETP.LT.OR P4, PT, R13, 0x21, P1 ;  /* 0x000000210d00780c */ /* 0x000fe20000f81670 */
[----:B------:R-:W-:Y:S01]  /*1c20*/  ULDC.64 UR6, c[0x0][0x210] ;  /* 0x0000840000067ab9 */ /* 0x000fe20000000a00 */
[----:B------:R-:W-:Y:S01]  /*1c30*/  IADD3.X R3, R3, UR4, RZ, P0, !PT ;  /* 0x0000000403037c10 */ /* 0x000fe200087fe4ff */
[----:B------:R-:W-:Y:S01]  /*1c40*/  ULDC.64 UR4, c[0x0][0x1a8] ;  /* 0x00006a0000047ab9 */ /* 0x000fe20000000a00 */
[----:B------:R-:W-:-:S03]  /*1c50*/  ISETP.GE.AND P0, PT, R31, c[0x0][0x19c], PT ;  /* 0x000067001f007a0c */ /* 0x000fc60003f06270 */
[----:B------:R1:W-:Y:S01]  /*1c60*/  LDGSTS.E.BYPASS.LTC128B.128 [R12+0xf080], [R2.64], !P2 ;  /* 0x0f080000020c7fae */ /* 0x0003e2000d101d52 */
[----:B------:R-:W-:Y:S01]  /*1c70*/  ISETP.LT.OR P5, PT, R13, 0x1, P0 ;  /* 0x000000010d00780c */ /* 0x000fe200007a1670 */
[----:B------:R-:W-:Y:S02]  /*1c80*/  USHF.L.U32 UR27, UR4, 0x6, URZ ;  /* 0x00000006041b7899 */ /* 0x000fe4000800063f */
[----:B------:R-:W-:Y:S01]  /*1c90*/  USHF.L.U64.HI UR8, UR4, UR24, UR5 ;  /* 0x0000001804087299 */ /* 0x000fe20008010205 */
[----:B------:R2:W-:Y:S01]  /*1ca0*/  LDGSTS.E.BYPASS.LTC128B.128 [R12+0x80], [R6.64], !P3 ;  /* 0x00080000060c7fae */ /* 0x0005e2000d901d52 */
[----:B------:R-:W-:Y:S02]  /*1cb0*/  UIADD3 UR25, UP0, UR27, 0x80, URZ ;  /* 0x000000801b197890 */ /* 0x000fe4000ff1e03f */
[----:B----4-:R-:W-:Y:S01]  /*1cc0*/  IADD3 R4, P2, R6, UR27, RZ ;  /* 0x0000001b06047c10 */ /* 0x010fe2000ff5e0ff */
[----:B------:R-:W-:-:S05]  /*1cd0*/  ULDC.64 UR4, c[0x0][0x180] ;  /* 0x0000600000047ab9 */ /* 0x000fca0000000a00 */
[----:B------:R4:W-:Y:S01]  /*1ce0*/  LDGSTS.E.BYPASS.LTC128B.128 [R12+0x4080], [R6.64+0x80], !P5 ;  /* 0x04080080060c7fae */ /* 0x0009e2000e901d52 */
[----:B------:R-:W-:Y:S02]  /*1cf0*/  ISETP.GE.AND P5, PT, R31, c[0x0][0x16c], PT ;  /* 0x00005b001f007a0c */ /* 0x000fe40003fa6270 */
[----:B------:R-:W-:-:S05]  /*1d00*/  IADD3.X R5, R7, UR8, RZ, P2, !PT ;  /* 0x0000000807057c10 */ /* 0x000fca00097fe4ff */
[----:B------:R2:W-:Y:S01]  /*1d10*/  LDGSTS.E.BYPASS.LTC128B.128 [R12+0x1080], [R4.64], !P4 ;  /* 0x01080000040c7fae */ /* 0x0005e2000e101d52 */
[----:B-1----:R-:W-:Y:S01]  /*1d20*/  IMAD R2, R14, c[0x0][0x178], RZ ;  /* 0x00005e000e027a24 */ /* 0x002fe200078e02ff */
[----:B------:R-:W-:-:S03]  /*1d30*/  ISETP.LT.OR P4, PT, R13, 0x21, P0 ;  /* 0x000000210d00780c */ /* 0x000fc60000781670 */
[----:B------:R-:W-:Y:S02]  /*1d40*/  IMAD R14, R11, c[0x0][0x17c], R2 ;  /* 0x00005f000b0e7a24 */ /* 0x000fe400078e0202 */
[----:B------:R-:W-:-:S05]  /*1d50*/  IMAD.U32 R2, RZ, RZ, UR27 ;  /* 0x0000001bff027e24 */ /* 0x000fca000f8e00ff */
[----:B------:R-:W-:-:S04]  /*1d60*/  IADD3 R2, P3, P2, R2, 0x80, R6 ;  /* 0x0000008002027810 */ /* 0x000fc80007a7e006 */
[----:B------:R-:W-:Y:S02]  /*1d70*/  IADD3.X R3, RZ, UR8, R7, P3, P2 ;  /* 0x00000008ff037c10 */ /* 0x000fe40009fe4407 */
[----:B------:R-:W-:-:S03]  /*1d80*/  ISETP.LT.OR P2, PT, R13, 0x41, P1 ;  /* 0x000000410d00780c */ /* 0x000fc60000f41670 */
[----:B------:R1:W-:Y:S01]  /*1d90*/  LDGSTS.E.BYPASS.LTC128B.128 [R12+0x5080], [R2.64], !P4 ;  /* 0x05080000020c7fae */ /* 0x0003e2000e101d52 */
[----:B------:R-:W-:Y:S02]  /*1da0*/  UIMAD UR4, UR22, UR4, URZ ;  /* 0x00000004160472a4 */ /* 0x000fe4000f8e023f */
[----:B------:R-:W-:Y:S02]  /*1db0*/  UIMAD UR26, UR22, UR6, URZ ;  /* 0x00000006161a72a4 */ /* 0x000fe4000f8e023f */
[----:B------:R-:W-:Y:S01]  /*1dc0*/  UIADD3.X UR6, URZ, UR8, URZ, UP0, !UPT ;  /* 0x000000083f067290 */ /* 0x000fe200087fe43f */
[----:B------:R-:W-:Y:S01]  /*1dd0*/  ISETP.GE.AND P6, PT, R16, c[0x0][0x16c], PT ;  /* 0x00005b0010007a0c */ /* 0x000fe20003fc6270 */
[----:B------:R-:W-:Y:S01]  /*1de0*/  USEL UR20, UR20, URZ, !UP2 ;  /* 0x0000003f14147287 */ /* 0x000fe2000d000000 */
[C---:B------:R-:W-:Y:S01]  /*1df0*/  IMAD R15, R11.reuse, c[0x0][0x20c], R0 ;  /* 0x000083000b0f7a24 */ /* 0x040fe200078e0200 */
[----:B------:R-:W-:Y:S01]  /*1e00*/  UIMAD UR9, UR15, UR5, UR4 ;  /* 0x000000050f0972a4 */ /* 0x000fe2000f8e0204 */
[----:B--2---:R-:W-:Y:S01]  /*1e10*/  IMAD.WIDE.U32 R8, R11, c[0x0][0x178], R16 ;  /* 0x00005e000b087a25 */ /* 0x004fe200078e0010 */
[----:B------:R-:W-:Y:S01]  /*1e20*/  SEL R0, RZ, 0x1, P6 ;  /* 0x00000001ff007807 */ /* 0x000fe20003000000 */
[----:B------:R-:W-:-:S02]  /*1e30*/  ULDC.64 UR4, c[0x0][0x188] ;  /* 0x0000620000047ab9 */ /* 0x000fc40000000a00 */
[----:B------:R-:W-:Y:S01]  /*1e40*/  UIMAD UR4, UR20, UR4, URZ ;  /* 0x00000004140472a4 */ /* 0x000fe2000f8e023f */
[----:B------:R-:W-:Y:S01]  /*1e50*/  IMAD.WIDE.U32 R10, R11, c[0x0][0x208], R16 ;  /* 0x000082000b0a7a25 */ /* 0x000fe200078e0010 */
[----:B------:R-:W-:-:S03]  /*1e60*/  USEL UR21, UR14, URZ, !UP2 ;  /* 0x0000003f0e157287 */ /* 0x000fc6000d000000 */
[----:B----4-:R-:W-:Y:S01]  /*1e70*/  IMAD.IADD R7, R9, 0x1, R14 ;  /* 0x0000000109077824 */ /* 0x010fe200078e020e */
[----:B------:R-:W-:Y:S01]  /*1e80*/  UIMAD UR28, UR21, UR5, UR4 ;  /* 0x00000005151c72a4 */ /* 0x000fe2000f8e0204 */
[----:B------:R-:W-:Y:S02]  /*1e90*/  IMAD.IADD R9, R11, 0x1, R15 ;  /* 0x000000010b097824 */ /* 0x000fe400078e020f */
[----:B------:R-:W-:Y:S01]  /*1ea0*/  ULDC.64 UR4, c[0x0][0x178] ;  /* 0x00005e0000047ab9 */ /* 0x000fe20000000a00 */
[----:B---3--:R-:W-:-:S04]  /*1eb0*/  LOP3.LUT R20, R20, 0xfffffffe, RZ, 0xc0, !PT ;  /* 0xfffffffe14147812 */ /* 0x008fc800078ec0ff */
[----:B------:R-:W-:-:S04]  /*1ec0*/  @P5 LOP3.LUT R20, R20, 0x1, RZ, 0xfc, !PT ;  /* 0x0000000114145812 */ /* 0x000fc800078efcff */
[----:B------:R-:W-:Y:S02]  /*1ed0*/  LOP3.LUT P3, RZ, R20, 0x1, RZ, 0xc0, !PT ;  /* 0x0000000114ff7812 */ /* 0x000fe4000786c0ff */
[C---:B------:R-:W-:Y:S02]  /*1ee0*/  ISETP.LT.OR P5, PT, R13.reuse, 0x61, P1 ;  /* 0x000000610d00780c */ /* 0x040fe40000fa1670 */
[----:B------:R-:W-:Y:S02]  /*1ef0*/  SEL R6, RZ, 0x2, P3 ;  /* 0x00000002ff067807 */ /* 0x000fe40001800000 */
[C---:B------:R-:W-:Y:S02]  /*1f00*/  ISETP.LT.OR P1, PT, R13.reuse, 0x41, P0 ;  /* 0x000000410d00780c */ /* 0x040fe40000721670 */
[----:B------:R-:W-:Y:S02]  /*1f10*/  ISETP.LT.OR P3, PT, R13, 0x61, P0 ;  /* 0x000000610d00780c */ /* 0x000fe40000761670 */
[----:B-1----:R-:W-:-:S04]  /*1f20*/  IADD3 R2, P0, R4, UR27, RZ ;  /* 0x0000001b04027c10 */ /* 0x002fc8000ff1e0ff */
[C---:B------:R-:W-:Y:S02]  /*1f30*/  IADD3.X R3, R5.reuse, UR8, RZ, P0, !PT ;  /* 0x0000000805037c10 */ /* 0x040fe400087fe4ff */
[----:B------:R-:W-:Y:S01]  /*1f40*/  IADD3 R4, P0, R4, UR25, RZ ;  /* 0x0000001904047c10 */ /* 0x000fe2000ff1e0ff */
[----:B------:R-:W-:Y:S02]  /*1f50*/  IMAD.IADD R0, R6, 0x1, R0 ;  /* 0x0000000106007824 */ /* 0x000fe400078e0200 */
[----:B------:R1:W-:Y:S01]  /*1f60*/  LDGSTS.E.BYPASS.LTC128B.128 [R12+0x2080], [R2.64], !P2 ;  /* 0x02080000020c7fae */ /* 0x0003e2000d101d52 */
[----:B------:R-:W-:Y:S01]  /*1f70*/  IADD3.X R5, R5, UR6, RZ, P0, !PT ;  /* 0x0000000605057c10 */ /* 0x000fe200087fe4ff */
[----:B------:R-:W-:Y:S01]  /*1f80*/  IMAD.MOV.U32 R6, RZ, RZ, R8 ;  /* 0x000000ffff067224 */ /* 0x000fe200078e0008 */
[C---:B------:R-:W-:Y:S01]  /*1f90*/  IADD3 R14, P0, R2.reuse, UR27, RZ ;  /* 0x0000001b020e7c10 */ /* 0x040fe2000ff1e0ff */
[----:B------:R-:W-:Y:S02]  /*1fa0*/  USHF.R.S32.HI UR27, URZ, 0x1f, UR23 ;  /* 0x0000001f3f1b7899 */ /* 0x000fe40008011417 */
[----:B------:R2:W-:Y:S01]  /*1fb0*/  LDGSTS.E.BYPASS.LTC128B.128 [R12+0x6080], [R4.64], !P1 ;  /* 0x06080000040c7fae */ /* 0x0005e2000c901d52 */
[----:B------:R-:W-:Y:S01]  /*1fc0*/  IMAD.MOV.U32 R8, RZ, RZ, R10 ;  /* 0x000000ffff087224 */ /* 0x000fe200078e000a */
[----:B------:R-:W-:Y:S01]  /*1fd0*/  IADD3.X R15, R3, UR8, RZ, P0, !PT ;  /* 0x00000008030f7c10 */ /* 0x000fe200087fe4ff */
[----:B------:R-:W-:Y:S01]  /*1fe0*/  UIMAD UR8, UR27, UR4, URZ ;  /* 0x000000041b0872a4 */ /* 0x000fe2000f8e023f */
[----:B------:R-:W-:Y:S01]  /*1ff0*/  IADD3 R10, P0, R2, UR25, RZ ;  /* 0x00000019020a7c10 */ /* 0x000fe2000ff1e0ff */
[----:B------:R-:W-:Y:S01]  /*2000*/  STL [R1+0x28], R34 ;  /* 0x0000282201007387 */ /* 0x000fe20000100800 */
[----:B------:R-:W-:-:S02]  /*2010*/  UIMAD.WIDE.U32 UR30, UR23, UR4, URZ ;  /* 0x00000004171e72a5 */ /* 0x000fc4000f8e003f */
[----:B------:R-:W-:Y:S01]  /*2020*/  IADD3.X R11, R3, UR6, RZ, P0, !PT ;  /* 0x00000006030b7c10 */ /* 0x000fe200087fe4ff */
[----:B------:R3:W-:Y:S01]  /*2030*/  STL [R1+0x2c], R20 ;  /* 0x00002c1401007387 */ /* 0x0007e20000100800 */
[----:B------:R-:W-:Y:S01]  /*2040*/  UIMAD UR8, UR23, UR5, UR8 ;  /* 0x00000005170872a4 */ /* 0x000fe2000f8e0208 */
[----:B------:R-:W-:Y:S02]  /*2050*/  ISETP.GE.AND P0, PT, R16, c[0x0][0x1fc], PT ;  /* 0x00007f0010007a0c */ /* 0x000fe40003f06270 */
[C---:B------:R-:W-:Y:S01]  /*2060*/  LOP3.LUT P2, RZ, R0.reuse, 0x1, RZ, 0xc0, !PT ;  /* 0x0000000100ff7812 */ /* 0x040fe2000784c0ff */
[----:B------:R-:W-:Y:S01]  /*2070*/  UIADD3 UR8, UR31, UR8, URZ ;  /* 0x000000081f087290 */ /* 0x000fe2000fffe03f */
[----:B------:R-:W-:Y:S01]  /*2080*/  LOP3.LUT P4, RZ, R0, 0x2, RZ, 0xc0, !PT ;  /* 0x0000000200ff7812 */ /* 0x000fe2000788c0ff */
[----:B--2---:R-:W-:Y:S01]  /*2090*/  IMAD.U32 R4, RZ, RZ, UR15 ;  /* 0x0000000fff047e24 */ /* 0x004fe2000f8e00ff */
[----:B------:R2:W-:Y:S03]  /*20a0*/  LDGSTS.E.BYPASS.LTC128B.128 [R12+0x3080], [R14.64], !P5 ;  /* 0x030800000e0c7fae */ /* 0x0005e6000e901d52 */
[----:B------:R-:W-:Y:S01]  /*20b0*/  IMAD.WIDE.U32 R4, R4, c[0x0][0x180], R6 ;  /* 0x0000600004047a25 */ /* 0x000fe200078e0006 */
[----:B------:R-:W-:Y:S01]  /*20c0*/  USHF.L.U32 UR25, UR23, 0x6, URZ ;  /* 0x0000000617197899 */ /* 0x000fe2000800063f */
[----:B------:R4:W-:Y:S02]  /*20d0*/  LDGSTS.E.BYPASS.LTC128B.128 [R12+0x7080], [R10.64], !P3 ;  /* 0x070800000a0c7fae */ /* 0x0009e4000d901d52 */
[----:B---3--:R-:W-:Y:S01]  /*20e0*/  IMAD.U32 R20, RZ, RZ, UR21 ;  /* 0x00000015ff147e24 */ /* 0x008fe2000f8e00ff */
[----:B-1----:R-:W-:Y:S01]  /*20f0*/  IADD3 R3, R5, UR9, RZ ;  /* 0x0000000905037c10 */ /* 0x002fe2000fffe0ff */
[----:B------:R-:W-:Y:S01]  /*2100*/  IMAD.MOV.U32 R2, RZ, RZ, R4 ;  /* 0x000000ffff027224 */ /* 0x000fe200078e0004 */
[----:B------:R-:W-:Y:S01]  /*2110*/  SEL R5, RZ, 0x1, P0 ;  /* 0x00000001ff057807 */ /* 0x000fe20000000000 */
[----:B------:R-:W-:Y:S01]  /*2120*/  UIMAD UR26, UR15, UR7, UR26 ;  /* 0x000000070f1a72a4 */ /* 0x000fe2000f8e021a */
[----:B------:R-:W-:Y:S01]  /*2130*/  ISETP.GE.AND P0, PT, R31, c[0x0][0x1fc], PT ;  /* 0x00007f001f007a0c */ /* 0x000fe20003f06270 */
[----:B------:R-:W-:Y:S01]  /*2140*/  IMAD.WIDE.U32 R36, R20, c[0x0][0x188], R2 ;  /* 0x0000620014247a25 */ /* 0x000fe200078e0002 */
[----:B------:R-:W0:Y:S01]  /*2150*/  LDGDEPBAR ;  /* 0x00000000000079af */ /* 0x000e220000000000 */
[----:B------:R-:W-:-:S02]  /*2160*/  ULDC.64 UR6, c[0x0][0x218] ;  /* 0x0000860000067ab9 */ /* 0x000fc40000000a00 */
[----:B------:R-:W-:Y:S01]  /*2170*/  IMAD.U32 R2, RZ, RZ, UR30 ;  /* 0x0000001eff027e24 */ /* 0x000fe2000f8e00ff */
[----:B------:R-:W-:Y:S01]  /*2180*/  SEL R4, RZ, 0xffffffff, P0 ;  /* 0xffffffffff047807 */ /* 0x000fe20000000000 */
[----:B------:R-:W-:Y:S01]  /*2190*/  IMAD.U32 R3, RZ, RZ, UR31 ;  /* 0x0000001fff037e24 */ /* 0x000fe2000f8e00ff */
[----:B------:R-:W-:Y:S01]  /*21a0*/  IADD3 R27, R37, UR28, RZ ;  /* 0x0000001c251b7c10 */ /* 0x000fe2000fffe0ff */
[----:B------:R-:W-:Y:S01]  /*21b0*/  IMAD.U32 R3, RZ, RZ, UR8 ;  /* 0x00000008ff037e24 */ /* 0x000fe2000f8e00ff */
[----:B------:R-:W-:Y:S01]  /*21c0*/  LEA R0, P0, R2, R36, 0x6 ;  /* 0x0000002402007211 */ /* 0x000fe200078030ff */
[----:B------:R-:W-:Y:S01]  /*21d0*/  IMAD.SHL.U32 R4, R4, 0x2, RZ ;  /* 0x0000000204047824 */ /* 0x000fe200078e00ff */
[----:B------:R-:W-:Y:S02]  /*21e0*/  UIMAD UR6, UR20, UR6, URZ ;  /* 0x00000006140672a4 */ /* 0x000fe4000f8e023f */
[----:B------:R-:W-:Y:S01]  /*21f0*/  LEA.HI.X R3, R2, R27, R3, 0x6, P0 ;  /* 0x0000001b02037211 */ /* 0x000fe200000f3403 */
[----:B------:R-:W-:Y:S01]  /*2200*/  IMAD.U32 R7, RZ, RZ, UR4 ;  /* 0x00000004ff077e24 */ /* 0x000fe2000f8e00ff */
[----:B------:R-:W-:Y:S01]  /*2210*/  LEA R2, P0, R0, c[0x0][0x160], 0x1 ;  /* 0x0000580000027a11 */ /* 0x000fe200078008ff */
[----:B------:R-:W-:-:S03]  /*2220*/  ULDC.64 UR8, c[0x0][0x208] ;  /* 0x0000820000087ab9 */ /* 0x000fc60000000a00 */
[----:B------:R-:W-:Y:S01]  /*2230*/  LEA.HI.X R3, R0, c[0x0][0x164], R3, 0x1, P0 ;  /* 0x0000590000037a11 */ /* 0x000fe200000f0c03 */
[----:B------:R-:W-:-:S05]  /*2240*/  IMAD.U32 R0, RZ, RZ, UR25 ;  /* 0x00000019ff007e24 */ /* 0x000fca000f8e00ff */
[----:B------:R-:W-:-:S04]  /*2250*/  IADD3 R0, -R34, UR13, -R0 ;  /* 0x0000000d22007c10 */ /* 0x000fc8000fffe900 */
[----:B------:R-:W-:Y:S02]  /*2260*/  ISETP.LT.OR P1, PT, R0, 0x1, !P2 ;  /* 0x000000010000780c */ /* 0x000fe40005721670 */
[----:B------:R-:W-:Y:S01]  /*2270*/  LOP3.LUT R13, R4, 0x2, R5, 0xe2, !PT ;  /* 0x00000002040d7812 */ /* 0x000fe200078ee205 */
[----:B------:R-:W-:Y:S01]  /*2280*/  IMAD.U32 R4, RZ, RZ, UR15 ;  /* 0x0000000fff047e24 */ /* 0x000fe2000f8e00ff */
[----:B------:R-:W-:Y:S01]  /*2290*/  UIMAD UR28, UR21, UR7, UR6 ;  /* 0x00000007151c72a4 */ /* 0x000fe2000f8e0206 */
[----:B------:R-:W-:Y:S02]  /*22a0*/  ISETP.GT.AND P3, PT, R35, 0xf, PT ;  /* 0x0000000f2300780c */ /* 0x000fe40003f64270 */
[----:B------:R-:W-:Y:S01]  /*22b0*/  IMAD.WIDE.U32 R4, R4, c[0x0][0x210], R8 ;  /* 0x0000840004047a25 */ /* 0x000fe200078e0008 */
[----:B------:R-:W-:-:S05]  /*22c0*/  ULDC.64 UR6, c[0x0][0x278] ;  /* 0x00009e0000067ab9 */ /* 0x000fca0000000a00 */
[----:B------:R1:W-:Y:S01]  /*22d0*/  LDGSTS.E.BYPASS.LTC128B.128 [R12+0x10080], [R2.64], !P1 ;  /* 0x10080000020c7fae */ /* 0x0003e2000c901d52 */
[C---:B------:R-:W-:Y:S01]  /*22e0*/  ISETP.LT.OR P1, PT, R0.reuse, 0x1, !P4 ;  /* 0x000000010000780c */ /* 0x040fe20006721670 */
[----:B------:R-:W-:Y:S01]  /*22f0*/  UIMAD UR6, UR20, UR6, URZ ;  /* 0x00000006140672a4 */ /* 0x000fe2000f8e023f */
[----:B------:R-:W-:Y:S02]  /*2300*/  IADD3 R5, R5, UR26, RZ ;  /* 0x0000001a05057c10 */ /* 0x000fe4000fffe0ff */
[----:B------:R-:W-:Y:S01]  /*2310*/  ISETP.LT.OR P4, PT, R0, 0x21, !P4 ;  /* 0x000000210000780c */ /* 0x000fe20006781670 */
[----:B------:R3:W-:Y:S01]  /*2320*/  STL.64 [R1+0x18], R36 ;  /* 0x0000182401007387 */ /* 0x0007e20000100a00 */
[----:B------:R-:W-:Y:S01]  /*2330*/  LEA R6, P0, R7, R2, 0x6 ;  /* 0x0000000207067211 */ /* 0x000fe200078030ff */
[----:B------:R-:W-:Y:S01]  /*2340*/  UIMAD UR30, UR21, UR7, UR6 ;  /* 0x00000007151e72a4 */ /* 0x000fe2000f8e0206 */
[----:B------:R-:W-:Y:S01]  /*2350*/  IMAD.U32 R8, RZ, RZ, UR5 ;  /* 0x00000005ff087e24 */ /* 0x000fe2000f8e00ff */
[----:B------:R-:W-:Y:S01]  /*2360*/  USHF.L.U32 UR26, UR8, 0x6, URZ ;  /* 0x00000006081a7899 */ /* 0x000fe2000800063f */
[----:B------:R-:W-:-:S03]  /*2370*/  IMAD.WIDE.U32 R18, R20, c[0x0][0x278], R18 ;  /* 0x00009e0014127a25 */ /* 0x000fc600078e0012 */
[----:B------:R1:W-:Y:S01]  /*2380*/  LDGSTS.E.BYPASS.LTC128B.128 [R12+0x12080], [R2.64+0x80], !P1 ;  /* 0x12080080020c7fae */ /* 0x0003e2000c901d52 */
[----:B------:R-:W-:Y:S01]  /*2390*/  USHF.L.U64.HI UR24, UR8, UR24, UR9 ;  /* 0x0000001808187299 */ /* 0x000fe20008010209 */
[----:B------:R-:W-:Y:S01]  /*23a0*/  ISETP.LT.OR P2, PT, R0, 0x21, !P2 ;  /* 0x000000210000780c */ /* 0x000fe20005741670 */
[----:B------:R-:W-:Y:S01]  /*23b0*/  USHF.R.S32.HI UR29, URZ, 0x1f, UR25 ;  /* 0x0000001f3f1d7899 */ /* 0x000fe20008011419 */
[----:B------:R2:W-:Y:S01]  /*23c0*/  STL [R1+0x24], R27 ;  /* 0x0000241b01007387 */ /* 0x0005e20000100800 */
[----:B------:R-:W-:Y:S01]  /*23d0*/  LEA.HI.X R7, R7, R3, R8, 0x6, P0 ;  /* 0x0000000307077211 */ /* 0x000fe200000f3408 */
[----:B------:R-:W-:Y:S01]  /*23e0*/  UIMAD UR9, UR24, UR23, URZ ;  /* 0x00000017180972a4 */ /* 0x000fe2000f8e023f */
[----:B------:R-:W-:Y:S01]  /*23f0*/  @!P3 IADD3 R9, P0, R18, UR25, RZ ;  /* 0x000000191209bc10 */ /* 0x000fe2000ff1e0ff */
[----:B------:R-:W-:Y:S01]  /*2400*/  IMAD.U32 R28, RZ, RZ, UR26 ;  /* 0x0000001aff1c7e24 */ /* 0x000fe2000f8e00ff */
[----:B------:R-:W-:Y:S01]  /*2410*/  ULDC.64 UR6, c[0x0][0x288] ;  /* 0x0000a20000067ab9 */ /* 0x000fe20000000a00 */
[----:B---3--:R-:W-:Y:S01]  /*2420*/  IMAD.WIDE.U32 R36, R20, c[0x0][0x218], R4 ;  /* 0x0000860014247a25 */ /* 0x008fe200078e0004 */
[----:B-1----:R-:W-:-:S03]  /*2430*/  P2R R2, PR, RZ, 0x10 ;  /* 0x00000010ff027803 */ /* 0x002fc60000000000 */
[----:B------:R-:W-:Y:S01]  /*2440*/  IMAD.MOV.U32 R38, RZ, RZ, R36 ;  /* 0x000000ffff267224 */ /* 0x000fe200078e0024 */
[----:B--2---:R-:W-:Y:S01]  /*2450*/  IADD3 R27, R19, UR30, RZ ;  /* 0x0000001e131b7c10 */ /* 0x004fe2000fffe0ff */
[----:B------:R1:W-:Y:S01]  /*2460*/  LDGSTS.E.BYPASS.LTC128B.128 [R12+0x11080], [R6.64], !P2 ;  /* 0x11080000060c7fae */ /* 0x0003e2000d101d52 */
[----:B------:R-:W-:Y:S02]  /*2470*/  ISETP.NE.AND P1, PT, R2, RZ, PT ;  /* 0x000000ff0200720c */ /* 0x000fe40003f25270 */
[----:B------:R-:W-:Y:S01]  /*2480*/  IADD3 R39, R37, UR28, RZ ;  /* 0x0000001c25277c10 */ /* 0x000fe2000fffe0ff */
[----:B------:R-:W-:Y:S01]  /*2490*/  UIMAD UR9, UR27, UR26, UR9 ;  /* 0x0000001a1b0972a4 */ /* 0x000fe2000f8e0209 */
[----:B----4-:R-:W-:Y:S02]  /*24a0*/  @!P3 IADD3.X R10, R27, UR29, RZ, P0, !PT ;  /* 0x0000001d1b0abc10 */ /* 0x010fe400087fe4ff */
[----:B------:R-:W-:Y:S01]  /*24b0*/  @!P3 LEA R8, P0, R9, c[0x0][0x258], 0x2 ;  /* 0x000096000908ba11 */ /* 0x000fe200078010ff */
[----:B------:R-:W-:Y:S01]  /*24c0*/  IMAD.WIDE.U32 R4, R28, UR23, R38 ;  /* 0x000000171c047c25 */ /* 0x000fe2000f8e0026 */
[----:B------:R-:W-:-:S02]  /*24d0*/  LOP3.LUT P4, RZ, R13, 0x1, RZ, 0xc0, !PT ;  /* 0x000000010dff7812 */ /* 0x000fc4000788c0ff */
[----:B------:R-:W-:Y:S01]  /*24e0*/  @!P3 LEA.HI.X R9, R9, c[0x0][0x25c], R10, 0x2, P0 ;  /* 0x000097000909ba11 */ /* 0x000fe200000f140a */
[----:B------:R-:W-:Y:S01]  /*24f0*/  UIMAD UR6, UR22, UR6, URZ ;  /* 0x00000006160672a4 */ /* 0x000fe2000f8e023f */
[----:B------:R-:W-:Y:S01]  /*2500*/  IADD3 R3, R5, UR9, RZ ;  /* 0x0000000905037c10 */ /* 0x000fe2000fffe0ff */
[----:B------:R1:W-:Y:S01]  /*2510*/  LDGSTS.E.BYPASS.LTC128B.128 [R12+0x13080], [R6.64+0x80], !P1 ;  /* 0x13080080060c7fae */ /* 0x0003e2000c901d52 */
[----:B------:R-:W-:Y:S02]  /*2520*/  LEA R2, P0, R4, c[0x0][0x1f0], 0x1 ;  /* 0x00007c0004027a11 */ /* 0x000fe400078008ff */
[----:B------:R-:W-:Y:S02]  /*2530*/  LOP3.LUT P5, RZ, R13, 0x2, RZ, 0xc0, !PT ;  /* 0x000000020dff7812 */ /* 0x000fe400078ac0ff */
[----:B------:R-:W-:Y:S01]  /*2540*/  ISETP.LT.OR P1, PT, R0, 0x1, !P4 ;  /* 0x000000010000780c */ /* 0x000fe20006721670 */
[----:B------:R-:W-:Y:S01]  /*2550*/  UIMAD UR6, UR15, UR7, UR6 ;  /* 0x000000070f0672a4 */ /* 0x000fe2000f8e0206 */
[----:B------:R-:W-:Y:S01]  /*2560*/  LEA.HI.X R3, R4, c[0x0][0x1f4], R3, 0x1, P0 ;  /* 0x00007d0004037a11 */ /* 0x000fe200000f0c03 */
[----:B------:R-:W-:Y:S01]  /*2570*/  ULDC UR9, c[0x0][0x20c] ;  /* 0x0000830000097ab9 */ /* 0x000fe20000000800 */
[----:B------:R-:W-:Y:S01]  /*2580*/  ISETP.LT.OR P0, PT, R0, 0x1, !P5 ;  /* 0x000000010000780c */ /* 0x000fe20006f01670 */
[----:B------:R-:W-:-:S02]  /*2590*/  UMOV UR7, 0x5 ;  /* 0x0000000500077882 */ /* 0x000fc40000000000 */
[----:B------:R-:W-:Y:S02]  /*25a0*/  USHF.L.U64.HI UR9, UR8, UR7, UR9 ;  /* 0x0000000708097299 */ /* 0x000fe40008010209 */
[----:B------:R-:W-:Y:S01]  /*25b0*/  USHF.L.U32 UR8, UR8, 0x5, URZ ;  /* 0x0000000508087899 */ /* 0x000fe2000800063f */
[----:B------:R-:W-:Y:S01]  /*25c0*/  IADD3 R5, R23, UR6, RZ ;  /* 0x0000000617057c10 */ /* 0x000fe2000fffe0ff */
[----:B------:R-:W-:Y:S02]  /*25d0*/  ULDC.64 UR6, c[0x0][0x290] ;  /* 0x0000a40000067ab9 */ /* 0x000fe40000000a00 */
[----:B------:R-:W-:Y:S01]  /*25e0*/  USHF.L.U32 UR28, UR8, 0x1, URZ ;  /* 0x00000001081c7899 */ /* 0x000fe2000800063f */
[----:B------:R-:W-:Y:S01]  /*25f0*/  IMAD.MOV.U32 R4, RZ, RZ, R22 ;  /* 0x000000ffff047224 */ /* 0x000fe200078e0016 */
[----:B------:R-:W-:Y:S01]  /*2600*/  UIMAD UR6, UR20, UR6, URZ ;  /* 0x00000006140672a4 */ /* 0x000fe2000f8e023f */
[----:B-1----:R-:W-:Y:S01]  /*2610*/  @!P3 IMAD.SHL.U32 R6, R35, 0x10, RZ ;  /* 0x000000102306b824 */ /* 0x002fe200078e00ff */
[----:B------:R-:W-:-:S04]  /*2620*/  ISETP.LT.OR P2, PT, R0, 0x21, !P4 ;  /* 0x000000210000780c */ /* 0x000fc80006741670 */
[----:B------:R1:W-:Y:S01]  /*2630*/  @!P3 LDGSTS.E.BYPASS.LTC128B.128 [R6+0x20080], [R8.64] ;  /* 0x200800000806bfae */ /* 0x0003e2000b901d52 */
[----:B------:R-:W-:-:S03]  /*2640*/  USHF.L.U64.HI UR27, UR8, 0x1, UR9 ;  /* 0x00000001081b7899 */ /* 0x000fc60008010209 */
[----:B------:R-:W0:Y:S01]  /*2650*/  LDGDEPBAR ;  /* 0x00000000000079af */ /* 0x000e220000000000 */
[----:B------:R-:W-:-:S03]  /*2660*/  UIMAD UR6, UR21, UR7, UR6 ;  /* 0x00000007150672a4 */ /* 0x000fc6000f8e0206 */
[----:B------:R2:W-:Y:S01]  /*2670*/  LDGSTS.E.BYPASS.LTC128B.128 [R12+0x18080], [R2.64], !P1 ;  /* 0x18080000020c7fae */ /* 0x0005e2000c901d52 */
[----:B------:R-:W-:-:S03]  /*2680*/  ISETP.LT.OR P1, PT, R0, 0x21, !P5 ;  /* 0x000000210000780c */ /* 0x000fc60006f21670 */
[----:B------:R-:W-:Y:S04]  /*2690*/  STL.64 [R1+0x38], R18 ;  /* 0x0000381201007387 */ /* 0x000fe80000100a00 */
[----:B------:R3:W-:Y:S04]  /*26a0*/  STL.64 [R1+0x10], R36 ;  /* 0x0000102401007387 */ /* 0x0007e80000100a00 */
[----:B------:R2:W-:Y:S01]  /*26b0*/  LDGSTS.E.BYPASS.LTC128B.128 [R12+0x1a080], [R2.64+0x80], !P0 ;  /* 0x1a080080020c7fae */ /* 0x0005e2000c101d52 */
[----:B------:R-:W-:-:S03]  /*26c0*/  LEA.HI R11, R32, R35, RZ, 0x2 ;  /* 0x00000023200b7211 */ /* 0x000fc600078f10ff */
[----:B------:R4:W-:Y:S01]  /*26d0*/  STL [R1+0x50], R27 ;  /* 0x0000501b01007387 */ /* 0x0009e20000100800 */
[----:B---3--:R-:W-:Y:S01]  /*26e0*/  IMAD.WIDE.U32 R36, R20, c[0x0][0x290], R4 ;  /* 0x0000a40014247a25 */ /* 0x008fe200078e0004 */
[----:B--2---:R-:W-:-:S04]  /*26f0*/  IADD3 R2, P0, R2, UR28, RZ ;  /* 0x0000001c02027c10 */ /* 0x004fc8000ff1e0ff */
[----:B------:R-:W-:Y:S01]  /*2700*/  IADD3 R33, R37, UR6, RZ ;  /* 0x0000000625217c10 */ /* 0x000fe2000fffe0ff */
[----:B------:R-:W-:Y:S01]  /*2710*/  IMAD.U32 R4, RZ, RZ, UR15 ;  /* 0x0000000fff047e24 */ /* 0x000fe2000f8e00ff */
[----:B------:R-:W-:Y:S01]  /*2720*/  IADD3.X R3, R3, UR27, RZ, P0, !PT ;  /* 0x0000001b03037c10 */ /* 0x000fe200087fe4ff */
[----:B------:R-:W-:Y:S01]  /*2730*/  ULDC.64 UR6, c[0x0][0x238] ;  /* 0x00008e0000067ab9 */ /* 0x000fe20000000a00 */
[----:B------:R-:W-:Y:S02]  /*2740*/  IADD3 R0, P0, R36, UR25, RZ ;  /* 0x0000001924007c10 */ /* 0x000fe4000ff1e0ff */
[----:B----4-:R-:W-:Y:S01]  /*2750*/  LEA.HI R27, R32, R35, RZ, 0x5 ;  /* 0x00000023201b7211 */ /* 0x010fe200078f28ff */
[----:B------:R2:W-:Y:S01]  /*2760*/  LDGSTS.E.BYPASS.LTC128B.128 [R12+0x19080], [R2.64], !P2 ;  /* 0x19080000020c7fae */ /* 0x0005e2000d101d52 */
[----:B------:R-:W-:Y:S02]  /*2770*/  IADD3.X R5, R33, UR29, RZ, P0, !PT ;  /* 0x0000001d21057c10 */ /* 0x000fe400087fe4ff */
[----:B------:R-:W-:Y:S01]  /*2780*/  LEA R22, P0, R0, c[0x0][0x280], 0x2 ;  /* 0x0000a00000167a11 */ /* 0x000fe200078010ff */
[----:B------:R2:W-:Y:S01]  /*2790*/  LDGSTS.E.BYPASS.LTC128B.128 [R12+0x1b080], [R2.64+0x80], !P1 ;  /* 0x1b080080020c7fae */ /* 0x0005e2000c901d52 */
[----:B------:R-:W-:Y:S01]  /*27a0*/  SHF.R.S32.HI R7, RZ, 0x5, R27 ;  /* 0x00000005ff077819 */ /* 0x000fe2000001141b */
[----:B-1----:R-:W-:Y:S01]  /*27b0*/  IMAD.WIDE.U32 R8, R4, c[0x0][0x238], R24 ;  /* 0x00008e0004087a25 */ /* 0x002fe200078e0018 */
[----:B------:R-:W-:-:S02]  /*27c0*/  LEA.HI.X R23, R0, c[0x0][0x284], R5, 0x2, P0 ;  /* 0x0000a10000177a11 */ /* 0x000fc400000f1405 */
[--C-:B------:R-:W-:Y:S02]  /*27d0*/  SHF.R.S32.HI R19, RZ, 0x2, R11.reuse ;  /* 0x00000002ff137819 */ /* 0x100fe4000001140b */
[----:B------:R-:W-:Y:S01]  /*27e0*/  SHF.R.S32.HI R4, RZ, 0x1f, R11 ;  /* 0x0000001fff047819 */ /* 0x000fe2000001140b */
[----:B------:R-:W-:Y:S01]  /*27f0*/  UIMAD UR6, UR22, UR6, URZ ;  /* 0x00000006160672a4 */ /* 0x000fe2000f8e023f */
[----:B------:R-:W-:-:S03]  /*2800*/  LEA.HI R6, R27, R7, RZ, 0x1 ;  /* 0x000000071b067211 */ /* 0x000fc600078f08ff */
[----:B------:R-:W-:Y:S01]  /*2810*/  UIMAD UR6, UR15, UR7, UR6 ;  /* 0x000000070f0672a4 */ /* 0x000fe2000f8e0206 */
[----:B------:R-:W-:Y:S02]  /*2820*/  LOP3.LUT R6, R6, 0xfffffffe, RZ, 0xc0, !PT ;  /* 0xfffffffe06067812 */ /* 0x000fe400078ec0ff */
[----:B--2---:R-:W-:-:S04]  /*2830*/  LEA.HI R2, R32, R35, RZ, 0x4 ;  /* 0x0000002320027211 */ /* 0x004fc800078f20ff */
[----:B------:R-:W-:Y:S02]  /*2840*/  SHF.R.S32.HI R5, RZ, 0x4, R2 ;  /* 0x00000004ff057819 */ /* 0x000fe40000011402 */
[C---:B------:R-:W-:Y:S02]  /*2850*/  LOP3.LUT R0, R2.reuse, 0xfffffff0, RZ, 0xc0, !PT ;  /* 0xfffffff002007812 */ /* 0x040fe400078ec0ff */
[----:B------:R-:W-:Y:S02]  /*2860*/  LEA.HI R3, R2, R5, RZ, 0x1 ;  /* 0x0000000502037211 */ /* 0x000fe400078f08ff */
[----:B------:R-:W-:Y:S01]  /*2870*/  LEA.HI R2, R4, R19, RZ, 0x3 ;  /* 0x0000001304027211 */ /* 0x000fe200078f18ff */
[----:B------:R-:W-:-:S03]  /*2880*/  IMAD.IADD R0, R35, 0x1, -R0 ;  /* 0x0000000123007824 */ /* 0x000fc600078e0a00 */
[----:B------:R-:W-:Y:S02]  /*2890*/  LOP3.LUT R2, R2, 0xfffffff8, RZ, 0xc0, !PT ;  /* 0xfffffff802027812 */ /* 0x000fe400078ec0ff */
[----:B------:R-:W-:Y:S01]  /*28a0*/  SHF.R.S32.HI R10, RZ, 0x1f, R0 ;  /* 0x0000001fff0a7819 */ /* 0x000fe20000011400 */
[----:B------:R-:W-:Y:S01]  /*28b0*/  IMAD.IADD R15, R7, 0x1, -R6 ;  /* 0x00000001070f7824 */ /* 0x000fe200078e0a06 */
[----:B------:R-:W-:Y:S01]  /*28c0*/  LOP3.LUT R6, R3, 0xfffffffe, RZ, 0xc0, !PT ;  /* 0xfffffffe03067812 */ /* 0x000fe200078ec0ff */
[----:B------:R-:W-:Y:S01]  /*28d0*/  IMAD.SHL.U32 R4, R26, 0x40, RZ ;  /* 0x000000401a047824 */ /* 0x000fe200078e00ff */
[----:B------:R-:W-:Y:S01]  /*28e0*/  LEA.HI R10, R10, R0, RZ, 0x3 ;  /* 0x000000000a0a7211 */ /* 0x000fe200078f18ff */
[----:B------:R-:W-:Y:S01]  /*28f0*/  IMAD.IADD R19, R19, 0x1, -R2 ;  /* 0x0000000113137824 */ /* 0x000fe200078e0a02 */
[----:B------:R-:W-:Y:S01]  /*2900*/  IADD3 R3, R9, UR6, RZ ;  /* 0x0000000609037c10 */ /* 0x000fe2000fffe0ff */
[----:B------:R-:W-:Y:S01]  /*2910*/  IMAD.MOV.U32 R2, RZ, RZ, R8 ;  /* 0x000000ffff027224 */ /* 0x000fe200078e0008 */
[----:B------:R-:W-:Y:S01]  /*2920*/  LOP3.LUT R4, R4, 0x1c0, RZ, 0xc0, !PT ;  /* 0x000001c004047812 */ /* 0x000fe200078ec0ff */
[----:B------:R-:W-:Y:S01]  /*2930*/  IMAD.SHL.U32 R18, R15, 0x10, RZ ;  /* 0x000000100f127824 */ /* 0x000fe200078e00ff */
[----:B------:R-:W-:Y:S01]  /*2940*/  LOP3.LUT R7, R10, 0xfffffff8, RZ, 0xc0, !PT ;  /* 0xfffffff80a077812 */ /* 0x000fe200078ec0ff */
[----:B------:R-:W-:Y:S01]  /*2950*/  IMAD.WIDE.U32 R40, R20, c[0x0][0x240], R2 ;  /* 0x0000900014287a25 */ /* 0x000fe200078e0002 */
[----:B------:R-:W-:Y:S01]  /*2960*/  LOP3.LUT R3, R4, 0x8, R29, 0xf8, !PT ;  /* 0x0000000804037812 */ /* 0x000fe200078ef81d */
[----:B------:R-:W-:-:S02]  /*2970*/  ULDC.64 UR6, c[0x0][0x240] ;  /* 0x0000900000067ab9 */ /* 0x000fc40000000a00 */
[----:B------:R-:W-:Y:S01]  /*2980*/  IMAD.IADD R9, R5, 0x1, -R6 ;  /* 0x0000000105097824 */ /* 0x000fe200078e0a06 */
[----:B------:R-:W-:Y:S01]  /*2990*/  LOP3.LUT R5, R4, 0x10, R18, 0xf8, !PT ;  /* 0x0000001004057812 */ /* 0x000fe200078ef812 */
[----:B------:R-:W-:Y:S01]  /*29a0*/  IMAD.SHL.U32 R2, R19, 0x40, RZ ;  /* 0x0000004013027824 */ /* 0x000fe200078e00ff */
[----:B------:R-:W-:Y:S01]  /*29b0*/  SHF.R.U32.HI R8, RZ, 0x3, R4 ;  /* 0x00000003ff087819 */ /* 0x000fe20000011604 */
[----:B------:R-:W-:Y:S01]  /*29c0*/  IMAD.IADD R7, R0, 0x1, -R7 ;  /* 0x0000000100077824 */ /* 0x000fe200078e0a07 */
[----:B------:R-:W-:Y:S01]  /*29d0*/  LOP3.LUT R13, R5, 0x8, R29, 0xf8, !PT ;  /* 0x00000008050d7812 */ /* 0x000fe200078ef81d */
[----:B------:R-:W-:Y:S01]  /*29e0*/  IMAD.SHL.U32 R0, R21, 0x8, RZ ;  /* 0x0000000815007824 */ /* 0x000fe200078e00ff */
[----:B------:R-:W-:Y:S01]  /*29f0*/  LOP3.LUT R2, R2, 0x1c0, RZ, 0xc0, !PT ;  /* 0x000001c002027812 */ /* 0x000fe200078ec0ff */
[----:B------:R-:W-:Y:S01]  /*2a00*/  IMAD R6, R9, 0x800, R30 ;  /* 0x0000080009067824 */ /* 0x000fe200078e021e */
[----:B------:R-:W-:Y:S02]  /*2a10*/  LOP3.LUT R5, R3, R8, RZ, 0x3c, !PT ;  /* 0x0000000803057212 */ /* 0x000fe400078e3cff */
[----:B------:R-:W-:-:S02]  /*2a20*/  LOP3.LUT R0, R0, 0x18, RZ, 0xc0, !PT ;  /* 0x0000001800007812 */ /* 0x000fc400078ec0ff */
[----:B------:R-:W-:Y:S01]  /*2a30*/  SHF.R.U32.HI R4, RZ, 0x3, R2 ;  /* 0x00000003ff047819 */ /* 0x000fe20000011602 */
[----:B------:R-:W-:Y:S02]  /*2a40*/  IMAD.SHL.U32 R3, R9, 0x20, RZ ;  /* 0x0000002009037824 */ /* 0x000fe400078e00ff */
[----:B------:R-:W-:Y:S01]  /*2a50*/  IMAD.IADD R5, R6, 0x1, R5 ;  /* 0x0000000106057824 */ /* 0x000fe200078e0205 */
[----:B------:R-:W-:Y:S02]  /*2a60*/  LOP3.LUT R6, R11, 0x3ffffffc, RZ, 0xc0, !PT ;  /* 0x3ffffffc0b067812 */ /* 0x000fe400078ec0ff */
[----:B------:R-:W-:Y:S01]  /*2a70*/  LOP3.LUT R11, R4, R2, R0, 0x1e, !PT ;  /* 0x00000002040b7212 */ /* 0x000fe200078e1e00 */
[----:B------:R-:W-:Y:S01]  /*2a80*/  IMAD.SHL.U32 R4, R7, 0x40, RZ ;  /* 0x0000004007047824 */ /* 0x000fe200078e00ff */
[----:B------:R-:W-:Y:S01]  /*2a90*/  LOP3.LUT R14, R0, 0x20, R3, 0xf8, !PT ;  /* 0x00000020000e7812 */ /* 0x000fe200078ef803 */
[----:B------:R-:W-:Y:S02]  /*2aa0*/  IMAD.IADD R3, R35, 0x1, -R6 ;  /* 0x0000000123037824 */ /* 0x000fe400078e0a06 */
[----:B------:R-:W-:Y:S01]  /*2ab0*/  IMAD.SHL.U32 R2, R15, 0x400, RZ ;  /* 0x000004000f027824 */ /* 0x000fe200078e00ff */
[----:B------:R-:W-:Y:S01]  /*2ac0*/  LOP3.LUT R4, R4, 0x1c0, RZ, 0xc0, !PT ;  /* 0x000001c004047812 */ /* 0x000fe200078ec0ff */
[----:B------:R-:W-:Y:S01]  /*2ad0*/  IMAD.SHL.U32 R6, R9, 0x8, RZ ;  /* 0x0000000809067824 */ /* 0x000fe200078e00ff */
[----:B------:R-:W-:Y:S01]  /*2ae0*/  LOP3.LUT R0, R13, R8, RZ, 0x3c, !PT ;  /* 0x000000080d007212 */ /* 0x000fe200078e3cff */
[----:B------:R-:W-:Y:S01]  /*2af0*/  IMAD.SHL.U32 R10, R10, 0x40, RZ ;  /* 0x000000400a0a7824 */ /* 0x000fe200078e00ff */
[----:B------:R-:W-:Y:S01]  /*2b00*/  SHF.R.U32.HI R8, RZ, 0x3, R4 ;  /* 0x00000003ff087819 */ /* 0x000fe20000011604 */
[----:B------:R-:W-:Y:S01]  /*2b10*/  IMAD R3, R3, 0x2, R2 ;  /* 0x0000000203037824 */ /* 0x000fe200078e0202 */
[----:B------:R-:W-:-:S03]  /*2b20*/  LOP3.LUT R6, R4, 0x8, R6, 0xf8, !PT ;  /* 0x0000000804067812 */ /* 0x000fc600078ef806 */
[----:B------:R-:W-:Y:S01]  /*2b30*/  IMAD.IADD R11, R3, 0x1, R11 ;  /* 0x00000001030b7824 */ /* 0x000fe200078e020b */
[----:B------:R-:W-:Y:S02]  /*2b40*/  LOP3.LUT R3, R10, 0xfffffe00, RZ, 0xc0, !PT ;  /* 0xfffffe000a037812 */ /* 0x000fe400078ec0ff */
[----:B------:R-:W-:-:S04]  /*2b50*/  LOP3.LUT R6, R6, R8, RZ, 0x3c, !PT ;  /* 0x0000000806067212 */ /* 0x000fc800078e3cff */
[----:B------:R-:W-:Y:S02]  /*2b60*/  IADD3 R214, R6, R3, R2 ;  /* 0x0000000306d67210 */ /* 0x000fe40007ffe002 */
[----:B------:R-:W-:-:S05]  /*2b70*/  LOP3.LUT R2, R27, 0xffffffe0, RZ, 0xc0, !PT ;  /* 0xffffffe01b027812 */ /* 0x000fca00078ec0ff */
[----:B------:R-:W-:Y:S01]  /*2b80*/  IMAD.IADD R6, R35, 0x1, -R2 ;  /* 0x0000000123067824 */ /* 0x000fe200078e0a02 */
[----:B------:R-:W-:-:S04]  /*2b90*/  UIMAD UR6, UR20, UR6, URZ ;  /* 0x00000006140672a4 */ /* 0x000fc8000f8e023f */
[----:B------:R-:W-:Y:S01]  /*2ba0*/  SHF.R.S32.HI R10, RZ, 0x1f, R6 ;  /* 0x0000001fff0a7819 */ /* 0x000fe20000011406 */
[----:B------:R-:W-:-:S03]  /*2bb0*/  UIMAD UR6, UR21, UR7, UR6 ;  /* 0x00000007150672a4 */ /* 0x000fc6000f8e0206 */
[----:B------:R-:W-:Y:S02]  /*2bc0*/  LEA.HI R10, R10, R6, RZ, 0x2 ;  /* 0x000000060a0a7211 */ /* 0x000fe400078f10ff */
[----:B------:R-:W-:Y:S01]  /*2bd0*/  LOP3.LUT R4, R8, R14, R4, 0x1e, !PT ;  /* 0x0000000e08047212 */ /* 0x000fe200078e1e04 */
[----:B------:R-:W-:Y:S01]  /*2be0*/  STL.64 [R1+0x8], R38 ;  /* 0x0000082601007387 */ /* 0x000fe20000100a00 */
[----:B------:R-:W-:Y:S02]  /*2bf0*/  LEA.HI.SX32 R2, R10, R18, 0x1e ;  /* 0x000000120a027211 */ /* 0x000fe400078ff2ff */
[----:B------:R-:W-:Y:S01]  /*2c00*/  LOP3.LUT R220, R4, R3, RZ, 0xfc, !PT ;  /* 0x0000000304dc7212 */ /* 0x000fe200078efcff */
[----:B------:R-:W-:Y:S01]  /*2c10*/  STL.64 [R1+0x30], R36 ;  /* 0x0000302401007387 */ /* 0x000fe20000100a00 */
[----:B------:R-:W-:-:S03]  /*2c20*/  IADD3 R4, R41, UR6, RZ ;  /* 0x0000000629047c10 */ /* 0x000fc6000fffe0ff */
[----:B------:R-:W-:Y:S01]  /*2c30*/  STL [R1+0x40], R33 ;  /* 0x0000402101007387 */ /* 0x000fe20000100800 */
[----:B------:R-:W-:Y:S01]  /*2c40*/  IADD3 R3, R12, 0x10080, RZ ;  /* 0x000100800c037810 */ /* 0x000fe20007ffe0ff */
[----:B------:R-:W-:Y:S02]  /*2c50*/  UIADD3 UR22, UR23, 0x1, URZ ;  /* 0x0000000117167890 */ /* 0x000fe4000fffe03f */
        /* <DEDUP_REMOVED lines=13> */
[----:B------:R-:W-:-:S03]  /*2d30*/  IMAD.SHL.U32 R231, R11, 0x2, RZ ;  /* 0x000000020be77824 */ /* 0x000fc600078e00ff */
[----:B------:R-:W0:Y:S01]  /*2d40*/  LDGDEPBAR ;  /* 0x00000000000079af */ /* 0x000e220000000000 */
[----:B------:R-:W-:-:S03]  /*2d50*/  IMAD R0, R9, 0x200, R0 ;  /* 0x0000020009007824 */ /* 0x000fc600078e0200 */
[----:B------:R-:W0:Y:S01]  /*2d60*/  LDGDEPBAR ;  /* 0x00000000000079af */ /* 0x000e220000000000 */
[----:B------:R-:W-:Y:S02]  /*2d70*/  SEL R215, R215, 0xfffffff0, !P1 ;  /* 0xfffffff0d7d77807 */ /* 0x000fe40004800000 */
        /* <DEDUP_REMOVED lines=33> */
.L_x_2046:
[----:B--2---:R-:W-:Y:S05]  /*2f90*/  BSYNC B0 ;  /* 0x0000000000007941 */ /* 0x004fea0003800000 */
.L_x_2045:
        /* <DEDUP_REMOVED lines=10> */
[----:B------:R-:W-:Y:S01]  /*3040*/  LOP3.LUT P0, RZ, R19, 0x4, RZ, 0xc0, !PT ;  /* 0x0000000413ff7812 */ /* 0x000fe2000780c0ff */
[----:B------:R-:W-:Y:S01]  /*3050*/  IMAD.SHL.U32 R213, R5, 0x2, RZ ;  /* 0x0000000205d57824 */ /* 0x000fe200078e00ff */
[----:B------:R-:W-:Y:S01]  /*3060*/  LOP3.LUT P1, RZ, R7, 0x4, RZ, 0xc0, !PT ;  /* 0x0000000407ff7812 */ /* 0x000fe2000782c0ff */
[----:B------:R-:W-:Y:S01]  /*3070*/  IMAD.IADD R2, R21, 0x1, -R2 ;  /* 0x0000000115027824 */ /* 0x000fe200078e0a02 */
[----:B------:R-:W-:Y:S01]  /*3080*/  IADD3 R230, R231, 0x204c0, RZ ;  /* 0x000204c0e7e67810 */ /* 0x000fe20007ffe0ff */
[----:B------:R-:W-:Y:S01]  /*3090*/  IMAD R215, R215, 0x2, R213 ;  /* 0x00000002d7d77824 */ /* 0x000fe200078e02d5 */
[----:B------:R-:W-:Y:S01]  /*30a0*/  SEL R218, R225, 0xffffffe0, !P1 ;  /* 0xffffffe0e1da7807 */ /* 0x000fe20004800000 */
[----:B------:R-:W-:Y:S01]  /*30b0*/  IMAD R2, R2, 0x4, R3 ;  /* 0x0000000402027824 */ /* 0x000fe200078e0203 */
[----:B------:R-:W-:Y:S01]  /*30c0*/  CS2R R162, SRZ ;  /* 0x0000000000a27805 */ /* 0x000fe2000001ff00 */
[----:B------:R-:W-:Y:S01]  /*30d0*/  IMAD.MOV.U32 R219, RZ, RZ, 0x40 ;  /* 0x00000040ffdb7424 */ /* 0x000fe200078e00ff */
[----:B------:R-:W-:Y:S01]  /*30e0*/  IADD3 R222, R214, R218, RZ ;  /* 0x000000dad6de7210 */ /* 0x000fe20007ffe0ff */
[----:B------:R-:W-:Y:S01]  /*30f0*/  IMAD.SHL.U32 R4, R2, 0x2, RZ ;  /* 0x0000000202047824 */ /* 0x000fe200078e00ff */
[----:B------:R-:W-:Y:S01]  /*3100*/  CS2R R160, SRZ ;  /* 0x0000000000a07805 */ /* 0x000fe2000001ff00 */
[----:B------:R-:W-:Y:S01]  /*3110*/  @P0 IADD3 R230, R13, -0x40, RZ ;  /* 0xffffffc00de60810 */ /* 0x000fe20007ffe0ff */
[----:B------:R-:W-:Y:S01]  /*3120*/  IMAD R217, R216, 0x2, R213 ;  /* 0x00000002d8d97824 */ /* 0x000fe200078e02d5 */
[----:B------:R-:W-:Y:S01]  /*3130*/  LOP3.LUT P0, RZ, R7, 0x2, RZ, 0xc0, !PT ;  /* 0x0000000207ff7812 */ /* 0x000fe2000780c0ff */
[----:B------:R1:W-:Y:S01]  /*3140*/  STL [R1+0x44], R4 ;  /* 0x0000440401007387 */ /* 0x0003e20000100800 */
[----:B------:R-:W-:Y:S01]  /*3150*/  IADD3 R0, -R4, UR17, RZ ;  /* 0x0000001104007c10 */ /* 0x000fe2000fffe1ff */
[----:B------:R-:W-:Y:S01]  /*3160*/  CS2R R158, SRZ ;  /* 0x00000000009e7805 */ /* 0x000fe2000001ff00 */
[----:B------:R-:W-:Y:S01]  /*3170*/  SEL R221, R221, 0xfffffff0, !P0 ;  /* 0xfffffff0dddd7807 */ /* 0x000fe20004000000 */
[----:B------:R-:W-:Y:S01]  /*3180*/  CS2R R156, SRZ ;  /* 0x00000000009c7805 */ /* 0x000fe2000001ff00 */
[----:B------:R-:W-:Y:S01]  /*3190*/  CS2R R154, SRZ ;  /* 0x00000000009a7805 */ /* 0x000fe2000001ff00 */
[----:B------:R1:W-:Y:S01]  /*31a0*/  STL [R1], R0 ;  /* 0x0000000001007387 */ /* 0x0003e20000100800 */
        /* <DEDUP_REMOVED lines=62> */
[----:B------:R-:W-:Y:S01]  /*3590*/  SEL R219, R219, 0xffffffc0, !P1 ;  /* 0xffffffc0dbdb7807 */ /* 0x000fe20004800000 */
[----:B------:R-:W-:Y:S01]  /*35a0*/  IMAD.IADD R224, R221, 0x1, R222 ;  /* 0x00000001dde07824 */ /* 0x000fe200078e02de */
[----:B------:R-:W-:-:S02]  /*35b0*/  USHF.L.U64.HI UR20, UR4, 0x5, UR5 ;  /* 0x0000000504147899 */ /* 0x000fc40008010205 */
[----:B------:R-:W-:Y:S02]  /*35c0*/  USHF.L.U32 UR21, UR4, 0x5, URZ ;  /* 0x0000000504157899 */ /* 0x000fe4000800063f */
[----:B------:R-:W-:Y:S02]  /*35d0*/  UMOV UR5, URZ ;  /* 0x0000003f00057c82 */ /* 0x000fe40008000000 */
[----:B------:R-:W-:Y:S02]  /*35e0*/  UMOV UR22, 0x1 ;  /* 0x0000000100167882 */ /* 0x000fe40000000000 */
[----:B-1----:R-:W-:Y:S02]  /*35f0*/  UMOV UR24, URZ ;  /* 0x0000003f00187c82 */ /* 0x002fe40008000000 */
.L_x_2049:
        /* <DEDUP_REMOVED lines=153> */
[----:B------:R-:W-:Y:S02]  /*3f90*/  UIMAD UR4, UR17, UR7, UR4 ;  /* 0x00000007110472a4 */ /* 0x000fe4000f8e0204 */
[----:B------:R-:W3:Y:S01]  /*3fa0*/  LDL R232, [R1+0x5c] ;  /* 0x00005c0001e87983 */ /* 0x000ee20000100800 */
[----:B------:R-:W-:Y:S02]  /*3fb0*/  USHF.L.U32 UR6, UR26, 0x6, URZ ;  /* 0x000000061a067899 */ /* 0x000fe4000800063f */
[----:B------:R-:W-:Y:S01]  /*3fc0*/  UIADD3 UR4, UR27, UR4, URZ ;  /* 0x000000041b047290 */ /* 0x000fe2000fffe03f */
[----:B------:R-:W3:Y:S03]  /*3fd0*/  LDL R240, [R1+0x2c] ;  /* 0x00002c0001f07983 */ /* 0x000ee60000100800 */
[----:B------:R-:W-:Y:S01]  /*3fe0*/  USHF.L.U64.HI UR4, UR26, 0x6, UR4 ;  /* 0x000000061a047899 */ /* 0x000fe20008010204 */
[----:B--2---:R-:W-:Y:S05]  /*3ff0*/  IADD3 R169, P2, P1, R236, UR6, R169 ;  /* 0x00000006eca97c10 */ /* 0x004fea000f95e0a9 */
[----:B-----5:R-:W-:Y:S02]  /*4000*/  IADD3.X R174, R234, UR4, R174, P2, P1 ;  /* 0x00000004eaae7c10 */ /* 0x020fe400097e24ae */
[C---:B----4-:R-:W-:Y:S04]  /*4010*/  @!P3 IADD3 R0, P1, R2.reuse, R238, RZ ;  /* 0x000000ee0200b210 */ /* 0x050fe80007f3e0ff */
[----:B---3--:R-:W-:Y:S02]  /*4020*/  @!P3 LEA.HI.X.SX32 R2, R2, R235, 0x1, P1 ;  /* 0x000000eb0202b211 */ /* 0x008fe400008f0eff */
[C---:B------:R-:W-:Y:S01]  /*4030*/  @!P3 LEA R172, P1, R0.reuse, c[0x0][0x258], 0x2 ;  /* 0x0000960000acba11 */ /* 0x040fe200078210ff */
[----:B------:R-:W1:Y:S03]  /*4040*/  S2R R235, SR_TID.X ;  /* 0x0000000000eb7919 */ /* 0x000e660000002100 */
[----:B------:R-:W-:Y:S02]  /*4050*/  @!P3 LEA.HI.X R173, R0, c[0x0][0x25c], R2, 0x2, P1 ;  /* 0x0000970000adba11 */ /* 0x000fe400008f1402 */
[----:B------:R-:W-:Y:S01]  /*4060*/  IADD3 R0, P1, R236, UR6, RZ ;  /* 0x00000006ec007c10 */ /* 0x000fe2000ff3e0ff */
[----:B------:R-:W-:Y:S01]  /*4070*/  UIMAD UR6, UR17, -0x40, UR13 ;  /* 0xffffffc0110678a4 */ /* 0x000fe2000f8e020d */
[----:B------:R-:W-:Y:S02]  /*4080*/  LOP3.LUT P2, RZ, R240, 0x1, RZ, 0xc0, !PT ;  /* 0x00000001f0ff7812 */ /* 0x000fe4000784c0ff */
[----:B------:R-:W-:Y:S02]  /*4090*/  IADD3.X R2, R234, UR4, RZ, P1, !PT ;  /* 0x00000004ea027c10 */ /* 0x000fe40008ffe4ff */
[----:B------:R-:W2:Y:S01]  /*40a0*/  S2R R234, SR_TID.X ;  /* 0x0000000000ea7919 */ /* 0x000ea20000002100 */
[C---:B------:R-:W-:Y:S04]  /*40b0*/  LEA R170, P1, R0.reuse, c[0x0][0x160], 0x1 ;  /* 0x0000580000aa7a11 */ /* 0x040fe800078208ff */
[----:B------:R-:W-:Y:S01]  /*40c0*/  LEA.HI.X R171, R0, c[0x0][0x164], R2, 0x1, P1 ;  /* 0x0000590000ab7a11 */ /* 0x000fe200008f0c02 */
[----:B------:R-:W-:Y:S01]  /*40d0*/  IMAD.U32 R0, RZ, RZ, UR22 ;  /* 0x00000016ff007e24 */ /* 0x000fe2000f8e00ff */
[C---:B------:R-:W-:Y:S03]  /*40e0*/  LEA R168, P1, R169.reuse, c[0x0][0x160], 0x1 ;  /* 0x00005800a9a87a11 */ /* 0x040fe600078208ff */
[----:B------:R-:W-:Y:S01]  /*40f0*/  IMAD R0, R0, 0x4000, R232 ;  /* 0x0000400000007824 */ /* 0x000fe200078e02e8 */
[----:B------:R-:W-:Y:S01]  /*4100*/  LEA.HI.X R169, R169, c[0x0][0x164], R174, 0x1, P1 ;  /* 0x00005900a9a97a11 */ /* 0x000fe200008f0cae */
[----:B------:R-:W3:Y:S01]  /*4110*/  S2R R232, SR_TID.X ;  /* 0x0000000000e87919 */ /* 0x000ee20000002100 */
[----:B--2---:R-:W-:Y:S04]  /*4120*/  SHF.R.S32.HI R234, RZ, 0x1f, R234 ;  /* 0x0000001fffea7819 */ /* 0x004fe800000114ea */
[----:B-1----:R-:W-:Y:S04]  /*4130*/  LEA.HI R234, R234, R235, RZ, 0x3 ;  /* 0x000000ebeaea7211 */ /* 0x002fe800078f18ff */
[----:B------:R-:W-:Y:S04]  /*4140*/  SHF.R.S32.HI R234, RZ, 0x3, R234 ;  /* 0x00000003ffea7819 */ /* 0x000fe800000114ea */
[----:B------:R-:W-:Y:S01]  /*4150*/  IADD3 R2, -R234, UR6, RZ ;  /* 0x00000006ea027c10 */ /* 0x000fe2000fffe1ff */
[----:B---3--:R-:W-:Y:S03]  /*4160*/  IMAD.SHL.U32 R232, R232, 0x4, RZ ;  /* 0x00000004e8e87824 */ /* 0x008fe600078e00ff */
        /* <DEDUP_REMOVED lines=18> */
.L_x_2047:
[----:B-12-4-:R-:W2:Y:S01]  /*4290*/  LDL R2, [R1+0x44] ;  /* 0x0000440001027983 */ /* 0x016ea20000100800 */
[----:B------:R-:W-:Y:S01]  /*42a0*/  ULEA UR6, UR23, 0x1, 0x6 ;  /* 0x0000000117067891 */ /* 0x000fe2000f8e303f */
[----:B------:R-:W-:Y:S01]  /*42b0*/  IMAD.U32 R0, RZ, RZ, UR13 ;  /* 0x0000000dff007e24 */ /* 0x000fe2000f8e00ff */
[----:B------:R-:W-:Y:S01]  /*42c0*/  USHF.L.U32 UR4, UR5, 0xd, URZ ;  /* 0x0000000d05047899 */ /* 0x000fe2000800063f */
[----:B------:R-:W4:Y:S01]  /*42d0*/  LDL R232, [R1] ;  /* 0x0000000001e87983 */ /* 0x000f220000100800 */
[----:B------:R-:W-:Y:S02]  /*42e0*/  UIADD3 UR6, UR12, UR6, -UR10 ;  /* 0x000000060c067290 */ /* 0x000fe4000fffe80a */
[----:B------:R-:W-:Y:S01]  /*42f0*/  UIADD3 UR25, UR23, 0x2, URZ ;  /* 0x0000000217197890 */ /* 0x000fe2000fffe03f */
[----:B------:R-:W0:Y:S03]  /*4300*/  LDGDEPBAR ;  /* 0x00000000000079af */ /* 0x000e260000000000 */
[----:B------:R-:W-:Y:S01]  /*4310*/  IADD3 R0, R233, UR6, -R0 ;  /* 0x00000006e9007c10 */ /* 0x000fe2000fffe800 */
[----:B------:R-:W-:Y:S02]  /*4320*/  UIADD3 UR6, UR4, 0x10, URZ ;  /* 0x0000001004067890 */ /* 0x000fe4000fffe03f */
[----:B------:R-:W-:Y:S02]  /*4330*/  UISETP.GE.AND UP0, UPT, UR25, UR11, UPT ;  /* 0x0000000b1900728c */ /* 0x000fe4000bf06270 */
[----:B--2---:R-:W-:Y:S05]  /*4340*/  IMAD.IADD R168, R0, 0x1, -R2 ;  /* 0x0000000100a87824 */ /* 0x004fea00078e0a02 */
[----:B----4-:R-:W-:Y:S02]  /*4350*/  IMNMX R2, R232, R168, PT ;  /* 0x000000a8e8027217 */ /* 0x010fe40003800200 */
[----:B------:R-:W-:Y:S02]  /*4360*/  IADD3 R0, R168, 0x8, RZ ;  /* 0x00000008a8007810 */ /* 0x000fe40007ffe0ff */
[----:B------:R-:W-:Y:S02]  /*4370*/  ISETP.GT.AND P1, PT, R2, RZ, PT ;  /* 0x000000ff0200720c */ /* 0x000fe40003f24270 */
[----:B------:R-:W-:Y:S02]  /*4380*/  IMNMX R0, R232, R0, PT ;  /* 0x00000000e8007217 */ /* 0x000fe40003800200 */
[----:B------:R-:W-:Y:S02]  /*4390*/  FSEL R186, R4, -INF , P1 ;  /* 0xff80000004ba7808 */ /* 0x000fe40000800000 */
[----:B------:R-:W-:Y:S03]  /*43a0*/  ISETP.GT.AND P1, PT, R2, 0x1, PT ;  /* 0x000000010200780c */ /* 0x000fe60003f24270 */
[--C-:B------:R-:W-:Y:S01]  /*43b0*/  FFMA.FTZ R234, R186, c[0x0][0x29c], -R3.reuse ;  /* 0x0000a700baea7a23 */ /* 0x100fe20000010803 */
[----:B------:R-:W-:Y:S02]  /*43c0*/  FSEL R185, R5, -INF , P1 ;  /* 0xff80000005b97808 */ /* 0x000fe40000800000 */
[----:B------:R-:W-:Y:S03]  /*43d0*/  ISETP.GT.AND P1, PT, R0, RZ, PT ;  /* 0x000000ff0000720c */ /* 0x000fe60003f24270 */
[--C-:B------:R-:W-:Y:S01]  /*43e0*/  FFMA.FTZ R233, R185, c[0x0][0x29c], -R3.reuse ;  /* 0x0000a700b9e97a23 */ /* 0x100fe20000010803 */
[----:B------:R-:W-:Y:S02]  /*43f0*/  FSEL R208, R6, -INF , P1 ;  /* 0xff80000006d07808 */ /* 0x000fe40000800000 */
[----:B------:R-:W-:Y:S03]  /*4400*/  ISETP.GT.AND P1, PT, R0, 0x1, PT ;  /* 0x000000010000780c */ /* 0x000fe60003f24270 */
[--C-:B------:R-:W-:Y:S01]  /*4410*/  FFMA.FTZ R208, R208, c[0x0][0x29c], -R226.reuse ;  /* 0x0000a700d0d07a23 */ /* 0x100fe200000108e2 */
[----:B------:R-:W-:Y:S02]  /*4420*/  FSEL R187, R7, -INF , P1 ;  /* 0xff80000007bb7808 */ /* 0x000fe40000800000 */
[-C--:B------:R-:W-:Y:S03]  /*4430*/  HMMA.16816.F32.BF16 R4, R164, R176.reuse, RZ ;  /* 0x000000b0a404723c */ /* 0x080fe600000418ff */
[----:B------:R-:W-:Y:S01]  /*4440*/  ISETP.GT.AND P1, PT, R2, 0x20, PT ;  /* 0x000000200200780c */ /* 0x000fe20003f24270 */
[--C-:B------:R-:W-:Y:S02]  /*4450*/  FFMA.FTZ R237, R187, c[0x0][0x29c], -R226.reuse ;  /* 0x0000a700bbed7a23 */ /* 0x100fe400000108e2 */
[----:B------:R-:W-:Y:S01]  /*4460*/  MUFU.EX2 R187, R208 ;  /* 0x000000d000bb7308 */ /* 0x000fe20000000800 */
        /* <DEDUP_REMOVED lines=25> */
[----:B------:R-:W-:Y:S01]  /*4600*/  IADD3 R2, R168, 0x20, RZ ;  /* 0x00000020a8027810 */ /* 0x000fe20007ffe0ff */
[--C-:B------:R-:W-:Y:S01]  /*4610*/  FFMA.FTZ R236, R32, c[0x0][0x29c], -R3.reuse ;  /* 0x0000a70020ec7a23 */ /* 0x100fe20000010803 */
[----:B------:R-:W-:Y:S01]  /*4620*/  FSEL R33, R33, -INF , P1 ;  /* 0xff80000021217808 */ /* 0x000fe20000800000 */
[----:B------:R-:W-:Y:S01]  /*4630*/  MUFU.EX2 R184, R184 ;  /* 0x000000b800b87308 */ /* 0x000fe20000000800 */
[----:B------:R-:W-:Y:S02]  /*4640*/  ISETP.GT.AND P1, PT, R0, 0x60, PT ;  /* 0x000000600000780c */ /* 0x000fe40003f24270 */
        /* <DEDUP_REMOVED lines=9> */
[----:B------:R-:W-:Y:S01]  /*46e0*/  FSEL R19, R8, -INF , P1 ;  /* 0xff80000008137808 */ /* 0x000fe20000800000 */
[----:B------:R-:W-:Y:S01]  /*46f0*/  FFMA.FTZ R3, R33, c[0x0][0x29c], -R3 ;  /* 0x0000a70021037a23 */ /* 0x000fe20000010803 */
[----:B------:R-:W-:Y:S01]  /*4700*/  ISETP.GT.AND P1, PT, R2, 0x1, PT ;  /* 0x000000010200780c */ /* 0x000fe20003f24270 */
[----:B------:R-:W-:Y:S01]  /*4710*/  FFMA.FTZ R226, R35, c[0x0][0x29c], -R226 ;  /* 0x0000a70023e27a23 */ /* 0x000fe200000108e2 */
[----:B------:R-:W-:Y:S01]  /*4720*/  LDSM.16.M88.4 R172, [R211+0x19080] ;  /* 0x01908000d3ac783b */ /* 0x000fe20000000200 */
[--C-:B------:R-:W-:Y:S01]  /*4730*/  FFMA.FTZ R242, R19, c[0x0][0x29c], -R227.reuse ;  /* 0x0000a70013f27a23 */ /* 0x100fe200000108e3 */
[----:B------:R-:W-:Y:S02]  /*4740*/  FSEL R18, R9, -INF , P1 ;  /* 0xff80000009127808 */ /* 0x000fe40000800000 */
[----:B------:R-:W-:Y:S01]  /*4750*/  ISETP.GT.AND P1, PT, R0, RZ, PT ;  /* 0x000000ff0000720c */ /* 0x000fe20003f24270 */
[----:B------:R-:W-:Y:S02]  /*4760*/  MUFU.EX2 R226, R226 ;  /* 0x000000e200e27308 */ /* 0x000fe40000000800 */
[--C-:B------:R-:W-:Y:S01]  /*4770*/  FFMA.FTZ R241, R18, c[0x0][0x29c], -R227.reuse ;  /* 0x0000a70012f17a23 */ /* 0x100fe200000108e3 */
[----:B------:R-:W-:Y:S02]  /*4780*/  FSEL R23, R10, -INF , P1 ;  /* 0xff8000000a177808 */ /* 0x000fe40000800000 */
[----:B------:R-:W-:Y:S03]  /*4790*/  ISETP.GT.AND P1, PT, R0, 0x1, PT ;  /* 0x000000010000780c */ /* 0x000fe60003f24270 */
[--C-:B------:R-:W-:Y:S01]  /*47a0*/  FFMA.FTZ R249, R23, c[0x0][0x29c], -R228.reuse ;  /* 0x0000a70017f97a23 */ /* 0x100fe200000108e4 */
[----:B------:R-:W-:Y:S02]  /*47b0*/  FSEL R22, R11, -INF , P1 ;  /* 0xff8000000b167808 */ /* 0x000fe40000800000 */
[C---:B---3--:R-:W-:Y:S02]  /*47c0*/  HMMA.16816.F32.BF16 R8, R180.reuse, R176, RZ ;  /* 0x000000b0b408723c */ /* 0x048fe400000418ff */
[----:B------:R-:W-:Y:S01]  /*47d0*/  ISETP.GT.AND P1, PT, R2, 0x20, PT ;  /* 0x000000200200780c */ /* 0x000fe20003f24270 */
[--C-:B------:R-:W-:Y:S03]  /*47e0*/  FFMA.FTZ R250, R22, c[0x0][0x29c], -R228.reuse ;  /* 0x0000a70016fa7a23 */ /* 0x100fe600000108e4 */
[----:B------:R-:W-:Y:S02]  /*47f0*/  FSEL R17, R12, -INF , P1 ;  /* 0xff8000000c117808 */ /* 0x000fe40000800000 */
[----:B------:R-:W-:Y:S04]  /*4800*/  ISETP.GT.AND P1, PT, R2, 0x21, PT ;  /* 0x000000210200780c */ /* 0x000fe80003f24270 */
[----:B------:R-:W-:Y:S01]  /*4810*/  FSEL R16, R13, -INF , P1 ;  /* 0xff8000000d107808 */ /* 0x000fe20000800000 */
[--C-:B------:R-:W-:Y:S01]  /*4820*/  FFMA.FTZ R240, R17, c[0x0][0x29c], -R227.reuse ;  /* 0x0000a70011f07a23 */ /* 0x100fe200000108e3 */
[----:B------:R-:W-:Y:S03]  /*4830*/  ISETP.GT.AND P1, PT, R0, 0x20, PT ;  /* 0x000000200000780c */ /* 0x000fe60003f24270 */
[--C-:B------:R-:W-:Y:S01]  /*4840*/  FFMA.FTZ R239, R16, c[0x0][0x29c], -R227.reuse ;  /* 0x0000a70010ef7a23 */ /* 0x100fe200000108e3 */
[----:B------:R-:W-:Y:S02]  /*4850*/  FSEL R21, R14, -INF , P1 ;  /* 0xff8000000e157808 */ /* 0x000fe40000800000 */
[----:B------:R-:W-:Y:S03]  /*4860*/  ISETP.GT.AND P1, PT, R0, 0x21, PT ;  /* 0x000000210000780c */ /* 0x000fe60003f24270 */
[--C-:B------:R-:W-:Y:S01]  /*4870*/  FFMA.FTZ R251, R21, c[0x0][0x29c], -R228.reuse ;  /* 0x0000a70015fb7a23 */ /* 0x100fe200000108e4 */
[----:B------:R-:W-:Y:S02]  /*4880*/  FSEL R20, R15, -INF , P1 ;  /* 0xff8000000f147808 */ /* 0x000fe40000800000 */
[-C--:B------:R-:W-:Y:S01]  /*4890*/  HMMA.16816.F32.BF16 R12, R180, R178.reuse, RZ ;  /* 0x000000b2b40c723c */ /* 0x080fe200000418ff */
[----:B------:R-:W-:Y:S02]  /*48a0*/  ISETP.GT.AND P1, PT, R2, 0x40, PT ;  /* 0x000000400200780c */ /* 0x000fe40003f24270 */
[--C-:B------:R-:W-:Y:S02]  /*48b0*/  FFMA.FTZ R252, R20, c[0x0][0x29c], -R228.reuse ;  /* 0x0000a70014fc7a23 */ /* 0x100fe400000108e4 */
[----:B------:R-:W-:Y:S02]  /*48c0*/  FSEL R24, R24, -INF , P1 ;  /* 0xff80000018187808 */ /* 0x000fe40000800000 */
[----:B------:R-:W-:Y:S01]  /*48d0*/  ISETP.GT.AND P1, PT, R2, 0x41, PT ;  /* 0x000000410200780c */ /* 0x000fe20003f24270 */
[C---:B------:R-:W-:Y:S01]  /*48e0*/  HMMA.16816.F32.BF16 R16, R164.reuse, R178, RZ ;  /* 0x000000b2a410723c */ /* 0x040fe200000418ff */
[----:B------:R-:W-:Y:S03]  /*48f0*/  LDSM.16.M88.4 R176, [R217+0xa080] ;  /* 0x00a08000d9b0783b */ /* 0x000fe60000000200 */
[----:B------:R-:W-:Y:S01]  /*4900*/  FSEL R25, R25, -INF , P1 ;  /* 0xff80000019197808 */ /* 0x000fe20000800000 */
[--C-:B------:R-:W-:Y:S01]  /*4910*/  FFMA.FTZ R238, R24, c[0x0][0x29c], -R227.reuse ;  /* 0x0000a70018ee7a23 */ /* 0x100fe200000108e3 */
[----:B------:R-:W-:Y:S02]  /*4920*/  ISETP.GT.AND P1, PT, R0, 0x40, PT ;  /* 0x000000400000780c */ /* 0x000fe40003f24270 */
[-C--:B------:R-:W-:Y:S01]  /*4930*/  HMMA.16816.F32.BF16 R20, R164, R188.reuse, RZ ;  /* 0x000000bca414723c */ /* 0x080fe200000418ff */
[--C-:B------:R-:W-:Y:S03]  /*4940*/  FFMA.FTZ R247, R25, c[0x0][0x29c], -R227.reuse ;  /* 0x0000a70019f77a23 */ /* 0x100fe600000108e3 */
[----:B------:R-:W-:Y:S02]  /*4950*/  FSEL R26, R26, -INF , P1 ;  /* 0xff8000001a1a7808 */ /* 0x000fe40000800000 */
[----:B------:R-:W-:Y:S03]  /*4960*/  ISETP.GT.AND P1, PT, R0, 0x41, PT ;  /* 0x000000410000780c */ /* 0x000fe60003f24270 */
[--C-:B------:R-:W-:Y:S03]  /*4970*/  FFMA.FTZ R168, R26, c[0x0][0x29c], -R228.reuse ;  /* 0x0000a7001aa87a23 */ /* 0x100fe600000108e4 */
[----:B------:R-:W-:Y:S02]  /*4980*/  FSEL R27, R27, -INF , P1 ;  /* 0xff8000001b1b7808 */ /* 0x000fe40000800000 */
[----:B------:R-:W-:Y:S04]  /*4990*/  ISETP.GT.AND P1, PT, R2, 0x60, PT ;  /* 0x000000600200780c */ /* 0x000fe80003f24270 */
[----:B------:R-:W-:Y:S02]  /*49a0*/  FSEL R28, R28, -INF , P1 ;  /* 0xff8000001c1c7808 */ /* 0x000fe40000800000 */
[----:B------:R-:W-:Y:S01]  /*49b0*/  ISETP.GT.AND P1, PT, R2, 0x61, PT ;  /* 0x000000610200780c */ /* 0x000fe20003f24270 */
[--C-:B------:R-:W-:Y:S02]  /*49c0*/  FFMA.FTZ R2, R27, c[0x0][0x29c], -R228.reuse ;  /* 0x0000a7001b027a23 */ /* 0x100fe400000108e4 */
[C---:B------:R-:W-:Y:S01]  /*49d0*/  HMMA.16816.F32.BF16 R24, R180.reuse, R188, RZ ;  /* 0x000000bcb418723c */ /* 0x040fe200000418ff */
[----:B------:R-:W-:Y:S01]  /*49e0*/  MUFU.EX2 R188, R242 ;  /* 0x000000f200bc7308 */ /* 0x000fe20000000800 */
[----:B------:R-:W-:Y:S01]  /*49f0*/  FSEL R29, R29, -INF , P1 ;  /* 0xff8000001d1d7808 */ /* 0x000fe20000800000 */
[--C-:B------:R-:W-:Y:S01]  /*4a00*/  FFMA.FTZ R248, R28, c[0x0][0x29c], -R227.reuse ;  /* 0x0000a7001cf87a23 */ /* 0x100fe200000108e3 */
[----:B------:R-:W-:Y:S03]  /*4a10*/  ISETP.GT.AND P1, PT, R0, 0x60, PT ;  /* 0x000000600000780c */ /* 0x000fe60003f24270 */
[----:B------:R-:W-:Y:S01]  /*4a20*/  FFMA.FTZ R227, R29, c[0x0][0x29c], -R227 ;  /* 0x0000a7001de37a23 */ /* 0x000fe200000108e3 */
[----:B------:R-:W-:Y:S02]  /*4a30*/  FSEL R30, R30, -INF , P1 ;  /* 0xff8000001e1e7808 */ /* 0x000fe40000800000 */
[----:B------:R-:W-:Y:S01]  /*4a40*/  ISETP.GT.AND P1, PT, R0, 0x61, PT ;  /* 0x000000610000780c */ /* 0x000fe20003f24270 */
[----:B------:R-:W-:Y:S02]  /*4a50*/  MUFU.EX2 R189, R240 ;  /* 0x000000f000bd7308 */ /* 0x000fe40000000800 */
[--C-:B------:R-:W-:Y:S01]  /*4a60*/  FFMA.FTZ R0, R30, c[0x0][0x29c], -R228.reuse ;  /* 0x0000a7001e007a23 */ /* 0x100fe200000108e4 */
[----:B------:R-:W-:Y:S02]  /*4a70*/  FSEL R31, R31, -INF , P1 ;  /* 0xff8000001f1f7808 */ /* 0x000fe40000800000 */
[----:B------:R-:W-:Y:S03]  /*4a80*/  PLOP3.LUT P1, PT, PT, PT, UP0, 0x80, 0x0 ;  /* 0x000000000000781c */ /* 0x000fe60003f2f008 */
[----:B------:R-:W-:Y:S02]  /*4a90*/  FFMA.FTZ R228, R31, c[0x0][0x29c], -R228 ;  /* 0x0000a7001fe47a23 */ /* 0x000fe400000108e4 */
[-C--:B------:R-:W-:Y:S01]  /*4aa0*/  HMMA.16816.F32.BF16 R28, R180, R190.reuse, RZ ;  /* 0x000000beb41c723c */ /* 0x080fe200000418ff */
[----:B------:R-:W-:Y:S07]  /*4ab0*/  MUFU.EX2 R180, R237 ;  /* 0x000000ed00b47308 */ /* 0x000fee0000000800 */
[----:B------:R-:W-:Y:S01]  /*4ac0*/  HMMA.16816.F32.BF16 R32, R164, R190, RZ ;  /* 0x000000bea420723c */ /* 0x000fe200000418ff */
[----:B------:R-:W-:Y:S02]  /*4ad0*/  LDSM.16.M88.4 R164, [R211+0x18080] ;  /* 0x01808000d3a4783b */ /* 0x000fe40000000200 */
[----:B------:R-:W-:Y:S05]  /*4ae0*/  MUFU.EX2 R182, R243 ;  /* 0x000000f300b67308 */ /* 0x000fea0000000800 */
[-C--:B------:R-:W-:Y:S05]  /*4af0*/  HMMA.16816.F32.BF16 R4, R192, R196.reuse, R4 ;  /* 0x000000c4c004723c */ /* 0x080fea0000041804 */
[----:B------:R-:W-:Y:S03]  /*4b00*/  MUFU.EX2 R181, R245 ;  /* 0x000000f500b57308 */ /* 0x000fe60000000800 */
[C---:B------:R-:W-:Y:S07]  /*4b10*/  HMMA.16816.F32.BF16 R8, R200.reuse, R196, R8 ;  /* 0x000000c4c808723c */ /* 0x040fee0000041808 */
[----:B------:R-:W-:Y:S01]  /*4b20*/  MUFU.EX2 R197, R232 ;  /* 0x000000e800c57308 */ /* 0x000fe20000000800 */
[-C--:B------:R-:W-:Y:S08]  /*4b30*/  HMMA.16816.F32.BF16 R12, R200, R198.reuse, R12 ;  /* 0x000000c6c80c723c */ /* 0x080ff0000004180c */
[C---:B------:R-:W-:Y:S01]  /*4b40*/  HMMA.16816.F32.BF16 R16, R192.reuse, R198, R16 ;  /* 0x000000c6c010723c */ /* 0x040fe20000041810 */
[----:B------:R-:W-:Y:S07]  /*4b50*/  MUFU.EX2 R198, R185 ;  /* 0x000000b900c67308 */ /* 0x000fee0000000800 */
[-C--:B------:R-:W-:Y:S03]  /*4b60*/  HMMA.16816.F32.BF16 R20, R192, R204.reuse, R20 ;  /* 0x000000ccc014723c */ /* 0x080fe60000041814 */
[----:B------:R-:W-:Y:S05]  /*4b70*/  MUFU.EX2 R185, R246 ;  /* 0x000000f600b97308 */ /* 0x000fea0000000800 */
[C---:B------:R-:W-:Y:S05]  /*4b80*/  HMMA.16816.F32.BF16 R24, R200.reuse, R204, R24 ;  /* 0x000000ccc818723c */ /* 0x040fea0000041818 */
[----:B------:R-:W-:Y:S02]  /*4b90*/  MUFU.EX2 R196, R186 ;  /* 0x000000ba00c47308 */ /* 0x000fe40000000800 */
[----:B------:R-:W-:Y:S01]  /*4ba0*/  IMAD.MOV.U32 R204, RZ, RZ, R2 ;  /* 0x000000ffffcc7224 */ /* 0x000fe200078e0002 */
[-C--:B------:R-:W-:Y:S01]  /*4bb0*/  HMMA.16816.F32.BF16 R28, R200, R206.reuse, R28 ;  /* 0x000000cec81c723c */ /* 0x080fe2000004181c */
[----:B------:R-:W-:Y:S03]  /*4bc0*/  IMAD.U32 R2, RZ, RZ, UR4 ;  /* 0x00000004ff027e24 */ /* 0x000fe6000f8e00ff */
[----:B------:R-:W-:Y:S01]  /*4bd0*/  IMAD.MOV.U32 R205, RZ, RZ, R0 ;  /* 0x000000ffffcd7224 */ /* 0x000fe200078e0000 */
[----:B------:R-:W-:Y:S02]  /*4be0*/  MOV R0, UR6 ;  /* 0x0000000600007c02 */ /* 0x000fe40008000f00 */
[----:B------:R-:W-:Y:S01]  /*4bf0*/  IMAD.MOV.U32 R203, RZ, RZ, R168 ;  /* 0x000000ffffcb7224 */ /* 0x000fe200078e00a8 */
[----:B------:R-:W-:Y:S01]  /*4c00*/  HMMA.16816.F32.BF16 R32, R192, R206, R32 ;  /* 0x000000cec020723c */ /* 0x000fe20000041820 */
[----:B------:R-:W1:Y:S01]  /*4c10*/  LDSM.16.M88.4 R168, [R217+0x8080] ;  /* 0x00808000d9a8783b */ /* 0x000e620000000200 */
[----:B------:R2:W-:Y:S02]  /*4c20*/  MUFU.EX2 R192, R3 ;  /* 0x0000000300c07308 */ /* 0x0005e40000000800 */
[----:B------:R-:W-:Y:S03]  /*4c30*/  @P0 IADD3 R0, R2, -0x10, RZ ;  /* 0xfffffff002000810 */ /* 0x000fe60007ffe0ff */
[----:B------:R-:W-:Y:S02]  /*4c40*/  SEL R206, R225, 0xffffffe0, !P0 ;  /* 0xffffffe0e1ce7807 */ /* 0x000fe40004000000 */
[C---:B------:R-:W-:Y:S03]  /*4c50*/  IMAD.IADD R0, R214.reuse, 0x1, R0 ;  /* 0x00000001d6007824 */ /* 0x040fe600078e0200 */
[----:B------:R-:W3:Y:S10]  /*4c60*/  MUFU.EX2 R2, R234 ;  /* 0x000000ea00027308 */ /* 0x000ef40000000800 */
[----:B------:R-:W4:Y:S01]  /*4c70*/  MUFU.EX2 R195, R233 ;  /* 0x000000e900c37308 */ /* 0x000f220000000800 */
[----:B--2---:R-:W-:Y:S09]  /*4c80*/  LDS R3, [R229+0x20280] ;  /* 0x02028000e5037984 */ /* 0x004ff20000000800 */
[----:B------:R-:W2:Y:S01]  /*4c90*/  MUFU.EX2 R193, R236 ;  /* 0x000000ec00c17308 */ /* 0x000ea20000000800 */
[-C--:B-1----:R-:W-:Y:S09]  /*4ca0*/  HMMA.16816.F32.BF16 R4, R164, R168.reuse, R4 ;  /* 0x000000a8a404723c */ /* 0x082ff20000041804 */
[----:B------:R-:W1:Y:S01]  /*4cb0*/  MUFU.EX2 R183, R244 ;  /* 0x000000f400b77308 */ /* 0x000e620000000800 */
[C---:B------:R-:W-:Y:S09]  /*4cc0*/  HMMA.16816.F32.BF16 R8, R172.reuse, R168, R8 ;  /* 0x000000a8ac08723c */ /* 0x040ff20000041808 */
[----:B------:R-:W-:Y:S01]  /*4cd0*/  MUFU.EX2 R190, R241 ;  /* 0x000000f100be7308 */ /* 0x000fe20000000800 */
[-C--:B------:R-:W-:Y:S09]  /*4ce0*/  HMMA.16816.F32.BF16 R12, R172, R170.reuse, R12 ;  /* 0x000000aaac0c723c */ /* 0x080ff2000004180c */
[----:B------:R-:W5:Y:S01]  /*4cf0*/  MUFU.EX2 R194, R235 ;  /* 0x000000eb00c27308 */ /* 0x000f620000000800 */
        /* <DEDUP_REMOVED lines=12> */
[----:B------:R-:W2:Y:S06]  /*4dc0*/  LDSM.16.M88.4 R176, [R216+0xa080] ;  /* 0x00a08000d8b0783b */ /* 0x000eac0000000200 */
[----:B------:R-:W-:Y:S01]  /*4dd0*/  MUFU.EX2 R228, R228 ;  /* 0x000000e400e47308 */ /* 0x000fe20000000800 */
[-C--:B-1----:R-:W-:Y:S08]  /*4de0*/  HMMA.16816.F32.BF16 R4, R164, R168.reuse, R4 ;  /* 0x000000a8a404723c */ /* 0x082ff00000041804 */
[C---:B------:R-:W-:Y:S08]  /*4df0*/  HMMA.16816.F32.BF16 R8, R172.reuse, R168, R8 ;  /* 0x000000a8ac08723c */ /* 0x040ff00000041808 */
[-C--:B------:R-:W-:Y:S08]  /*4e00*/  HMMA.16816.F32.BF16 R12, R172, R170.reuse, R12 ;  /* 0x000000aaac0c723c */ /* 0x080ff0000004180c */
[C---:B------:R-:W-:Y:S01]  /*4e10*/  HMMA.16816.F32.BF16 R16, R164.reuse, R170, R16 ;  /* 0x000000aaa410723c */ /* 0x040fe20000041810 */
[----:B------:R-:W-:Y:S07]  /*4e20*/  LDSM.16.M88.4 R168, [R213+0xc080] ;  /* 0x00c08000d5a8783b */ /* 0x000fee0000000200 */
[-C--:B--2---:R-:W-:Y:S08]  /*4e30*/  HMMA.16816.F32.BF16 R20, R164, R176.reuse, R20 ;  /* 0x000000b0a414723c */ /* 0x084ff00000041814 */
[C---:B------:R-:W-:Y:S08]  /*4e40*/  HMMA.16816.F32.BF16 R24, R172.reuse, R176, R24 ;  /* 0x000000b0ac18723c */ /* 0x040ff00000041818 */
[-C--:B------:R-:W-:Y:S07]  /*4e50*/  HMMA.16816.F32.BF16 R28, R172, R178.reuse, R28 ;  /* 0x000000b2ac1c723c */ /* 0x080fee000004181c */
[----:B------:R-:W-:Y:S01]  /*4e60*/  IADD3 R172, R214, UR4, RZ ;  /* 0x00000004d6ac7c10 */ /* 0x000fe2000fffe0ff */
[----:B------:R-:W-:Y:S01]  /*4e70*/  HMMA.16816.F32.BF16 R32, R164, R178, R32 ;  /* 0x000000b2a420723c */ /* 0x000fe20000041820 */
[----:B------:R-:W-:Y:S03]  /*4e80*/  LDSM.16.M88.4 R176, [R213+0xe080] ;  /* 0x00e08000d5b0783b */ /* 0x000fe60000000200 */
[----:B------:R-:W-:Y:S05]  /*4e90*/  IMAD.SHL.U32 R172, R172, 0x2, RZ ;  /* 0x00000002acac7824 */ /* 0x000fea00078e00ff */
[----:B------:R-:W1:Y:S08]  /*4ea0*/  LDSM.16.M88.4 R164, [R172+0x1a080] ;  /* 0x01a08000aca4783b */ /* 0x000e700000000200 */
[----:B------:R-:W2:Y:S01]  /*4eb0*/  LDSM.16.M88.4 R172, [R172+0x1b080] ;  /* 0x01b08000acac783b */ /* 0x000ea20000000200 */
[-C--:B-1----:R-:W-:Y:S08]  /*4ec0*/  HMMA.16816.F32.BF16 R4, R164, R168.reuse, R4 ;  /* 0x000000a8a404723c */ /* 0x082ff00000041804 */
[C---:B--2---:R-:W-:Y:S08]  /*4ed0*/  HMMA.16816.F32.BF16 R8, R172.reuse, R168, R8 ;  /* 0x000000a8ac08723c */ /* 0x044ff00000041808 */
[-C--:B------:R-:W-:Y:S08]  /*4ee0*/  HMMA.16816.F32.BF16 R12, R172, R170.reuse, R12 ;  /* 0x000000aaac0c723c */ /* 0x080ff0000004180c */
[C---:B------:R-:W-:Y:S01]  /*4ef0*/  HMMA.16816.F32.BF16 R16, R164.reuse, R170, R16 ;  /* 0x000000aaa410723c */ /* 0x040fe20000041810 */
[----:B------:R-:W-:Y:S07]  /*4f00*/  LDSM.16.M88.4 R168, [R215+0xc080] ;  /* 0x00c08000d7a8783b */ /* 0x000fee0000000200 */
[-C--:B------:R-:W-:Y:S08]  /*4f10*/  HMMA.16816.F32.BF16 R20, R164, R176.reuse, R20 ;  /* 0x000000b0a414723c */ /* 0x080ff00000041814 */
[C---:B------:R-:W-:Y:S08]  /*4f20*/  HMMA.16816.F32.BF16 R24, R172.reuse, R176, R24 ;  /* 0x000000b0ac18723c */ /* 0x040ff00000041818 */
[-C--:B------:R-:W-:Y:S07]  /*4f30*/  HMMA.16816.F32.BF16 R28, R172, R178.reuse, R28 ;  /* 0x000000b2ac1c723c */ /* 0x080fee000004181c */
[----:B------:R-:W-:Y:S01]  /*4f40*/  IMAD.SHL.U32 R172, R0, 0x2, RZ ;  /* 0x0000000200ac7824 */ /* 0x000fe200078e00ff */
[----:B------:R-:W-:Y:S01]  /*4f50*/  HMMA.16816.F32.BF16 R32, R164, R178, R32 ;  /* 0x000000b2a420723c */ /* 0x000fe20000041820 */
[----:B------:R-:W-:Y:S08]  /*4f60*/  LDSM.16.M88.4 R176, [R215+0xe080] ;  /* 0x00e08000d7b0783b */ /* 0x000ff00000000200 */
[----:B------:R-:W1:Y:S08]  /*4f70*/  LDSM.16.M88.4 R164, [R172+0x1a080] ;  /* 0x01a08000aca4783b */ /* 0x000e700000000200 */
[----:B------:R-:W2:Y:S08]  /*4f80*/  LDSM.16.M88.4 R172, [R172+0x1b080] ;  /* 0x01b08000acac783b */ /* 0x000eb00000000200 */
[----:B------:R-:W-:Y:S01]  /*4f90*/  LDS R0, [R229+0x202a0] ;  /* 0x0202a000e5007984 */ /* 0x000fe20000000800 */
        /* <DEDUP_REMOVED lines=20> */
[----:B------:R-:W1:Y:S07]  /*50e0*/  LDSM.16.M88.4 R172, [R216+0xc080] ;  /* 0x00c08000d8ac783b */ /* 0x000e6e0000000200 */
[----:B------:R-:W-:Y:S01]  /*50f0*/  HMMA.16816.F32.BF16 R32, R164, R178, R32 ;  /* 0x000000b2a420723c */ /* 0x000fe20000041820 */
[----:B------:R-:W2:Y:S08]  /*5100*/  LDSM.16.M88.4 R164, [R212+0x1b080] ;  /* 0x01b08000d4a4783b */ /* 0x000eb00000000200 */
[----:B------:R-:W3:Y:S01]  /*5110*/  LDSM.16.M88.4 R176, [R216+0xe080] ;  /* 0x00e08000d8b0783b */ /* 0x000ee20000000200 */
        /* <DEDUP_REMOVED lines=11> */
[----:B----4-:R-:W-:Y:S02]  /*51d0*/  FMUL.FTZ R5, R195, R5 ;  /* 0x00000005c3057220 */ /* 0x010fe40000410000 */
[C---:B------:R-:W-:Y:S04]  /*51e0*/  HMMA.16816.F32.BF16 R24, R164.reuse, R176, R24 ;  /* 0x000000b0a418723c */ /* 0x040fe80000041818 */
[--C-:B------:R-:W-:Y:S02]  /*51f0*/  FADD.FTZ R6, R6, -R0.reuse ;  /* 0x8000000006067221 */ /* 0x100fe40000010000 */
[--C-:B------:R-:W-:Y:S02]  /*5200*/  FADD.FTZ R7, R7, -R0.reuse ;  /* 0x8000000007077221 */ /* 0x100fe40000010000 */
[-C--:B------:R-:W-:Y:S01]  /*5210*/  HMMA.16816.F32.BF16 R28, R164, R178.reuse, R28 ;  /* 0x000000b2a41c723c */ /* 0x080fe2000004181c */
[----:B------:R-:W-:Y:S03]  /*5220*/  MUFU.EX2 R165, R252 ;  /* 0x000000fc00a57308 */ /* 0x000fe60000000800 */
[----:B------:R-:W-:Y:S02]  /*5230*/  FMUL.FTZ R6, R187, R6 ;  /* 0x00000006bb067220 */ /* 0x000fe40000410000 */
[----:B------:R-:W-:Y:S01]  /*5240*/  FMUL.FTZ R7, R180, R7 ;  /* 0x00000007b4077220 */ /* 0x000fe20000410000 */
[----:B------:R-:W-:Y:S01]  /*5250*/  F2FP.BF16.PACK_AB R164, R192, R193 ;  /* 0x000000c1c0a4723e */ /* 0x000fe200000010ff */
        /* <DEDUP_REMOVED lines=12> */
[----:B-----5:R-:W-:Y:S01]  /*5320*/  F2FP.BF16.PACK_AB R168, R194, R198 ;  /* 0x000000c6c2a8723e */ /* 0x020fe200000010ff */
        /* <DEDUP_REMOVED lines=45> */
[----:B------:R1:W2:Y:S01]  /*5600*/  MUFU.EX2 R20, R204 ;  /* 0x000000cc00147308 */ /* 0x0002a20000000800 */
        /* <DEDUP_REMOVED lines=9> */
[----:B------:R-:W5:Y:S01]  /*56a0*/  MUFU.EX2 R16, R205 ;  /* 0x000000cd00107308 */ /* 0x000f620000000800 */
        /* <DEDUP_REMOVED lines=12> */
[----:B------:R-:W-:Y:S01]  /*5770*/  FMUL.FTZ R167, R167, R14 ;  /* 0x0000000ea7a77220 */ /* 0x000fe20000410000 */
[----:B-1----:R-:W-:Y:S01]  /*5780*/  SHF.L.U32 R204, R214, 0x1, RZ ;  /* 0x00000001d6cc7819 */ /* 0x002fe200000006ff */
[--C-:B------:R-:W-:Y:S01]  /*5790*/  FADD.FTZ R26, R26, -R0.reuse ;  /* 0x800000001a1a7221 */ /* 0x100fe20000010000 */
[----:B------:R-:W-:Y:S01]  /*57a0*/  STS [R230+0x2400], R17 ;  /* 0x00240011e6007388 */ /* 0x000fe20000000800 */
[----:B------:R-:W-:Y:S01]  /*57b0*/  F2FP.BF16.PACK_AB R8, R8, R35 ;  /* 0x000000230808723e */ /* 0x000fe200000010ff */
[--C-:B----4-:R-:W-:Y:S02]  /*57c0*/  FADD.FTZ R3, R27, -R0.reuse ;  /* 0x800000001b037221 */ /* 0x110fe40000010000 */
[----:B------:R1:W-:Y:S01]  /*57d0*/  STS [R231+0x23480], R4 ;  /* 0x02348004e7007388 */ /* 0x0003e20000000800 */
[----:B--2---:R-:W-:Y:S01]  /*57e0*/  F2FP.BF16.PACK_AB R2, R20, R23 ;  /* 0x000000171402723e */ /* 0x004fe200000010ff */
        /* <DEDUP_REMOVED lines=12> */
[--C-:B-1----:R-:W-:Y:S02]  /*58b0*/  FADD.FTZ R4, R15, -R0.reuse ;  /* 0x800000000f047221 */ /* 0x102fe40000010000 */
[----:B------:R-:W-:Y:S02]  /*58c0*/  FADD.FTZ R0, R31, -R0 ;  /* 0x800000001f007221 */ /* 0x000fe40000010000 */
[----:B------:R-:W-:Y:S01]  /*58d0*/  FMUL.FTZ R4, R165, R4 ;  /* 0x00000004a5047220 */ /* 0x000fe20000410000 */
[----:B-----5:R-:W-:Y:S01]  /*58e0*/  F2FP.BF16.PACK_AB R2, R228, R16 ;  /* 0x00000010e402723e */ /* 0x020fe200000010ff */
        /* <DEDUP_REMOVED lines=27> */
[----:B-1----:R-:W-:Y:S07]  /*5aa0*/  IMAD.SHL.U32 R3, R214, 0x2, RZ ;  /* 0x00000002d6037824 */ /* 0x002fee00078e00ff */
[----:B------:R-:W1:Y:S01]  /*5ab0*/  LDSM.16.MT88.4 R12, [R209+0x20480] ;  /* 0x02048000d10c783b */ /* 0x000e620000004200 */
[----:B------:R-:W-:Y:S02]  /*5ac0*/  IMAD.IADD R205, R3, 0x1, R206 ;  /* 0x0000000103cd7824 */ /* 0x000fe400078e02ce */
[----:B--2---:R-:W-:Y:S05]  /*5ad0*/  IMAD.SHL.U32 R0, R220, 0x2, RZ ;  /* 0x00000002dc007824 */ /* 0x004fea00078e00ff */
        /* <DEDUP_REMOVED lines=111> */
[----:B------:R-:W-:Y:S02]  /*61d0*/  IMAD.U32 R4, RZ, RZ, UR25 ;  /* 0x00000019ff047e24 */ /* 0x000fe4000f8e00ff */
        /* <DEDUP_REMOVED lines=14> */
[----:B------:R-:W-:Y:S02]  /*62c0*/  LEA R6, P1, R5, c[0x0][0x1f0], 0x1 ;  /* 0x00007c0005067a11 */ /* 0x000fe400078208ff */
[----:B------:R-:W-:Y:S02]  /*62d0*/  IADD3 R4, -R211, UR13, -R12 ;  /* 0x0000000dd3047c10 */ /* 0x000fe4000fffe90c */
[----:B------:R-:W-:Y:S02]  /*62e0*/  LEA.HI.X R7, R5, c[0x0][0x1f4], R7, 0x1, P1 ;  /* 0x00007d0005077a11 */ /* 0x000fe400008f0c07 */
        /* <DEDUP_REMOVED lines=10> */
[C---:B------:R-:W-:Y:S01]  /*6390*/  ISETP.LT.OR P1, PT, R4.reuse, 0x21, !P4 ;  /* 0x000000210400780c */ /* 0x040fe20006721670 */
[----:B-1----:R-:W-:Y:S11]  /*63a0*/  IMAD.SHL.U32 R207, R207, 0x4, RZ ;  /* 0x00000004cfcf7824 */ /* 0x002ff600078e00ff */
[----:B------:R-:W-:Y:S01]  /*63b0*/  @!UPT UIADD3 URZ, URZ, URZ, URZ ;  /* 0x0000003f3f3ff290 */ /* 0x000fe2000fffe03f */
[----:B------:R2:W-:Y:S01]  /*63c0*/  LDGSTS.E.BYPASS.LTC128B.128 [R3+0x1000], [R6.64], !P1 ;  /* 0x0100000006037fae */ /* 0x0005e2000c901d52 */
[----:B------:R-:W-:Y:S01]  /*63d0*/  ISETP.LT.OR P1, PT, R4, 0x21, !P5 ;  /* 0x000000210400780c */ /* 0x000fe20006f21670 */
[----:B------:R-:W-:Y:S04]  /*63e0*/  IMAD.U32 R4, RZ, RZ, UR24 ;  /* 0x00000018ff047e24 */ /* 0x000fe8000f8e00ff */
[----:B------:R-:W-:Y:S04]  /*63f0*/  @!P3 IMAD R4, R4, 0x40, R207 ;  /* 0x000000400404b824 */ /* 0x000fe800078e02cf */
[----:B------:R-:W-:Y:S04]  /*6400*/  @!P3 IMAD.SHL.U32 R4, R4, 0x4, RZ ;  /* 0x000000040404b824 */ /* 0x000fe800078e00ff */
[----:B------:R2:W-:Y:S04]  /*6410*/  LDGSTS.E.BYPASS.LTC128B.128 [R3+0x3000], [R6.64+0x80], !P1 ;  /* 0x0300008006037fae */ /* 0x0005e8000c901d52 */
[----:B------:R2:W-:Y:S02]  /*6420*/  @!P3 LDGSTS.E.BYPASS.LTC128B.128 [R4+0x20280], [R10.64] ;  /* 0x202800000a04bfae */ /* 0x0005e4000b901d52 */
.L_x_2048:
[-C--:B-12-4-:R-:W-:Y:S01]  /*6430*/  HMMA.16816.F32.BF16 R4, R164, R16.reuse, RZ ;  /* 0x00000010a404723c */ /* 0x096fe200000418ff */
[----:B------:R-:W-:Y:S01]  /*6440*/  LDSM.16.MT88.4 R184, [R0+0x1080] ;  /* 0x0010800000b8783b */ /* 0x000fe20000004200 */
[----:B------:R-:W-:Y:S02]  /*6450*/  USHF.L.U32 UR23, UR23, 0xd, URZ ;  /* 0x0000000d17177899 */ /* 0x000fe4000800063f */
[----:B------:R-:W-:Y:S01]  /*6460*/  IMAD.IADD R3, R204, 0x1, R219 ;  /* 0x00000001cc037824 */ /* 0x000fe200078e02db */
[----:B------:R-:W-:Y:S01]  /*6470*/  UISETP.GE.AND UP0, UPT, UR17, UR11, UPT ;  /* 0x0000000b1100728c */ /* 0x000fe2000bf06270 */
[----:B------:R-:W-:Y:S01]  /*6480*/  LDSM.16.MT88.4 R192, [R0+0x5080] ;  /* 0x0050800000c0783b */ /* 0x000fe20000004200 */
[----:B------:R-:W-:Y:S01]  /*6490*/  UIADD3 UR7, UR5, 0x1, URZ ;  /* 0x0000000105077890 */ /* 0x000fe2000fffe03f */
[C---:B------:R-:W-:Y:S01]  /*64a0*/  HMMA.16816.F32.BF16 R8, R28.reuse, R16, RZ ;  /* 0x000000101c08723c */ /* 0x040fe200000418ff */
[----:B------:R-:W-:Y:S02]  /*64b0*/  UISETP.GE.AND UP3, UPT, UR5, 0x1, UPT ;  /* 0x000000010500788c */ /* 0x000fe4000bf66270 */
[----:B------:R-:W1:Y:S01]  /*64c0*/  LDSM.16.M88.4 R180, [R3+0x24480] ;  /* 0x0244800003b4783b */ /* 0x000e620000000200 */
[----:B------:R-:W-:Y:S02]  /*64d0*/  UIADD3 UR6, UR22, 0x1, URZ ;  /* 0x0000000116067890 */ /* 0x000fe4000fffe03f */
[----:B------:R-:W-:Y:S02]  /*64e0*/  UISETP.GE.AND UP2, UPT, UR22, 0x1, UPT ;  /* 0x000000011600788c */ /* 0x000fe4000bf46270 */
[-C--:B------:R-:W-:Y:S01]  /*64f0*/  HMMA.16816.F32.BF16 R12, R28, R18.reuse, RZ ;  /* 0x000000121c0c723c */ /* 0x080fe200000418ff */
[----:B------:R-:W2:Y:S01]  /*6500*/  LDSM.16.M88.4 R188, [R3+0x25480] ;  /* 0x0254800003bc783b */ /* 0x000ea20000000200 */
[----:B------:R-:W-:Y:S02]  /*6510*/  UIADD3 UR4, UR24, 0x1, URZ ;  /* 0x0000000118047890 */ /* 0x000fe4000fffe03f */
[----:B------:R-:W-:Y:S02]  /*6520*/  UISETP.GE.AND UP1, UPT, UR24, 0x1, UPT ;  /* 0x000000011800788c */ /* 0x000fe4000bf26270 */
[----:B------:R-:W3:Y:S01]  /*6530*/  LDL.64 R226, [R1+0x48] ;  /* 0x0000480001e27983 */ /* 0x000ee20000100a00 */
[----:B------:R-:W-:Y:S01]  /*6540*/  USEL UR5, UR7, URZ, !UP3 ;  /* 0x0000003f07057287 */ /* 0x000fe2000d800000 */
[C---:B------:R-:W-:Y:S01]  /*6550*/  HMMA.16816.F32.BF16 R16, R164.reuse, R18, RZ ;  /* 0x00000012a410723c */ /* 0x040fe200000418ff */
[----:B------:R-:W-:Y:S02]  /*6560*/  USEL UR22, UR6, URZ, !UP2 ;  /* 0x0000003f06167287 */ /* 0x000fe4000d000000 */
[----:B------:R-:W4:Y:S01]  /*6570*/  LDL R207, [R1+0x54] ;  /* 0x0000540001cf7983 */ /* 0x000f220000100800 */
[----:B------:R-:W-:Y:S04]  /*6580*/  USEL UR24, UR4, URZ, !UP1 ;  /* 0x0000003f04187287 */ /* 0x000fe8000c800000 */
        /* <DEDUP_REMOVED lines=72> */
[----:B------:R-:W-:Y:S03]  /*6a10*/  UMOV UR23, UR17 ;  /* 0x0000001100177c82 */ /* 0x000fe60008000000 */
[C---:B------:R-:W-:Y:S04]  /*6a20*/  HMMA.16816.F32.BF16 R16, R184.reuse, R198, R16 ;  /* 0x000000c6b810723c */ /* 0x040fe80000041810 */
        /* <DEDUP_REMOVED lines=202> */
.L_x_2044:
[----:B------:R-:W-:Y:S05]  /*76d0*/  @P0 BRA `(.L_x_2050) ;  /* 0x00001fe000000947 */ /* 0x000fea0003800000 */
[----:B------:R-:W-:Y:S01]  /*76e0*/  F2FP.BF16.PACK_AB R36, R37, R36 ;  /* 0x000000242524723e */ /* 0x000fe200000010ff */
[----:B------:R-:W-:Y:S01]  /*76f0*/  BAR.SYNC.DEFER_BLOCKING 0x1, 0x100 ;  /* 0x0044000000007b1d */ /* 0x000fe20000010000 */
[----:B------:R-:W-:Y:S02]  /*7700*/  F2FP.BF16.PACK_AB R38, R39, R38 ;  /* 0x000000262726723e */ /* 0x000fe400000010ff */
[----:B------:R-:W-:Y:S02]  /*7710*/  F2FP.BF16.PACK_AB R64, R65, R64 ;  /* 0x000000404140723e */ /* 0x000fe400000010ff */
[----:B------:R-:W-:Y:S01]  /*7720*/  F2FP.BF16.PACK_AB R66, R67, R66 ;  /* 0x000000424342723e */ /* 0x000fe200000010ff */
        /* <DEDUP_REMOVED lines=21> */
[CC--:B-----5:R-:W-:Y:S02]  /*7880*/  LEA.HI R5, R35.reuse, R37.reuse, RZ, 0x2 ;  /* 0x0000002523057211 */ /* 0x0e0fe400078f10ff */
[----:B----4-:R-:W-:Y:S02]  /*7890*/  LEA.HI R2, R35, R37, RZ, 0x5 ;  /* 0x0000002523027211 */ /* 0x010fe400078f28ff */
[----:B------:R-:W-:-:S02]  /*78a0*/  SHF.R.S32.HI R7, RZ, 0x2, R5 ;  /* 0x00000002ff077819 */ /* 0x000fc40000011405 */
[----:B--2---:R-:W-:Y:S02]  /*78b0*/  SHF.R.S32.HI R0, RZ, 0x1f, R5 ;  /* 0x0000001fff007819 */ /* 0x004fe40000011405 */
[----:B------:R-:W-:Y:S02]  /*78c0*/  SHF.R.S32.HI R3, RZ, 0x5, R2 ;  /* 0x00000005ff037819 */ /* 0x000fe40000011402 */
[----:B------:R-:W-:Y:S02]  /*78d0*/  LEA.HI R0, R0, R7, RZ, 0x3 ;  /* 0x0000000700007211 */ /* 0x000fe400078f18ff */
[----:B------:R-:W-:Y:S02]  /*78e0*/  LEA.HI R6, R35, R37, RZ, 0x6 ;  /* 0x0000002523067211 */ /* 0x000fe400078f30ff */
[----:B------:R-:W-:Y:S02]  /*78f0*/  LOP3.LUT R0, R0, 0xfffffff8, RZ, 0xc0, !PT ;  /* 0xfffffff800007812 */ /* 0x000fe400078ec0ff */
[----:B------:R-:W-:-:S02]  /*7900*/  SHF.R.U32.HI R6, RZ, 0x3, R6 ;  /* 0x00000003ff067819 */ /* 0x000fc40000011606 */
[----:B------:R-:W-:Y:S01]  /*7910*/  LOP3.LUT R5, R5, 0x3ffffffc, RZ, 0xc0, !PT ;  /* 0x3ffffffc05057812 */ /* 0x000fe200078ec0ff */
[----:B------:R-:W-:Y:S01]  /*7920*/  IMAD.IADD R7, R7, 0x1, -R0 ;  /* 0x0000000107077824 */ /* 0x000fe200078e0a00 */
[----:B------:R-:W-:Y:S02]  /*7930*/  LEA.HI R0, R2, R3, RZ, 0x1 ;  /* 0x0000000302007211 */ /* 0x000fe400078f08ff */
[----:B------:R-:W-:Y:S01]  /*7940*/  F2FP.BF16.PACK_AB R70, R71, R70 ;  /* 0x000000464746723e */ /* 0x000fe200000010ff */
[C---:B------:R-:W-:Y:S01]  /*7950*/  IMAD.SHL.U32 R2, R7.reuse, 0x40, RZ ;  /* 0x0000004007027824 */ /* 0x040fe200078e00ff */
        /* <DEDUP_REMOVED lines=17> */
[----:B------:R-:W-:Y:S02]  /*7a70*/  F2FP.BF16.PACK_AB R76, R77, R76 ;  /* 0x0000004c4d4c723e */ /* 0x000fe400000010ff */
[----:B------:R-:W-:Y:S02]  /*7a80*/  F2FP.BF16.PACK_AB R78, R79, R78 ;  /* 0x0000004e4f4e723e */ /* 0x000fe400000010ff */
[C---:B------:R-:W-:Y:S01]  /*7a90*/  IADD3 R2, R0.reuse, 0x40, RZ ;  /* 0x0000004000027810 */ /* 0x040fe20007ffe0ff */
[----:B------:R-:W-:Y:S01]  /*7aa0*/  STS [R0+0x8080], R36 ;  /* 0x0080802400007388 */ /* 0x000fe20000000800 */
[----:B------:R-:W-:Y:S02]  /*7ab0*/  @P0 IADD3 R2, R0, -0x40, RZ ;  /* 0xffffffc000020810 */ /* 0x000fe40007ffe0ff */
        /* <DEDUP_REMOVED lines=57> */
[----:B------:R-:W-:Y:S01]  /*7e50*/  PLOP3.LUT P0, PT, PT, PT, UP1, 0x80, 0x0 ;  /* 0x000000000000781c */ /* 0x000fe20003f0f018 */
        /* <DEDUP_REMOVED lines=69> */
.L_x_2051:
[CC--:B-1----:R-:W-:Y:S01]  /*82b0*/  LEA.HI R2, R35.reuse, R37.reuse, RZ, 0x4 ;  /* 0x0000002523027211 */ /* 0x0c2fe200078f20ff */
[----:B------:R-:W-:Y:S01]  /*82c0*/  USHF.R.S32.HI UR6, URZ, 0x1f, UR15 ;  /* 0x0000001f3f067899 */ /* 0x000fe2000801140f */
[----:B------:R-:W-:Y:S01]  /*82d0*/  LEA.HI R4, R35, R37, RZ, 0x7 ;  /* 0x0000002523047211 */ /* 0x000fe200078f38ff */
[----:B------:R-:W-:Y:S01]  /*82e0*/  ULDC.64 UR4, c[0x0][0x338] ;  /* 0x0000ce0000047ab9 */ /* 0x000fe20000000a00 */
[----:B------:R-:W-:Y:S01]  /*82f0*/  LOP3.LUT R0, R2, 0xfffffff0, RZ, 0xc0, !PT ;  /* 0xfffffff002007812 */ /* 0x000fe200078ec0ff */
[----:B------:R-:W-:Y:S01]  /*8300*/  UIMAD UR4, UR6, UR4, URZ ;  /* 0x00000004060472a4 */ /* 0x000fe2000f8e023f */
[----:B------:R-:W-:Y:S01]  /*8310*/  SHF.R.S32.HI R14, RZ, 0x4, R2 ;  /* 0x00000004ff0e7819 */ /* 0x000fe20000011402 */
[----:B------:R-:W-:Y:S01]  /*8320*/  IMAD.SHL.U32 R4, R4, 0x4, RZ ;  /* 0x0000000404047824 */ /* 0x000fe200078e00ff */
[----:B------:R-:W-:Y:S01]  /*8330*/  USHF.R.S32.HI UR7, URZ, 0x1f, UR14 ;  /* 0x0000001f3f077899 */ /* 0x000fe2000801140e */
[----:B------:R-:W-:Y:S01]  /*8340*/  IMAD.IADD R0, R37, 0x1, -R0 ;  /* 0x0000000125007824 */ /* 0x000fe200078e0a00 */
[----:B------:R-:W-:Y:S01]  /*8350*/  UIMAD UR5, UR15, UR5, UR4 ;  /* 0x000000050f0572a4 */ /* 0x000fe2000f8e0204 */
[----:B------:R-:W-:Y:S01]  /*8360*/  IMAD.SHL.U32 R2, R14, 0x40, RZ ;  /* 0x000000400e027824 */ /* 0x000fe200078e00ff */
[----:B------:R-:W-:Y:S01]  /*8370*/  USEL UR14, UR14, URZ, !UP1 ;  /* 0x0000003f0e0e7287 */ /* 0x000fe2000c800000 */
[----:B------:R-:W-:Y:S01]  /*8380*/  IMAD.SHL.U32 R12, R0, 0x8, RZ ;  /* 0x00000008000c7824 */ /* 0x000fe200078e00ff */
[----:B------:R-:W-:Y:S01]  /*8390*/  SHF.R.S32.HI R3, RZ, 0x1f, R0 ;  /* 0x0000001fff037819 */ /* 0x000fe20000011400 */
[----:B------:R-:W-:Y:S01]  /*83a0*/  USEL UR7, UR7, URZ, !UP1 ;  /* 0x0000003f07077287 */ /* 0x000fe2000c800000 */
[----:B------:R-:W-:Y:S01]  /*83b0*/  LOP3.LUT R2, R2, 0x1c0, RZ, 0xc0, !PT ;  /* 0x000001c002027812 */ /* 0x000fe200078ec0ff */
[----:B------:R-:W-:Y:S01]  /*83c0*/  IMAD.U32 R6, RZ, RZ, UR16 ;  /* 0x00000010ff067e24 */ /* 0x000fe2000f8e00ff */
[----:B------:R-:W-:Y:S01]  /*83d0*/  LEA.HI R3, R3, R0, RZ, 0x3 ;  /* 0x0000000003037211 */ /* 0x000fe200078f18ff */
[----:B------:R-:W-:Y:S01]  /*83e0*/  IMAD.U32 R44, RZ, RZ, UR14 ;  /* 0x0000000eff2c7e24 */ /* 0x000fe2000f8e00ff */
[----:B------:R-:W-:Y:S01]  /*83f0*/  LOP3.LUT R5, R2, 0x38, R12, 0xf8, !PT ;  /* 0x0000003802057812 */ /* 0x000fe200078ef80c */
[----:B------:R-:W-:Y:S01]  /*8400*/  BSSY B0, `(.L_x_2052) ;  /* 0x0000032000007945 */ /* 0x000fe20003800000 */
[----:B------:R-:W-:Y:S01]  /*8410*/  SHF.R.U32.HI R0, RZ, 0x3, R2 ;  /* 0x00000003ff007819 */ /* 0x000fe20000011602 */
[----:B------:R-:W-:Y:S01]  /*8420*/  IMAD.SHL.U32 R2, R3, 0x400, RZ ;  /* 0x0000040003027824 */ /* 0x000fe200078e00ff */
[----:B------:R-:W-:-:S02]  /*8430*/  LOP3.LUT R3, R4, 0x7ffffe00, RZ, 0xc0, !PT ;  /* 0x7ffffe0004037812 */ /* 0x000fc400078ec0ff */
[----:B------:R-:W-:Y:S02]  /*8440*/  LOP3.LUT R0, R5, R0, RZ, 0x3c, !PT ;  /* 0x0000000005007212 */ /* 0x000fe400078e3cff */
[----:B------:R-:W-:Y:S02]  /*8450*/  LOP3.LUT R2, R2, 0x7fffe000, RZ, 0xc0, !PT ;  /* 0x7fffe00002027812 */ /* 0x000fe400078ec0ff */
[----:B-----5:R-:W-:Y:S02]  /*8460*/  IADD3 R4, R8, -UR10, RZ ;  /* 0x8000000a08047c10 */ /* 0x020fe4000fffe0ff */
[----:B------:R-:W-:Y:S01]  /*8470*/  IADD3 R0, R0, R2, R3 ;  /* 0x0000000200007210 */ /* 0x000fe20007ffe003 */
[----:B------:R-:W-:Y:S01]  /*8480*/  IMAD.U32 R2, RZ, RZ, UR15 ;  /* 0x0000000fff027e24 */ /* 0x000fe2000f8e00ff */
[--C-:B------:R-:W-:Y:S02]  /*8490*/  SHF.R.S32.HI R13, RZ, 0x1f, R12.reuse ;  /* 0x0000001fff0d7819 */ /* 0x100fe4000001140c */
[----:B------:R-:W-:Y:S01]  /*84a0*/  IMNMX R15, R4, 0x80, PT ;  /* 0x00000080040f7817 */ /* 0x000fe20003800200 */
[----:B------:R-:W-:Y:S01]  /*84b0*/  IMAD.SHL.U32 R0, R0, 0x2, RZ ;  /* 0x0000000200007824 */ /* 0x000fe200078e00ff */
[----:B------:R-:W-:Y:S01]  /*84c0*/  IADD3 R4, P0, R14, UR8, RZ ;  /* 0x000000080e047c10 */ /* 0x000fe2000ff1e0ff */
[----:B------:R-:W-:Y:S01]  /*84d0*/  IMAD.WIDE.U32 R2, R2, c[0x0][0x338], R12 ;  /* 0x0000ce0002027a25 */ /* 0x000fe200078e000c */
[----:B------:R-:W-:-:S02]  /*84e0*/  ISETP.GE.AND P1, PT, R14, R15, PT ;  /* 0x0000000f0e00720c */ /* 0x000fc40003f26270 */
[----:B------:R1:W2:Y:S01]  /*84f0*/  LDS.128 R20, [R0+0x8880] ;  /* 0x0088800000147984 */ /* 0x0002a20000000c00 */
[----:B------:R-:W-:Y:S02]  /*8500*/  LEA.HI.X.SX32 R5, R14, UR9, 0x1, P0 ;  /* 0x000000090e057c11 */ /* 0x000fe400080f0eff */
[----:B------:R-:W-:Y:S01]  /*8510*/  IADD3 R3, R3, UR5, RZ ;  /* 0x0000000503037c10 */ /* 0x000fe2000fffe0ff */
[----:B------:R1:W3:Y:S01]  /*8520*/  LDS.128 R24, [R0+0x9080] ;  /* 0x0090800000187984 */ /* 0x0002e20000000c00 */
[----:B------:R-:W-:Y:S01]  /*8530*/  ULDC.64 UR4, c[0x0][0x340] ;  /* 0x0000d00000047ab9 */ /* 0x000fe20000000a00 */
[----:B------:R-:W-:Y:S01]  /*8540*/  ISETP.GE.OR P0, PT, R12, c[0x0][0x324], P1 ;  /* 0x0000c9000c007a0c */ /* 0x000fe20000f06670 */
[----:B------:R-:W-:Y:S01]  /*8550*/  UIMAD UR4, UR7, UR4, URZ ;  /* 0x00000004070472a4 */ /* 0x000fe2000f8e023f */
[----:B------:R1:W4:Y:S01]  /*8560*/  LDS.128 R28, [R0+0x9880] ;  /* 0x00988000001c7984 */ /* 0x0003220000000c00 */
[----:B------:R-:W-:Y:S01]  /*8570*/  IMAD.WIDE.U32 R10, R44, c[0x0][0x340], R2 ;  /* 0x0000d0002c0a7a25 */ /* 0x000fe200078e0002 */
[----:B------:R-:W-:Y:S01]  /*8580*/  P2R R45, PR, RZ, 0x2 ;  /* 0x00000002ff2d7803 */ /* 0x000fe20000000000 */
[----:B------:R-:W-:Y:S01]  /*8590*/  UIMAD UR4, UR14, UR5, UR4 ;  /* 0x000000050e0472a4 */ /* 0x000fe2000f8e0204 */
[----:B------:R1:W1:Y:S01]  /*85a0*/  LDS.128 R32, [R0+0xa080] ;  /* 0x00a0800000207984 */ /* 0x0002620000000c00 */
[----:B------:R-:W-:-:S03]  /*85b0*/  IMAD.WIDE R6, R6, 0x80, R4 ;  /* 0x0000008006067825 */ /* 0x000fc600078e0204 */
        /* <DEDUP_REMOVED lines=22> */
.L_x_2053:
[----:B--234-:R-:W-:Y:S05]  /*8720*/  BSYNC B0 ;  /* 0x0000000000007941 */ /* 0x01cfea0003800000 */
.L_x_2052:
        /* <DEDUP_REMOVED lines=17> */
.L_x_2055:
[----:B------:R-:W-:Y:S05]  /*8840*/  BSYNC B0 ;  /* 0x0000000000007941 */ /* 0x000fea0003800000 */
.L_x_2054:
        /* <DEDUP_REMOVED lines=16> */
.L_x_2057:
[----:B------:R-:W-:Y:S05]  /*8950*/  BSYNC B0 ;  /* 0x0000000000007941 */ /* 0x000fea0003800000 */
.L_x_2056:
        /* <DEDUP_REMOVED lines=16> */
.L_x_2059:
[----:B------:R-:W-:Y:S05]  /*8a60*/  BSYNC B0 ;  /* 0x0000000000007941 */ /* 0x000fea0003800000 */
.L_x_2058:
        /* <DEDUP_REMOVED lines=16> */
.L_x_2061:
[----:B------:R-:W-:Y:S05]  /*8b70*/  BSYNC B0 ;  /* 0x0000000000007941 */ /* 0x000fea0003800000 */
.L_x_2060:
        /* <DEDUP_REMOVED lines=16> */
.L_x_2063:
[----:B------:R-:W-:Y:S05]  /*8c80*/  BSYNC B0 ;  /* 0x0000000000007941 */ /* 0x000fea0003800000 */
.L_x_2062:
        /* <DEDUP_REMOVED lines=16> */
.L_x_2065:
[----:B------:R-:W-:Y:S05]  /*8d90*/  BSYNC B0 ;  /* 0x0000000000007941 */ /* 0x000fea0003800000 */
.L_x_2064:
        /* <DEDUP_REMOVED lines=16> */
.L_x_2067:
[----:B------:R-:W-:Y:S05]  /*8ea0*/  BSYNC B0 ;  /* 0x0000000000007941 */ /* 0x000fea0003800000 */
.L_x_2066:
[----:B------:R-:W-:Y:S01]  /*8eb0*/  ULDC.64 UR4, c[0x0][0x308] ;  /* 0x0000c20000047ab9 */ /* 0x000fe20000000a00 */
[----:B-1----:R-:W-:Y:S01]  /*8ec0*/  IMAD.U32 R2, RZ, RZ, UR15 ;  /* 0x0000000fff027e24 */ /* 0x002fe2000f8e00ff */
[----:B------:R-:W-:Y:S01]  /*8ed0*/  UIMAD UR4, UR6, UR4, URZ ;  /* 0x00000004060472a4 */ /* 0x000fe2000f8e023f */
[----:B------:R-:W-:Y:S01]  /*8ee0*/  ISETP.NE.AND P0, PT, R45, RZ, PT ;  /* 0x000000ff2d00720c */ /* 0x000fe20003f05270 */
[----:B------:R-:W-:Y:S01]  /*8ef0*/  BSSY B0, `(.L_x_2068) ;  /* 0x0000013000007945 */ /* 0x000fe20003800000 */
[----:B------:R-:W-:Y:S01]  /*8f00*/  IMAD.WIDE.U32 R2, R2, c[0x0][0x308], R12 ;  /* 0x0000c20002027a25 */ /* 0x000fe200078e000c */
[----:B------:R-:W-:Y:S01]  /*8f10*/  UIMAD UR15, UR15, UR5, UR4 ;  /* 0x000000050f0f72a4 */ /* 0x000fe2000f8e0204 */
[----:B------:R-:W-:Y:S02]  /*8f20*/  ISETP.GE.OR P0, PT, R12, c[0x0][0x2f4], P0 ;  /* 0x0000bd000c007a0c */ /* 0x000fe40000706670 */
        /* <DEDUP_REMOVED lines=15> */
.L_x_2069:
[----:B------:R-:W-:Y:S05]  /*9020*/  BSYNC B0 ;  /* 0x0000000000007941 */ /* 0x000fea0003800000 */
.L_x_2068:
        /* <DEDUP_REMOVED lines=15> */
.L_x_2071:
[----:B------:R-:W-:Y:S05]  /*9120*/  BSYNC B0 ;  /* 0x0000000000007941 */ /* 0x000fea0003800000 */
.L_x_2070:
        /* <DEDUP_REMOVED lines=14> */
.L_x_2073:
[----:B------:R-:W-:Y:S05]  /*9210*/  BSYNC B0 ;  /* 0x0000000000007941 */ /* 0x000fea0003800000 */
.L_x_2072:
        /* <DEDUP_REMOVED lines=14> */
.L_x_2075:
[----:B------:R-:W-:Y:S05]  /*9300*/  BSYNC B0 ;  /* 0x0000000000007941 */ /* 0x000fea0003800000 */
.L_x_2074:
        /* <DEDUP_REMOVED lines=14> */
.L_x_2077:
[----:B------:R-:W-:Y:S05]  /*93f0*/  BSYNC B0 ;  /* 0x0000000000007941 */ /* 0x000fea0003800000 */
.L_x_2076:
        /* <DEDUP_REMOVED lines=14> */
.L_x_2079:
[----:B------:R-:W-:Y:S05]  /*94e0*/  BSYNC B0 ;  /* 0x0000000000007941 */ /* 0x000fea0003800000 */
.L_x_2078:
        /* <DEDUP_REMOVED lines=14> */
.L_x_2081:
[----:B------:R-:W-:Y:S05]  /*95d0*/  BSYNC B0 ;  /* 0x0000000000007941 */ /* 0x000fea0003800000 */
.L_x_2080:
        /* <DEDUP_REMOVED lines=14> */
.L_x_2050:
        /* <DEDUP_REMOVED lines=10> */
[----:B--2-4-:R-:W2:Y:S01]  /*9760*/  @P0 LDG.E R0, [R4.64] ;  /* 0x0000001204000981 */ /* 0x014ea2000c1e1900 */
        /* <DEDUP_REMOVED lines=20> */
.L_x_2082:
[----:B-1----:R-:W1:Y:S01]  /*98b0*/  S2R R2, SR_TID.X ;  /* 0x0000000000027919 */ /* 0x002e620000002100 */
[----:B------:R-:W-:Y:S01]  /*98c0*/  USHF.R.S32.HI UR6, URZ, 0x1f, UR15 ;  /* 0x0000001f3f067899 */ /* 0x000fe2000801140f */
[----:B-----5:R-:W-:Y:S01]  /*98d0*/  IADD3 R15, R6, -UR10, RZ ;  /* 0x8000000a060f7c10 */ /* 0x020fe2000fffe0ff */
[----:B------:R-:W-:Y:S01]  /*98e0*/  ULDC.64 UR4, c[0x0][0x308] ;  /* 0x0000c20000047ab9 */ /* 0x000fe20000000a00 */
[----:B------:R-:W-:Y:S01]  /*98f0*/  IMAD.U32 R6, RZ, RZ, UR16 ;  /* 0x00000010ff067e24 */ /* 0x000fe2000f8e00ff */
[----:B------:R-:W-:Y:S01]  /*9900*/  UIMAD UR4, UR6, UR4, URZ ;  /* 0x00000004060472a4 */ /* 0x000fe2000f8e023f */
[----:B------:R-:W-:Y:S01]  /*9910*/  BSSY B0, `(.L_x_2083) ;  /* 0x0000024000007945 */ /* 0x000fe20003800000 */
[----:B------:R-:W-:-:S02]  /*9920*/  USHF.R.S32.HI UR7, URZ, 0x1f, UR14 ;  /* 0x0000001f3f077899 */ /* 0x000fc4000801140e */
[----:B------:R-:W-:Y:S02]  /*9930*/  UIMAD UR5, UR15, UR5, UR4 ;  /* 0x000000050f0572a4 */ /* 0x000fe4000f8e0204 */
[----:B------:R-:W-:Y:S02]  /*9940*/  USEL UR14, UR14, URZ, !UP1 ;  /* 0x0000003f0e0e7287 */ /* 0x000fe4000c800000 */
[----:B------:R-:W-:-:S04]  /*9950*/  USEL UR7, UR7, URZ, !UP1 ;  /* 0x0000003f07077287 */ /* 0x000fc8000c800000 */
[----:B------:R-:W-:Y:S01]  /*9960*/  IMAD.U32 R16, RZ, RZ, UR14 ;  /* 0x0000000eff107e24 */ /* 0x000fe2000f8e00ff */
[----:B-1----:R-:W-:-:S04]  /*9970*/  SHF.R.S32.HI R14, RZ, 0x1f, R2 ;  /* 0x0000001fff0e7819 */ /* 0x002fc80000011402 */
[----:B------:R-:W-:-:S04]  /*9980*/  LEA.HI R14, R14, R2, RZ, 0x4 ;  /* 0x000000020e0e7211 */ /* 0x000fc800078f20ff */
[----:B------:R-:W-:Y:S02]  /*9990*/  LOP3.LUT R0, R14, 0x1ffffff0, RZ, 0xc0, !PT ;  /* 0x1ffffff00e007812 */ /* 0x000fe400078ec0ff */
[----:B------:R-:W-:-:S03]  /*99a0*/  SHF.R.S32.HI R14, RZ, 0x4, R14 ;  /* 0x00000004ff0e7819 */ /* 0x000fc6000001140e */
[----:B------:R-:W-:Y:S01]  /*99b0*/  IMAD.IADD R0, R2, 0x1, -R0 ;  /* 0x0000000102007824 */ /* 0x000fe200078e0a00 */
[C---:B------:R-:W-:Y:S01]  /*99c0*/  IADD3 R4, P0, R14.reuse, UR8, RZ ;  /* 0x000000080e047c10 */ /* 0x040fe2000ff1e0ff */
[----:B------:R-:W-:Y:S01]  /*99d0*/  IMAD.U32 R2, RZ, RZ, UR15 ;  /* 0x0000000fff027e24 */ /* 0x000fe2000f8e00ff */
[----:B------:R-:W-:Y:S01]  /*99e0*/  ISETP.GE.AND P1, PT, R14, R15, PT ;  /* 0x0000000f0e00720c */ /* 0x000fe20003f26270 */
[----:B------:R-:W-:Y:S01]  /*99f0*/  IMAD.SHL.U32 R12, R0, 0x8, RZ ;  /* 0x00000008000c7824 */ /* 0x000fe200078e00ff */
[----:B------:R-:W-:Y:S02]  /*9a00*/  LEA.HI.X.SX32 R5, R14, UR9, 0x1, P0 ;  /* 0x000000090e057c11 */ /* 0x000fe400080f0eff */
[----:B------:R-:W-:Y:S02]  /*9a10*/  P2R R17, PR, RZ, 0x2 ;  /* 0x00000002ff117803 */ /* 0x000fe40000000000 */
[----:B------:R-:W-:Y:S01]  /*9a20*/  SHF.R.S32.HI R13, RZ, 0x1f, R12 ;  /* 0x0000001fff0d7819 */ /* 0x000fe2000001140c */
[----:B------:R-:W-:Y:S01]  /*9a30*/  IMAD.WIDE R6, R6, 0x80, R4 ;  /* 0x0000008006067825 */ /* 0x000fe200078e0204 */
        /* <DEDUP_REMOVED lines=17> */
.L_x_2084:
[----:B------:R-:W-:Y:S05]  /*9b50*/  BSYNC B0 ;  /* 0x0000000000007941 */ /* 0x000fea0003800000 */
.L_x_2083:
        /* <DEDUP_REMOVED lines=17> */
.L_x_2086:
[----:B------:R-:W-:Y:S05]  /*9c70*/  BSYNC B0 ;  /* 0x0000000000007941 */ /* 0x000fea0003800000 */
.L_x_2085:
        /* <DEDUP_REMOVED lines=16> */
.L_x_2088:
[----:B------:R-:W-:Y:S05]  /*9d80*/  BSYNC B0 ;  /* 0x0000000000007941 */ /* 0x000fea0003800000 */
.L_x_2087:
        /* <DEDUP_REMOVED lines=16> */
.L_x_2090:
[----:B------:R-:W-:Y:S05]  /*9e90*/  BSYNC B0 ;  /* 0x0000000000007941 */ /* 0x000fea0003800000 */
.L_x_2089:
        /* <DEDUP_REMOVED lines=16> */
.L_x_2092:
[----:B------:R-:W-:Y:S05]  /*9fa0*/  BSYNC B0 ;  /* 0x0000000000007941 */ /* 0x000fea0003800000 */
.L_x_2091:
        /* <DEDUP_REMOVED lines=16> */
.L_x_2094:
[----:B------:R-:W-:Y:S05]  /*a0b0*/  BSYNC B0 ;  /* 0x0000000000007941 */ /* 0x000fea0003800000 */
.L_x_2093:
        /* <DEDUP_REMOVED lines=16> */
.L_x_2096:
[----:B------:R-:W-:Y:S05]  /*a1c0*/  BSYNC B0 ;  /* 0x0000000000007941 */ /* 0x000fea0003800000 */
.L_x_2095:
        /* <DEDUP_REMOVED lines=16> */
.L_x_2098:
[----:B------:R-:W-:Y:S05]  /*a2d0*/  BSYNC B0 ;  /* 0x0000000000007941 */ /* 0x000fea0003800000 */
.L_x_2097:
        /* <DEDUP_REMOVED lines=23> */
.L_x_2100:
[----:B------:R-:W-:Y:S05]  /*a450*/  BSYNC B0 ;  /* 0x0000000000007941 */ /* 0x000fea0003800000 */
.L_x_2099:
        /* <DEDUP_REMOVED lines=15> */
.L_x_2102:
[----:B------:R-:W-:Y:S05]  /*a550*/  BSYNC B0 ;  /* 0x0000000000007941 */ /* 0x000fea0003800000 */
.L_x_2101:
        /* <DEDUP_REMOVED lines=14> */
.L_x_2104:
[----:B------:R-:W-:Y:S05]  /*a640*/  BSYNC B0 ;  /* 0x0000000000007941 */ /* 0x000fea0003800000 */
.L_x_2103:
        /* <DEDUP_REMOVED lines=14> */
.L_x_2106:
[----:B------:R-:W-:Y:S05]  /*a730*/  BSYNC B0 ;  /* 0x0000000000007941 */ /* 0x000fea0003800000 */
.L_x_2105:
        /* <DEDUP_REMOVED lines=14> */
.L_x_2108:
[----:B------:R-:W-:Y:S05]  /*a820*/  BSYNC B0 ;  /* 0x0000000000007941 */ /* 0x000fea0003800000 */
.L_x_2107:
        /* <DEDUP_REMOVED lines=14> */
.L_x_2110:
[----:B------:R-:W-:Y:S05]  /*a910*/  BSYNC B0 ;  /* 0x0000000000007941 */ /* 0x000fea0003800000 */
.L_x_2109:
        /* <DEDUP_REMOVED lines=14> */
.L_x_2112:
[----:B------:R-:W-:Y:S05]  /*aa00*/  BSYNC B0 ;  /* 0x0000000000007941 */ /* 0x000fea0003800000 */
.L_x_2111:
        /* <DEDUP_REMOVED lines=14> */
.L_x_2113:
        /* <DEDUP_REMOVED lines=9> */
.L_x_2342:


//--------------------- .text._ZN7cutlass13device_kernelIN5flash19enable_sm80_to_sm89INS1_16FlashAttnBwdSm80INS1_25CollectiveMainloopBwdSm80ILi2ELi2EN4cute5tupleIJNS5_1CILi64EEENS7_ILi128EEES9_EEENS_10bfloat16_tEfNS_4arch4Sm80ELb1ELb0ELb0ELb1ELb1ELb0ELb0ELb0ELi2ELi2ELi2ELi2ELb0EEENS1_21CollectiveEpilogueBwdISA_SB_SD_Li256ELb1ELb0ELi4EEENS1_25SingleTileBwdLPTSchedulerILb1ELi128ELb1EEEEEEEEEvNT_6ParamsE --------------------------
	.section	.text._ZN7cutlass13device_kernelIN5flash19enable_sm80_to_sm89INS1_16FlashAttnBwdSm80INS1_25CollectiveMainloopBwdSm80ILi2ELi2EN4cute5tupleIJNS5_1CILi64EEENS7_ILi128EEES9_EEENS_10bfloat16_tEfNS_4arch4Sm80ELb1ELb0ELb0ELb1ELb1ELb0ELb0ELb0ELi2ELi2ELi2ELi2ELb0EEENS1_21CollectiveEpilogueBwdISA_SB_SD_Li256ELb1ELb0ELi4EEENS1_25SingleTileBwdLPTSchedulerILb1ELi128ELb1EEEEEEEEEvNT_6ParamsE,"ax",@progbits
	.sectioninfo	@"SHI_REGISTERS=255"
	.align	128
.text._ZN7cutlass13device_kernelIN5flash19enable_sm80_to_sm89INS1_16FlashAttnBwdSm80INS1_25CollectiveMainloopBwdSm80ILi2ELi2EN4cute5tupleIJNS5_1CILi64EEENS7_ILi128EEES9_EEENS_10bfloat16_tEfNS_4arch4Sm80ELb1ELb0ELb0ELb1ELb1ELb0ELb0ELb0ELi2ELi2ELi2ELi2ELb0EEENS1_21CollectiveEpilogueBwdISA_SB_SD_Li256ELb1ELb0ELi4EEENS1_25SingleTileBwdLPTSchedulerILb1ELi128ELb1EEEEEEEEEvNT_6ParamsE:
        .type           _ZN7cutlass13device_kernelIN5flash19enable_sm80_to_sm89INS1_16FlashAttnBwdSm80INS1_25CollectiveMainloopBwdSm80ILi2ELi2EN4cute5tupleIJNS5_1CILi64EEENS7_ILi128EEES9_EEENS_10bfloat16_tEfNS_4arch4Sm80ELb1ELb0ELb0ELb1ELb1ELb0ELb0ELb0ELi2ELi2ELi2ELi2ELb0EEENS1_21CollectiveEpilogueBwdISA_SB_SD_Li256ELb1ELb0ELi4EEENS1_25SingleTileBwdLPTSchedulerILb1ELi128ELb1EEEEEEEEEvNT_6ParamsE,@function
        .size           _ZN7cutlass13device_kernelIN5flash19enable_sm80_to_sm89INS1_16FlashAttnBwdSm80INS1_25CollectiveMainloopBwdSm80ILi2ELi2EN4cute5tupleIJNS5_1CILi64EEENS7_ILi128EEES9_EEENS_10bfloat16_tEfNS_4arch4Sm80ELb1ELb0ELb0ELb1ELb1ELb0ELb0ELb0ELi2ELi2ELi2ELi2ELb0EEENS1_21CollectiveEpilogueBwdISA_SB_SD_Li256ELb1ELb0ELi4EEENS1_25SingleTileBwdLPTSchedulerILb1ELi128ELb1EEEEEEEEEvNT_6ParamsE,(.L_x_2343 - _ZN7cutlass13device_kernelIN5flash19enable_sm80_to_sm89INS1_16FlashAttnBwdSm80INS1_25CollectiveMainloopBwdSm80ILi2ELi2EN4cute5tupleIJNS5_1CILi64EEENS7_ILi128EEES9_EEENS_10bfloat16_tEfNS_4arch4Sm80ELb1ELb0ELb0ELb1ELb1ELb0ELb0ELb0ELi2ELi2ELi2ELi2ELb0EEENS1_21CollectiveEpilogueBwdISA_SB_SD_Li256ELb1ELb0ELi4EEENS1_25SingleTileBwdLPTSchedulerILb1ELi128ELb1EEEEEEEEEvNT_6ParamsE)
        .other          _ZN7cutlass13device_kernelIN5flash19enable_sm80_to_sm89INS1_16FlashAttnBwdSm80INS1_25CollectiveMainloopBwdSm80ILi2ELi2EN4cute5tupleIJNS5_1CILi64EEENS7_ILi128EEES9_EEENS_10bfloat16_tEfNS_4arch4Sm80ELb1ELb0ELb0ELb1ELb1ELb0ELb0ELb0ELi2ELi2ELi2ELi2ELb0EEENS1_21CollectiveEpilogueBwdISA_SB_SD_Li256ELb1ELb0ELi4EEENS1_25SingleTileBwdLPTSchedulerILb1ELi128ELb1EEEEEEEEEvNT_6ParamsE,@"STO_CUDA_ENTRY STV_DEFAULT"
_ZN7cutlass13device_kernelIN5flash19enable_sm80_to_sm89INS1_16FlashAttnBwdSm80INS1_25CollectiveMainloopBwdSm80ILi2ELi2EN4cute5tupleIJNS5_1CILi64EEENS7_ILi128EEES9_EEENS_10bfloat16_tEfNS_4arch4Sm80ELb1ELb0ELb0ELb1ELb1ELb0ELb0ELb0ELi2ELi2ELi2ELi2ELb0EEENS1_21CollectiveEpilogueBwdISA_SB_SD_Li256ELb1ELb0ELi4EEENS1_25SingleTileBwdLPTSchedulerILb1ELi128ELb1EEEEEEEEEvNT_6ParamsE:
        /* <DEDUP_REMOVED lines=30> */
.L_x_2115:
[----:B------:R-:W-:Y:S02]  /*01e0*/  ULDC UR7, c[0x0][0x3ac] ;  /* 0x0000eb0000077ab9 */ /* 0x000fe40000000800 */
[----:B------:R-:W-:Y:S02]  /*01f0*/  UISETP.NE.AND UP0, UPT, UR7, 0x1, UPT ;  /* 0x000000010700788c */ /* 0x000fe4000bf05270 */
[----:B------:R-:W-:Y:S02]  /*0200*/  ULDC.64 UR4, c[0x0][0x3b0] ;  /* 0x0000ec0000047ab9 */ /* 0x000fe40000000a00 */
[----:B------:R-:W-:Y:S02]  /*0210*/  UIMAD.WIDE.U32 UR10, UR6, UR4, URZ ;  /* 0x00000004060a72a5 */ /* 0x000fe4000f8e003f */
[----:B------:R-:W-:-:S05]  /*0220*/  UMOV UR9, UR6 ;  /* 0x0000000600097c82 */ /* 0x000fca0008000000 */
[----:B------:R-:W-:-:S04]  /*0230*/  @UP0 USHF.R.U32.HI UR9, URZ, UR5, UR11 ;  /* 0x000000053f090299 */ /* 0x000fc8000801160b */
[----:B------:R-:W-:-:S04]  /*0240*/  UIMAD UR7, UR9, UR7, URZ ;  /* 0x00000007090772a4 */ /* 0x000fc8000f8e023f */
.L_x_2116:
        /* <DEDUP_REMOVED lines=12> */
[----:B------:R-:W-:-:S06]  /*0310*/  UIMAD UR4, UR4, UR6, UR5 ;  /* 0x00000006040472a4 */ /* 0x000fcc000f8e0205 */
[----:B------:R-:W-:-:S05]  /*0320*/  IMAD.U32 R0, RZ, RZ, UR4 ;  /* 0x00000004ff007e24 */ /* 0x000fca000f8e00ff */
[----:B------:R1:W-:Y:S01]  /*0330*/  STL [R1+0x2c], R0 ;  /* 0x00002c0001007387 */ /* 0x0003e20000100800 */
[----:B------:R-:W-:Y:S05]  /*0340*/  @!P0 BRA `(.L_x_2117) ;  /* 0x0000008000008947 */ /* 0x000fea0003800000 */
[----:B------:R-:W-:Y:S02]  /*0350*/  UMOV UR4, 0x4 ;  /* 0x0000000400047882 */ /* 0x000fe40000000000 */
[----:B------:R-:W-:Y:S02]  /*0360*/  ULDC.64 UR6, c[0x0][0x3e0] ;  /* 0x0000f80000067ab9 */ /* 0x000fe40000000a00 */
[----:B------:R-:W-:-:S06]  /*0370*/  UIMAD.WIDE UR4, UR13, UR4, UR6 ;  /* 0x000000040d0472a5 */ /* 0x000fcc000f8e0206 */
[----:B------:R-:W-:Y:S02]  /*0380*/  MOV R2, UR4 ;  /* 0x0000000400027c02 */ /* 0x000fe40008000f00 */
[----:B------:R-:W-:-:S05]  /*0390*/  MOV R3, UR5 ;  /* 0x0000000500037c02 */ /* 0x000fca0008000f00 */
[----:B-1----:R-:W2:Y:S02]  /*03a0*/  LDG.E R0, [R2.64] ;  /* 0x0000001002007981 */ /* 0x002ea4000c1e1900 */
[----:B--2---:R1:W2:Y:S02]  /*03b0*/  R2UR UR5, R0 ;  /* 0x00000000000573c2 */ /* 0x0042a400000e0000 */
[----:B-12---:R-:W-:Y:S05]  /*03c0*/  BRA `(.L_x_2118) ;  /* 0x000000f000007947 */ /* 0x006fea0003800000 */
.L_x_2117:
        /* <DEDUP_REMOVED lines=9> */
[----:B-1----:R-:W3:Y:S01]  /*0460*/  LDG.E R0, [R2.64+0x4] ;  /* 0x0000041002007981 */ /* 0x002ee2000c1e1900 */
[----:B--2---:R-:W1:Y:S08]  /*0470*/  R2UR UR5, R4 ;  /* 0x00000000040573c2 */ /* 0x004e7000000e0000 */
[----:B---3--:R-:W1:Y:S02]  /*0480*/  R2UR UR4, R0 ;  /* 0x00000000000473c2 */ /* 0x008e6400000e0000 */
[----:B-1----:R-:W-:Y:S01]  /*0490*/  UIADD3 UR5, -UR5, UR4, URZ ;  /* 0x0000000405057290 */ /* 0x002fe2000fffe13f */
[----:B------:R-:W-:Y:S05]  /*04a0*/  BRA `(.L_x_2118) ;  /* 0x0000001000007947 */ /* 0x000fea0003800000 */
.L_x_2119:
[----:B------:R-:W-:Y:S02]  /*04b0*/  ULDC UR5, c[0x0][0x3d4] ;  /* 0x0000f50000057ab9 */ /* 0x000fe40000000800 */
.L_x_2118:
[----:B------:R-:W-:Y:S02]  /*04c0*/  UIADD3 UR5, UR5, 0x7f, URZ ;  /* 0x0000007f05057890 */ /* 0x000fe4000fffe03f */
[----:B------:R-:W-:-:S02]  /*04d0*/  ULOP3.LUT UR14, URZ, UR9, URZ, 0x33, !UPT ;  /* 0x000000093f0e7292 */ /* 0x000fc4000f8e333f */
[----:B------:R-:W-:-:S04]  /*04e0*/  USHF.R.S32.HI UR4, URZ, 0x1f, UR5 ;  /* 0x0000001f3f047899 */ /* 0x000fc80008011405 */
[----:B------:R-:W-:-:S04]  /*04f0*/  ULEA.HI UR4, UR4, UR5, URZ, 0x7 ;  /* 0x0000000504047291 */ /* 0x000fc8000f8f383f */
[----:B------:R-:W-:-:S04]  /*0500*/  USHF.R.S32.HI UR4, URZ, 0x7, UR4 ;  /* 0x000000073f047899 */ /* 0x000fc80008011404 */
[----:B------:R-:W-:Y:S02]  /*0510*/  UISETP.GT.AND UP0, UPT, UR4, UR9, UPT ;  /* 0x000000090400728c */ /* 0x000fe4000bf04270 */
[----:B------:R-:W-:Y:S02]  /*0520*/  UIADD3 UR14, UR4, UR14, URZ ;  /* 0x0000000e040e7290 */ /* 0x000fe4000fffe03f */
[----:B------:R-:W-:Y:S01]  /*0530*/  USEL UR13, UR13, 0xffffffff, UP0 ;  /* 0xffffffff0d0d7887 */ /* 0x000fe20008000000 */
[----:B------:R-:W-:Y:S05]  /*0540*/  BRA `(.L_x_2120) ;  /* 0x000004b000007947 */ /* 0x000fea0003800000 */
.L_x_2114:
[----:B------:R-:W-:Y:S02]  /*0550*/  ULDC.64 UR6, c[0x0][0x3b8] ;  /* 0x0000ee0000067ab9 */ /* 0x000fe40000000a00 */
[----:B------:R-:W-:Y:S02]  /*0560*/  UISETP.NE.AND UP0, UPT, UR6, 0x1, UPT ;  /* 0x000000010600788c */ /* 0x000fe4000bf05270 */
[----:B------:R-:W-:Y:S02]  /*0570*/  UIMAD.WIDE.U32 UR10, UR4, UR7, URZ ;  /* 0x00000007040a72a5 */ /* 0x000fe4000f8e003f */
[----:B------:R-:W-:-:S02]  /*0580*/  ULDC UR5, c[0x0][0x3c0] ;  /* 0x0000f00000057ab9 */ /* 0x000fc40000000800 */
        /* <DEDUP_REMOVED lines=17> */
.L_x_2121:
[----:B------:R-:W-:Y:S02]  /*06a0*/  ULDC UR7, c[0x0][0x3ac] ;  /* 0x0000eb0000077ab9 */ /* 0x000fe40000000800 */
[----:B------:R-:W-:Y:S02]  /*06b0*/  UISETP.NE.AND UP0, UPT, UR7, 0x1, UPT ;  /* 0x000000010700788c */ /* 0x000fe4000bf05270 */
[----:B------:R-:W-:Y:S02]  /*06c0*/  ULDC.64 UR4, c[0x0][0x3b0] ;  /* 0x0000ec0000047ab9 */ /* 0x000fe40000000a00 */
[----:B------:R-:W-:Y:S02]  /*06d0*/  UIMAD.WIDE.U32 UR10, UR6, UR4, URZ ;  /* 0x00000004060a72a5 */ /* 0x000fe4000f8e003f */
[----:B------:R-:W-:-:S05]  /*06e0*/  UMOV UR9, UR6 ;  /* 0x0000000600097c82 */ /* 0x000fca0008000000 */
[----:B------:R-:W-:-:S04]  /*06f0*/  @UP0 USHF.R.U32.HI UR9, URZ, UR5, UR11 ;  /* 0x000000053f090299 */ /* 0x000fc8000801160b */
[----:B------:R-:W-:-:S04]  /*0700*/  UIMAD UR7, UR9, UR7, URZ ;  /* 0x00000007090772a4 */ /* 0x000fc8000f8e023f */
.L_x_2122:
        /* <DEDUP_REMOVED lines=24> */
.L_x_2123:
        /* <DEDUP_REMOVED lines=14> */
.L_x_2125:
[----:B------:R-:W-:Y:S02]  /*0970*/  ULDC UR5, c[0x0][0x3d4] ;  /* 0x0000f50000057ab9 */ /* 0x000fe40000000800 */
.L_x_2124:
[----:B------:R-:W-:Y:S02]  /*0980*/  UIADD3 UR5, UR5, 0x7f, URZ ;  /* 0x0000007f05057890 */ /* 0x000fe4000fffe03f */
[----:B------:R-:W-:-:S02]  /*0990*/  ULOP3.LUT UR14, URZ, UR9, URZ, 0x33, !UPT ;  /* 0x000000093f0e7292 */ /* 0x000fc4000f8e333f */
[----:B------:R-:W-:-:S04]  /*09a0*/  USHF.R.S32.HI UR4, URZ, 0x1f, UR5 ;  /* 0x0000001f3f047899 */ /* 0x000fc80008011405 */
[----:B------:R-:W-:-:S04]  /*09b0*/  ULEA.HI UR4, UR4, UR5, URZ, 0x7 ;  /* 0x0000000504047291 */ /* 0x000fc8000f8f383f */
[----:B------:R-:W-:-:S04]  /*09c0*/  USHF.R.S32.HI UR4, URZ, 0x7, UR4 ;  /* 0x000000073f047899 */ /* 0x000fc80008011404 */
[----:B------:R-:W-:Y:S02]  /*09d0*/  UISETP.GT.AND UP0, UPT, UR4, UR9, UPT ;  /* 0x000000090400728c */ /* 0x000fe4000bf04270 */
[----:B------:R-:W-:Y:S02]  /*09e0*/  UIADD3 UR14, UR4, UR14, URZ ;  /* 0x0000000e040e7290 */ /* 0x000fe4000fffe03f */
[----:B------:R-:W-:-:S06]  /*09f0*/  USEL UR13, UR13, 0xffffffff, UP0 ;  /* 0xffffffff0d0d7887 */ /* 0x000fcc0008000000 */
.L_x_2120:
        /* <DEDUP_REMOVED lines=22> */
[----:B------:R-:W-:Y:S01]  /*0b60*/  CS2R R8, SRZ ;  /* 0x0000000000087805 */ /* 0x000fe2000001ff00 */
[----:B-1----:R1:W3:Y:S02]  /*0b70*/  @P1 LDG.E R0, [R2.64] ;  /* 0x0000001002001981 */ /* 0x0022e4000c1e1900 */
        /* <DEDUP_REMOVED lines=24> */
.L_x_2126:
        /* <DEDUP_REMOVED lines=10> */
.L_x_2127:
[----:B------:R-:W-:Y:S05]  /*0da0*/  @!P2 BRA `(.L_x_2128) ;  /* 0x000000500000a947 */ /* 0x000fea0003800000 */
[----:B----4-:R2:W3:Y:S04]  /*0db0*/  LDG.E R0, [R2.64] ;  /* 0x0000001002007981 */ /* 0x0104e8000c1e1900 */
[----:B--2---:R-:W2:Y:S01]  /*0dc0*/  LDG.E R2, [R2.64+0x4] ;  /* 0x0000041002027981 */ /* 0x004ea2000c1e1900 */
[----:B---3--:R-:W3:Y:S08]  /*0dd0*/  R2UR UR11, R0 ;  /* 0x00000000000b73c2 */ /* 0x008ef000000e0000 */
[----:B--2---:R-:W3:Y:S02]  /*0de0*/  R2UR UR4, R2 ;  /* 0x00000000020473c2 */ /* 0x004ee400000e0000 */
[----:B---3--:R-:W-:-:S06]  /*0df0*/  UIADD3 UR11, -UR11, UR4, URZ ;  /* 0x000000040b0b7290 */ /* 0x008fcc000fffe13f */
.L_x_2128:
        /* <DEDUP_REMOVED lines=15> */
[----:B------:R-:W-:Y:S01]  /*0ef0*/  IMAD.MOV.U32 R160, RZ, RZ, RZ ;  /* 0x000000ffffa07224 */ /* 0x000fe200078e00ff */
[----:B------:R-:W-:Y:S01]  /*0f00*/  ULEA.HI UR10, UR10, UR4, URZ, 0x6 ;  /* 0x000000040a0a7291 */ /* 0x000fe2000f8f303f */
[----:B------:R-:W-:Y:S01]  /*0f10*/  IMAD.MOV.U32 R146, RZ, RZ, RZ ;  /* 0x000000ffff927224 */ /* 0x000fe200078e00ff */
[----:B------:R-:W-:Y:S01]  /*0f20*/  USHF.R.S32.HI UR4, URZ, 0x1f, UR5 ;  /* 0x0000001f3f047899 */ /* 0x000fe20008011405 */
[----:B------:R-:W-:Y:S01]  /*0f30*/  CS2R R12, SRZ ;  /* 0x00000000000c7805 */ /* 0x000fe2000001ff00 */
[----:B------:R-:W-:Y:S01]  /*0f40*/  USHF.R.S32.HI UR10, URZ, 0x6, UR10 ;  /* 0x000000063f0a7899 */ /* 0x000fe2000801140a */
[----:B------:R-:W-:Y:S01]  /*0f50*/  MOV R144, RZ ;  /* 0x000000ff00907202 */ /* 0x000fe20000000f00 */
[----:B------:R-:W-:Y:S01]  /*0f60*/  ULEA.HI UR4, UR4, UR5, URZ, 0x6 ;  /* 0x0000000504047291 */ /* 0x000fe2000f8f303f */
[----:B------:R-:W-:Y:S01]  /*0f70*/  IMAD.MOV.U32 R142, RZ, RZ, RZ ;  /* 0x000000ffff8e7224 */ /* 0x000fe200078e00ff */
[----:B------:R-:W-:Y:S01]  /*0f80*/  UISETP.LT.AND UP0, UPT, URZ, UR10, UPT ;  /* 0x0000000a3f00728c */ /* 0x000fe2000bf01270 */
[----:B------:R-:W-:Y:S01]  /*0f90*/  CS2R R14, SRZ ;  /* 0x00000000000e7805 */ /* 0x000fe2000001ff00 */
[----:B------:R-:W-:Y:S01]  /*0fa0*/  USHF.R.S32.HI UR9, URZ, 0x6, UR4 ;  /* 0x000000063f097899 */ /* 0x000fe20008011404 */
        /* <DEDUP_REMOVED lines=67> */
[----:B------:R-:W3:Y:S01]  /*13e0*/  LDL R101, [R1+0x2c] ;  /* 0x00002c0001657983 */ /* 0x000ee20000100800 */
[----:B--2-4-:R-:W-:Y:S01]  /*13f0*/  IMAD.MOV.U32 R0, RZ, RZ, c[0x0][0x248] ;  /* 0x00009200ff007624 */ /* 0x014fe200078e00ff */
[----:B------:R-:W-:Y:S01]  /*1400*/  SHF.R.S32.HI R36, RZ, 0x1f, R35 ;  /* 0x0000001fff247819 */ /* 0x000fe20000011423 */
[----:B------:R-:W-:Y:S01]  /*1410*/  IMAD.U32 R4, RZ, RZ, UR14 ;  /* 0x0000000eff047e24 */ /* 0x000fe2000f8e00ff */
[----:B------:R-:W-:Y:S01]  /*1420*/  USHF.R.S32.HI UR18, URZ, 0x1f, UR13 ;  /* 0x0000001f3f127899 */ /* 0x000fe2000801140d */
[----:B------:R-:W-:Y:S01]  /*1430*/  IMAD.SHL.U32 R38, R35, 0x4, RZ ;  /* 0x0000000423267824 */ /* 0x000fe200078e00ff */
[----:B------:R-:W-:Y:S01]  /*1440*/  ISETP.NE.AND P0, PT, R0, 0x1, PT ;  /* 0x000000010000780c */ /* 0x000fe20003f05270 */
[----:B------:R-:W-:Y:S01]  /*1450*/  USEL UR15, UR13, URZ, !UP1 ;  /* 0x0000003f0d0f7287 */ /* 0x000fe2000c800000 */
[----:B------:R-:W-:Y:S01]  /*1460*/  LEA.HI R32, R36, R35, RZ, 0x3 ;  /* 0x0000002324207211 */ /* 0x000fe200078f18ff */
[----:B------:R-:W-:Y:S01]  /*1470*/  USEL UR19, UR18, URZ, !UP1 ;  /* 0x0000003f12137287 */ /* 0x000fe2000c800000 */
[----:B------:R-:W-:Y:S01]  /*1480*/  IMAD.MOV.U32 R215, RZ, RZ, 0x10 ;  /* 0x00000010ffd77424 */ /* 0x000fe200078e00ff */
[----:B------:R-:W-:Y:S01]  /*1490*/  ULDC.64 UR4, c[0x0][0x1b8] ;  /* 0x00006e0000047ab9 */ /* 0x000fe20000000a00 */
[----:B------:R-:W-:Y:S01]  /*14a0*/  SHF.R.S32.HI R37, RZ, 0x3, R32 ;  /* 0x00000003ff257819 */ /* 0x000fe20000011420 */
[----:B------:R-:W-:Y:S01]  /*14b0*/  ULDC.64 UR6, c[0x0][0x1e8] ;  /* 0x00007a0000067ab9 */ /* 0x000fe20000000a00 */
[----:B------:R-:W-:Y:S01]  /*14c0*/  IMAD.MOV.U32 R216, RZ, RZ, 0x20 ;  /* 0x00000020ffd87424 */ /* 0x000fe200078e00ff */
[----:B------:R-:W-:Y:S01]  /*14d0*/  UIMAD UR4, UR19, UR4, URZ ;  /* 0x00000004130472a4 */ /* 0x000fe2000f8e023f */
[----:B------:R-:W-:Y:S01]  /*14e0*/  SHF.R.S32.HI R5, RZ, 0x1f, R37 ;  /* 0x0000001fff057819 */ /* 0x000fe20000011425 */
[----:B------:R-:W-:Y:S01]  /*14f0*/  UIMAD UR6, UR19, UR6, URZ ;  /* 0x00000006130672a4 */ /* 0x000fe2000f8e023f */
[----:B-----5:R-:W-:Y:S01]  /*1500*/  IADD3 R2, P1, R37, R8, RZ ;  /* 0x0000000825027210 */ /* 0x020fe20007f3e0ff */
[----:B------:R-:W-:Y:S01]  /*1510*/  USEL UR18, UR18, URZ, !UP2 ;  /* 0x0000003f12127287 */ /* 0x000fe2000d000000 */
[----:B------:R-:W-:Y:S01]  /*1520*/  STL [R1+0x28], R37 ;  /* 0x0000282501007387 */ /* 0x000fe20000100800 */
[----:B------:R-:W-:-:S02]  /*1530*/  UIMAD UR7, UR15, UR7, UR6 ;  /* 0x000000070f0772a4 */ /* 0x000fc4000f8e0206 */
[----:B------:R-:W-:Y:S02]  /*1540*/  UIMAD UR6, UR15, UR5, UR4 ;  /* 0x000000050f0672a4 */ /* 0x000fe4000f8e0204 */
[----:B------:R-:W-:Y:S02]  /*1550*/  USEL UR19, UR13, URZ, !UP2 ;  /* 0x0000003f0d137287 */ /* 0x000fe4000d000000 */
[----:B------:R-:W-:Y:S02]  /*1560*/  ULDC.64 UR4, c[0x0][0x188] ;  /* 0x0000620000047ab9 */ /* 0x000fe40000000a00 */
[----:B------:R-:W-:Y:S02]  /*1570*/  UIMAD UR4, UR18, UR4, URZ ;  /* 0x00000004120472a4 */ /* 0x000fe4000f8e023f */
[----:B------:R-:W-:Y:S01]  /*1580*/  USHF.R.S32.HI UR20, URZ, 0x1f, UR10 ;  /* 0x0000001f3f147899 */ /* 0x000fe2000801140a */
[----:B------:R-:W-:Y:S01]  /*1590*/  IMAD.U32 R25, RZ, RZ, UR19 ;  /* 0x00000013ff197e24 */ /* 0x000fe2000f8e00ff */
[----:B------:R-:W-:-:S02]  /*15a0*/  UIMAD UR24, UR19, UR5, UR4 ;  /* 0x00000005131872a4 */ /* 0x000fc4000f8e0204 */
[----:B------:R-:W-:Y:S02]  /*15b0*/  UMOV UR21, 0x6 ;  /* 0x0000000600157882 */ /* 0x000fe40000000000 */
[----:B------:R-:W-:Y:S02]  /*15c0*/  ULDC.64 UR4, c[0x0][0x178] ;  /* 0x00005e0000047ab9 */ /* 0x000fe40000000a00 */
[----:B------:R-:W-:Y:S02]  /*15d0*/  UIMAD UR23, UR20, UR4, URZ ;  /* 0x00000004141772a4 */ /* 0x000fe4000f8e023f */
[----:B------:R-:W-:Y:S02]  /*15e0*/  UIMAD.WIDE.U32 UR26, UR10, UR4, URZ ;  /* 0x000000040a1a72a5 */ /* 0x000fe4000f8e003f */
[----:B------:R-:W-:-:S04]  /*15f0*/  UIMAD UR23, UR10, UR5, UR23 ;  /* 0x000000050a1772a4 */ /* 0x000fc8000f8e0217 */
[----:B------:R-:W-:Y:S01]  /*1600*/  UIADD3 UR23, UR27, UR23, URZ ;  /* 0x000000171b177290 */ /* 0x000fe2000fffe03f */
[----:B---3--:R-:W-:Y:S01]  /*1610*/  @P0 IMAD.HI.U32 R3, R101, c[0x0][0x24c], RZ ;  /* 0x0000930065030a27 */ /* 0x008fe200078e00ff */
[----:B------:R-:W-:-:S03]  /*1620*/  SHF.R.S32.HI R31, RZ, 0x1f, R101 ;  /* 0x0000001fff1f7819 */ /* 0x000fc60000011465 */
[----:B------:R-:W-:Y:S01]  /*1630*/  IMAD.MOV.U32 R0, RZ, RZ, R101 ;  /* 0x000000ffff007224 */ /* 0x000fe200078e0065 */
[----:B------:R-:W-:Y:S01]  /*1640*/  @P0 SHF.R.U32.HI R0, RZ, c[0x0][0x250], R3 ;  /* 0x00009400ff000a19 */ /* 0x000fe20000011603 */
[----:B------:R-:W-:Y:S01]  /*1650*/  IMAD R13, R31, c[0x0][0x180], RZ ;  /* 0x000060001f0d7a24 */ /* 0x000fe200078e02ff */
[----:B------:R-:W-:Y:S02]  /*1660*/  IADD3 R24, P0, R37, R9, RZ ;  /* 0x0000000925187210 */ /* 0x000fe40007f1e0ff */
[-C--:B------:R-:W-:Y:S01]  /*1670*/  LEA.HI.X.SX32 R3, R8, R5.reuse, 0x1, P1 ;  /* 0x0000000508037211 */ /* 0x080fe200008f0eff */
[----:B------:R-:W-:Y:S01]  /*1680*/  IMAD.U32 R8, RZ, RZ, UR15 ;  /* 0x0000000fff087e24 */ /* 0x000fe2000f8e00ff */
[----:B------:R-:W-:Y:S01]  /*1690*/  LEA.HI.X.SX32 R28, R9, R5, 0x1, P0 ;  /* 0x00000005091c7211 */ /* 0x000fe200000f0eff */
[----:B------:R-:W-:Y:S01]  /*16a0*/  IMAD R13, R101, c[0x0][0x184], R13 ;  /* 0x00006100650d7a24 */ /* 0x000fe200078e020d */
[----:B------:R-:W-:Y:S01]  /*16b0*/  LOP3.LUT R5, R32, 0xfffffff8, RZ, 0xc0, !PT ;  /* 0xfffffff820057812 */ /* 0x000fe200078ec0ff */
[----:B------:R-:W-:Y:S01]  /*16c0*/  IMAD.WIDE R10, R4, 0x80, R2 ;  /* 0x00000080040a7825 */ /* 0x000fe200078e0202 */
[----:B------:R-:W-:Y:S01]  /*16d0*/  LEA.HI R3, R36, R35, RZ, 0x6 ;  /* 0x0000002324037211 */ /* 0x000fe200078f30ff */
[----:B------:R-:W-:Y:S01]  /*16e0*/  UIADD3 UR15, -UR8, UR11, URZ ;  /* 0x0000000b080f7290 */ /* 0x000fe2000fffe13f */
[----:B------:R-:W-:Y:S01]  /*16f0*/  SHF.R.S32.HI R2, RZ, 0x1f, R0 ;  /* 0x0000001fff027819 */ /* 0x000fe20000011400 */
[----:B------:R-:W-:Y:S01]  /*1700*/  IMAD.IADD R30, R35, 0x1, -R5 ;  /* 0x00000001231e7824 */ /* 0x000fe200078e0a05 */
[----:B------:R-:W-:Y:S01]  /*1710*/  SHF.R.S32.HI R29, RZ, 0x6, R3 ;  /* 0x00000006ff1d7819 */ /* 0x000fe20000011403 */
[----:B------:R-:W-:-:S02]  /*1720*/  IMAD.SHL.U32 R3, R37, 0x40, RZ ;  /* 0x0000004025037824 */ /* 0x000fc400078e00ff */
[----:B------:R-:W-:Y:S01]  /*1730*/  IMAD.SHL.U32 R20, R30, 0x8, RZ ;  /* 0x000000081e147824 */ /* 0x000fe200078e00ff */
[----:B------:R-:W-:Y:S01]  /*1740*/  IADD3 R15, -R37, UR15, RZ ;  /* 0x0000000f250f7c10 */ /* 0x000fe2000fffe1ff */
[----:B------:R-:W-:Y:S01]  /*1750*/  IMAD R4, R2, c[0x0][0x1e0], RZ ;  /* 0x0000780002047a24 */ /* 0x000fe200078e02ff */
[----:B------:R-:W-:Y:S01]  /*1760*/  LOP3.LUT R3, R3, 0x1c0, RZ, 0xc0, !PT ;  /* 0x000001c003037812 */ /* 0x000fe200078ec0ff */
[----:B------:R-:W-:Y:S01]  /*1770*/  IMAD.SHL.U32 R34, R29, 0x200, RZ ;  /* 0x000002001d227824 */ /* 0x000fe200078e00ff */
[----:B------:R-:W-:Y:S01]  /*1780*/  SHF.R.S32.HI R21, RZ, 0x1f, R20 ;  /* 0x0000001fff157819 */ /* 0x000fe20000011414 */
[----:B------:R-:W-:Y:S01]  /*1790*/  IMAD R6, R0, c[0x0][0x1e4], R4 ;  /* 0x0000790000067a24 */ /* 0x000fe200078e0204 */
[--C-:B------:R-:W-:Y:S01]  /*17a0*/  LOP3.LUT R7, R3, 0x38, R20.reuse, 0xf8, !PT ;  /* 0x0000003803077812 */ /* 0x100fe200078ef814 */
[----:B------:R-:W-:Y:S01]  /*17b0*/  IMAD R2, R2, c[0x0][0x1b0], RZ ;  /* 0x00006c0002027a24 */ /* 0x000fe200078e02ff */
[----:B------:R-:W-:Y:S01]  /*17c0*/  SHF.R.U32.HI R3, RZ, 0x3, R3 ;  /* 0x00000003ff037819 */ /* 0x000fe20000011603 */
[----:B------:R-:W-:Y:S01]  /*17d0*/  IMAD.WIDE.U32 R4, R0, c[0x0][0x1e0], R20 ;  /* 0x0000780000047a25 */ /* 0x000fe200078e0014 */
[----:B------:R-:W-:-:S02]  /*17e0*/  IADD3 R33, R20, 0x40, RZ ;  /* 0x0000004014217810 */ /* 0x000fc40007ffe0ff */
[----:B------:R-:W-:Y:S01]  /*17f0*/  LOP3.LUT R14, R34, R7, R3, 0xf6, !PT ;  /* 0x00000007220e7212 */ /* 0x000fe200078ef603 */
[----:B------:R-:W-:Y:S01]  /*1800*/  IMAD.IADD R5, R5, 0x1, R6 ;  /* 0x0000000105057824 */ /* 0x000fe200078e0206 */
[----:B------:R-:W-:Y:S01]  /*1810*/  ISETP.GE.AND P5, PT, R20, c[0x0][0x1cc], PT ;  /* 0x0000730014007a0c */ /* 0x000fe20003fa6270 */
[C---:B------:R-:W-:Y:S01]  /*1820*/  IMAD R6, R0.reuse, c[0x0][0x1b4], R2 ;  /* 0x00006d0000067a24 */ /* 0x040fe200078e0202 */
[----:B------:R-:W-:Y:S01]  /*1830*/  ISETP.GE.AND P4, PT, R33, c[0x0][0x1cc], PT ;  /* 0x0000730021007a0c */ /* 0x000fe20003f86270 */
[----:B------:R-:W-:Y:S01]  /*1840*/  IMAD.WIDE.U32 R2, R0, c[0x0][0x1b0], R20 ;  /* 0x00006c0000027a25 */ /* 0x000fe200078e0014 */
[C---:B------:R-:W-:Y:S02]  /*1850*/  ISETP.LT.OR P2, PT, R15.reuse, 0x1, P5 ;  /* 0x000000010f00780c */ /* 0x040fe40002f41670 */
[----:B------:R-:W-:Y:S01]  /*1860*/  ISETP.LT.OR P6, PT, R15, 0x21, P5 ;  /* 0x000000210f00780c */ /* 0x000fe20002fc1670 */
[----:B------:R-:W-:Y:S02]  /*1870*/  IMAD R0, R28, c[0x0][0x178], RZ ;  /* 0x00005e001c007a24 */ /* 0x000fe400078e02ff */
[----:B------:R-:W-:-:S02]  /*1880*/  IMAD.IADD R3, R3, 0x1, R6 ;  /* 0x0000000103037824 */ /* 0x000fc400078e0206 */
[C---:B------:R-:W-:Y:S02]  /*1890*/  IMAD R0, R24.reuse, c[0x0][0x17c], R0 ;  /* 0x00005f0018007a24 */ /* 0x040fe400078e0200 */
[----:B------:R-:W-:-:S04]  /*18a0*/  IMAD.WIDE.U32 R6, R24, c[0x0][0x178], R20 ;  /* 0x00005e0018067a25 */ /* 0x000fc800078e0014 */
[----:B------:R-:W-:-:S04]  /*18b0*/  IMAD.WIDE.U32 R4, R8, c[0x0][0x1e8], R4 ;  /* 0x00007a0008047a25 */ /* 0x000fc800078e0004 */
[----:B------:R-:W-:Y:S01]  /*18c0*/  IMAD.IADD R7, R7, 0x1, R0 ;  /* 0x0000000107077824 */ /* 0x000fe200078e0200 */
[----:B------:R-:W-:Y:S01]  /*18d0*/  IADD3 R5, R5, UR7, RZ ;  /* 0x0000000705057c10 */ /* 0x000fe2000fffe0ff */
[----:B------:R-:W-:-:S04]  /*18e0*/  IMAD.WIDE.U32 R2, R8, c[0x0][0x1b8], R2 ;  /* 0x00006e0008027a25 */ /* 0x000fc800078e0002 */
[----:B------:R-:W-:Y:S01]  /*18f0*/  IMAD R12, R11, c[0x0][0x1d8], RZ ;  /* 0x000076000b0c7a24 */ /* 0x000fe200078e02ff */
[----:B------:R-:W-:Y:S01]  /*1900*/  IADD3 R3, R3, UR6, RZ ;  /* 0x0000000603037c10 */ /* 0x000fe2000fffe0ff */
[----:B------:R-:W-:Y:S01]  /*1910*/  IMAD.WIDE.U32 R8, R101, c[0x0][0x180], R6 ;  /* 0x0000600065087a25 */ /* 0x000fe200078e0006 */
[----:B------:R-:W-:Y:S02]  /*1920*/  ULDC.64 UR6, c[0x0][0x1d8] ;  /* 0x0000760000067ab9 */ /* 0x000fe40000000a00 */
[----:B------:R-:W-:Y:S01]  /*1930*/  USHF.L.U32 UR25, UR6, 0x6, URZ ;  /* 0x0000000606197899 */ /* 0x000fe2000800063f */
[----:B------:R-:W-:Y:S01]  /*1940*/  IMAD R0, R11, c[0x0][0x1a8], RZ ;  /* 0x00006a000b007a24 */ /* 0x000fe200078e02ff */
[----:B------:R-:W-:Y:S01]  /*1950*/  USHF.L.U64.HI UR7, UR6, UR21, UR7 ;  /* 0x0000001506077299 */ /* 0x000fe20008010207 */
[C---:B------:R-:W-:Y:S01]  /*1960*/  IMAD R12, R10.reuse, c[0x0][0x1dc], R12 ;  /* 0x000077000a0c7a24 */ /* 0x040fe200078e020c */
[----:B------:R-:W-:Y:S01]  /*1970*/  USHF.L.U32 UR6, UR22, 0x7, URZ ;  /* 0x0000000716067899 */ /* 0x000fe2000800063f */
[----:B------:R-:W-:-:S04]  /*1980*/  IMAD.WIDE.U32 R6, R10, c[0x0][0x1d8], R4 ;  /* 0x000076000a067a25 */ /* 0x000fc800078e0004 */
[----:B------:R-:W-:Y:S02]  /*1990*/  IMAD.IADD R11, R9, 0x1, R13 ;  /* 0x00000001090b7824 */ /* 0x000fe400078e020d */
[C---:B------:R-:W-:Y:S02]  /*19a0*/  IMAD R9, R10.reuse, c[0x0][0x1ac], R0 ;  /* 0x00006b000a097a24 */ /* 0x040fe400078e0200 */
[----:B------:R-:W-:Y:S01]  /*19b0*/  IMAD.WIDE.U32 R4, R10, c[0x0][0x1a8], R2 ;  /* 0x00006a000a047a25 */ /* 0x000fe200078e0002 */
[----:B------:R-:W-:-:S03]  /*19c0*/  LEA R2, P1, R6, c[0x0][0x1c0], 0x1 ;  /* 0x0000700006027a11 */ /* 0x000fc600078208ff */
[----:B------:R-:W-:Y:S02]  /*19d0*/  IMAD.IADD R0, R7, 0x1, R12 ;  /* 0x0000000107007824 */ /* 0x000fe400078e020c */
[----:B------:R-:W-:Y:S01]  /*19e0*/  IMAD.MOV.U32 R10, RZ, RZ, R8 ;  /* 0x000000ffff0a7224 */ /* 0x000fe200078e0008 */
[----:B------:R-:W-:Y:S01]  /*19f0*/  LEA R8, P0, R4, c[0x0][0x190], 0x1 ;  /* 0x0000640004087a11 */ /* 0x000fe200078008ff */
[----:B------:R-:W-:Y:S01]  /*1a00*/  IMAD.IADD R5, R5, 0x1, R9 ;  /* 0x0000000105057824 */ /* 0x000fe200078e0209 */
[----:B------:R-:W-:Y:S01]  /*1a10*/  LEA.HI.X R3, R6, c[0x0][0x1c4], R0, 0x1, P1 ;  /* 0x0000710006037a11 */ /* 0x000fe200008f0c00 */
[----:B------:R-:W-:-:S03]  /*1a20*/  IMAD.WIDE.U32 R18, R25, c[0x0][0x188], R10 ;  /* 0x0000620019127a25 */ /* 0x000fc600078e000a */
[----:B------:R-:W-:Y:S01]  /*1a30*/  LEA.HI.X R9, R4, c[0x0][0x194], R5, 0x1, P0 ;  /* 0x0000650004097a11 */ /* 0x000fe200000f0c05 */
[----:B------:R-:W-:Y:S01]  /*1a40*/  IMAD.U32 R6, RZ, RZ, UR26 ;  /* 0x0000001aff067e24 */ /* 0x000fe2000f8e00ff */
[----:B------:R-:W-:Y:S01]  /*1a50*/  IADD3 R16, R19, UR24, RZ ;  /* 0x0000001813107c10 */ /* 0x000fe2000fffe0ff */
[----:B------:R-:W-:Y:S01]  /*1a60*/  IMAD.U32 R5, RZ, RZ, UR23 ;  /* 0x00000017ff057e24 */ /* 0x000fe2000f8e00ff */
[----:B------:R-:W-:Y:S01]  /*1a70*/  IADD3 R4, P1, R2, UR25, RZ ;  /* 0x0000001902047c10 */ /* 0x000fe2000ff3e0ff */
[----:B------:R-:W-:Y:S01]  /*1a80*/  IMAD.SHL.U32 R14, R14, 0x2, RZ ;  /* 0x000000020e0e7824 */ /* 0x000fe200078e00ff */
[C---:B------:R-:W-:Y:S01]  /*1a90*/  LEA R0, P0, R6.reuse, R18, 0x6 ;  /* 0x0000001206007211 */ /* 0x040fe200078030ff */
[----:B------:R-:W-:Y:S01]  /*1aa0*/  IMAD.U32 R10, RZ, RZ, UR25 ;  /* 0x00000019ff0a7e24 */ /* 0x000fe2000f8e00ff */
[----:B------:R1:W-:Y:S01]  /*1ab0*/  STL.64 [R1+0x18], R18 ;  /* 0x0000181201007387 */ /* 0x0003e20000100a00 */
[----:B------:R-:W-:Y:S01]  /*1ac0*/  UIADD3 UR24, UP0, UR25, 0x80, URZ ;  /* 0x0000008019187890 */ /* 0x000fe2000ff1e03f */
[----:B------:R-:W-:Y:S01]  /*1ad0*/  LEA.HI.X R6, R6, R16, R5, 0x6, P0 ;  /* 0x0000001006067211 */ /* 0x000fe200000f3405 */
[----:B------:R-:W-:Y:S01]  /*1ae0*/  IMAD.U32 R12, RZ, RZ, UR4 ;  /* 0x00000004ff0c7e24 */ /* 0x000fe2000f8e00ff */
[----:B------:R-:W-:Y:S01]  /*1af0*/  IADD3.X R5, R3, UR7, RZ, P1, !PT ;  /* 0x0000000703057c10 */ /* 0x000fe20008ffe4ff */
[----:B------:R-:W-:Y:S01]  /*1b00*/  @!PT LDS RZ, [RZ] ;  /* 0x00000000fffff984 */ /* 0x000fe20000000800 */
[----:B------:R-:W-:Y:S01]  /*1b10*/  @!PT LDS RZ, [RZ] ;  /* 0x00000000fffff984 */ /* 0x000fe20000000800 */
[----:B------:R-:W-:Y:S01]  /*1b20*/  @!PT LDS RZ, [RZ] ;  /* 0x00000000fffff984 */ /* 0x000fe20000000800 */
[----:B------:R2:W-:Y:S01]  /*1b30*/  LDGSTS.E.BYPASS.LTC128B.128 [R14+0x8080], [R2.64], !P2 ;  /* 0x08080000020e7fae */ /* 0x0005e2000d101d50 */
[C---:B------:R-:W-:Y:S01]  /*1b40*/  ISETP.LT.OR P1, PT, R15.reuse, 0x1, P4 ;  /* 0x000000010f00780c */ /* 0x040fe20002721670 */
[----:B------:R-:W-:Y:S01]  /*1b50*/  UIADD3.X UR23, URZ, UR7, URZ, UP0, !UPT ;  /* 0x000000073f177290 */ /* 0x000fe200087fe43f */
[----:B------:R-:W-:Y:S01]  /*1b60*/  IADD3 R10, P3, P2, R10, 0x80, R2 ;  /* 0x000000800a0a7810 */ /* 0x000fe20007a7e002 */
[----:B------:R3:W-:Y:S01]  /*1b70*/  STL [R1+0x24], R16 ;  /* 0x0000241001007387 */ /* 0x0007e20000100800 */
[----:B------:R-:W-:Y:S01]  /*1b80*/  IMAD.U32 R7, RZ, RZ, UR27 ;  /* 0x0000001bff077e24 */ /* 0x000fe2000f8e00ff */
[----:B------:R-:W-:Y:S01]  /*1b90*/  USHF.R.S32.HI UR26, URZ, 0x1f, UR22 ;  /* 0x0000001f3f1a7899 */ /* 0x000fe20008011416 */
[----:B------:R-:W-:Y:S01]  /*1ba0*/  IADD3.X R11, RZ, UR7, R3, P3, P2 ;  /* 0x00000007ff0b7c10 */ /* 0x000fe20009fe4403 */
[----:B------:R-:W-:Y:S01]  /*1bb0*/  IMAD.U32 R13, RZ, RZ, UR5 ;  /* 0x00000005ff0d7e24 */ /* 0x000fe2000f8e00ff */
[----:B------:R-:W-:-:S02]  /*1bc0*/  ISETP.LT.OR P2, PT, R15, 0x61, P5 ;  /* 0x000000610f00780c */ /* 0x000fc40002f41670 */
[----:B------:R-:W-:-:S03]  /*1bd0*/  ISETP.LT.OR P3, PT, R15, 0x41, P4 ;  /* 0x000000410f00780c */ /* 0x000fc60002761670 */
[----:B------:R2:W-:Y:S04]  /*1be0*/  LDGSTS.E.BYPASS.LTC128B.128 [R14+0xc080], [R2.64+0x80], !P1 ;  /* 0x0c080080020e7fae */ /* 0x0005e8000c901d50 */
[----:B------:R4:W-:Y:S01]  /*1bf0*/  LDGSTS.E.BYPASS.LTC128B.128 [R14+0x9080], [R4.64], !P6 ;  /* 0x09080000040e7fae */ /* 0x0009e2000f101d50 */
[C---:B------:R-:W-:Y:S02]  /*1c00*/  ISETP.LT.OR P6, PT, R15.reuse, 0x41, P5 ;  /* 0x000000410f00780c */ /* 0x040fe40002fc1670 */
[----:B------:R-:W-:Y:S02]  /*1c10*/  ISETP.LT.OR P5, PT, R15, 0x21, P4 ;  /* 0x000000210f00780c */ /* 0x000fe400027a1670 */
[----:B-1----:R-:W-:Y:S02]  /*1c20*/  SHF.R.S32.HI R18, RZ, 0x1f, R35 ;  /* 0x0000001fff127819 */ /* 0x002fe40000011423 */
[----:B---3--:R-:W-:-:S04]  /*1c30*/  LEA R16, P0, R0, c[0x0][0x160], 0x1 ;  /* 0x0000580000107a11 */ /* 0x008fc800078008ff */
[----:B------:R-:W-:-:S05]  /*1c40*/  LEA.HI.X R17, R0, c[0x0][0x164], R6, 0x1, P0 ;  /* 0x0000590000117a11 */ /* 0x000fca00000f0c06 */
[----:B------:R1:W-:Y:S01]  /*1c50*/  LDGSTS.E.BYPASS.LTC128B.128 [R14+0xd080], [R10.64], !P5 ;  /* 0x0d0800000a0e7fae */ /* 0x0003e2000e901d50 */
[----:B------:R-:W-:Y:S01]  /*1c60*/  IADD3 R6, P0, R4, UR24, RZ ;  /* 0x0000001804067c10 */ /* 0x000fe2000ff1e0ff */
[----:B------:R-:W-:-:S03]  /*1c70*/  IMAD.U32 R0, RZ, RZ, UR6 ;  /* 0x00000006ff007e24 */ /* 0x000fc6000f8e00ff */
[C---:B------:R-:W-:Y:S02]  /*1c80*/  IADD3.X R7, R5.reuse, UR23, RZ, P0, !PT ;  /* 0x0000001705077c10 */ /* 0x040fe400087fe4ff */
[----:B--2---:R-:W-:Y:S02]  /*1c90*/  IADD3 R2, P1, R4, UR25, RZ ;  /* 0x0000001904027c10 */ /* 0x004fe4000ff3e0ff */
[C---:B------:R-:W-:Y:S02]  /*1ca0*/  LEA R22, P0, R12.reuse, R16, 0x6 ;  /* 0x000000100c167211 */ /* 0x040fe400078030ff */
[----:B------:R-:W-:Y:S02]  /*1cb0*/  IADD3.X R3, R5, UR7, RZ, P1, !PT ;  /* 0x0000000705037c10 */ /* 0x000fe40008ffe4ff */
[----:B------:R-:W-:Y:S01]  /*1cc0*/  LEA.HI.X R23, R12, R17, R13, 0x6, P0 ;  /* 0x000000110c177211 */ /* 0x000fe200000f340d */
[----:B------:R-:W-:Y:S01]  /*1cd0*/  IMAD R12, R31, c[0x0][0x270], RZ ;  /* 0x00009c001f0c7a24 */ /* 0x000fe200078e02ff */
[----:B----4-:R-:W-:Y:S01]  /*1ce0*/  IADD3 R4, P0, R2, UR25, RZ ;  /* 0x0000001902047c10 */ /* 0x010fe2000ff1e0ff */
[----:B------:R2:W-:Y:S01]  /*1cf0*/  LDGSTS.E.BYPASS.LTC128B.128 [R14+0xa080], [R2.64], !P6 ;  /* 0x0a080000020e7fae */ /* 0x0005e2000f101d50 */
[----:B------:R-:W-:Y:S01]  /*1d00*/  ISETP.GE.AND P6, PT, R20, c[0x0][0x19c], PT ;  /* 0x0000670014007a0c */ /* 0x000fe20003fc6270 */
[----:B------:R-:W-:Y:S01]  /*1d10*/  IMAD R12, R101, c[0x0][0x274], R12 ;  /* 0x00009d00650c7a24 */ /* 0x000fe200078e020c */
[----:B------:R-:W-:Y:S01]  /*1d20*/  IADD3.X R5, R3, UR7, RZ, P0, !PT ;  /* 0x0000000703057c10 */ /* 0x000fe200087fe4ff */
[----:B------:R3:W-:Y:S01]  /*1d30*/  LDGSTS.E.BYPASS.LTC128B.128 [R14+0xe080], [R6.64], !P3 ;  /* 0x0e080000060e7fae */ /* 0x0007e2000d901d50 */
[----:B------:R-:W-:-:S02]  /*1d40*/  ISETP.LT.OR P3, PT, R15, 0x61, P4 ;  /* 0x000000610f00780c */ /* 0x000fc40002761670 */
[----:B------:R-:W-:Y:S01]  /*1d50*/  IADD3 R26, P1, R35, UR6, RZ ;  /* 0x00000006231a7c10 */ /* 0x000fe2000ff3e0ff */
[----:B------:R-:W-:Y:S01]  /*1d60*/  ULDC.64 UR6, c[0x0][0x1a8] ;  /* 0x00006a0000067ab9 */ /* 0x000fe20000000a00 */
[----:B------:R-:W-:Y:S01]  /*1d70*/  ISETP.GE.AND P4, PT, R33, c[0x0][0x19c], PT ;  /* 0x0000670021007a0c */ /* 0x000fe20003f86270 */
[----:B------:R-:W-:Y:S01]  /*1d80*/  USHF.L.U32 UR25, UR6, 0x6, URZ ;  /* 0x0000000606197899 */ /* 0x000fe2000800063f */
[----:B------:R4:W-:Y:S01]  /*1d90*/  LDGSTS.E.BYPASS.LTC128B.128 [R14+0xb080], [R4.64], !P2 ;  /* 0x0b080000040e7fae */ /* 0x0009e2000d101d50 */
[----:B------:R-:W-:Y:S02]  /*1da0*/  LEA.HI.X.SX32 R27, R0, R18, 0x1, P1 ;  /* 0x00000012001b7211 */ /* 0x000fe400008f0eff */
[----:B------:R-:W-:Y:S02]  /*1db0*/  ISETP.LT.OR P2, PT, R15, 0x1, P4 ;  /* 0x000000010f00780c */ /* 0x000fe40002741670 */
[----:B------:R-:W-:-:S04]  /*1dc0*/  IADD3 R18, P1, R38, UR22, RZ ;  /* 0x0000001626127c10 */ /* 0x000fc8000ff3e0ff */
[----:B------:R-:W-:-:S05]  /*1dd0*/  LEA.HI.X.SX32 R19, R38, UR26, 0x1, P1 ;  /* 0x0000001a26137c11 */ /* 0x000fca00088f0eff */
[----:B-1----:R-:W-:Y:S01]  /*1de0*/  IMAD.WIDE.U32 R10, R101, c[0x0][0x270], R18 ;  /* 0x00009c00650a7a25 */ /* 0x002fe200078e0012 */
[----:B--2---:R-:W-:Y:S01]  /*1df0*/  IADD3 R2, P0, R2, UR24, RZ ;  /* 0x0000001802027c10 */ /* 0x004fe2000ff1e0ff */
[----:B------:R-:W-:Y:S02]  /*1e00*/  UIADD3 UR24, UP0, UR25, 0x80, URZ ;  /* 0x0000008019187890 */ /* 0x000fe4000ff1e03f */
[----:B------:R-:W-:Y:S01]  /*1e10*/  IMAD.IADD R13, R11, 0x1, R12 ;  /* 0x000000010b0d7824 */ /* 0x000fe200078e020c */
[----:B------:R-:W-:Y:S01]  /*1e20*/  IADD3.X R3, R3, UR23, RZ, P0, !PT ;  /* 0x0000001703037c10 */ /* 0x000fe200087fe4ff */
[----:B---3--:R-:W-:Y:S01]  /*1e30*/  IMAD.U32 R6, RZ, RZ, UR25 ;  /* 0x00000019ff067e24 */ /* 0x008fe2000f8e00ff */
[C---:B------:R-:W-:Y:S01]  /*1e40*/  ISETP.LT.OR P0, PT, R15.reuse, 0x1, P6 ;  /* 0x000000010f00780c */ /* 0x040fe20003701670 */
[----:B------:R-:W-:Y:S01]  /*1e50*/  USHF.L.U64.HI UR23, UR6, UR21, UR7 ;  /* 0x0000001506177299 */ /* 0x000fe20008010207 */
[----:B------:R-:W-:Y:S01]  /*1e60*/  IMAD.MOV.U32 R12, RZ, RZ, R10 ;  /* 0x000000ffff0c7224 */ /* 0x000fe200078e000a */
[----:B------:R1:W-:Y:S01]  /*1e70*/  LDGSTS.E.BYPASS.LTC128B.128 [R14+0xf080], [R2.64], !P3 ;  /* 0x0f080000020e7fae */ /* 0x0003e2000d901d50 */
[----:B------:R-:W-:Y:S01]  /*1e80*/  ISETP.LT.OR P3, PT, R15, 0x21, P6 ;  /* 0x000000210f00780c */ /* 0x000fe20003761670 */
[----:B------:R-:W-:Y:S01]  /*1e90*/  UIADD3.X UR22, URZ, UR23, URZ, UP0, !UPT ;  /* 0x000000173f167290 */ /* 0x000fe200087fe43f */
[----:B------:R-:W-:Y:S01]  /*1ea0*/  IADD3 R6, P1, P5, R6, 0x80, R8 ;  /* 0x0000008006067810 */ /* 0x000fe20007d3e008 */
[----:B------:R-:W-:Y:S01]  /*1eb0*/  IMAD.WIDE.U32 R10, R24, c[0x0][0x208], R20 ;  /* 0x00008200180a7a25 */ /* 0x000fe200078e0014 */
[----:B------:R-:W-:-:S02]  /*1ec0*/  ULDC.64 UR6, c[0x0][0x278] ;  /* 0x00009e0000067ab9 */ /* 0x000fc40000000a00 */
[----:B------:R-:W-:Y:S01]  /*1ed0*/  P2R R0, PR, RZ, 0x2 ;  /* 0x00000002ff007803 */ /* 0x000fe20000000000 */
[----:B------:R-:W-:Y:S01]  /*1ee0*/  UIMAD UR6, UR18, UR6, URZ ;  /* 0x00000006120672a4 */ /* 0x000fe2000f8e023f */
[----:B------:R-:W-:Y:S01]  /*1ef0*/  ISETP.LT.OR P1, PT, R15, 0x41, P6 ;  /* 0x000000410f00780c */ /* 0x000fe20003721670 */
[----:B------:R2:W-:Y:S01]  /*1f00*/  LDGSTS.E.BYPASS.LTC128B.128 [R14+0x80], [R8.64], !P0 ;  /* 0x00080000080e7fae */ /* 0x0005e2000c101d50 */
[----:B----4-:R-:W-:Y:S01]  /*1f10*/  IADD3 R4, P0, R8, UR25, RZ ;  /* 0x0000001908047c10 */ /* 0x010fe2000ff1e0ff */
[----:B------:R-:W-:Y:S01]  /*1f20*/  IMAD.WIDE.U32 R12, R25, c[0x0][0x278], R12 ;  /* 0x00009e00190c7a25 */ /* 0x000fe200078e000c */
[----:B------:R-:W-:Y:S01]  /*1f30*/  ISETP.LT.OR P6, PT, R15, 0x61, P6 ;  /* 0x000000610f00780c */ /* 0x000fe200037c1670 */
[----:B------:R2:W-:Y:S01]  /*1f40*/  LDGSTS.E.BYPASS.LTC128B.128 [R14+0x4080], [R8.64+0x80], !P2 ;  /* 0x04080080080e7fae */ /* 0x0005e2000d101d50 */
[----:B------:R-:W-:Y:S02]  /*1f50*/  IADD3.X R5, R9, UR23, RZ, P0, !PT ;  /* 0x0000001709057c10 */ /* 0x000fe400087fe4ff */
[----:B------:R-:W-:-:S02]  /*1f60*/  ISETP.LT.OR P2, PT, R15, 0x21, P4 ;  /* 0x000000210f00780c */ /* 0x000fc40002741670 */
[----:B------:R-:W-:Y:S01]  /*1f70*/  ISETP.NE.AND P0, PT, R0, RZ, PT ;  /* 0x000000ff0000720c */ /* 0x000fe20003f05270 */
[----:B------:R3:W-:Y:S01]  /*1f80*/  LDGSTS.E.BYPASS.LTC128B.128 [R14+0x1080], [R4.64], !P3 ;  /* 0x01080000040e7fae */ /* 0x0007e2000d901d50 */
[----:B------:R-:W-:Y:S01]  /*1f90*/  ISETP.GE.AND P3, PT, R33, c[0x0][0x16c], PT ;  /* 0x00005b0021007a0c */ /* 0x000fe20003f66270 */
[----:B------:R-:W-:Y:S01]  /*1fa0*/  IMAD R0, R28, c[0x0][0x208], RZ ;  /* 0x000082001c007a24 */ /* 0x000fe200078e02ff */
[----:B------:R-:W-:Y:S02]  /*1fb0*/  IADD3.X R7, RZ, UR23, R9, P0, P5 ;  /* 0x00000017ff077c10 */ /* 0x000fe400087ea409 */
[----:B------:R-:W-:Y:S01]  /*1fc0*/  ISETP.GE.AND P5, PT, R20, c[0x0][0x16c], PT ;  /* 0x00005b0014007a0c */ /* 0x000fe20003fa6270 */
[----:B------:R-:W-:Y:S01]  /*1fd0*/  IMAD R0, R24, c[0x0][0x20c], R0 ;  /* 0x0000830018007a24 */ /* 0x000fe200078e0200 */
[----:B-1----:R-:W-:-:S03]  /*1fe0*/  IADD3 R2, P0, R4, UR25, RZ ;  /* 0x0000001904027c10 */ /* 0x002fc6000ff1e0ff */
[----:B------:R1:W-:Y:S01]  /*1ff0*/  LDGSTS.E.BYPASS.LTC128B.128 [R14+0x5080], [R6.64], !P2 ;  /* 0x05080000060e7fae */ /* 0x0003e2000d101d50 */
[----:B------:R-:W-:-:S05]  /*2000*/  IADD3.X R3, R5, UR23, RZ, P0, !PT ;  /* 0x0000001705037c10 */ /* 0x000fca00087fe4ff */
[----:B------:R4:W-:Y:S01]  /*2010*/  LDGSTS.E.BYPASS.LTC128B.128 [R14+0x2080], [R2.64], !P1 ;  /* 0x02080000020e7fae */ /* 0x0009e2000c901d50 */
[C---:B------:R-:W-:Y:S02]  /*2020*/  ISETP.LT.OR P1, PT, R15.reuse, 0x41, P4 ;  /* 0x000000410f00780c */ /* 0x040fe40002721670 */
[----:B------:R-:W-:Y:S02]  /*2030*/  ISETP.LT.OR P4, PT, R15, 0x61, P4 ;  /* 0x000000610f00780c */ /* 0x000fe40002781670 */
[----:B--2---:R-:W-:Y:S02]  /*2040*/  P2R R8, PR, RZ, 0x8 ;  /* 0x00000008ff087803 */ /* 0x004fe40000000000 */
[----:B------:R-:W-:Y:S02]  /*2050*/  SEL R9, RZ, 0x2, P3 ;  /* 0x00000002ff097807 */ /* 0x000fe40001800000 */
[----:B------:R-:W-:Y:S01]  /*2060*/  ISETP.GT.AND P3, PT, R35, 0xf, PT ;  /* 0x0000000f2300780c */ /* 0x000fe20003f64270 */
[----:B------:R2:W-:Y:S01]  /*2070*/  STL [R1+0x60], R8 ;  /* 0x0000600801007387 */ /* 0x0005e20000100800 */
[----:B---3--:R-:W-:-:S03]  /*2080*/  IADD3 R4, P0, R4, UR24, RZ ;  /* 0x0000001804047c10 */ /* 0x008fc6000ff1e0ff */
[----:B------:R-:W-:Y:S01]  /*2090*/  STL.64 [R1+0x40], R12 ;  /* 0x0000400c01007387 */ /* 0x000fe20000100a00 */
[----:B------:R-:W-:-:S05]  /*20a0*/  IADD3.X R5, R5, UR22, RZ, P0, !PT ;  /* 0x0000001605057c10 */ /* 0x000fca00087fe4ff */
[----:B------:R3:W-:Y:S01]  /*20b0*/  LDGSTS.E.BYPASS.LTC128B.128 [R14+0x6080], [R4.64], !P1 ;  /* 0x06080000040e7fae */ /* 0x0007e2000c901d50 */
[----:B-1----:R-:W-:Y:S01]  /*20c0*/  SEL R6, RZ, 0x1, P5 ;  /* 0x00000001ff067807 */ /* 0x002fe20002800000 */
[----:B------:R-:W-:-:S04]  /*20d0*/  IMAD.IADD R7, R11, 0x1, R0 ;  /* 0x000000010b077824 */ /* 0x000fc800078e0200 */
[----:B------:R-:W-:Y:S02]  /*20e0*/  IMAD.IADD R0, R9, 0x1, R6 ;  /* 0x0000000109007824 */ /* 0x000fe400078e0206 */
[----:B------:R-:W-:-:S03]  /*20f0*/  IMAD.MOV.U32 R6, RZ, RZ, R10 ;  /* 0x000000ffff067224 */ /* 0x000fc600078e000a */
[C---:B------:R-:W-:Y:S02]  /*2100*/  LOP3.LUT P2, RZ, R0.reuse, 0x1, RZ, 0xc0, !PT ;  /* 0x0000000100ff7812 */ /* 0x040fe4000784c0ff */
[----:B------:R-:W-:Y:S02]  /*2110*/  LOP3.LUT P1, RZ, R0, 0x2, RZ, 0xc0, !PT ;  /* 0x0000000200ff7812 */ /* 0x000fe4000782c0ff */
[----:B--2---:R-:W-:-:S04]  /*2120*/  IADD3 R8, P0, R2, UR25, RZ ;  /* 0x0000001902087c10 */ /* 0x004fc8000ff1e0ff */
[C---:B------:R-:W-:Y:S02]  /*2130*/  IADD3.X R9, R3.reuse, UR23, RZ, P0, !PT ;  /* 0x0000001703097c10 */ /* 0x040fe400087fe4ff */
[----:B----4-:R-:W-:Y:S01]  /*2140*/  IADD3 R2, P0, R2, UR24, RZ ;  /* 0x0000001802027c10 */ /* 0x010fe2000ff1e0ff */
[----:B------:R-:W-:Y:S02]  /*2150*/  UIMAD UR24, UR19, UR7, UR6 ;  /* 0x00000007131872a4 */ /* 0x000fe4000f8e0206 */
[----:B------:R1:W-:Y:S01]  /*2160*/  LDGSTS.E.BYPASS.LTC128B.128 [R14+0x3080], [R8.64], !P6 ;  /* 0x03080000080e7fae */ /* 0x0003e2000f101d50 */
[----:B------:R-:W-:Y:S01]  /*2170*/  IADD3.X R3, R3, UR22, RZ, P0, !PT ;  /* 0x0000001603037c10 */ /* 0x000fe200087fe4ff */
[----:B------:R-:W-:Y:S01]  /*2180*/  USHF.L.U32 UR22, UR10, 0x6, URZ ;  /* 0x000000060a167899 */ /* 0x000fe2000800063f */
[----:B---3--:R-:W-:Y:S01]  /*2190*/  IMAD R4, R31, c[0x0][0x210], RZ ;  /* 0x000084001f047a24 */ /* 0x008fe200078e02ff */
[----:B------:R-:W-:Y:S01]  /*21a0*/  IADD3 R24, R13, UR24, RZ ;  /* 0x000000180d187c10 */ /* 0x000fe2000fffe0ff */
[----:B------:R-:W-:Y:S01]  /*21b0*/  ULDC.64 UR6, c[0x0][0x218] ;  /* 0x0000860000067ab9 */ /* 0x000fe20000000a00 */
[----:B------:R2:W-:Y:S01]  /*21c0*/  LDGSTS.E.BYPASS.LTC128B.128 [R14+0x7080], [R2.64], !P4 ;  /* 0x07080000020e7fae */ /* 0x0005e2000e101d50 */
[----:B------:R-:W-:Y:S01]  /*21d0*/  USHF.R.S32.HI UR23, URZ, 0x1f, UR22 ;  /* 0x0000001f3f177899 */ /* 0x000fe20008011416 */
[----:B------:R-:W-:Y:S01]  /*21e0*/  IMAD.U32 R0, RZ, RZ, UR22 ;  /* 0x00000016ff007e24 */ /* 0x000fe2000f8e00ff */
[----:B------:R-:W-:Y:S01]  /*21f0*/  @!P3 IADD3 R5, P0, R12, UR22, RZ ;  /* 0x000000160c05bc10 */ /* 0x000fe2000ff1e0ff */
[----:B------:R-:W-:Y:S01]  /*2200*/  UIMAD UR6, UR18, UR6, URZ ;  /* 0x00000006120672a4 */ /* 0x000fe2000f8e023f */
[----:B------:R-:W-:Y:S01]  /*2210*/  IMAD R4, R101, c[0x0][0x214], R4 ;  /* 0x0000850065047a24 */ /* 0x000fe200078e0204 */
[----:B------:R-:W0:Y:S01]  /*2220*/  LDGDEPBAR ;  /* 0x00000000000079af */ /* 0x000e220000000000 */
[----:B------:R-:W-:Y:S01]  /*2230*/  IADD3 R0, -R37, UR12, -R0 ;  /* 0x0000000c25007c10 */ /* 0x000fe2000fffe900 */
[----:B------:R-:W-:-:S02]  /*2240*/  UIMAD UR26, UR19, UR7, UR6 ;  /* 0x00000007131a72a4 */ /* 0x000fc4000f8e0206 */
[----:B------:R3:W-:Y:S01]  /*2250*/  STL [R1+0x50], R24 ;  /* 0x0000501801007387 */ /* 0x0007e20000100800 */
[C---:B------:R-:W-:Y:S01]  /*2260*/  ISETP.LT.OR P4, PT, R0.reuse, 0x1, !P2 ;  /* 0x000000010000780c */ /* 0x040fe20005781670 */
[----:B------:R-:W-:Y:S01]  /*2270*/  ULDC.64 UR6, c[0x0][0x208] ;  /* 0x0000820000067ab9 */ /* 0x000fe20000000a00 */
[----:B------:R-:W-:Y:S01]  /*2280*/  ISETP.LT.OR P2, PT, R0, 0x21, !P2 ;  /* 0x000000210000780c */ /* 0x000fe20005741670 */
[----:B------:R-:W-:Y:S02]  /*2290*/  USHF.L.U32 UR25, UR6, 0x6, URZ ;  /* 0x0000000606197899 */ /* 0x000fe4000800063f */
[----:B------:R-:W-:-:S04]  /*22a0*/  USHF.L.U64.HI UR24, UR6, UR21, UR7 ;  /* 0x0000001506187299 */ /* 0x000fc80008010207 */
[----:B------:R-:W-:-:S04]  /*22b0*/  UIMAD UR21, UR24, UR10, URZ ;  /* 0x0000000a181572a4 */ /* 0x000fc8000f8e023f */
[----:B------:R4:W-:Y:S01]  /*22c0*/  LDGSTS.E.BYPASS.LTC128B.128 [R14+0x10080], [R16.64], !P4 ;  /* 0x10080000100e7fae */ /* 0x0009e2000e101d50 */
[----:B------:R-:W-:Y:S01]  /*22d0*/  ISETP.LT.OR P4, PT, R0, 0x1, !P1 ;  /* 0x000000010000780c */ /* 0x000fe20004f81670 */
[----:B------:R-:W-:Y:S01]  /*22e0*/  UIMAD UR21, UR20, UR25, UR21 ;  /* 0x00000019141572a4 */ /* 0x000fe2000f8e0215 */
[----:B--2---:R-:W-:Y:S01]  /*22f0*/  IMAD.WIDE.U32 R2, R101, c[0x0][0x210], R6 ;  /* 0x0000840065027a25 */ /* 0x004fe200078e0006 */
[----:B------:R-:W-:Y:S01]  /*2300*/  @!P3 IADD3.X R7, R24, UR23, RZ, P0, !PT ;  /* 0x000000171807bc10 */ /* 0x000fe200087fe4ff */
[----:B------:R-:W-:Y:S01]  /*2310*/  UMOV UR20, 0x5 ;  /* 0x0000000500147882 */ /* 0x000fe20000000000 */
[----:B------:R-:W-:Y:S01]  /*2320*/  ISETP.GE.AND P0, PT, R20, c[0x0][0x1fc], PT ;  /* 0x00007f0014007a0c */ /* 0x000fe20003f06270 */
[----:B------:R-:W-:Y:S01]  /*2330*/  IMAD.IADD R3, R3, 0x1, R4 ;  /* 0x0000000103037824 */ /* 0x000fe200078e0204 */
[----:B------:R-:W-:Y:S01]  /*2340*/  ISETP.LT.OR P1, PT, R0, 0x21, !P1 ;  /* 0x000000210000780c */ /* 0x000fe20004f21670 */
[----:B------:R-:W-:Y:S01]  /*2350*/  USHF.L.U64.HI UR20, UR6, UR20, UR7 ;  /* 0x0000001406147299 */ /* 0x000fe20008010207 */
[----:B------:R-:W-:Y:S01]  /*2360*/  SEL R6, RZ, 0x1, P0 ;  /* 0x00000001ff067807 */ /* 0x000fe20000000000 */
[----:B------:R-:W-:Y:S01]  /*2370*/  IMAD.WIDE.U32 R10, R25, c[0x0][0x218], R2 ;  /* 0x00008600190a7a25 */ /* 0x000fe200078e0002 */
[----:B------:R-:W-:-:S02]  /*2380*/  ISETP.GE.AND P0, PT, R33, c[0x0][0x1fc], PT ;  /* 0x00007f0021007a0c */ /* 0x000fc40003f06270 */
[----:B------:R4:W-:Y:S01]  /*2390*/  LDGSTS.E.BYPASS.LTC128B.128 [R14+0x12080], [R16.64+0x80], !P4 ;  /* 0x12080080100e7fae */ /* 0x0009e2000e101d50 */
[----:B---3--:R-:W-:Y:S01]  /*23a0*/  IMAD.U32 R24, RZ, RZ, UR25 ;  /* 0x00000019ff187e24 */ /* 0x008fe2000f8e00ff */
[----:B------:R-:W-:Y:S01]  /*23b0*/  SEL R4, RZ, 0xffffffff, P0 ;  /* 0xffffffffff047807 */ /* 0x000fe20000000000 */
[----:B------:R-:W-:Y:S01]  /*23c0*/  IMAD.MOV.U32 R40, RZ, RZ, R10 ;  /* 0x000000ffff287224 */ /* 0x000fe200078e000a */
[----:B-1----:R-:W-:Y:S01]  /*23d0*/  @!P3 LEA R8, P0, R5, c[0x0][0x258], 0x2 ;  /* 0x000096000508ba11 */ /* 0x002fe200078010ff */
[----:B------:R1:W-:Y:S01]  /*23e0*/  STL.64 [R1+0x10], R10 ;  /* 0x0000100a01007387 */ /* 0x0003e20000100a00 */
[----:B------:R-:W-:Y:S01]  /*23f0*/  IADD3 R41, R11, UR26, RZ ;  /* 0x0000001a0b297c10 */ /* 0x000fe2000fffe0ff */
[----:B------:R-:W-:Y:S01]  /*2400*/  IMAD.SHL.U32 R3, R4, 0x2, RZ ;  /* 0x0000000204037824 */ /* 0x000fe200078e00ff */
[----:B------:R-:W-:Y:S01]  /*2410*/  @!P3 LEA.HI.X R9, R5, c[0x0][0x25c], R7, 0x2, P0 ;  /* 0x000097000509ba11 */ /* 0x000fe200000f1407 */
[----:B------:R2:W-:Y:S02]  /*2420*/  LDGSTS.E.BYPASS.LTC128B.128 [R14+0x11080], [R22.64], !P2 ;  /* 0x11080000160e7fae */ /* 0x0005e4000d101d50 */
[----:B------:R-:W-:Y:S01]  /*2430*/  IMAD.WIDE.U32 R4, R24, UR10, R40 ;  /* 0x0000000a18047c25 */ /* 0x000fe2000f8e0028 */
[----:B------:R-:W-:Y:S01]  /*2440*/  LOP3.LUT R3, R3, 0x2, R6, 0xe2, !PT ;  /* 0x0000000203037812 */ /* 0x000fe200078ee206 */
[----:B------:R2:W-:Y:S02]  /*2450*/  LDGSTS.E.BYPASS.LTC128B.128 [R14+0x13080], [R22.64+0x80], !P1 ;  /* 0x13080080160e7fae */ /* 0x0005e4000c901d50 */
[----:B------:R-:W-:Y:S01]  /*2460*/  IMAD R6, R31, c[0x0][0x288], RZ ;  /* 0x0000a2001f067a24 */ /* 0x000fe200078e02ff */
[----:B------:R-:W-:Y:S01]  /*2470*/  LOP3.LUT P4, RZ, R3, 0x1, RZ, 0xc0, !PT ;  /* 0x0000000103ff7812 */ /* 0x000fe2000788c0ff */
[----:B------:R-:W-:Y:S01]  /*2480*/  STL.64 [R1+0x8], R40 ;  /* 0x0000082801007387 */ /* 0x000fe20000100a00 */
[----:B------:R-:W-:-:S02]  /*2490*/  LEA R2, P0, R4, c[0x0][0x1f0], 0x1 ;  /* 0x00007c0004027a11 */ /* 0x000fc400078008ff */
[----:B------:R-:W-:Y:S02]  /*24a0*/  LOP3.LUT P6, RZ, R3, 0x2, RZ, 0xc0, !PT ;  /* 0x0000000203ff7812 */ /* 0x000fe400078cc0ff */
[C---:B------:R-:W-:Y:S02]  /*24b0*/  ISETP.LT.OR P1, PT, R0.reuse, 0x1, !P4 ;  /* 0x000000010000780c */ /* 0x040fe40006721670 */
[----:B------:R-:W-:Y:S02]  /*24c0*/  ISETP.LT.OR P2, PT, R0, 0x21, !P4 ;  /* 0x000000210000780c */ /* 0x000fe40006741670 */
[----:B-1----:R-:W-:Y:S01]  /*24d0*/  IADD3 R10, R5, UR21, RZ ;  /* 0x00000015050a7c10 */ /* 0x002fe2000fffe0ff */
[C---:B------:R-:W-:Y:S01]  /*24e0*/  IMAD R5, R101.reuse, c[0x0][0x28c], R6 ;  /* 0x0000a30065057a24 */ /* 0x040fe200078e0206 */
[----:B------:R-:W-:Y:S01]  /*24f0*/  USHF.L.U32 UR21, UR6, 0x5, URZ ;  /* 0x0000000506157899 */ /* 0x000fe2000800063f */
[----:B------:R-:W-:Y:S01]  /*2500*/  IMAD.WIDE.U32 R6, R101, c[0x0][0x288], R18 ;  /* 0x0000a20065067a25 */ /* 0x000fe200078e0012 */
[----:B------:R-:W-:Y:S01]  /*2510*/  LEA.HI.X R3, R4, c[0x0][0x1f4], R10, 0x1, P0 ;  /* 0x00007d0004037a11 */ /* 0x000fe200000f0c0a */
[----:B------:R-:W-:Y:S01]  /*2520*/  ULDC.64 UR6, c[0x0][0x290] ;  /* 0x0000a40000067ab9 */ /* 0x000fe20000000a00 */
[----:B------:R-:W-:Y:S01]  /*2530*/  ISETP.LT.OR P0, PT, R0, 0x1, !P6 ;  /* 0x000000010000780c */ /* 0x000fe20007701670 */
[----:B------:R-:W-:Y:S01]  /*2540*/  IMAD.IADD R5, R7, 0x1, R5 ;  /* 0x0000000107057824 */ /* 0x000fe200078e0205 */
[----:B------:R-:W-:Y:S01]  /*2550*/  USHF.L.U32 UR27, UR21, 0x1, URZ ;  /* 0x00000001151b7899 */ /* 0x000fe2000800063f */
[----:B------:R-:W-:Y:S01]  /*2560*/  @!P3 IMAD.SHL.U32 R7, R35, 0x10, RZ ;  /* 0x000000102307b824 */ /* 0x000fe200078e00ff */
[----:B------:R-:W-:Y:S01]  /*2570*/  UIMAD UR6, UR18, UR6, URZ ;  /* 0x00000006120672a4 */ /* 0x000fe2000f8e023f */
[----:B------:R-:W-:Y:S01]  /*2580*/  IMAD.MOV.U32 R4, RZ, RZ, R6 ;  /* 0x000000ffff047224 */ /* 0x000fe200078e0006 */
[CC--:B--2---:R-:W-:Y:S01]  /*2590*/  LEA.HI R22, R36.reuse, R35.reuse, RZ, 0x5 ;  /* 0x0000002324167211 */ /* 0x0c4fe200078f28ff */
[----:B------:R-:W-:Y:S01]  /*25a0*/  USHF.L.U64.HI UR26, UR21, 0x1, UR20 ;  /* 0x00000001151a7899 */ /* 0x000fe20008010214 */
[----:B------:R1:W-:Y:S01]  /*25b0*/  @!P3 LDGSTS.E.BYPASS.LTC128B.128 [R7+0x20080], [R8.64] ;  /* 0x200800000807bfae */ /* 0x0003e2000b901d50 */
[----:B------:R-:W-:Y:S01]  /*25c0*/  UIMAD UR6, UR19, UR7, UR6 ;  /* 0x00000007130672a4 */ /* 0x000fe2000f8e0206 */
[----:B------:R-:W-:Y:S01]  /*25d0*/  IMAD.WIDE.U32 R38, R25, c[0x0][0x290], R4 ;  /* 0x0000a40019267a25 */ /* 0x000fe200078e0004 */
[----:B------:R-:W-:Y:S01]  /*25e0*/  SHF.R.S32.HI R6, RZ, 0x5, R22 ;  /* 0x00000005ff067819 */ /* 0x000fe20000011416 */
[----:B------:R-:W0:Y:S01]  /*25f0*/  LDGDEPBAR ;  /* 0x00000000000079af */ /* 0x000e220000000000 */
[----:B------:R-:W-:-:S02]  /*2600*/  LEA.HI R11, R36, R35, RZ, 0x2 ;  /* 0x00000023240b7211 */ /* 0x000fc400078f10ff */
[----:B------:R-:W-:Y:S01]  /*2610*/  IADD3 R28, R39, UR6, RZ ;  /* 0x00000006271c7c10 */ /* 0x000fe2000fffe0ff */
[----:B------:R2:W-:Y:S01]  /*2620*/  LDGSTS.E.BYPASS.LTC128B.128 [R14+0x18080], [R2.64], !P1 ;  /* 0x18080000020e7fae */ /* 0x0005e2000c901d50 */
[----:B------:R-:W-:Y:S01]  /*2630*/  ISETP.LT.OR P1, PT, R0, 0x21, !P6 ;  /* 0x000000210000780c */ /* 0x000fe20007721670 */
[----:B------:R-:W-:Y:S01]  /*2640*/  ULDC.64 UR6, c[0x0][0x240] ;  /* 0x0000900000067ab9 */ /* 0x000fe20000000a00 */
[----:B------:R-:W-:Y:S01]  /*2650*/  LEA.HI R5, R22, R6, RZ, 0x1 ;  /* 0x0000000616057211 */ /* 0x000fe200078f08ff */
[----:B------:R2:W-:Y:S01]  /*2660*/  LDGSTS.E.BYPASS.LTC128B.128 [R14+0x1a080], [R2.64+0x80], !P0 ;  /* 0x1a080080020e7fae */ /* 0x0005e2000c101d50 */
[----:B----4-:R-:W-:Y:S01]  /*2670*/  SHF.R.S32.HI R17, RZ, 0x2, R11 ;  /* 0x00000002ff117819 */ /* 0x010fe2000001140b */
[----:B------:R-:W-:Y:S01]  /*2680*/  UIMAD UR6, UR18, UR6, URZ ;  /* 0x00000006120672a4 */ /* 0x000fe2000f8e023f */
[----:B------:R-:W-:Y:S01]  /*2690*/  LOP3.LUT R5, R5, 0xfffffffe, RZ, 0xc0, !PT ;  /* 0xfffffffe05057812 */ /* 0x000fe200078ec0ff */
[----:B------:R-:W-:Y:S02]  /*26a0*/  STL.64 [R1+0x30], R38 ;  /* 0x0000302601007387 */ /* 0x000fe40000100a00 */
[----:B------:R-:W-:-:S02]  /*26b0*/  UIMAD UR6, UR19, UR7, UR6 ;  /* 0x00000007130672a4 */ /* 0x000fc4000f8e0206 */
[----:B------:R-:W-:Y:S01]  /*26c0*/  IMAD.IADD R15, R6, 0x1, -R5 ;  /* 0x00000001060f7824 */ /* 0x000fe200078e0a05 */
[----:B------:R-:W-:Y:S01]  /*26d0*/  LEA.HI R5, R36, R35, RZ, 0x4 ;  /* 0x0000002324057211 */ /* 0x000fe200078f20ff */
[----:B------:R-:W-:Y:S02]  /*26e0*/  STL [R1+0x38], R28 ;  /* 0x0000381c01007387 */ /* 0x000fe40000100800 */
[----:B------:R-:W-:Y:S01]  /*26f0*/  IMAD.SHL.U32 R16, R15, 0x10, RZ ;  /* 0x000000100f107824 */ /* 0x000fe200078e00ff */
[----:B------:R-:W-:Y:S01]  /*2700*/  SHF.R.S32.HI R6, RZ, 0x4, R5 ;  /* 0x00000004ff067819 */ /* 0x000fe20000011405 */
[----:B-1----:R-:W-:Y:S01]  /*2710*/  IMAD.SHL.U32 R8, R30, 0x40, RZ ;  /* 0x000000401e087824 */ /* 0x002fe200078e00ff */
[----:B--2---:R-:W-:-:S04]  /*2720*/  IADD3 R2, P0, R2, UR27, RZ ;  /* 0x0000001b02027c10 */ /* 0x004fc8000ff1e0ff */
[----:B------:R-:W-:Y:S02]  /*2730*/  IADD3.X R3, R3, UR26, RZ, P0, !PT ;  /* 0x0000001a03037c10 */ /* 0x000fe400087fe4ff */
[----:B------:R-:W-:Y:S01]  /*2740*/  IADD3 R0, P0, R38, UR22, RZ ;  /* 0x0000001626007c10 */ /* 0x000fe2000ff1e0ff */
[----:B------:R-:W-:Y:S02]  /*2750*/  UIADD3 UR22, UR10, 0x1, URZ ;  /* 0x000000010a167890 */ /* 0x000fe4000fffe03f */
[----:B------:R1:W-:Y:S01]  /*2760*/  LDGSTS.E.BYPASS.LTC128B.128 [R14+0x19080], [R2.64], !P2 ;  /* 0x19080000020e7fae */ /* 0x0003e2000d101d50 */
[----:B------:R-:W-:Y:S01]  /*2770*/  IADD3.X R4, R28, UR23, RZ, P0, !PT ;  /* 0x000000171c047c10 */ /* 0x000fe200087fe4ff */
[----:B------:R-:W-:Y:S01]  /*2780*/  UISETP.GE.AND UP0, UPT, UR22, UR9, UPT ;  /* 0x000000091600728c */ /* 0x000fe2000bf06270 */
[C---:B------:R-:W-:Y:S01]  /*2790*/  LEA R18, P0, R0.reuse, c[0x0][0x280], 0x2 ;  /* 0x0000a00000127a11 */ /* 0x040fe200078010ff */
[----:B------:R1:W-:Y:S03]  /*27a0*/  LDGSTS.E.BYPASS.LTC128B.128 [R14+0x1b080], [R2.64+0x80], !P1 ;  /* 0x1b080080020e7fae */ /* 0x0003e6000c901d50 */
[----:B------:R-:W-:Y:S01]  /*27b0*/  LEA.HI.X R19, R0, c[0x0][0x284], R4, 0x2, P0 ;  /* 0x0000a10000137a11 */ /* 0x000fe200000f1404 */
[----:B------:R-:W-:Y:S01]  /*27c0*/  IMAD R0, R31, c[0x0][0x238], RZ ;  /* 0x00008e001f007a24 */ /* 0x000fe200078e02ff */
[----:B------:R-:W-:-:S02]  /*27d0*/  SHF.R.S32.HI R4, RZ, 0x1f, R11 ;  /* 0x0000001fff047819 */ /* 0x000fc4000001140b */
[----:B------:R-:W-:Y:S01]  /*27e0*/  R2P PR, R30, 0x6 ;  /* 0x000000061e007804 */ /* 0x000fe20000000000 */
[----:B------:R-:W-:Y:S01]  /*27f0*/  IMAD R7, R101, c[0x0][0x23c], R0 ;  /* 0x00008f0065077a24 */ /* 0x000fe200078e0200 */
[C---:B------:R-:W-:Y:S02]  /*2800*/  LOP3.LUT R0, R5.reuse, 0xfffffff0, RZ, 0xc0, !PT ;  /* 0xfffffff005007812 */ /* 0x040fe400078ec0ff */
[----:B------:R-:W-:Y:S02]  /*2810*/  LEA.HI R5, R5, R6, RZ, 0x1 ;  /* 0x0000000605057211 */ /* 0x000fe400078f08ff */
[----:B------:R-:W-:Y:S01]  /*2820*/  LEA.HI R4, R4, R17, RZ, 0x3 ;  /* 0x0000001104047211 */ /* 0x000fe200078f18ff */
[----:B------:R-:W-:Y:S01]  /*2830*/  IMAD.IADD R0, R35, 0x1, -R0 ;  /* 0x0000000123007824 */ /* 0x000fe200078e0a00 */
[----:B------:R-:W-:Y:S02]  /*2840*/  LOP3.LUT R9, R5, 0xfffffffe, RZ, 0xc0, !PT ;  /* 0xfffffffe05097812 */ /* 0x000fe400078ec0ff */
[----:B------:R-:W-:-:S02]  /*2850*/  LOP3.LUT R5, R4, 0xfffffff8, RZ, 0xc0, !PT ;  /* 0xfffffff804057812 */ /* 0x000fc400078ec0ff */
[----:B------:R-:W-:Y:S01]  /*2860*/  SHF.R.S32.HI R10, RZ, 0x1f, R0 ;  /* 0x0000001fff0a7819 */ /* 0x000fe20000011400 */
[----:B------:R-:W-:Y:S01]  /*2870*/  IMAD.IADD R9, R6, 0x1, -R9 ;  /* 0x0000000106097824 */ /* 0x000fe200078e0a09 */
[----:B------:R-:W-:Y:S01]  /*2880*/  LOP3.LUT R4, R8, 0x1c0, RZ, 0xc0, !PT ;  /* 0x000001c008047812 */ /* 0x000fe200078ec0ff */
[----:B------:R-:W-:Y:S01]  /*2890*/  IMAD.IADD R17, R17, 0x1, -R5 ;  /* 0x0000000111117824 */ /* 0x000fe200078e0a05 */
[----:B------:R-:W-:Y:S01]  /*28a0*/  LEA.HI R10, R10, R0, RZ, 0x3 ;  /* 0x000000000a0a7211 */ /* 0x000fe200078f18ff */
[----:B------:R-:W-:Y:S01]  /*28b0*/  IMAD R6, R9, 0x800, R34 ;  /* 0x0000080009067824 */ /* 0x000fe200078e0222 */
[----:B------:R-:W-:Y:S01]  /*28c0*/  LOP3.LUT R5, R4, 0x10, R16, 0xf8, !PT ;  /* 0x0000001004057812 */ /* 0x000fe200078ef810 */
[----:B-1----:R-:W-:Y:S01]  /*28d0*/  IMAD.WIDE.U32 R2, R101, c[0x0][0x238], R26 ;  /* 0x00008e0065027a25 */ /* 0x002fe200078e001a */
[----:B------:R-:W-:Y:S02]  /*28e0*/  SHF.R.U32.HI R8, RZ, 0x3, R4 ;  /* 0x00000003ff087819 */ /* 0x000fe40000011604 */
[--C-:B------:R-:W-:Y:S01]  /*28f0*/  LOP3.LUT R12, R5, 0x8, R32.reuse, 0xf8, !PT ;  /* 0x00000008050c7812 */ /* 0x100fe200078ef820 */
[----:B------:R-:W-:Y:S01]  /*2900*/  IMAD.IADD R3, R3, 0x1, R7 ;  /* 0x0000000103037824 */ /* 0x000fe200078e0207 */
[C---:B------:R-:W-:Y:S01]  /*2910*/  LOP3.LUT R7, R10.reuse, 0xfffffff8, RZ, 0xc0, !PT ;  /* 0xfffffff80a077812 */ /* 0x040fe200078ec0ff */
[----:B------:R-:W-:Y:S01]  /*2920*/  IMAD.SHL.U32 R10, R10, 0x40, RZ ;  /* 0x000000400a0a7824 */ /* 0x000fe200078e00ff */
[----:B------:R-:W-:Y:S01]  /*2930*/  LOP3.LUT R5, R4, 0x8, R32, 0xf8, !PT ;  /* 0x0000000804057812 */ /* 0x000fe200078ef820 */
[----:B------:R-:W-:Y:S01]  /*2940*/  IMAD.WIDE.U32 R42, R25, c[0x0][0x240], R2 ;  /* 0x00009000192a7a25 */ /* 0x000fe200078e0002 */
[----:B------:R-:W-:-:S02]  /*2950*/  PLOP3.LUT P0, PT, PT, PT, UP0, 0x80, 0x0 ;  /* 0x000000000000781c */ /* 0x000fc40003f0f008 */
[----:B------:R-:W-:Y:S01]  /*2960*/  LOP3.LUT R5, R5, R8, RZ, 0x3c, !PT ;  /* 0x0000000805057212 */ /* 0x000fe200078e3cff */
[----:B------:R-:W-:Y:S01]  /*2970*/  IMAD.IADD R7, R0, 0x1, -R7 ;  /* 0x0000000100077824 */ /* 0x000fe200078e0a07 */
[----:B------:R-:W-:Y:S01]  /*2980*/  STL.64 [R1+0x48], R42 ;  /* 0x0000482a01007387 */ /* 0x000fe20000100a00 */
[----:B------:R-:W-:Y:S01]  /*2990*/  IMAD.SHL.U32 R0, R17, 0x40, RZ ;  /* 0x0000004011007824 */ /* 0x000fe200078e00ff */
[----:B------:R-:W-:Y:S01]  /*29a0*/  SEL R215, R215, 0xfffffff0, !P1 ;  /* 0xfffffff0d7d77807 */ /* 0x000fe20004800000 */
[----:B------:R-:W-:Y:S01]  /*29b0*/  IMAD.SHL.U32 R3, R29, 0x8, RZ ;  /* 0x000000081d037824 */ /* 0x000fe200078e00ff */
[----:B------:R-:W-:Y:S01]  /*29c0*/  SEL R216, R216, 0xffffffe0, !P2 ;  /* 0xffffffe0d8d87807 */ /* 0x000fe20005000000 */
[----:B------:R-:W-:Y:S01]  /*29d0*/  IMAD.IADD R5, R6, 0x1, R5 ;  /* 0x0000000106057824 */ /* 0x000fe200078e0205 */
[----:B------:R-:W-:Y:S02]  /*29e0*/  LOP3.LUT R2, R0, 0x1c0, RZ, 0xc0, !PT ;  /* 0x000001c000027812 */ /* 0x000fe400078ec0ff */
[----:B------:R-:W-:Y:S01]  /*29f0*/  LOP3.LUT R0, R3, 0x18, RZ, 0xc0, !PT ;  /* 0x0000001803007812 */ /* 0x000fe200078ec0ff */
[----:B------:R-:W-:Y:S01]  /*2a00*/  IMAD.SHL.U32 R3, R9, 0x20, RZ ;  /* 0x0000002009037824 */ /* 0x000fe200078e00ff */
[----:B------:R-:W-:-:S02]  /*2a10*/  SHF.R.U32.HI R4, RZ, 0x3, R2 ;  /* 0x00000003ff047819 */ /* 0x000fc40000011602 */
[----:B------:R-:W-:Y:S02]  /*2a20*/  LOP3.LUT R6, R11, 0x3ffffffc, RZ, 0xc0, !PT ;  /* 0x3ffffffc0b067812 */ /* 0x000fe400078ec0ff */
[----:B------:R-:W-:Y:S01]  /*2a30*/  LOP3.LUT R11, R4, R2, R0, 0x1e, !PT ;  /* 0x00000002040b7212 */ /* 0x000fe200078e1e00 */
[----:B------:R-:W-:Y:S01]  /*2a40*/  IMAD.SHL.U32 R4, R7, 0x40, RZ ;  /* 0x0000004007047824 */ /* 0x000fe200078e00ff */
[----:B------:R-:W-:Y:S01]  /*2a50*/  LOP3.LUT R13, R0, 0x20, R3, 0xf8, !PT ;  /* 0x00000020000d7812 */ /* 0x000fe200078ef803 */
[----:B------:R-:W-:Y:S01]  /*2a60*/  IMAD.IADD R3, R35, 0x1, -R6 ;  /* 0x0000000123037824 */ /* 0x000fe200078e0a06 */
[----:B------:R-:W-:Y:S01]  /*2a70*/  LOP3.LUT R0, R12, R8, RZ, 0x3c, !PT ;  /* 0x000000080c007212 */ /* 0x000fe200078e3cff */
[----:B------:R-:W-:Y:S01]  /*2a80*/  IMAD.SHL.U32 R2, R15, 0x400, RZ ;  /* 0x000004000f027824 */ /* 0x000fe200078e00ff */
[----:B------:R-:W-:Y:S01]  /*2a90*/  LOP3.LUT R4, R4, 0x1c0, RZ, 0xc0, !PT ;  /* 0x000001c004047812 */ /* 0x000fe200078ec0ff */
[----:B------:R-:W-:Y:S02]  /*2aa0*/  IMAD.SHL.U32 R6, R9, 0x8, RZ ;  /* 0x0000000809067824 */ /* 0x000fe400078e00ff */
[----:B------:R-:W-:Y:S01]  /*2ab0*/  IMAD R3, R3, 0x2, R2 ;  /* 0x0000000203037824 */ /* 0x000fe200078e0202 */
[----:B------:R-:W-:Y:S01]  /*2ac0*/  SHF.R.U32.HI R8, RZ, 0x3, R4 ;  /* 0x00000003ff087819 */ /* 0x000fe20000011604 */
[----:B------:R-:W-:Y:S01]  /*2ad0*/  IMAD R0, R9, 0x200, R0 ;  /* 0x0000020009007824 */ /* 0x000fe200078e0200 */
[----:B------:R-:W-:Y:S01]  /*2ae0*/  LOP3.LUT R6, R4, 0x8, R6, 0xf8, !PT ;  /* 0x0000000804067812 */ /* 0x000fe200078ef806 */
[----:B------:R-:W-:Y:S01]  /*2af0*/  IMAD.IADD R11, R3, 0x1, R11 ;  /* 0x00000001030b7824 */ /* 0x000fe200078e020b */
[----:B------:R-:W-:-:S02]  /*2b00*/  LOP3.LUT R3, R10, 0xfffffe00, RZ, 0xc0, !PT ;  /* 0xfffffe000a037812 */ /* 0x000fc400078ec0ff */
[----:B------:R-:W-:Y:S01]  /*2b10*/  LOP3.LUT R6, R6, R8, RZ, 0x3c, !PT ;  /* 0x0000000806067212 */ /* 0x000fe200078e3cff */
[----:B------:R-:W-:Y:S01]  /*2b20*/  IMAD.SHL.U32 R231, R11, 0x2, RZ ;  /* 0x000000020be77824 */ /* 0x000fe200078e00ff */
[----:B------:R-:W-:Y:S01]  /*2b30*/  LOP3.LUT R4, R8, R13, R4, 0x1e, !PT ;  /* 0x0000000d08047212 */ /* 0x000fe200078e1e04 */
[----:B------:R-:W-:Y:S01]  /*2b40*/  @!P3 IMAD.SHL.U32 R8, R35, 0x10, RZ ;  /* 0x000000102308b824 */ /* 0x000fe200078e00ff */
[-C--:B------:R-:W-:Y:S02]  /*2b50*/  IADD3 R214, R6, R3.reuse, R2 ;  /* 0x0000000306d67210 */ /* 0x080fe40007ffe002 */
[----:B------:R-:W-:Y:S02]  /*2b60*/  LOP3.LUT R2, R22, 0xffffffe0, RZ, 0xc0, !PT ;  /* 0xffffffe016027812 */ /* 0x000fe400078ec0ff */
[----:B------:R-:W-:Y:S01]  /*2b70*/  LOP3.LUT R220, R4, R3, RZ, 0xfc, !PT ;  /* 0x0000000304dc7212 */ /* 0x000fe200078efcff */
[----:B------:R1:W-:Y:S01]  /*2b80*/  @!P3 LDGSTS.E.BYPASS.LTC128B.128 [R8+0x20280], [R18.64] ;  /* 0x202800001208bfae */ /* 0x0003e2000b901d50 */
[----:B------:R-:W-:Y:S01]  /*2b90*/  IADD3 R4, R43, UR6, RZ ;  /* 0x000000062b047c10 */ /* 0x000fe2000fffe0ff */
[----:B------:R-:W-:Y:S01]  /*2ba0*/  IMAD.IADD R6, R35, 0x1, -R2 ;  /* 0x0000000123067824 */ /* 0x000fe200078e0a02 */
[----:B------:R-:W-:Y:S01]  /*2bb0*/  IADD3 R3, R14, 0x10080, RZ ;  /* 0x000100800e037810 */ /* 0x000fe20007ffe0ff */
[----:B------:R-:W0:Y:S01]  /*2bc0*/  LDGDEPBAR ;  /* 0x00000000000079af */ /* 0x000e220000000000 */
[----:B------:R-:W-:-:S02]  /*2bd0*/  IADD3 R12, R231, 0x20480, RZ ;  /* 0x00020480e70c7810 */ /* 0x000fc40007ffe0ff */
[----:B------:R-:W-:Y:S01]  /*2be0*/  SHF.R.S32.HI R10, RZ, 0x1f, R6 ;  /* 0x0000001fff0a7819 */ /* 0x000fe20000011406 */
[----:B------:R-:W0:Y:S03]  /*2bf0*/  LDGDEPBAR ;  /* 0x00000000000079af */ /* 0x000e260000000000 */
[----:B------:R-:W-:-:S04]  /*2c00*/  LEA.HI R10, R10, R6, RZ, 0x2 ;  /* 0x000000060a0a7211 */ /* 0x000fc800078f10ff */
[----:B------:R-:W-:-:S05]  /*2c10*/  LEA.HI.SX32 R2, R10, R16, 0x1e ;  /* 0x000000100a027211 */ /* 0x000fca00078ff2ff */
[----:B------:R2:W-:Y:S04]  /*2c20*/  STL [R1+0x20], R2 ;  /* 0x0000200201007387 */ /* 0x0005e80000100800 */
[----:B------:R1:W-:Y:S04]  /*2c30*/  STL [R1+0x54], R4 ;  /* 0x0000540401007387 */ /* 0x0003e80000100800 */
[----:B------:R1:W-:Y:S01]  /*2c40*/  STL [R1+0x5c], R3 ;  /* 0x00005c0301007387 */ /* 0x0003e20000100800 */
[----:B--2---:R-:W-:-:S05]  /*2c50*/  IADD3 R2, R14, 0x18080, RZ ;  /* 0x000180800e027810 */ /* 0x004fca0007ffe0ff */
[----:B------:R1:W-:Y:S01]  /*2c60*/  STL [R1+0x58], R2 ;  /* 0x0000580201007387 */ /* 0x0003e20000100800 */
[----:B------:R-:W-:Y:S05]  /*2c70*/  @P0 BRA `(.L_x_2130) ;  /* 0x000001f000000947 */ /* 0x000fea0003800000 */
[----:B------:R-:W-:Y:S01]  /*2c80*/  USHF.R.S32.HI UR6, URZ, 0x1f, UR22 ;  /* 0x0000001f3f067899 */ /* 0x000fe20008011416 */
[----:B-1----:R-:W-:Y:S01]  /*2c90*/  IMAD.WIDE.U32 R8, R24, UR22, R40 ;  /* 0x0000001618087c25 */ /* 0x002fe2000f8e0028 */
        /* <DEDUP_REMOVED lines=28> */
.L_x_2131:
[----:B--2---:R-:W-:Y:S05]  /*2e60*/  BSYNC B0 ;  /* 0x0000000000007941 */ /* 0x004fea0003800000 */
.L_x_2130:
[----:B-1----:R-:W-:Y:S01]  /*2e70*/  SHF.R.S32.HI R2, RZ, 0x1f, R29 ;  /* 0x0000001fff027819 */ /* 0x002fe2000001141d */
        /* <DEDUP_REMOVED lines=101> */
.L_x_2134:
        /* <DEDUP_REMOVED lines=168> */
[----:B------:R-:W-:Y:S02]  /*3f50*/  ISETP.NE.AND P2, PT, R240, RZ, PT ;  /* 0x000000fff000720c */ /* 0x000fe40003f45270 */
        /* <DEDUP_REMOVED lines=32> */
.L_x_2132:
        /* <DEDUP_REMOVED lines=538> */
.L_x_2133:
        /* <DEDUP_REMOVED lines=298> */
.L_x_2129:
        /* <DEDUP_REMOVED lines=101> */
[----:B-----5:R-:W-:-:S02]  /*7bf0*/  F2FP.BF16.PACK_AB R9, R163, R162 ;  /* 0x000000a2a309723e */ /* 0x020fc400000010ff */
        /* <DEDUP_REMOVED lines=88> */
.L_x_2136:
[----:B-1----:R-:W2:Y:S01]  /*8180*/  LDL R47, [R1+0x2c] ;  /* 0x00002c00012f7983 */ /* 0x002ea20000100800 */
[CC--:B------:R-:W-:Y:S01]  /*8190*/  LEA.HI R2, R35.reuse, R37.reuse, RZ, 0x4 ;  /* 0x0000002523027211 */ /* 0x0c0fe200078f20ff */
[----:B------:R-:W-:Y:S01]  /*81a0*/  USHF.R.S32.HI UR6, URZ, 0x1f, UR13 ;  /* 0x0000001f3f067899 */ /* 0x000fe2000801140d */
[----:B------:R-:W-:Y:S01]  /*81b0*/  LEA.HI R4, R35, R37, RZ, 0x7 ;  /* 0x0000002523047211 */ /* 0x000fe200078f38ff */
[----:B------:R-:W-:Y:S01]  /*81c0*/  USEL UR13, UR13, URZ, !UP1 ;  /* 0x0000003f0d0d7287 */ /* 0x000fe2000c800000 */
[----:B------:R-:W-:Y:S01]  /*81d0*/  LOP3.LUT R0, R2, 0xfffffff0, RZ, 0xc0, !PT ;  /* 0xfffffff002007812 */ /* 0x000fe200078ec0ff */
[----:B------:R-:W-:Y:S01]  /*81e0*/  USEL UR6, UR6, URZ, !UP1 ;  /* 0x0000003f06067287 */ /* 0x000fe2000c800000 */
[----:B------:R-:W-:Y:S01]  /*81f0*/  SHF.R.S32.HI R14, RZ, 0x4, R2 ;  /* 0x00000004ff0e7819 */ /* 0x000fe20000011402 */
[----:B------:R-:W-:Y:S01]  /*8200*/  IMAD.SHL.U32 R4, R4, 0x4, RZ ;  /* 0x0000000404047824 */ /* 0x000fe200078e00ff */
[----:B------:R-:W-:Y:S01]  /*8210*/  ULDC.64 UR4, c[0x0][0x340] ;  /* 0x0000d00000047ab9 */ /* 0x000fe20000000a00 */
[----:B------:R-:W-:Y:S01]  /*8220*/  IMAD.IADD R0, R37, 0x1, -R0 ;  /* 0x0000000125007824 */ /* 0x000fe200078e0a00 */
[----:B------:R-:W-:Y:S01]  /*8230*/  UIMAD UR4, UR6, UR4, URZ ;  /* 0x00000004060472a4 */ /* 0x000fe2000f8e023f */
[----:B------:R-:W-:Y:S01]  /*8240*/  IMAD.SHL.U32 R2, R14, 0x40, RZ ;  /* 0x000000400e027824 */ /* 0x000fe200078e00ff */
[----:B------:R-:W-:Y:S01]  /*8250*/  BSSY B0, `(.L_x_2137) ;  /* 0x0000039000007945 */ /* 0x000fe20003800000 */
[----:B------:R-:W-:Y:S01]  /*8260*/  IMAD.SHL.U32 R12, R0, 0x8, RZ ;  /* 0x00000008000c7824 */ /* 0x000fe200078e00ff */
[----:B------:R-:W-:Y:S01]  /*8270*/  SHF.R.S32.HI R3, RZ, 0x1f, R0 ;  /* 0x0000001fff037819 */ /* 0x000fe20000011400 */
[----:B------:R-:W-:Y:S01]  /*8280*/  IMAD.U32 R45, RZ, RZ, UR13 ;  /* 0x0000000dff2d7e24 */ /* 0x000fe2000f8e00ff */
[----:B------:R-:W-:Y:S01]  /*8290*/  LOP3.LUT R2, R2, 0x1c0, RZ, 0xc0, !PT ;  /* 0x000001c002027812 */ /* 0x000fe200078ec0ff */
[----:B------:R-:W-:Y:S01]  /*82a0*/  UIMAD UR4, UR13, UR5, UR4 ;  /* 0x000000050d0472a4 */ /* 0x000fe2000f8e0204 */
[----:B------:R-:W-:Y:S01]  /*82b0*/  LEA.HI R3, R3, R0, RZ, 0x3 ;  /* 0x0000000003037211 */ /* 0x000fe200078f18ff */
[----:B------:R-:W-:Y:S01]  /*82c0*/  IMAD.U32 R6, RZ, RZ, UR14 ;  /* 0x0000000eff067e24 */ /* 0x000fe2000f8e00ff */
[----:B------:R-:W-:-:S02]  /*82d0*/  LOP3.LUT R5, R2, 0x38, R12, 0xf8, !PT ;  /* 0x0000003802057812 */ /* 0x000fc400078ef80c */
[----:B------:R-:W-:Y:S01]  /*82e0*/  SHF.R.U32.HI R0, RZ, 0x3, R2 ;  /* 0x00000003ff007819 */ /* 0x000fe20000011602 */
[----:B------:R-:W-:Y:S01]  /*82f0*/  IMAD.SHL.U32 R2, R3, 0x400, RZ ;  /* 0x0000040003027824 */ /* 0x000fe200078e00ff */
[----:B------:R-:W-:Y:S02]  /*8300*/  LOP3.LUT R3, R4, 0x7ffffe00, RZ, 0xc0, !PT ;  /* 0x7ffffe0004037812 */ /* 0x000fe400078ec0ff */
[----:B------:R-:W-:Y:S02]  /*8310*/  LOP3.LUT R0, R5, R0, RZ, 0x3c, !PT ;  /* 0x0000000005007212 */ /* 0x000fe400078e3cff */
[----:B------:R-:W-:Y:S02]  /*8320*/  LOP3.LUT R2, R2, 0x7fffe000, RZ, 0xc0, !PT ;  /* 0x7fffe00002027812 */ /* 0x000fe400078ec0ff */
[----:B------:R-:W-:Y:S02]  /*8330*/  SHF.R.S32.HI R13, RZ, 0x1f, R12 ;  /* 0x0000001fff0d7819 */ /* 0x000fe4000001140c */
[----:B------:R-:W-:-:S05]  /*8340*/  IADD3 R0, R0, R2, R3 ;  /* 0x0000000200007210 */ /* 0x000fca0007ffe003 */
[----:B------:R-:W-:-:S05]  /*8350*/  IMAD.SHL.U32 R0, R0, 0x2, RZ ;  /* 0x0000000200007824 */ /* 0x000fca00078e00ff */
[----:B------:R1:W3:Y:S04]  /*8360*/  LDS.128 R20, [R0+0x8880] ;  /* 0x0088800000147984 */ /* 0x0002e80000000c00 */
        /* <DEDUP_REMOVED lines=14> */
[----:B--2---:R-:W-:-:S05]  /*8450*/  SHF.R.S32.HI R44, RZ, 0x1f, R47 ;  /* 0x0000001fff2c7819 */ /* 0x004fca000001142f */
[----:B------:R-:W-:-:S04]  /*8460*/  IMAD R2, R44, c[0x0][0x338], RZ ;  /* 0x0000ce002c027a24 */ /* 0x000fc800078e02ff */
[C---:B------:R-:W-:Y:S02]  /*8470*/  IMAD R4, R47.reuse, c[0x0][0x33c], R2 ;  /* 0x0000cf002f047a24 */ /* 0x040fe400078e0202 */
[----:B------:R-:W-:-:S04]  /*8480*/  IMAD.WIDE.U32 R2, R47, c[0x0][0x338], R12 ;  /* 0x0000ce002f027a25 */ /* 0x000fc800078e000c */
[----:B------:R-:W-:Y:S01]  /*8490*/  IMAD.IADD R3, R3, 0x1, R4 ;  /* 0x0000000103037824 */ /* 0x000fe200078e0204 */
[----:B-----5:R-:W-:-:S03]  /*84a0*/  IADD3 R4, R8, -UR8, RZ ;  /* 0x8000000808047c10 */ /* 0x020fc6000fffe0ff */
[----:B------:R-:W-:Y:S01]  /*84b0*/  IMAD.WIDE.U32 R10, R45, c[0x0][0x340], R2 ;  /* 0x0000d0002d0a7a25 */ /* 0x000fe200078e0002 */
[----:B------:R-:W-:Y:S02]  /*84c0*/  IMNMX R15, R4, 0x80, PT ;  /* 0x00000080040f7817 */ /* 0x000fe40003800200 */
[C---:B------:R-:W-:Y:S02]  /*84d0*/  IADD3 R4, P0, R14.reuse, UR10, RZ ;  /* 0x0000000a0e047c10 */ /* 0x040fe4000ff1e0ff */
[C---:B------:R-:W-:Y:S02]  /*84e0*/  ISETP.GE.AND P1, PT, R14.reuse, R15, PT ;  /* 0x0000000f0e00720c */ /* 0x040fe40003f26270 */
[----:B------:R-:W-:Y:S02]  /*84f0*/  LEA.HI.X.SX32 R5, R14, UR11, 0x1, P0 ;  /* 0x0000000b0e057c11 */ /* 0x000fe400080f0eff */
[----:B------:R-:W-:Y:S02]  /*8500*/  ISETP.GE.OR P0, PT, R12, c[0x0][0x324], P1 ;  /* 0x0000c9000c007a0c */ /* 0x000fe40000f06670 */
[----:B------:R-:W-:Y:S01]  /*8510*/  IADD3 R9, R11, UR4, RZ ;  /* 0x000000040b097c10 */ /* 0x000fe2000fffe0ff */
[----:B------:R-:W-:Y:S01]  /*8520*/  IMAD.WIDE R6, R6, 0x80, R4 ;  /* 0x0000008006067825 */ /* 0x000fe200078e0204 */
[----:B------:R-:W-:-:S09]  /*8530*/  P2R R46, PR, RZ, 0x2 ;  /* 0x00000002ff2e7803 */ /* 0x000fd20000000000 */
[----:B------:R-:W-:Y:S05]  /*8540*/  @P0 BRA `(.L_x_2138) ;  /* 0x0000009000000947 */ /* 0x000fea0003800000 */
[----:B-1-34-:R1:W2:Y:S01]  /*8550*/  LDS.128 R16, [R0+0x8080] ;  /* 0x0080800000107984 */ /* 0x01a2a20000000c00 */
        /* <DEDUP_REMOVED lines=8> */
.L_x_2138:
[----:B-1-34-:R-:W-:Y:S05]  /*85e0*/  BSYNC B0 ;  /* 0x0000000000007941 */ /* 0x01afea0003800000 */
.L_x_2137:
        /* <DEDUP_REMOVED lines=17> */
.L_x_2140:
[----:B------:R-:W-:Y:S05]  /*8700*/  BSYNC B0 ;  /* 0x0000000000007941 */ /* 0x000fea0003800000 */
.L_x_2139:
        /* <DEDUP_REMOVED lines=16> */
.L_x_2142:
[----:B------:R-:W-:Y:S05]  /*8810*/  BSYNC B0 ;  /* 0x0000000000007941 */ /* 0x000fea0003800000 */
.L_x_2141:
        /* <DEDUP_REMOVED lines=16> */
.L_x_2144:
[----:B------:R-:W-:Y:S05]  /*8920*/  BSYNC B0 ;  /* 0x0000000000007941 */ /* 0x000fea0003800000 */
.L_x_2143:
        /* <DEDUP_REMOVED lines=16> */
.L_x_2146:
[----:B------:R-:W-:Y:S05]  /*8a30*/  BSYNC B0 ;  /* 0x0000000000007941 */ /* 0x000fea0003800000 */
.L_x_2145:
        /* <DEDUP_REMOVED lines=16> */
.L_x_2148:
[----:B------:R-:W-:Y:S05]  /*8b40*/  BSYNC B0 ;  /* 0x0000000000007941 */ /* 0x000fea0003800000 */
.L_x_2147:
        /* <DEDUP_REMOVED lines=16> */
.L_x_2150:
[----:B------:R-:W-:Y:S05]  /*8c50*/  BSYNC B0 ;  /* 0x0000000000007941 */ /* 0x000fea0003800000 */
.L_x_2149:
        /* <DEDUP_REMOVED lines=16> */
.L_x_2152:
[----:B------:R-:W-:Y:S05]  /*8d60*/  BSYNC B0 ;  /* 0x0000000000007941 */ /* 0x000fea0003800000 */
.L_x_2151:
[----:B------:R-:W-:Y:S01]  /*8d70*/  IMAD R0, R44, c[0x0][0x308], RZ ;  /* 0x0000c2002c007a24 */ /* 0x000fe200078e02ff */
[----:B------:R-:W-:Y:S01]  /*8d80*/  ISETP.NE.AND P0, PT, R46, RZ, PT ;  /* 0x000000ff2e00720c */ /* 0x000fe20003f05270 */
[C---:B-1----:R-:W-:Y:S01]  /*8d90*/  IMAD.WIDE.U32 R2, R47.reuse, c[0x0][0x308], R12 ;  /* 0x0000c2002f027a25 */ /* 0x042fe200078e000c */
[----:B------:R-:W-:Y:S01]  /*8da0*/  ULDC.64 UR4, c[0x0][0x310] ;  /* 0x0000c40000047ab9 */ /* 0x000fe20000000a00 */
[----:B------:R-:W-:Y:S01]  /*8db0*/  BSSY B0, `(.L_x_2153) ;  /* 0x0000011000007945 */ /* 0x000fe20003800000 */
[----:B------:R-:W-:Y:S01]  /*8dc0*/  ISETP.GE.OR P0, PT, R12, c[0x0][0x2f4], P0 ;  /* 0x0000bd000c007a0c */ /* 0x000fe20000706670 */
[----:B------:R-:W-:Y:S01]  /*8dd0*/  IMAD R0, R47, c[0x0][0x30c], R0 ;  /* 0x0000c3002f007a24 */ /* 0x000fe200078e0200 */
[----:B------:R-:W-:-:S04]  /*8de0*/  UIMAD UR4, UR6, UR4, URZ ;  /* 0x00000004060472a4 */ /* 0x000fc8000f8e023f */
[----:B------:R-:W-:Y:S01]  /*8df0*/  IADD3 R3, R3, R0, RZ ;  /* 0x0000000003037210 */ /* 0x000fe20007ffe0ff */
[----:B------:R-:W-:-:S04]  /*8e00*/  UIMAD UR4, UR13, UR5, UR4 ;  /* 0x000000050d0472a4 */ /* 0x000fc8000f8e0204 */
        /* <DEDUP_REMOVED lines=11> */
.L_x_2154:
[----:B------:R-:W-:Y:S05]  /*8ec0*/  BSYNC B0 ;  /* 0x0000000000007941 */ /* 0x000fea0003800000 */
.L_x_2153:
        /* <DEDUP_REMOVED lines=15> */
.L_x_2156:
[----:B------:R-:W-:Y:S05]  /*8fc0*/  BSYNC B0 ;  /* 0x0000000000007941 */ /* 0x000fea0003800000 */
.L_x_2155:
        /* <DEDUP_REMOVED lines=14> */
.L_x_2158:
[----:B------:R-:W-:Y:S05]  /*90b0*/  BSYNC B0 ;  /* 0x0000000000007941 */ /* 0x000fea0003800000 */
.L_x_2157:
        /* <DEDUP_REMOVED lines=14> */
.L_x_2160:
[----:B------:R-:W-:Y:S05]  /*91a0*/  BSYNC B0 ;  /* 0x0000000000007941 */ /* 0x000fea0003800000 */
.L_x_2159:
        /* <DEDUP_REMOVED lines=14> */
.L_x_2162:
[----:B------:R-:W-:Y:S05]  /*9290*/  BSYNC B0 ;  /* 0x0000000000007941 */ /* 0x000fea0003800000 */
.L_x_2161:
        /* <DEDUP_REMOVED lines=14> */
.L_x_2164:
[----:B------:R-:W-:Y:S05]  /*9380*/  BSYNC B0 ;  /* 0x0000000000007941 */ /* 0x000fea0003800000 */
.L_x_2163:
        /* <DEDUP_REMOVED lines=14> */
.L_x_2166:
[----:B------:R-:W-:Y:S05]  /*9470*/  BSYNC B0 ;  /* 0x0000000000007941 */ /* 0x000fea0003800000 */
.L_x_2165:
        /* <DEDUP_REMOVED lines=14> */
.L_x_2135:
        /* <DEDUP_REMOVED lines=8> */
[----:B------:R-:W-:Y:S01]  /*95e0*/  MOV R5, UR5 ;  /* 0x0000000500057c02 */ /* 0x000fe20008000f00 */
        /* <DEDUP_REMOVED lines=21> */
[----:B--2--5:R-:W-:-:S03]  /*9740*/  IADD3 R6, -R0, R2, RZ ;  /* 0x0000000200067210 */ /* 0x024fc60007ffe1ff */
.L_x_2167:
[----:B-1----:R-:W2:Y:S01]  /*9750*/  LDL R20, [R1+0x2c] ;  /* 0x00002c0001147983 */ /* 0x002ea20000100800 */
[----:B-----5:R-:W-:Y:S01]  /*9760*/  IADD3 R15, R6, -UR8, RZ ;  /* 0x80000008060f7c10 */ /* 0x020fe2000fffe0ff */
[----:B------:R-:W-:Y:S01]  /*9770*/  USHF.R.S32.HI UR6, URZ, 0x1f, UR13 ;  /* 0x0000001f3f067899 */ /* 0x000fe2000801140d */
[----:B------:R-:W-:Y:S01]  /*9780*/  IMAD.U32 R6, RZ, RZ, UR14 ;  /* 0x0000000eff067e24 */ /* 0x000fe2000f8e00ff */
[----:B------:R-:W1:Y:S01]  /*9790*/  S2R R2, SR_TID.X ;  /* 0x0000000000027919 */ /* 0x000e620000002100 */
[----:B------:R-:W-:Y:S01]  /*97a0*/  USEL UR13, UR13, URZ, !UP1 ;  /* 0x0000003f0d0d7287 */ /* 0x000fe2000c800000 */
[----:B------:R-:W-:Y:S01]  /*97b0*/  BSSY B0, `(.L_x_2168) ;  /* 0x0000023000007945 */ /* 0x000fe20003800000 */
[----:B------:R-:W-:-:S02]  /*97c0*/  USEL UR6, UR6, URZ, !UP1 ;  /* 0x0000003f06067287 */ /* 0x000fc4000c800000 */
[----:B------:R-:W-:Y:S02]  /*97d0*/  ULDC.64 UR4, c[0x0][0x310] ;  /* 0x0000c40000047ab9 */ /* 0x000fe40000000a00 */
[----:B------:R-:W-:Y:S01]  /*97e0*/  UIMAD UR4, UR6, UR4, URZ ;  /* 0x00000004060472a4 */ /* 0x000fe2000f8e023f */
[----:B------:R-:W-:-:S03]  /*97f0*/  IMAD.U32 R17, RZ, RZ, UR13 ;  /* 0x0000000dff117e24 */ /* 0x000fc6000f8e00ff */
[----:B------:R-:W-:Y:S01]  /*9800*/  UIMAD UR4, UR13, UR5, UR4 ;  /* 0x000000050d0472a4 */ /* 0x000fe2000f8e0204 */
[----:B-1----:R-:W-:-:S04]  /*9810*/  SHF.R.S32.HI R14, RZ, 0x1f, R2 ;  /* 0x0000001fff0e7819 */ /* 0x002fc80000011402 */
[----:B------:R-:W-:-:S04]  /*9820*/  LEA.HI R14, R14, R2, RZ, 0x4 ;  /* 0x000000020e0e7211 */ /* 0x000fc800078f20ff */
[----:B------:R-:W-:Y:S02]  /*9830*/  LOP3.LUT R0, R14, 0x1ffffff0, RZ, 0xc0, !PT ;  /* 0x1ffffff00e007812 */ /* 0x000fe400078ec0ff */
[----:B------:R-:W-:-:S03]  /*9840*/  SHF.R.S32.HI R14, RZ, 0x4, R14 ;  /* 0x00000004ff0e7819 */ /* 0x000fc6000001140e */
[----:B------:R-:W-:Y:S01]  /*9850*/  IMAD.IADD R0, R2, 0x1, -R0 ;  /* 0x0000000102007824 */ /* 0x000fe200078e0a00 */
[C---:B------:R-:W-:Y:S02]  /*9860*/  IADD3 R4, P0, R14.reuse, UR10, RZ ;  /* 0x0000000a0e047c10 */ /* 0x040fe4000ff1e0ff */
[----:B------:R-:W-:Y:S01]  /*9870*/  ISETP.GE.AND P1, PT, R14, R15, PT ;  /* 0x0000000f0e00720c */ /* 0x000fe20003f26270 */
[----:B------:R-:W-:Y:S01]  /*9880*/  IMAD.SHL.U32 R12, R0, 0x8, RZ ;  /* 0x00000008000c7824 */ /* 0x000fe200078e00ff */
[----:B------:R-:W-:Y:S02]  /*9890*/  LEA.HI.X.SX32 R5, R14, UR11, 0x1, P0 ;  /* 0x0000000b0e057c11 */ /* 0x000fe400080f0eff */
[----:B------:R-:W-:Y:S02]  /*98a0*/  P2R R18, PR, RZ, 0x2 ;  /* 0x00000002ff127803 */ /* 0x000fe40000000000 */
[----:B------:R-:W-:Y:S01]  /*98b0*/  SHF.R.S32.HI R13, RZ, 0x1f, R12 ;  /* 0x0000001fff0d7819 */ /* 0x000fe2000001140c */
[----:B------:R-:W-:Y:S01]  /*98c0*/  IMAD.WIDE R6, R6, 0x80, R4 ;  /* 0x0000008006067825 */ /* 0x000fe200078e0204 */
[----:B------:R-:W-:-:S02]  /*98d0*/  ISETP.GE.OR P0, PT, R12, c[0x0][0x2f4], P1 ;  /* 0x0000bd000c007a0c */ /* 0x000fc40000f06670 */
[----:B--2---:R-:W-:Y:S01]  /*98e0*/  SHF.R.S32.HI R16, RZ, 0x1f, R20 ;  /* 0x0000001fff107819 */ /* 0x004fe20000011414 */
[----:B------:R-:W-:-:S04]  /*98f0*/  IMAD.WIDE.U32 R2, R20, c[0x0][0x308], R12 ;  /* 0x0000c20014027a25 */ /* 0x000fc800078e000c */
[----:B------:R-:W-:-:S04]  /*9900*/  IMAD R0, R16, c[0x0][0x308], RZ ;  /* 0x0000c20010007a24 */ /* 0x000fc800078e02ff */
[----:B------:R-:W-:-:S04]  /*9910*/  IMAD R0, R20, c[0x0][0x30c], R0 ;  /* 0x0000c30014007a24 */ /* 0x000fc800078e0200 */
[----:B------:R-:W-:-:S04]  /*9920*/  IMAD.IADD R3, R3, 0x1, R0 ;  /* 0x0000000103037824 */ /* 0x000fc800078e0200 */
        /* <DEDUP_REMOVED lines=11> */
.L_x_2169:
[----:B------:R-:W-:Y:S05]  /*99e0*/  BSYNC B0 ;  /* 0x0000000000007941 */ /* 0x000fea0003800000 */
.L_x_2168:
        /* <DEDUP_REMOVED lines=17> */
.L_x_2171:
[----:B------:R-:W-:Y:S05]  /*9b00*/  BSYNC B0 ;  /* 0x0000000000007941 */ /* 0x000fea0003800000 */
.L_x_2170:
        /* <DEDUP_REMOVED lines=16> */
.L_x_2173:
[----:B------:R-:W-:Y:S05]  /*9c10*/  BSYNC B0 ;  /* 0x0000000000007941 */ /* 0x000fea0003800000 */
.L_x_2172:
        /* <DEDUP_REMOVED lines=16> */
.L_x_2175:
[----:B------:R-:W-:Y:S05]  /*9d20*/  BSYNC B0 ;  /* 0x0000000000007941 */ /* 0x000fea0003800000 */
.L_x_2174:
        /* <DEDUP_REMOVED lines=16> */
.L_x_2177:
[----:B------:R-:W-:Y:S05]  /*9e30*/  BSYNC B0 ;  /* 0x0000000000007941 */ /* 0x000fea0003800000 */
.L_x_2176:
        /* <DEDUP_REMOVED lines=16> */
.L_x_2179:
[----:B------:R-:W-:Y:S05]  /*9f40*/  BSYNC B0 ;  /* 0x0000000000007941 */ /* 0x000fea0003800000 */
.L_x_2178:
        /* <DEDUP_REMOVED lines=16> */
.L_x_2181:
[----:B------:R-:W-:Y:S05]  /*a050*/  BSYNC B0 ;  /* 0x0000000000007941 */ /* 0x000fea0003800000 */
.L_x_2180:
        /* <DEDUP_REMOVED lines=16> */
.L_x_2183:
[----:B------:R-:W-:Y:S05]  /*a160*/  BSYNC B0 ;  /* 0x0000000000007941 */ /* 0x000fea0003800000 */
.L_x_2182:
[----:B------:R-:W-:Y:S01]  /*a170*/  IMAD R0, R16, c[0x0][0x338], RZ ;  /* 0x0000ce0010007a24 */ /* 0x000fe200078e02ff */
[----:B------:R-:W-:Y:S01]  /*a180*/  ISETP.NE.AND P0, PT, R18, RZ, PT ;  /* 0x000000ff1200720c */ /* 0x000fe20003f05270 */
[----:B-1----:R-:W-:Y:S01]  /*a190*/  IMAD.WIDE.U32 R2, R20, c[0x0][0x338], R12 ;  /* 0x0000ce0014027a25 */ /* 0x002fe200078e000c */
        /* <DEDUP_REMOVED lines=18> */
.L_x_2185:
[----:B------:R-:W-:Y:S05]  /*a2c0*/  BSYNC B0 ;  /* 0x0000000000007941 */ /* 0x000fea0003800000 */
.L_x_2184:
        /* <DEDUP_REMOVED lines=15> */
.L_x_2187:
[----:B------:R-:W-:Y:S05]  /*a3c0*/  BSYNC B0 ;  /* 0x0000000000007941 */ /* 0x000fea0003800000 */
.L_x_2186:
        /* <DEDUP_REMOVED lines=14> */
.L_x_2189:
[----:B------:R-:W-:Y:S05]  /*a4b0*/  BSYNC B0 ;  /* 0x0000000000007941 */ /* 0x000fea0003800000 */
.L_x_2188:
        /* <DEDUP_REMOVED lines=14> */
.L_x_2191:
[----:B------:R-:W-:Y:S05]  /*a5a0*/  BSYNC B0 ;  /* 0x0000000000007941 */ /* 0x000fea0003800000 */
.L_x_2190:
        /* <DEDUP_REMOVED lines=14> */
.L_x_2193:
[----:B------:R-:W-:Y:S05]  /*a690*/  BSYNC B0 ;  /* 0x0000000000007941 */ /* 0x000fea0003800000 */
.L_x_2192:
        /* <DEDUP_REMOVED lines=14> */
.L_x_2195:
[----:B------:R-:W-:Y:S05]  /*a780*/  BSYNC B0 ;  /* 0x0000000000007941 */ /* 0x000fea0003800000 */
.L_x_2194:
        /* <DEDUP_REMOVED lines=14> */
.L_x_2197:
[----:B------:R-:W-:Y:S05]  /*a870*/  BSYNC B0 ;  /* 0x0000000000007941 */ /* 0x000fea0003800000 */
.L_x_2196:
        /* <DEDUP_REMOVED lines=14> */
.L_x_2198:
        /* <DEDUP_REMOVED lines=10> */
.L_x_2343:


//--------------------- .text._ZN7cutlass13device_kernelIN5flash19enable_sm80_to_sm89INS1_16FlashAttnBwdSm80INS1_25CollectiveMainloopBwdSm80ILi2ELi2EN4cute5tupleIJNS5_1CILi64EEENS7_ILi128EEES9_EEENS_10bfloat16_tEfNS_4arch4Sm80ELb1ELb0ELb0ELb1ELb0ELb0ELb0ELb0ELi2ELi2ELi2ELi2ELb0EEENS1_24CollectiveEpilogueBwdGQAISA_fSD_Li256ELb1ELb0EEENS1_25SingleTileBwdLPTSchedulerILb1ELi128ELb0EEEEEEEEEvNT_6ParamsE --------------------------
	.section	.text._ZN7cutlass13device_kernelIN5flash19enable_sm80_to_sm89INS1_16FlashAttnBwdSm80INS1_25CollectiveMainloopBwdSm80ILi2ELi2EN4cute5tupleIJNS5_1CILi64EEENS7_ILi128EEES9_EEENS_10bfloat16_tEfNS_4arch4Sm80ELb1ELb0ELb0ELb1ELb0ELb0ELb0ELb0ELi2ELi2ELi2ELi2ELb0EEENS1_24CollectiveEpilogueBwdGQAISA_fSD_Li256ELb1ELb0EEENS1_25SingleTileBwdLPTSchedulerILb1ELi128ELb0EEEEEEEEEvNT_6ParamsE,"ax",@progbits
	.sectioninfo	@"SHI_REGISTERS=255"
	.align	128
.text._ZN7cutlass13device_kernelIN5flash19enable_sm80_to_sm89INS1_16FlashAttnBwdSm80INS1_25CollectiveMainloopBwdSm80ILi2ELi2EN4cute5tupleIJNS5_1CILi64EEENS7_ILi128EEES9_EEENS_10bfloat16_tEfNS_4arch4Sm80ELb1ELb0ELb0ELb1ELb0ELb0ELb0ELb0ELi2ELi2ELi2ELi2ELb0EEENS1_24CollectiveEpilogueBwdGQAISA_fSD_Li256ELb1ELb0EEENS1_25SingleTileBwdLPTSchedulerILb1ELi128ELb0EEEEEEEEEvNT_6ParamsE:
        .type           _ZN7cutlass13device_kernelIN5flash19enable_sm80_to_sm89INS1_16FlashAttnBwdSm80INS1_25CollectiveMainloopBwdSm80ILi2ELi2EN4cute5tupleIJNS5_1CILi64EEENS7_ILi128EEES9_EEENS_10bfloat16_tEfNS_4arch4Sm80ELb1ELb0ELb0ELb1ELb0ELb0ELb0ELb0ELi2ELi2ELi2ELi2ELb0EEENS1_24CollectiveEpilogueBwdGQAISA_fSD_Li256ELb1ELb0EEENS1_25SingleTileBwdLPTSchedulerILb1ELi128ELb0EEEEEEEEEvNT_6ParamsE,@function
        .size           _ZN7cutlass13device_kernelIN5flash19enable_sm80_to_sm89INS1_16FlashAttnBwdSm80INS1_25CollectiveMainloopBwdSm80ILi2ELi2EN4cute5tupleIJNS5_1CILi64EEENS7_ILi128EEES9_EEENS_10bfloat16_tEfNS_4arch4Sm80ELb1ELb0ELb0ELb1ELb0ELb0ELb0ELb0ELi2ELi2ELi2ELi2ELb0EEENS1_24CollectiveEpilogueBwdGQAISA_fSD_Li256ELb1ELb0EEENS1_25SingleTileBwdLPTSchedulerILb1ELi128ELb0EEEEEEEEEvNT_6ParamsE,(.L_x_2344 - _ZN7cutlass13device_kernelIN5flash19enable_sm80_to_sm89INS1_16FlashAttnBwdSm80INS1_25CollectiveMainloopBwdSm80ILi2ELi2EN4cute5tupleIJNS5_1CILi64EEENS7_ILi128EEES9_EEENS_10bfloat16_tEfNS_4arch4Sm80ELb1ELb0ELb0ELb1ELb0ELb0ELb0ELb0ELi2ELi2ELi2ELi2ELb0EEENS1_24CollectiveEpilogueBwdGQAISA_fSD_Li256ELb1ELb0EEENS1_25SingleTileBwdLPTSchedulerILb1ELi128ELb0EEEEEEEEEvNT_6ParamsE)
        .other          _ZN7cutlass13device_kernelIN5flash19enable_sm80_to_sm89INS1_16FlashAttnBwdSm80INS1_25CollectiveMainloopBwdSm80ILi2ELi2EN4cute5tupleIJNS5_1CILi64EEENS7_ILi128EEES9_EEENS_10bfloat16_tEfNS_4arch4Sm80ELb1ELb0ELb0ELb1ELb0ELb0ELb0ELb0ELi2ELi2ELi2ELi2ELb0EEENS1_24CollectiveEpilogueBwdGQAISA_fSD_Li256ELb1ELb0EEENS1_25SingleTileBwdLPTSchedulerILb1ELi128ELb0EEEEEEEEEvNT_6ParamsE,@"STO_CUDA_ENTRY STV_DEFAULT"
_ZN7cutlass13device_kernelIN5flash19enable_sm80_to_sm89INS1_16FlashAttnBwdSm80INS1_25CollectiveMainloopBwdSm80ILi2ELi2EN4cute5tupleIJNS5_1CILi64EEENS7_ILi128EEES9_EEENS_10bfloat16_tEfNS_4arch4Sm80ELb1ELb0ELb0ELb1ELb0ELb0ELb0ELb0ELi2ELi2ELi2ELi2ELb0EEENS1_24CollectiveEpilogueBwdGQAISA_fSD_Li256ELb1ELb0EEENS1_25SingleTileBwdLPTSchedulerILb1ELi128ELb0EEEEEEEEEvNT_6ParamsE:
        /* <DEDUP_REMOVED lines=31> */
.L_x_2200:
        /* <DEDUP_REMOVED lines=8> */
.L_x_2201:
        /* <DEDUP_REMOVED lines=8> */
[----:B------:R-:W-:Y:S02]  /*02f0*/  UMOV UR7, UR5 ;  /* 0x0000000500077c82 */ /* 0x000fe40008000000 */
        /* <DEDUP_REMOVED lines=12> */
.L_x_2202:
        /* <DEDUP_REMOVED lines=14> */
.L_x_2204:
[----:B------:R-:W-:Y:S02]  /*04a0*/  ULDC UR5, c[0x0][0x3dc] ;  /* 0x0000f70000057ab9 */ /* 0x000fe40000000800 */
.L_x_2203:
[----:B------:R-:W-:-:S04]  /*04b0*/  UIADD3 UR5, UR5, 0x7f, URZ ;  /* 0x0000007f05057890 */ /* 0x000fc8000fffe03f */
[----:B------:R-:W-:-:S04]  /*04c0*/  USHF.R.S32.HI UR4, URZ, 0x1f, UR5 ;  /* 0x0000001f3f047899 */ /* 0x000fc80008011405 */
[----:B------:R-:W-:-:S04]  /*04d0*/  ULEA.HI UR4, UR4, UR5, URZ, 0x7 ;  /* 0x0000000504047291 */ /* 0x000fc8000f8f383f */
[----:B------:R-:W-:-:S04]  /*04e0*/  USHF.R.S32.HI UR4, URZ, 0x7, UR4 ;  /* 0x000000073f047899 */ /* 0x000fc80008011404 */
[----:B------:R-:W-:-:S04]  /*04f0*/  UISETP.GE.AND UP0, UPT, UR15, UR4, UPT ;  /* 0x000000040f00728c */ /* 0x000fc8000bf06270 */
[----:B------:R-:W-:-:S06]  /*0500*/  USEL UR7, UR7, 0xffffffff, !UP0 ;  /* 0xffffffff07077887 */ /* 0x000fcc000c000000 */
[----:B------:R-:W-:-:S05]  /*0510*/  MOV R0, UR7 ;  /* 0x0000000700007c02 */ /* 0x000fca0008000f00 */
[----:B------:R1:W-:Y:S01]  /*0520*/  STL [R1+0x60], R0 ;  /* 0x0000600001007387 */ /* 0x0003e20000100800 */
[----:B------:R-:W-:Y:S05]  /*0530*/  BRA `(.L_x_2205) ;  /* 0x000004a000007947 */ /* 0x000fea0003800000 */
.L_x_2199:
        /* <DEDUP_REMOVED lines=22> */
.L_x_2206:
        /* <DEDUP_REMOVED lines=8> */
.L_x_2207:
        /* <DEDUP_REMOVED lines=21> */
.L_x_2208:
        /* <DEDUP_REMOVED lines=14> */
.L_x_2210:
[----:B------:R-:W-:Y:S02]  /*0950*/  ULDC UR5, c[0x0][0x3dc] ;  /* 0x0000f70000057ab9 */ /* 0x000fe40000000800 */
.L_x_2209:
[----:B------:R-:W-:-:S04]  /*0960*/  UIADD3 UR5, UR5, 0x7f, URZ ;  /* 0x0000007f05057890 */ /* 0x000fc8000fffe03f */
[----:B------:R-:W-:-:S04]  /*0970*/  USHF.R.S32.HI UR4, URZ, 0x1f, UR5 ;  /* 0x0000001f3f047899 */ /* 0x000fc80008011405 */
[----:B------:R-:W-:-:S04]  /*0980*/  ULEA.HI UR4, UR4, UR5, URZ, 0x7 ;  /* 0x0000000504047291 */ /* 0x000fc8000f8f383f */
[----:B------:R-:W-:-:S04]  /*0990*/  USHF.R.S32.HI UR4, URZ, 0x7, UR4 ;  /* 0x000000073f047899 */ /* 0x000fc80008011404 */
[----:B------:R-:W-:-:S04]  /*09a0*/  UISETP.GE.AND UP0, UPT, UR15, UR4, UPT ;  /* 0x000000040f00728c */ /* 0x000fc8000bf06270 */
[----:B------:R-:W-:-:S06]  /*09b0*/  USEL UR7, UR7, 0xffffffff, !UP0 ;  /* 0xffffffff07077887 */ /* 0x000fcc000c000000 */
[----:B------:R-:W-:-:S05]  /*09c0*/  MOV R0, UR7 ;  /* 0x0000000700007c02 */ /* 0x000fca0008000f00 */
[----:B------:R1:W-:Y:S02]  /*09d0*/  STL [R1+0x60], R0 ;  /* 0x0000600001007387 */ /* 0x0003e40000100800 */
.L_x_2205:
        /* <DEDUP_REMOVED lines=19> */
[----:B------:R-:W-:Y:S01]  /*0b10*/  ULDC UR12, c[0x0][0x198] ;  /* 0x00006600000c7ab9 */ /* 0x000fe20000000800 */
[----:B------:R-:W-:Y:S02]  /*0b20*/  IMAD.MOV.U32 R12, RZ, RZ, RZ ;  /* 0x000000ffff0c7224 */ /* 0x000fe400078e00ff */
        /* <DEDUP_REMOVED lines=17> */
.L_x_2211:
[----:B--2---:R-:W-:-:S04]  /*0c40*/  ISETP.NE.U32.AND P0, PT, RZ, c[0x0][0x2e0], PT ;  /* 0x0000b800ff007a0c */ /* 0x004fc80003f05070 */
[----:B------:R-:W-:-:S13]  /*0c50*/  ISETP.NE.AND.EX P0, PT, RZ, c[0x0][0x2e4], PT, P0 ;  /* 0x0000b900ff007a0c */ /* 0x000fda0003f05300 */
[----:B------:R-:W-:Y:S05]  /*0c60*/  @!P0 BRA `(.L_x_2212) ;  /* 0x0000004000008947 */ /* 0x000fea0003800000 */
[----:B------:R-:W-:-:S05]  /*0c70*/  IMAD.WIDE R2, R24, R13, c[0x0][0x2e0] ;  /* 0x0000b80018027625 */ /* 0x000fca00078e020d */
[----:B------:R-:W2:Y:S02]  /*0c80*/  LDG.E R0, [R2.64] ;  /* 0x0000001202007981 */ /* 0x000ea4000c1e1900 */
[----:B--2---:R1:W2:Y:S01]  /*0c90*/  R2UR UR12, R0 ;  /* 0x00000000000c73c2 */ /* 0x0042a200000e0000 */
[----:B------:R-:W-:Y:S05]  /*0ca0*/  BRA `(.L_x_2213) ;  /* 0x0000006000007947 */ /* 0x000fea0003800000 */
.L_x_2212:
[----:B------:R-:W-:Y:S05]  /*0cb0*/  @!P3 BRA `(.L_x_2213) ;  /* 0x000000500000b947 */ /* 0x000fea0003800000 */
[----:B------:R1:W2:Y:S04]  /*0cc0*/  LDG.E R0, [R2.64] ;  /* 0x0000001202007981 */ /* 0x0002a8000c1e1900 */
[----:B-1----:R-:W3:Y:S01]  /*0cd0*/  LDG.E R2, [R2.64+0x4] ;  /* 0x0000041202027981 */ /* 0x002ee2000c1e1900 */
[----:B--2---:R-:W1:Y:S08]  /*0ce0*/  R2UR UR12, R0 ;  /* 0x00000000000c73c2 */ /* 0x004e7000000e0000 */
[----:B---3--:R-:W1:Y:S02]  /*0cf0*/  R2UR UR4, R2 ;  /* 0x00000000020473c2 */ /* 0x008e6400000e0000 */
[----:B-1----:R-:W-:-:S06]  /*0d00*/  UIADD3 UR12, -UR12, UR4, URZ ;  /* 0x000000040c0c7290 */ /* 0x002fcc000fffe13f */
.L_x_2213:
[----:B------:R-:W-:Y:S01]  /*0d10*/  USHF.L.U32 UR10, UR15, 0x7, URZ ;  /* 0x000000070f0a7899 */ /* 0x000fe2000800063f */
[----:B------:R-:W-:Y:S01]  /*0d20*/  PLOP3.LUT P1, PT, PT, PT, PT, 0x80, 0x0 ;  /* 0x000000000000781c */ /* 0x000fe20003f2f070 */
[----:B------:R-:W-:Y:S01]  /*0d30*/  ULDC UR4, c[0x0][0x2a4] ;  /* 0x0000a90000047ab9 */ /* 0x000fe20000000800 */
[----:B------:R-:W-:Y:S01]  /*0d40*/  CS2R R150, SRZ ;  /* 0x0000000000967805 */ /* 0x000fe2000001ff00 */
[----:B--2---:R-:W-:Y:S01]  /*0d50*/  UIADD3 UR6, UR10, UR13, -UR12 ;  /* 0x0000000d0a067290 */ /* 0x004fe2000fffe80c */
        /* <DEDUP_REMOVED lines=77> */
[--C-:B------:R-:W-:Y:S01]  /*1230*/  SHF.R.S32.HI R35, RZ, 0x1f, R164.reuse ;  /* 0x0000001fff237819 */ /* 0x100fe200000114a4 */
[----:B------:R-:W-:Y:S01]  /*1240*/  ULDC.64 UR4, c[0x0][0x248] ;  /* 0x0000920000047ab9 */ /* 0x000fe20000000a00 */
[----:B------:R-:W-:Y:S01]  /*1250*/  SHF.R.S32.HI R2, RZ, 0x1f, R164 ;  /* 0x0000001fff027819 */ /* 0x000fe200000114a4 */
[----:B------:R-:W-:Y:S01]  /*1260*/  UISETP.NE.AND UP0, UPT, UR4, 0x1, UPT ;  /* 0x000000010400788c */ /* 0x000fe2000bf05270 */
[CC--:B------:R-:W-:Y:S01]  /*1270*/  IADD3 R28, P0, R0.reuse, R164.reuse, RZ ;  /* 0x000000a4001c7210 */ /* 0x0c0fe20007f1e0ff */
[----:B------:R-:W-:Y:S01]  /*1280*/  USHF.R.S32.HI UR17, URZ, 0x1f, UR14 ;  /* 0x0000001f3f117899 */ /* 0x000fe2000801140e */
[----:B------:R-:W-:Y:S01]  /*1290*/  LEA.HI R32, R35, R164, RZ, 0x3 ;  /* 0x000000a423207211 */ /* 0x000fe200078f18ff */
[----:B------:R-:W-:Y:S01]  /*12a0*/  UIMAD.WIDE.U32 UR8, UR14, UR5, URZ ;  /* 0x000000050e0872a5 */ /* 0x000fe2000f8e003f */
[----:B------:R-:W-:Y:S01]  /*12b0*/  LEA.HI.X.SX32 R29, R0, R2, 0x1, P0 ;  /* 0x00000002001d7211 */ /* 0x000fe200000f0eff */
[----:B------:R-:W-:Y:S01]  /*12c0*/  ULDC UR7, c[0x0][0x250] ;  /* 0x0000940000077ab9 */ /* 0x000fe20000000800 */
[----:B------:R-:W-:Y:S01]  /*12d0*/  LOP3.LUT R0, R32, 0xfffffff8, RZ, 0xc0, !PT ;  /* 0xfffffff820007812 */ /* 0x000fe200078ec0ff */
[----:B------:R-:W-:Y:S01]  /*12e0*/  ULDC.64 UR4, c[0x0][0x270] ;  /* 0x00009c0000047ab9 */ /* 0x000fe20000000a00 */
[C---:B------:R-:W-:Y:S01]  /*12f0*/  IMAD.SHL.U32 R4, R164.reuse, 0x4, RZ ;  /* 0x00000004a4047824 */ /* 0x040fe200078e00ff */
[----:B------:R-:W-:Y:S01]  /*1300*/  UMOV UR6, UR14 ;  /* 0x0000000e00067c82 */ /* 0x000fe20008000000 */
[----:B------:R-:W-:Y:S01]  /*1310*/  SHF.R.S32.HI R37, RZ, 0x3, R32 ;  /* 0x00000003ff257819 */ /* 0x000fe20000011420 */
[----:B------:R-:W-:Y:S01]  /*1320*/  UIMAD UR4, UR17, UR4, URZ ;  /* 0x00000004110472a4 */ /* 0x000fe2000f8e023f */
[----:B------:R-:W-:Y:S01]  /*1330*/  IMAD.IADD R30, R164, 0x1, -R0 ;  /* 0x00000001a41e7824 */ /* 0x000fe200078e0a00 */
[----:B------:R-:W-:Y:S01]  /*1340*/  @UP0 USHF.R.U32.HI UR6, URZ, UR7, UR9 ;  /* 0x000000073f060299 */ /* 0x000fe20008011609 */
[----:B------:R-:W-:Y:S01]  /*1350*/  SHF.R.S32.HI R3, RZ, 0x1f, R12 ;  /* 0x0000001fff037819 */ /* 0x000fe2000001140c */
[----:B------:R-:W-:Y:S01]  /*1360*/  UIMAD UR8, UR14, UR5, UR4 ;  /* 0x000000050e0872a4 */ /* 0x000fe2000f8e0204 */
[----:B------:R-:W-:Y:S01]  /*1370*/  IMAD.SHL.U32 R18, R30, 0x8, RZ ;  /* 0x000000081e127824 */ /* 0x000fe200078e00ff */
[----:B------:R-:W-:Y:S01]  /*1380*/  USHF.R.S32.HI UR7, URZ, 0x1f, UR6 ;  /* 0x0000001f3f077899 */ /* 0x000fe20008011406 */
[C---:B------:R-:W-:Y:S01]  /*1390*/  IADD3 R2, P0, R4.reuse, R12, RZ ;  /* 0x0000000c04027210 */ /* 0x040fe20007f1e0ff */
[----:B------:R-:W-:Y:S01]  /*13a0*/  ULDC.64 UR4, c[0x0][0x1e0] ;  /* 0x0000780000047ab9 */ /* 0x000fe20000000a00 */
[----:B------:R-:W-:Y:S01]  /*13b0*/  IMAD.U32 R12, RZ, RZ, UR6 ;  /* 0x00000006ff0c7e24 */ /* 0x000fe2000f8e00ff */
[----:B------:R-:W-:Y:S01]  /*13c0*/  UIMAD UR4, UR7, UR4, URZ ;  /* 0x00000004070472a4 */ /* 0x000fe2000f8e023f */
[----:B------:R-:W-:Y:S01]  /*13d0*/  SHF.R.S32.HI R19, RZ, 0x1f, R18 ;  /* 0x0000001fff137819 */ /* 0x000fe20000011412 */
[----:B------:R-:W-:Y:S01]  /*13e0*/  IMAD.U32 R6, RZ, RZ, UR14 ;  /* 0x0000000eff067e24 */ /* 0x000fe2000f8e00ff */
[----:B------:R-:W-:Y:S01]  /*13f0*/  SHF.R.S32.HI R20, RZ, 0x1f, R24 ;  /* 0x0000001fff147819 */ /* 0x000fe20000011418 */
[----:B------:R-:W-:Y:S01]  /*1400*/  UIMAD UR4, UR6, UR5, UR4 ;  /* 0x00000005060472a4 */ /* 0x000fe2000f8e0204 */
[----:B------:R-:W-:Y:S01]  /*1410*/  SHF.R.S32.HI R13, RZ, 0x1f, R37 ;  /* 0x0000001fff0d7819 */ /* 0x000fe20000011425 */
[----:B------:R-:W-:Y:S01]  /*1420*/  IMAD.U32 R0, RZ, RZ, UR14 ;  /* 0x0000000eff007e24 */ /* 0x000fe2000f8e00ff */
[C---:B------:R-:W-:Y:S01]  /*1430*/  IADD3 R16, P1, R37.reuse, R8, RZ ;  /* 0x0000000825107210 */ /* 0x040fe20007f3e0ff */
[----:B------:R-:W-:Y:S01]  /*1440*/  UIADD3 UR16, -UR10, UR12, URZ ;  /* 0x0000000c0a107290 */ /* 0x000fe2000fffe13f */
[----:B------:R-:W-:Y:S01]  /*1450*/  LEA.HI.X.SX32 R3, R4, R3, 0x1, P0 ;  /* 0x0000000304037211 */ /* 0x000fe200000f0eff */
[----:B------:R-:W-:Y:S01]  /*1460*/  IMAD.WIDE.U32 R4, R12, c[0x0][0x1e0], R18 ;  /* 0x000078000c047a25 */ /* 0x000fe200078e0012 */
[----:B------:R-:W-:Y:S01]  /*1470*/  IADD3 R8, P0, R37, R10, RZ ;  /* 0x0000000a25087210 */ /* 0x000fe20007f1e0ff */
[----:B------:R-:W-:Y:S01]  /*1480*/  UMOV UR20, 0x6 ;  /* 0x0000000600147882 */ /* 0x000fe20000000000 */
[----:B------:R-:W-:Y:S01]  /*1490*/  SEL R14, R20, RZ, !P3 ;  /* 0x000000ff140e7207 */ /* 0x000fe20005800000 */
[----:B------:R-:W-:Y:S01]  /*14a0*/  IMAD.X R17, R13, 0x1, R9, P1 ;  /* 0x000000010d117824 */ /* 0x000fe200008e0609 */
[----:B------:R-:W-:Y:S01]  /*14b0*/  IADD3 R15, -R37, UR16, RZ ;  /* 0x00000010250f7c10 */ /* 0x000fe2000fffe1ff */
[----:B------:R-:W-:Y:S01]  /*14c0*/  IMAD.WIDE.U32 R6, R6, c[0x0][0x270], R2 ;  /* 0x00009c0006067a25 */ /* 0x000fe200078e0002 */
[C---:B------:R-:W-:Y:S01]  /*14d0*/  IADD3 R34, R18.reuse, 0x40, RZ ;  /* 0x0000004012227810 */ /* 0x040fe20007ffe0ff */
[----:B------:R-:W-:Y:S01]  /*14e0*/  USHF.R.S32.HI UR23, URZ, 0x1f, UR21 ;  /* 0x0000001f3f177899 */ /* 0x000fe20008011415 */
[----:B------:R-:W-:Y:S01]  /*14f0*/  ISETP.GE.AND P6, PT, R18, c[0x0][0x1cc], PT ;  /* 0x0000730012007a0c */ /* 0x000fe20003fc6270 */
[----:B------:R-:W-:Y:S01]  /*1500*/  IMAD.X R9, R13, 0x1, R11, P0 ;  /* 0x000000010d097824 */ /* 0x000fe200000e060b */
[----:B------:R-:W-:Y:S01]  /*1510*/  SEL R13, R24, RZ, !P3 ;  /* 0x000000ff180d7207 */ /* 0x000fe20005800000 */
[----:B------:R-:W-:Y:S01]  /*1520*/  IMAD.WIDE.U32 R26, R0, c[0x0][0x288], R2 ;  /* 0x0000a200001a7a25 */ /* 0x000fe200078e0002 */
[----:B------:R-:W-:Y:S01]  /*1530*/  IADD3 R3, R5, UR4, RZ ;  /* 0x0000000405037c10 */ /* 0x000fe2000fffe0ff */
[----:B------:R-:W-:Y:S01]  /*1540*/  ULDC.64 UR4, c[0x0][0x1b0] ;  /* 0x00006c0000047ab9 */ /* 0x000fe20000000a00 */
[----:B------:R-:W-:Y:S01]  /*1550*/  IADD3 R23, R7, UR8, RZ ;  /* 0x0000000807177c10 */ /* 0x000fe2000fffe0ff */
[----:B------:R-:W-:Y:S01]  /*1560*/  IMAD R0, R14, c[0x0][0x1e8], RZ ;  /* 0x00007a000e007a24 */ /* 0x000fe200078e02ff */
[----:B------:R-:W-:Y:S01]  /*1570*/  UIMAD UR4, UR7, UR4, URZ ;  /* 0x00000004070472a4 */ /* 0x000fe2000f8e023f */
[----:B------:R-:W-:Y:S01]  /*1580*/  IMAD.MOV.U32 R2, RZ, RZ, R4 ;  /* 0x000000ffff027224 */ /* 0x000fe200078e0004 */
[----:B------:R-:W-:Y:S01]  /*1590*/  LEA.HI R4, R35, R164, RZ, 0x6 ;  /* 0x000000a423047211 */ /* 0x000fe200078f30ff */
[C---:B------:R-:W-:Y:S01]  /*15a0*/  IMAD R0, R13.reuse, c[0x0][0x1ec], R0 ;  /* 0x00007b000d007a24 */ /* 0x040fe200078e0200 */
[----:B------:R-:W-:Y:S01]  /*15b0*/  UIMAD UR4, UR6, UR5, UR4 ;  /* 0x00000005060472a4 */ /* 0x000fe2000f8e0204 */
[----:B------:R-:W-:Y:S01]  /*15c0*/  IMAD.WIDE.U32 R2, R13, c[0x0][0x1e8], R2 ;  /* 0x00007a000d027a25 */ /* 0x000fe200078e0002 */
[----:B------:R-:W-:Y:S01]  /*15d0*/  SHF.R.S32.HI R25, RZ, 0x6, R4 ;  /* 0x00000006ff197819 */ /* 0x000fe20000011404 */
[----:B------:R-:W-:Y:S01]  /*15e0*/  STL [R1+0x28], R37 ;  /* 0x0000282501007387 */ /* 0x000fe20000100800 */
[----:B------:R-:W-:Y:S01]  /*15f0*/  ISETP.GE.AND P1, PT, R34, c[0x0][0x1cc], PT ;  /* 0x0000730022007a0c */ /* 0x000fe20003f26270 */
[----:B------:R-:W-:Y:S01]  /*1600*/  IMAD.IADD R3, R3, 0x1, R0 ;  /* 0x0000000103037824 */ /* 0x000fe200078e0200 */
[----:B------:R-:W-:Y:S01]  /*1610*/  ISETP.LT.OR P4, PT, R15, 0x1, P6 ;  /* 0x000000010f00780c */ /* 0x000fe20003781670 */
[----:B------:R-:W-:Y:S01]  /*1620*/  IMAD.SHL.U32 R0, R37, 0x40, RZ ;  /* 0x0000004025007824 */ /* 0x000fe200078e00ff */
[C---:B------:R-:W-:Y:S01]  /*1630*/  ISETP.LT.OR P3, PT, R15.reuse, 0x1, P1 ;  /* 0x000000010f00780c */ /* 0x040fe20000f61670 */
[----:B------:R-:W-:Y:S01]  /*1640*/  IMAD.U32 R5, RZ, RZ, UR15 ;  /* 0x0000000fff057e24 */ /* 0x000fe2000f8e00ff */
[----:B------:R-:W-:Y:S01]  /*1650*/  ISETP.LT.OR P5, PT, R15, 0x21, P6 ;  /* 0x000000210f00780c */ /* 0x000fe200037a1670 */
[----:B------:R-:W-:Y:S01]  /*1660*/  IMAD.MOV.U32 R22, RZ, RZ, R6 ;  /* 0x000000ffff167224 */ /* 0x000fe200078e0006 */
[----:B------:R-:W-:Y:S01]  /*1670*/  LOP3.LUT R0, R0, 0x1c0, RZ, 0xc0, !PT ;  /* 0x000001c000007812 */ /* 0x000fe200078ec0ff */
[----:B------:R-:W-:Y:S01]  /*1680*/  IMAD.WIDE R8, R5, 0x80, R8 ;  /* 0x0000008005087825 */ /* 0x000fe200078e0208 */
[----:B------:R-:W-:-:S02]  /*1690*/  SEL R24, R24, RZ, !P2 ;  /* 0x000000ff18187207 */ /* 0x000fc40005000000 */
[----:B------:R-:W-:Y:S01]  /*16a0*/  LOP3.LUT R11, R0, 0x38, R18, 0xf8, !PT ;  /* 0x00000038000b7812 */ /* 0x000fe200078ef812 */
[----:B------:R-:W-:Y:S01]  /*16b0*/  IMAD.SHL.U32 R33, R25, 0x200, RZ ;  /* 0x0000020019217824 */ /* 0x000fe200078e00ff */
[----:B------:R-:W-:Y:S01]  /*16c0*/  SHF.R.U32.HI R10, RZ, 0x3, R0 ;  /* 0x00000003ff0a7819 */ /* 0x000fe20000011600 */
[----:B------:R-:W-:Y:S01]  /*16d0*/  IMAD R0, R9, c[0x0][0x1d8], RZ ;  /* 0x0000760009007a24 */ /* 0x000fe200078e02ff */
[----:B------:R-:W-:Y:S01]  /*16e0*/  SEL R20, R20, RZ, !P2 ;  /* 0x000000ff14147207 */ /* 0x000fe20005000000 */
[----:B------:R-:W-:Y:S01]  /*16f0*/  IMAD.WIDE.U32 R4, R12, c[0x0][0x1b0], R18 ;  /* 0x00006c000c047a25 */ /* 0x000fe200078e0012 */
[----:B------:R-:W-:-:S03]  /*1700*/  LOP3.LUT R10, R33, R11, R10, 0xf6, !PT ;  /* 0x0000000b210a7212 */ /* 0x000fc600078ef60a */
[C---:B------:R-:W-:Y:S01]  /*1710*/  IMAD R0, R8.reuse, c[0x0][0x1dc], R0 ;  /* 0x0000770008007a24 */ /* 0x040fe200078e0200 */
[----:B------:R-:W-:Y:S01]  /*1720*/  IADD3 R5, R5, UR4, RZ ;  /* 0x0000000405057c10 */ /* 0x000fe2000fffe0ff */
[----:B------:R-:W-:Y:S01]  /*1730*/  IMAD.WIDE.U32 R6, R8, c[0x0][0x1d8], R2 ;  /* 0x0000760008067a25 */ /* 0x000fe200078e0002 */
[----:B------:R-:W-:Y:S02]  /*1740*/  ULDC.64 UR4, c[0x0][0x1d8] ;  /* 0x0000760000047ab9 */ /* 0x000fe40000000a00 */
[----:B------:R-:W-:Y:S01]  /*1750*/  USHF.L.U32 UR6, UR4, 0x6, URZ ;  /* 0x0000000604067899 */ /* 0x000fe2000800063f */
[----:B------:R-:W-:Y:S01]  /*1760*/  IMAD.IADD R3, R7, 0x1, R0 ;  /* 0x0000000107037824 */ /* 0x000fe200078e0200 */
[----:B------:R-:W-:Y:S01]  /*1770*/  LEA R2, P0, R6, c[0x0][0x1c0], 0x1 ;  /* 0x0000700006027a11 */ /* 0x000fe200078008ff */
[----:B------:R-:W-:Y:S01]  /*1780*/  IMAD R0, R14, c[0x0][0x1b8], RZ ;  /* 0x00006e000e007a24 */ /* 0x000fe200078e02ff */
[----:B------:R-:W-:Y:S01]  /*1790*/  USHF.L.U64.HI UR5, UR4, UR20, UR5 ;  /* 0x0000001404057299 */ /* 0x000fe20008010205 */
[----:B------:R-:W-:Y:S01]  /*17a0*/  IMAD.SHL.U32 R14, R10, 0x2, RZ ;  /* 0x000000020a0e7824 */ /* 0x000fe200078e00ff */
[----:B------:R-:W-:Y:S01]  /*17b0*/  LEA.HI.X R3, R6, c[0x0][0x1c4], R3, 0x1, P0 ;  /* 0x0000710006037a11 */ /* 0x000fe200000f0c03 */
[C---:B------:R-:W-:Y:S01]  /*17c0*/  IMAD R0, R13.reuse, c[0x0][0x1bc], R0 ;  /* 0x00006f000d007a24 */ /* 0x040fe200078e0200 */
[----:B------:R-:W-:Y:S01]  /*17d0*/  IADD3 R6, P0, R2, UR6, RZ ;  /* 0x0000000602067c10 */ /* 0x000fe2000ff1e0ff */
[----:B------:R-:W-:Y:S01]  /*17e0*/  IMAD.WIDE.U32 R4, R13, c[0x0][0x1b8], R4 ;  /* 0x00006e000d047a25 */ /* 0x000fe200078e0004 */
[----:B------:R-:W-:Y:S01]  /*17f0*/  UIADD3 UR4, UP0, UR6, 0x80, URZ ;  /* 0x0000008006047890 */ /* 0x000fe2000ff1e03f */
        /* <DEDUP_REMOVED lines=8> */
[----:B------:R-:W-:Y:S01]  /*1880*/  IMAD.IADD R5, R5, 0x1, R0 ;  /* 0x0000000105057824 */ /* 0x000fe200078e0200 */
[----:B------:R-:W-:Y:S01]  /*1890*/  UIADD3.X UR7, URZ, UR5, URZ, UP0, !UPT ;  /* 0x000000053f077290 */ /* 0x000fe200087fe43f */
[----:B------:R-:W-:Y:S01]  /*18a0*/  IMAD R0, R9, c[0x0][0x1a8], RZ ;  /* 0x00006a0009007a24 */ /* 0x000fe200078e02ff */
[----:B------:R2:W-:Y:S01]  /*18b0*/  LDGSTS.E.BYPASS.LTC128B.128 [R14+0x9080], [R6.64], !P5 ;  /* 0x09080000060e7fae */ /* 0x0005e2000e901d52 */
[----:B------:R-:W-:-:S02]  /*18c0*/  IMAD.MOV.U32 R215, RZ, RZ, 0x10 ;  /* 0x00000010ffd77424 */ /* 0x000fc400078e00ff */
[C---:B------:R-:W-:Y:S02]  /*18d0*/  IMAD R12, R8.reuse, c[0x0][0x1ac], R0 ;  /* 0x00006b00080c7a24 */ /* 0x040fe400078e0200 */
[----:B------:R-:W-:-:S04]  /*18e0*/  IMAD.WIDE.U32 R8, R8, c[0x0][0x1a8], R4 ;  /* 0x00006a0008087a25 */ /* 0x000fc800078e0004 */
[C---:B------:R-:W-:Y:S02]  /*18f0*/  IMAD R4, R17.reuse, c[0x0][0x178], RZ ;  /* 0x00005e0011047a24 */ /* 0x040fe400078e02ff */
[----:B------:R-:W-:Y:S02]  /*1900*/  IMAD R0, R17, c[0x0][0x208], RZ ;  /* 0x0000820011007a24 */ /* 0x000fe400078e02ff */
[----:B------:R-:W-:Y:S02]  /*1910*/  IMAD.MOV.U32 R216, RZ, RZ, 0x20 ;  /* 0x00000020ffd87424 */ /* 0x000fe400078e00ff */
[----:B------:R-:W-:Y:S02]  /*1920*/  IMAD R21, R16, c[0x0][0x20c], R0 ;  /* 0x0000830010157a24 */ /* 0x000fe400078e0200 */
[----:B------:R-:W-:Y:S01]  /*1930*/  IMAD.IADD R0, R9, 0x1, R12 ;  /* 0x0000000109007824 */ /* 0x000fe200078e020c */
[----:B-1----:R-:W-:Y:S01]  /*1940*/  IADD3 R2, P3, P0, R10, 0x80, R2 ;  /* 0x000000800a027810 */ /* 0x002fe2000787e002 */
[----:B------:R-:W-:-:S03]  /*1950*/  IMAD.WIDE.U32 R10, R16, c[0x0][0x178], R18 ;  /* 0x00005e00100a7a25 */ /* 0x000fc600078e0012 */
[----:B------:R-:W-:Y:S02]  /*1960*/  IADD3.X R3, RZ, UR5, R3, P3, P0 ;  /* 0x00000005ff037c10 */ /* 0x000fe40009fe0403 */
[C---:B------:R-:W-:Y:S02]  /*1970*/  ISETP.LT.OR P3, PT, R15.reuse, 0x41, P6 ;  /* 0x000000410f00780c */ /* 0x040fe40003761670 */
[----:B------:R-:W-:Y:S01]  /*1980*/  ISETP.LT.OR P0, PT, R15, 0x41, P1 ;  /* 0x000000410f00780c */ /* 0x000fe20000f01670 */
[----:B------:R1:W-:Y:S02]  /*1990*/  LDGSTS.E.BYPASS.LTC128B.128 [R14+0xd080], [R2.64], !P4 ;  /* 0x0d080000020e7fae */ /* 0x0003e4000e101d52 */
[----:B-1----:R-:W-:Y:S01]  /*19a0*/  IMAD R2, R16, c[0x0][0x17c], R4 ;  /* 0x00005f0010027a24 */ /* 0x002fe200078e0204 */
[----:B------:R-:W-:Y:S01]  /*19b0*/  IADD3 R4, P5, R6, UR6, RZ ;  /* 0x0000000606047c10 */ /* 0x000fe2000ffbe0ff */
[----:B------:R-:W-:-:S03]  /*19c0*/  IMAD.WIDE.U32 R16, R16, c[0x0][0x208], R18 ;  /* 0x0000820010107a25 */ /* 0x000fc600078e0012 */
[----:B------:R-:W-:Y:S01]  /*19d0*/  IADD3.X R5, R7, UR5, RZ, P5, !PT ;  /* 0x0000000507057c10 */ /* 0x000fe2000affe4ff */
[----:B------:R-:W-:Y:S01]  /*19e0*/  IMAD.IADD R11, R11, 0x1, R2 ;  /* 0x000000010b0b7824 */ /* 0x000fe200078e0202 */
[----:B------:R-:W-:Y:S02]  /*19f0*/  IADD3 R12, P5, R6, UR4, RZ ;  /* 0x00000004060c7c10 */ /* 0x000fe4000ffbe0ff */
[----:B------:R-:W-:Y:S01]  /*1a00*/  LEA R2, P4, R8, c[0x0][0x190], 0x1 ;  /* 0x0000640008027a11 */ /* 0x000fe200078808ff */
[----:B------:R1:W-:Y:S01]  /*1a10*/  LDGSTS.E.BYPASS.LTC128B.128 [R14+0xa080], [R4.64], !P3 ;  /* 0x0a080000040e7fae */ /* 0x0003e2000d901d52 */
[----:B------:R-:W-:Y:S02]  /*1a20*/  IADD3.X R13, R7, UR7, RZ, P5, !PT ;  /* 0x00000007070d7c10 */ /* 0x000fe4000affe4ff */
[----:B------:R-:W-:Y:S02]  /*1a30*/  ISETP.LT.OR P5, PT, R15, 0x61, P6 ;  /* 0x000000610f00780c */ /* 0x000fe400037a1670 */
[----:B--2---:R-:W-:Y:S01]  /*1a40*/  IADD3 R6, P3, R4, UR6, RZ ;  /* 0x0000000604067c10 */ /* 0x004fe2000ff7e0ff */
[----:B------:R2:W-:Y:S01]  /*1a50*/  LDGSTS.E.BYPASS.LTC128B.128 [R14+0xe080], [R12.64], !P0 ;  /* 0x0e0800000c0e7fae */ /* 0x0005e2000c101d52 */
[----:B------:R-:W-:-:S02]  /*1a60*/  LEA.HI.X R3, R8, c[0x0][0x194], R0, 0x1, P4 ;  /* 0x0000650008037a11 */ /* 0x000fc400020f0c00 */
[----:B------:R-:W-:Y:S02]  /*1a70*/  ISETP.LT.OR P0, PT, R15, 0x61, P1 ;  /* 0x000000610f00780c */ /* 0x000fe40000f01670 */
[----:B------:R-:W-:Y:S02]  /*1a80*/  IADD3.X R7, R5, UR5, RZ, P3, !PT ;  /* 0x0000000505077c10 */ /* 0x000fe40009ffe4ff */
[----:B------:R-:W-:Y:S02]  /*1a90*/  ISETP.GE.AND P4, PT, R18, c[0x0][0x19c], PT ;  /* 0x0000670012007a0c */ /* 0x000fe40003f86270 */
[----:B------:R-:W-:Y:S01]  /*1aa0*/  ISETP.GE.AND P3, PT, R34, c[0x0][0x19c], PT ;  /* 0x0000670022007a0c */ /* 0x000fe20003f66270 */
[----:B------:R3:W-:Y:S01]  /*1ab0*/  LDGSTS.E.BYPASS.LTC128B.128 [R14+0xb080], [R6.64], !P5 ;  /* 0x0b080000060e7fae */ /* 0x0007e2000e901d52 */
[C---:B------:R-:W-:Y:S02]  /*1ac0*/  ISETP.LT.OR P6, PT, R15.reuse, 0x1, P4 ;  /* 0x000000010f00780c */ /* 0x040fe400027c1670 */
[----:B------:R-:W-:-:S02]  /*1ad0*/  ISETP.LT.OR P5, PT, R15, 0x21, P4 ;  /* 0x000000210f00780c */ /* 0x000fc400027a1670 */
[C---:B------:R-:W-:Y:S02]  /*1ae0*/  ISETP.LT.OR P2, PT, R15.reuse, 0x41, P4 ;  /* 0x000000410f00780c */ /* 0x040fe40002741670 */
[----:B------:R-:W-:Y:S02]  /*1af0*/  ISETP.LT.OR P4, PT, R15, 0x61, P4 ;  /* 0x000000610f00780c */ /* 0x000fe40002781670 */
[----:B-1----:R-:W-:Y:S01]  /*1b00*/  IADD3 R4, P1, R4, UR4, RZ ;  /* 0x0000000404047c10 */ /* 0x002fe2000ff3e0ff */
[----:B------:R-:W-:Y:S02]  /*1b10*/  ULDC.64 UR4, c[0x0][0x1a8] ;  /* 0x00006a0000047ab9 */ /* 0x000fe40000000a00 */
[----:B------:R-:W-:Y:S01]  /*1b20*/  USHF.L.U32 UR8, UR4, 0x6, URZ ;  /* 0x0000000604087899 */ /* 0x000fe2000800063f */
[----:B------:R-:W-:Y:S01]  /*1b30*/  IADD3.X R5, R5, UR7, RZ, P1, !PT ;  /* 0x0000000705057c10 */ /* 0x000fe20008ffe4ff */
[----:B------:R-:W-:Y:S01]  /*1b40*/  USHF.L.U64.HI UR9, UR4, UR20, UR5 ;  /* 0x0000001404097299 */ /* 0x000fe20008010205 */
[----:B------:R-:W-:Y:S01]  /*1b50*/  ISETP.LT.OR P1, PT, R15, 0x1, P3 ;  /* 0x000000010f00780c */ /* 0x000fe20001f21670 */
[----:B------:R-:W-:-:S02]  /*1b60*/  UIADD3 UR24, UP0, UR8, 0x80, URZ ;  /* 0x0000008008187890 */ /* 0x000fc4000ff1e03f */
[----:B------:R1:W-:Y:S01]  /*1b70*/  LDGSTS.E.BYPASS.LTC128B.128 [R14+0xf080], [R4.64], !P0 ;  /* 0x0f080000040e7fae */ /* 0x0003e2000c101d52 */
[----:B------:R-:W-:Y:S01]  /*1b80*/  IMAD.U32 R0, RZ, RZ, UR8 ;  /* 0x00000008ff007e24 */ /* 0x000fe2000f8e00ff */
[----:B------:R-:W-:Y:S02]  /*1b90*/  ULDC.64 UR4, c[0x0][0x180] ;  /* 0x0000600000047ab9 */ /* 0x000fe40000000a00 */
[----:B------:R4:W-:Y:S01]  /*1ba0*/  LDGSTS.E.BYPASS.LTC128B.128 [R14+0x80], [R2.64], !P6 ;  /* 0x00080000020e7fae */ /* 0x0009e2000f101d52 */
[----:B------:R-:W-:Y:S01]  /*1bb0*/  UIMAD UR4, UR17, UR4, URZ ;  /* 0x00000004110472a4 */ /* 0x000fe2000f8e023f */
[----:B------:R-:W-:Y:S01]  /*1bc0*/  ISETP.GE.AND P6, PT, R34, c[0x0][0x16c], PT ;  /* 0x00005b0022007a0c */ /* 0x000fe20003fc6270 */
[----:B---3--:R-:W-:Y:S01]  /*1bd0*/  IMAD.U32 R6, RZ, RZ, UR14 ;  /* 0x0000000eff067e24 */ /* 0x008fe2000f8e00ff */
[----:B------:R-:W-:Y:S02]  /*1be0*/  ULDC.64 UR6, c[0x0][0x210] ;  /* 0x0000840000067ab9 */ /* 0x000fe40000000a00 */
[----:B------:R4:W-:Y:S01]  /*1bf0*/  LDGSTS.E.BYPASS.LTC128B.128 [R14+0x4080], [R2.64+0x80], !P1 ;  /* 0x04080080020e7fae */ /* 0x0009e2000c901d52 */
[----:B------:R-:W-:Y:S01]  /*1c00*/  UIMAD UR5, UR14, UR5, UR4 ;  /* 0x000000050e0572a4 */ /* 0x000fe2000f8e0204 */
[----:B------:R-:W-:Y:S01]  /*1c10*/  IMAD.WIDE.U32 R6, R6, c[0x0][0x180], R10 ;  /* 0x0000600006067a25 */ /* 0x000fe200078e000a */
[----:B------:R-:W-:Y:S01]  /*1c20*/  SEL R8, RZ, 0x2, P6 ;  /* 0x00000002ff087807 */ /* 0x000fe20003000000 */
[----:B------:R-:W-:-:S02]  /*1c30*/  UIMAD UR6, UR17, UR6, URZ ;  /* 0x00000006110672a4 */ /* 0x000fc4000f8e023f */
[----:B------:R-:W-:Y:S01]  /*1c40*/  IMAD.U32 R11, RZ, RZ, UR14 ;  /* 0x0000000eff0b7e24 */ /* 0x000fe2000f8e00ff */
[----:B------:R-:W-:Y:S01]  /*1c50*/  IADD3 R7, R7, UR5, RZ ;  /* 0x0000000507077c10 */ /* 0x000fe2000fffe0ff */
[----:B------:R-:W-:Y:S02]  /*1c60*/  ULDC.64 UR4, c[0x0][0x178] ;  /* 0x00005e0000047ab9 */ /* 0x000fe40000000a00 */
[----:B------:R-:W-:Y:S02]  /*1c70*/  UIMAD UR22, UR23, UR4, URZ ;  /* 0x00000004171672a4 */ /* 0x000fe4000f8e023f */
[----:B------:R-:W-:Y:S01]  /*1c80*/  UIMAD.WIDE.U32 UR26, UR21, UR4, URZ ;  /* 0x00000004151a72a5 */ /* 0x000fe2000f8e003f */
[----:B------:R-:W-:Y:S01]  /*1c90*/  IMAD.WIDE.U32 R38, R24, c[0x0][0x188], R6 ;  /* 0x0000620018267a25 */ /* 0x000fe200078e0006 */
[----:B------:R-:W-:Y:S02]  /*1ca0*/  UIMAD UR22, UR21, UR5, UR22 ;  /* 0x00000005151672a4 */ /* 0x000fe4000f8e0216 */
[----:B------:R-:W-:Y:S01]  /*1cb0*/  UIMAD UR6, UR14, UR7, UR6 ;  /* 0x000000070e0672a4 */ /* 0x000fe2000f8e0206 */
[----:B-1----:R-:W-:Y:S01]  /*1cc0*/  IADD3 R4, P0, R2, UR8, RZ ;  /* 0x0000000802047c10 */ /* 0x002fe2000ff1e0ff */
[----:B------:R-:W-:-:S02]  /*1cd0*/  IMAD.U32 R9, RZ, RZ, UR27 ;  /* 0x0000001bff097e24 */ /* 0x000fc4000f8e00ff */
[----:B------:R-:W-:Y:S01]  /*1ce0*/  IMAD.IADD R7, R17, 0x1, R21 ;  /* 0x0000000111077824 */ /* 0x000fe200078e0215 */
[----:B------:R-:W-:Y:S01]  /*1cf0*/  IADD3.X R5, R3, UR9, RZ, P0, !PT ;  /* 0x0000000903057c10 */ /* 0x000fe200087fe4ff */
[----:B------:R-:W-:Y:S02]  /*1d00*/  IMAD.MOV.U32 R6, RZ, RZ, R16 ;  /* 0x000000ffff067224 */ /* 0x000fe400078e0010 */
[----:B------:R-:W-:Y:S01]  /*1d10*/  IMAD.WIDE.U32 R16, R24, c[0x0][0x278], R22 ;  /* 0x00009e0018107a25 */ /* 0x000fe200078e0016 */
[----:B------:R-:W-:Y:S01]  /*1d20*/  LEA.HI R23, R35, R164, RZ, 0x5 ;  /* 0x000000a423177211 */ /* 0x000fe200078f28ff */
[----:B------:R1:W-:Y:S01]  /*1d30*/  LDGSTS.E.BYPASS.LTC128B.128 [R14+0x1080], [R4.64], !P5 ;  /* 0x01080000040e7fae */ /* 0x0003e2000e901d52 */
[----:B----4-:R-:W-:Y:S01]  /*1d40*/  IADD3 R2, P1, P0, R0, 0x80, R2 ;  /* 0x0000008000027810 */ /* 0x010fe2000783e002 */
[----:B------:R-:W-:Y:S01]  /*1d50*/  IMAD.WIDE.U32 R6, R11, c[0x0][0x210], R6 ;  /* 0x000084000b067a25 */ /* 0x000fe200078e0006 */
[----:B------:R-:W-:Y:S02]  /*1d60*/  ISETP.GE.AND P5, PT, R18, c[0x0][0x16c], PT ;  /* 0x00005b0012007a0c */ /* 0x000fe40003fa6270 */
[----:B------:R-:W-:-:S02]  /*1d70*/  IADD3.X R3, RZ, UR9, R3, P1, P0 ;  /* 0x00000009ff037c10 */ /* 0x000fc40008fe0403 */
[C---:B------:R-:W-:Y:S02]  /*1d80*/  ISETP.LT.OR P1, PT, R15.reuse, 0x21, P3 ;  /* 0x000000210f00780c */ /* 0x040fe40001f21670 */
[----:B------:R-:W-:Y:S02]  /*1d90*/  P2R R0, PR, RZ, 0x20 ;  /* 0x00000020ff007803 */ /* 0x000fe40000000000 */
[C---:B------:R-:W-:Y:S02]  /*1da0*/  ISETP.LT.OR P0, PT, R15.reuse, 0x41, P3 ;  /* 0x000000410f00780c */ /* 0x040fe40001f01670 */
[----:B------:R-:W-:Y:S01]  /*1db0*/  ISETP.LT.OR P3, PT, R15, 0x61, P3 ;  /* 0x000000610f00780c */ /* 0x000fe20001f61670 */
[----:B------:R3:W-:Y:S01]  /*1dc0*/  STL [R1+0x5c], R0 ;  /* 0x00005c0001007387 */ /* 0x0007e20000100800 */
[----:B------:R-:W-:Y:S01]  /*1dd0*/  IADD3 R7, R7, UR6, RZ ;  /* 0x0000000607077c10 */ /* 0x000fe2000fffe0ff */
[----:B------:R-:W-:Y:S02]  /*1de0*/  ULDC.64 UR6, c[0x0][0x288] ;  /* 0x0000a20000067ab9 */ /* 0x000fe40000000a00 */
[----:B------:R-:W-:Y:S01]  /*1df0*/  STL.64 [R1+0x18], R38 ;  /* 0x0000182601007387 */ /* 0x000fe20000100a00 */
[----:B------:R-:W-:-:S03]  /*1e00*/  UIMAD UR25, UR17, UR6, URZ ;  /* 0x00000006111972a4 */ /* 0x000fc6000f8e023f */
[----:B------:R4:W-:Y:S01]  /*1e10*/  LDGSTS.E.BYPASS.LTC128B.128 [R14+0x5080], [R2.64], !P1 ;  /* 0x05080000020e7fae */ /* 0x0009e2000c901d52 */
[----:B------:R-:W-:Y:S01]  /*1e20*/  UIMAD UR7, UR14, UR7, UR25 ;  /* 0x000000070e0772a4 */ /* 0x000fe2000f8e0219 */
[----:B---3--:R-:W-:-:S05]  /*1e30*/  SEL R0, RZ, 0x1, P5 ;  /* 0x00000001ff007807 */ /* 0x008fca0002800000 */
[----:B--2---:R-:W-:Y:S02]  /*1e40*/  IMAD.IADD R12, R8, 0x1, R0 ;  /* 0x00000001080c7824 */ /* 0x004fe400078e0200 */
[----:B------:R-:W-:Y:S01]  /*1e50*/  IMAD.U32 R8, RZ, RZ, UR26 ;  /* 0x0000001aff087e24 */ /* 0x000fe2000f8e00ff */
[----:B------:R-:W-:Y:S01]  /*1e60*/  UIADD3 UR26, UR27, UR22, URZ ;  /* 0x000000161b1a7290 */ /* 0x000fe2000fffe03f */
[----:B------:R-:W-:Y:S01]  /*1e70*/  IMAD R0, R20, c[0x0][0x188], RZ ;  /* 0x0000620014007a24 */ /* 0x000fe200078e02ff */
[----:B----4-:R-:W-:Y:S01]  /*1e80*/  IADD3 R2, P1, R4, UR8, RZ ;  /* 0x0000000804027c10 */ /* 0x010fe2000ff3e0ff */
[----:B------:R-:W-:Y:S02]  /*1e90*/  UIADD3.X UR22, URZ, UR9, URZ, UP0, !UPT ;  /* 0x000000093f167290 */ /* 0x000fe400087fe43f */
[----:B------:R-:W-:Y:S01]  /*1ea0*/  IMAD R0, R24, c[0x0][0x18c], R0 ;  /* 0x0000630018007a24 */ /* 0x000fe200078e0200 */
[----:B------:R-:W-:Y:S01]  /*1eb0*/  IADD3.X R3, R5, UR9, RZ, P1, !PT ;  /* 0x0000000905037c10 */ /* 0x000fe20008ffe4ff */
[----:B------:R-:W-:Y:S01]  /*1ec0*/  IMAD.U32 R10, RZ, RZ, UR26 ;  /* 0x0000001aff0a7e24 */ /* 0x000fe2000f8e00ff */
[----:B-1----:R-:W-:Y:S01]  /*1ed0*/  IADD3 R4, P1, R4, UR24, RZ ;  /* 0x0000001804047c10 */ /* 0x002fe2000ff3e0ff */
[----:B------:R-:W-:-:S02]  /*1ee0*/  IMAD.IADD R13, R39, 0x1, R0 ;  /* 0x00000001270d7824 */ /* 0x000fc400078e0200 */
[----:B------:R1:W-:Y:S01]  /*1ef0*/  LDGSTS.E.BYPASS.LTC128B.128 [R14+0x2080], [R2.64], !P2 ;  /* 0x02080000020e7fae */ /* 0x0003e2000d101d52 */
[----:B------:R-:W-:Y:S02]  /*1f00*/  IADD3.X R5, R5, UR22, RZ, P1, !PT ;  /* 0x0000001605057c10 */ /* 0x000fe40008ffe4ff */
[----:B------:R-:W-:Y:S01]  /*1f10*/  LEA R0, P1, R8, R38, 0x6 ;  /* 0x0000002608007211 */ /* 0x000fe200078230ff */
[----:B------:R2:W-:Y:S01]  /*1f20*/  STL [R1+0x24], R13 ;  /* 0x0000240d01007387 */ /* 0x0005e20000100800 */
[----:B------:R-:W-:Y:S02]  /*1f30*/  LOP3.LUT P2, RZ, R12, 0x1, RZ, 0xc0, !PT ;  /* 0x000000010cff7812 */ /* 0x000fe4000784c0ff */
[----:B------:R-:W-:Y:S01]  /*1f40*/  LEA.HI.X R10, R8, R13, R10, 0x6, P1 ;  /* 0x0000000d080a7211 */ /* 0x000fe200008f340a */
[----:B------:R3:W-:Y:S01]  /*1f50*/  LDGSTS.E.BYPASS.LTC128B.128 [R14+0x6080], [R4.64], !P0 ;  /* 0x06080000040e7fae */ /* 0x0007e2000c101d52 */
[----:B------:R-:W-:-:S03]  /*1f60*/  IADD3 R8, P1, R2, UR8, RZ ;  /* 0x0000000802087c10 */ /* 0x000fc6000ff3e0ff */
[----:B------:R4:W-:Y:S01]  /*1f70*/  STL.64 [R1+0x38], R16 ;  /* 0x0000381001007387 */ /* 0x0009e20000100a00 */
[----:B------:R-:W-:Y:S01]  /*1f80*/  IADD3.X R9, R3, UR9, RZ, P1, !PT ;  /* 0x0000000903097c10 */ /* 0x000fe20008ffe4ff */
[----:B------:R-:W-:Y:S01]  /*1f90*/  ULDC.64 UR8, c[0x0][0x208] ;  /* 0x0000820000087ab9 */ /* 0x000fe20000000a00 */
[----:B------:R-:W-:Y:S01]  /*1fa0*/  LOP3.LUT P1, RZ, R12, 0x2, RZ, 0xc0, !PT ;  /* 0x000000020cff7812 */ /* 0x000fe2000782c0ff */
[----:B------:R-:W-:Y:S02]  /*1fb0*/  USHF.L.U64.HI UR20, UR8, UR20, UR9 ;  /* 0x0000001408147299 */ /* 0x000fe40008010209 */
[----:B------:R5:W-:Y:S02]  /*1fc0*/  LDGSTS.E.BYPASS.LTC128B.128 [R14+0x3080], [R8.64], !P4 ;  /* 0x03080000080e7fae */ /* 0x000be4000e101d52 */
[----:B------:R-:W-:Y:S01]  /*1fd0*/  UIMAD UR26, UR20, UR21, URZ ;  /* 0x00000015141a72a4 */ /* 0x000fe2000f8e023f */
[----:B---3--:R-:W-:Y:S01]  /*1fe0*/  IADD3 R4, P0, R2, UR24, RZ ;  /* 0x0000001802047c10 */ /* 0x008fe2000ff1e0ff */
[----:B------:R-:W-:-:S03]  /*1ff0*/  USHF.L.U32 UR24, UR8, 0x6, URZ ;  /* 0x0000000608187899 */ /* 0x000fc6000800063f */
[----:B------:R-:W-:Y:S01]  /*2000*/  IADD3.X R5, R3, UR22, RZ, P0, !PT ;  /* 0x0000001603057c10 */ /* 0x000fe200087fe4ff */
[----:B------:R-:W-:Y:S01]  /*2010*/  USHF.L.U32 UR22, UR21, 0x6, URZ ;  /* 0x0000000615167899 */ /* 0x000fe2000800063f */
[C---:B-1----:R-:W-:Y:S01]  /*2020*/  LEA R2, P0, R0.reuse, c[0x0][0x160], 0x1 ;  /* 0x0000580000027a11 */ /* 0x042fe200078008ff */
[----:B------:R-:W-:Y:S01]  /*2030*/  IMAD.U32 R31, RZ, RZ, UR24 ;  /* 0x00000018ff1f7e24 */ /* 0x000fe2000f8e00ff */
[----:B------:R-:W-:Y:S01]  /*2040*/  UIMAD UR26, UR23, UR24, UR26 ;  /* 0x00000018171a72a4 */ /* 0x000fe2000f8e021a */
[----:B------:R1:W-:Y:S01]  /*2050*/  LDGSTS.E.BYPASS.LTC128B.128 [R14+0x7080], [R4.64], !P3 ;  /* 0x07080000040e7fae */ /* 0x0003e2000d901d52 */
[----:B------:R-:W-:Y:S01]  /*2060*/  LEA.HI.X R3, R0, c[0x0][0x164], R10, 0x1, P0 ;  /* 0x0000590000037a11 */ /* 0x000fe200000f0c0a */
[----:B------:R-:W-:Y:S01]  /*2070*/  IMAD.U32 R0, RZ, RZ, UR22 ;  /* 0x00000016ff007e24 */ /* 0x000fe2000f8e00ff */
[----:B------:R-:W-:Y:S01]  /*2080*/  ISETP.GT.AND P3, PT, R164, 0xf, PT ;  /* 0x0000000fa400780c */ /* 0x000fe20003f64270 */
[----:B-----5:R-:W-:Y:S01]  /*2090*/  IMAD.U32 R9, RZ, RZ, UR5 ;  /* 0x00000005ff097e24 */ /* 0x020fe2000f8e00ff */
[----:B------:R-:W-:Y:S01]  /*20a0*/  USHF.R.S32.HI UR6, URZ, 0x1f, UR22 ;  /* 0x0000001f3f067899 */ /* 0x000fe20008011416 */
[----:B------:R-:W0:Y:S01]  /*20b0*/  LDGDEPBAR ;  /* 0x00000000000079af */ /* 0x000e220000000000 */
[----:B------:R-:W-:-:S04]  /*20c0*/  IADD3 R0, -R37, UR13, -R0 ;  /* 0x0000000d25007c10 */ /* 0x000fc8000fffe900 */
[C---:B------:R-:W-:Y:S02]  /*20d0*/  ISETP.LT.OR P4, PT, R0.reuse, 0x1, !P2 ;  /* 0x000000010000780c */ /* 0x040fe40005781670 */
[----:B------:R-:W-:-:S11]  /*20e0*/  ISETP.LT.OR P2, PT, R0, 0x21, !P2 ;  /* 0x000000210000780c */ /* 0x000fd60005741670 */
[----:B------:R3:W-:Y:S01]  /*20f0*/  LDGSTS.E.BYPASS.LTC128B.128 [R14+0x10080], [R2.64], !P4 ;  /* 0x10080000020e7fae */ /* 0x0007e2000e101d52 */
[----:B------:R-:W-:Y:S01]  /*2100*/  ISETP.GE.AND P4, PT, R18, c[0x0][0x1fc], PT ;  /* 0x00007f0012007a0c */ /* 0x000fe20003f86270 */
[----:B-1----:R-:W-:Y:S02]  /*2110*/  IMAD.U32 R5, RZ, RZ, UR4 ;  /* 0x00000004ff057e24 */ /* 0x002fe4000f8e00ff */
[----:B------:R-:W-:Y:S01]  /*2120*/  IMAD R4, R20, c[0x0][0x278], RZ ;  /* 0x00009e0014047a24 */ /* 0x000fe200078e02ff */
[----:B------:R-:W-:Y:S02]  /*2130*/  SEL R10, RZ, 0x1, P4 ;  /* 0x00000001ff0a7807 */ /* 0x000fe40002000000 */
[C---:B------:R-:W-:Y:S01]  /*2140*/  LEA R8, P0, R5.reuse, R2, 0x6 ;  /* 0x0000000205087211 */ /* 0x040fe200078030ff */
[----:B------:R-:W-:Y:S01]  /*2150*/  IMAD R4, R24, c[0x0][0x27c], R4 ;  /* 0x00009f0018047a24 */ /* 0x000fe200078e0204 */
[----:B------:R-:W-:Y:S02]  /*2160*/  ISETP.LT.OR P4, PT, R0, 0x1, !P1 ;  /* 0x000000010000780c */ /* 0x000fe40004f81670 */
[----:B------:R-:W-:Y:S01]  /*2170*/  LEA.HI.X R9, R5, R3, R9, 0x6, P0 ;  /* 0x0000000305097211 */ /* 0x000fe200000f3409 */
[----:B--2---:R-:W-:Y:S01]  /*2180*/  IMAD.IADD R13, R17, 0x1, R4 ;  /* 0x00000001110d7824 */ /* 0x004fe200078e0204 */
[----:B------:R-:W-:Y:S01]  /*2190*/  @!P3 IADD3 R11, P0, R16, UR22, RZ ;  /* 0x00000016100bbc10 */ /* 0x000fe2000ff1e0ff */
[----:B------:R-:W-:Y:S01]  /*21a0*/  IMAD R5, R20, c[0x0][0x218], RZ ;  /* 0x0000860014057a24 */ /* 0x000fe200078e02ff */
[----:B------:R-:W-:Y:S01]  /*21b0*/  ISETP.LT.OR P1, PT, R0, 0x21, !P1 ;  /* 0x000000210000780c */ /* 0x000fe20004f21670 */
[----:B----4-:R-:W-:Y:S01]  /*21c0*/  IMAD.WIDE.U32 R16, R24, c[0x0][0x218], R6 ;  /* 0x0000860018107a25 */ /* 0x010fe200078e0006 */
[----:B------:R-:W-:Y:S01]  /*21d0*/  @!P3 IADD3.X R12, R13, UR6, RZ, P0, !PT ;  /* 0x000000060d0cbc10 */ /* 0x000fe200087fe4ff */
[----:B------:R1:W-:Y:S01]  /*21e0*/  STL [R1+0x44], R13 ;  /* 0x0000440d01007387 */ /* 0x0003e20000100800 */
[----:B------:R-:W-:Y:S01]  /*21f0*/  ISETP.GE.AND P0, PT, R34, c[0x0][0x1fc], PT ;  /* 0x00007f0022007a0c */ /* 0x000fe20003f06270 */
[----:B------:R-:W-:-:S02]  /*2200*/  IMAD R4, R24, c[0x0][0x21c], R5 ;  /* 0x0000870018047a24 */ /* 0x000fc400078e0205 */
[----:B------:R-:W-:Y:S01]  /*2210*/  IMAD.MOV.U32 R40, RZ, RZ, R16 ;  /* 0x000000ffff287224 */ /* 0x000fe200078e0010 */
[----:B------:R-:W-:Y:S01]  /*2220*/  SEL R5, RZ, 0xffffffff, P0 ;  /* 0xffffffffff057807 */ /* 0x000fe20000000000 */
[----:B------:R-:W-:Y:S01]  /*2230*/  IMAD.IADD R41, R17, 0x1, R4 ;  /* 0x0000000111297824 */ /* 0x000fe200078e0204 */
[----:B------:R-:W-:Y:S01]  /*2240*/  @!P3 LEA R6, P0, R11, c[0x0][0x258], 0x2 ;  /* 0x000096000b06ba11 */ /* 0x000fe200078010ff */
[----:B------:R3:W-:Y:S02]  /*2250*/  LDGSTS.E.BYPASS.LTC128B.128 [R14+0x12080], [R2.64+0x80], !P4 ;  /* 0x12080080020e7fae */ /* 0x0007e4000e101d52 */
[----:B------:R-:W-:Y:S02]  /*2260*/  IMAD.SHL.U32 R7, R5, 0x2, RZ ;  /* 0x0000000205077824 */ /* 0x000fe400078e00ff */
[----:B------:R-:W-:Y:S01]  /*2270*/  IMAD.WIDE.U32 R4, R31, UR21, R40 ;  /* 0x000000151f047c25 */ /* 0x000fe2000f8e0028 */
[----:B------:R2:W-:Y:S02]  /*2280*/  LDGSTS.E.BYPASS.LTC128B.128 [R14+0x11080], [R8.64], !P2 ;  /* 0x11080000080e7fae */ /* 0x0005e4000d101d52 */
[----:B------:R-:W-:-:S02]  /*2290*/  LOP3.LUT R10, R7, 0x2, R10, 0xe2, !PT ;  /* 0x00000002070a7812 */ /* 0x000fc400078ee20a */
[----:B------:R-:W-:Y:S01]  /*22a0*/  @!P3 LEA.HI.X R7, R11, c[0x0][0x25c], R12, 0x2, P0 ;  /* 0x000097000b07ba11 */ /* 0x000fe200000f140c */
[----:B------:R2:W-:Y:S01]  /*22b0*/  LDGSTS.E.BYPASS.LTC128B.128 [R14+0x13080], [R8.64+0x80], !P1 ;  /* 0x13080080080e7fae */ /* 0x0005e2000c901d52 */
[C---:B------:R-:W-:Y:S02]  /*22c0*/  LOP3.LUT P5, RZ, R10.reuse, 0x1, RZ, 0xc0, !PT ;  /* 0x000000010aff7812 */ /* 0x040fe400078ac0ff */
[----:B------:R-:W-:Y:S01]  /*22d0*/  LOP3.LUT P4, RZ, R10, 0x2, RZ, 0xc0, !PT ;  /* 0x000000020aff7812 */ /* 0x000fe2000788c0ff */
[----:B------:R-:W-:Y:S01]  /*22e0*/  @!P3 IMAD.SHL.U32 R10, R164, 0x10, RZ ;  /* 0x00000010a40ab824 */ /* 0x000fe200078e00ff */
[----:B------:R-:W-:Y:S01]  /*22f0*/  ISETP.LT.OR P1, PT, R0, 0x1, !P5 ;  /* 0x000000010000780c */ /* 0x000fe20006f21670 */
[----:B------:R4:W-:Y:S01]  /*2300*/  STL.64 [R1+0x10], R16 ;  /* 0x0000101001007387 */ /* 0x0009e20000100a00 */
[----:B------:R-:W-:-:S03]  /*2310*/  SHF.R.S32.HI R11, RZ, 0x5, R23 ;  /* 0x00000005ff0b7819 */ /* 0x000fc60000011417 */
[----:B------:R5:W-:Y:S01]  /*2320*/  @!P3 LDGSTS.E.BYPASS.LTC128B.128 [R10+0x20080], [R6.64] ;  /* 0x20080000060abfae */ /* 0x000be2000b901d52 */
[----:B------:R-:W-:-:S03]  /*2330*/  LEA.HI R12, R23, R11, RZ, 0x1 ;  /* 0x0000000b170c7211 */ /* 0x000fc600078f08ff */
[----:B------:R-:W0:Y:S01]  /*2340*/  LDGDEPBAR ;  /* 0x00000000000079af */ /* 0x000e220000000000 */
[----:B---3--:R-:W-:-:S03]  /*2350*/  IADD3 R3, R5, UR26, RZ ;  /* 0x0000001a05037c10 */ /* 0x008fc6000fffe0ff */
[----:B------:R-:W-:Y:S01]  /*2360*/  STL.64 [R1+0x8], R40 ;  /* 0x0000082801007387 */ /* 0x000fe20000100a00 */
[C---:B------:R-:W-:Y:S02]  /*2370*/  LEA R2, P0, R4.reuse, c[0x0][0x1f0], 0x1 ;  /* 0x00007c0004027a11 */ /* 0x040fe400078008ff */
[----:B------:R-:W-:Y:S01]  /*2380*/  IADD3 R5, R27, UR7, RZ ;  /* 0x000000071b057c10 */ /* 0x000fe2000fffe0ff */
[----:B------:R-:W-:Y:S01]  /*2390*/  UMOV UR7, 0x5 ;  /* 0x0000000500077882 */ /* 0x000fe20000000000 */
[----:B------:R-:W-:Y:S01]  /*23a0*/  LEA.HI.X R3, R4, c[0x0][0x1f4], R3, 0x1, P0 ;  /* 0x00007d0004037a11 */ /* 0x000fe200000f0c03 */
[----:B------:R-:W-:Y:S01]  /*23b0*/  USHF.L.U64.HI UR9, UR8, UR7, UR9 ;  /* 0x0000000708097299 */ /* 0x000fe20008010209 */
[----:B------:R-:W-:Y:S01]  /*23c0*/  ISETP.LT.OR P0, PT, R0, 0x1, !P4 ;  /* 0x000000010000780c */ /* 0x000fe20006701670 */
[----:B------:R-:W-:Y:S01]  /*23d0*/  USHF.L.U32 UR8, UR8, 0x5, URZ ;  /* 0x0000000508087899 */ /* 0x000fe2000800063f */
[----:B------:R-:W-:Y:S01]  /*23e0*/  IMAD.U32 R4, RZ, RZ, UR14 ;  /* 0x0000000eff047e24 */ /* 0x000fe2000f8e00ff */
[----:B------:R3:W-:Y:S02]  /*23f0*/  LDGSTS.E.BYPASS.LTC128B.128 [R14+0x18080], [R2.64], !P1 ;  /* 0x18080000020e7fae */ /* 0x0007e4000c901d52 */
[----:B------:R-:W-:Y:S01]  /*2400*/  USHF.L.U32 UR25, UR8, 0x1, URZ ;  /* 0x0000000108197899 */ /* 0x000fe2000800063f */
[----:B--2---:R-:W-:Y:S01]  /*2410*/  IMAD.WIDE.U32 R8, R4, c[0x0][0x238], R28 ;  /* 0x00008e0004087a25 */ /* 0x004fe200078e001c */
[----:B------:R-:W-:-:S03]  /*2420*/  USHF.L.U64.HI UR23, UR8, 0x1, UR9 ;  /* 0x0000000108177899 */ /* 0x000fc60008010209 */
[----:B------:R-:W-:Y:S01]  /*2430*/  IMAD.MOV.U32 R4, RZ, RZ, R26 ;  /* 0x000000ffff047224 */ /* 0x000fe200078e001a */
[----:B-----5:R-:W-:Y:S02]  /*2440*/  LEA.HI R7, R35, R164, RZ, 0x4 ;  /* 0x000000a423077211 */ /* 0x020fe400078f20ff */
[----:B------:R3:W-:Y:S01]  /*2450*/  LDGSTS.E.BYPASS.LTC128B.128 [R14+0x1a080], [R2.64+0x80], !P0 ;  /* 0x1a080080020e7fae */ /* 0x0007e2000c101d52 */
[----:B------:R-:W-:Y:S01]  /*2460*/  ISETP.LT.OR P0, PT, R0, 0x21, !P5 ;  /* 0x000000210000780c */ /* 0x000fe20006f01670 */
[----:B------:R-:W-:Y:S01]  /*2470*/  IMAD R6, R20, c[0x0][0x290], RZ ;  /* 0x0000a40014067a24 */ /* 0x000fe200078e02ff */
[----:B------:R-:W-:Y:S01]  /*2480*/  SHF.R.S32.HI R10, RZ, 0x4, R7 ;  /* 0x00000004ff0a7819 */ /* 0x000fe20000011407 */
[----:B------:R-:W-:Y:S01]  /*2490*/  IMAD.WIDE.U32 R38, R24, c[0x0][0x290], R4 ;  /* 0x0000a40018267a25 */ /* 0x000fe200078e0004 */
[----:B------:R-:W-:Y:S02]  /*24a0*/  LOP3.LUT R5, R12, 0xfffffffe, RZ, 0xc0, !PT ;  /* 0xfffffffe0c057812 */ /* 0x000fe400078ec0ff */
[C---:B-1----:R-:W-:Y:S01]  /*24b0*/  LEA.HI R13, R7.reuse, R10, RZ, 0x1 ;  /* 0x0000000a070d7211 */ /* 0x042fe200078f08ff */
[----:B------:R-:W-:Y:S01]  /*24c0*/  IMAD R6, R24, c[0x0][0x294], R6 ;  /* 0x0000a50018067a24 */ /* 0x000fe200078e0206 */
[----:B------:R-:W-:Y:S01]  /*24d0*/  LOP3.LUT R7, R7, 0xfffffff0, RZ, 0xc0, !PT ;  /* 0xfffffff007077812 */ /* 0x000fe200078ec0ff */
[----:B------:R-:W-:Y:S01]  /*24e0*/  IMAD.IADD R15, R11, 0x1, -R5 ;  /* 0x000000010b0f7824 */ /* 0x000fe200078e0a05 */
[----:B------:R-:W-:Y:S01]  /*24f0*/  LOP3.LUT R4, R13, 0xfffffffe, RZ, 0xc0, !PT ;  /* 0xfffffffe0d047812 */ /* 0x000fe200078ec0ff */
[----:B------:R-:W-:Y:S01]  /*2500*/  IMAD.IADD R36, R39, 0x1, R6 ;  /* 0x0000000127247824 */ /* 0x000fe200078e0206 */
[----:B------:R-:W-:Y:S01]  /*2510*/  LEA.HI R11, R35, R164, RZ, 0x2 ;  /* 0x000000a4230b7211 */ /* 0x000fe200078f10ff */
[----:B------:R-:W-:Y:S01]  /*2520*/  IMAD.IADD R7, R164, 0x1, -R7 ;  /* 0x00000001a4077824 */ /* 0x000fe200078e0a07 */
[----:B------:R-:W-:Y:S01]  /*2530*/  STL.64 [R1+0x30], R38 ;  /* 0x0000302601007387 */ /* 0x000fe20000100a00 */
[----:B------:R-:W-:Y:S01]  /*2540*/  IMAD.IADD R10, R10, 0x1, -R4 ;  /* 0x000000010a0a7824 */ /* 0x000fe200078e0a04 */
[--C-:B------:R-:W-:Y:S01]  /*2550*/  SHF.R.S32.HI R6, RZ, 0x2, R11.reuse ;  /* 0x00000002ff067819 */ /* 0x100fe2000001140b */
[----:B------:R-:W-:Y:S01]  /*2560*/  IMAD.SHL.U32 R21, R15, 0x10, RZ ;  /* 0x000000100f157824 */ /* 0x000fe200078e00ff */
[----:B------:R-:W-:Y:S01]  /*2570*/  SHF.R.S32.HI R5, RZ, 0x1f, R11 ;  /* 0x0000001fff057819 */ /* 0x000fe2000001140b */
[----:B------:R-:W-:Y:S01]  /*2580*/  STL [R1+0x2c], R36 ;  /* 0x00002c2401007387 */ /* 0x000fe20000100800 */
[----:B---3--:R-:W-:-:S04]  /*2590*/  IADD3 R2, P1, R2, UR25, RZ ;  /* 0x0000001902027c10 */ /* 0x008fc8000ff3e0ff */
[----:B------:R-:W-:Y:S02]  /*25a0*/  IADD3.X R3, R3, UR23, RZ, P1, !PT ;  /* 0x0000001703037c10 */ /* 0x000fe40008ffe4ff */
[----:B------:R-:W-:-:S03]  /*25b0*/  ISETP.LT.OR P1, PT, R0, 0x21, !P4 ;  /* 0x000000210000780c */ /* 0x000fc60006721670 */
[----:B------:R1:W-:Y:S01]  /*25c0*/  LDGSTS.E.BYPASS.LTC128B.128 [R14+0x19080], [R2.64], !P0 ;  /* 0x19080000020e7fae */ /* 0x0003e2000c101d52 */
[----:B------:R-:W-:-:S04]  /*25d0*/  IADD3 R0, P0, R38, UR22, RZ ;  /* 0x0000001626007c10 */ /* 0x000fc8000ff1e0ff */
[----:B------:R-:W-:Y:S01]  /*25e0*/  IADD3.X R4, R36, UR6, RZ, P0, !PT ;  /* 0x0000000624047c10 */ /* 0x000fe200087fe4ff */
[----:B------:R-:W-:Y:S01]  /*25f0*/  ULDC.64 UR6, c[0x0][0x238] ;  /* 0x00008e0000067ab9 */ /* 0x000fe20000000a00 */
[C---:B----4-:R-:W-:Y:S01]  /*2600*/  LEA R16, P0, R0.reuse, c[0x0][0x280], 0x2 ;  /* 0x0000a00000107a11 */ /* 0x050fe200078010ff */
[----:B------:R-:W-:Y:S02]  /*2610*/  UIMAD UR6, UR17, UR6, URZ ;  /* 0x00000006110672a4 */ /* 0x000fe4000f8e023f */
[----:B------:R1:W-:Y:S01]  /*2620*/  LDGSTS.E.BYPASS.LTC128B.128 [R14+0x1b080], [R2.64+0x80], !P1 ;  /* 0x1b080080020e7fae */ /* 0x0003e2000c901d52 */
[----:B------:R-:W-:Y:S01]  /*2630*/  LEA.HI.X R17, R0, c[0x0][0x284], R4, 0x2, P0 ;  /* 0x0000a10000117a11 */ /* 0x000fe200000f1404 */
[----:B------:R-:W-:Y:S01]  /*2640*/  UIMAD UR6, UR14, UR7, UR6 ;  /* 0x000000070e0672a4 */ /* 0x000fe2000f8e0206 */
[----:B------:R-:W-:Y:S02]  /*2650*/  LEA.HI R0, R5, R6, RZ, 0x3 ;  /* 0x0000000605007211 */ /* 0x000fe400078f18ff */
[----:B------:R-:W-:-:S02]  /*2660*/  SHF.R.S32.HI R4, RZ, 0x1f, R7 ;  /* 0x0000001fff047819 */ /* 0x000fc40000011407 */
[----:B------:R-:W-:Y:S02]  /*2670*/  LOP3.LUT R0, R0, 0xfffffff8, RZ, 0xc0, !PT ;  /* 0xfffffff800007812 */ /* 0x000fe400078ec0ff */
[----:B------:R-:W-:Y:S01]  /*2680*/  LEA.HI R13, R4, R7, RZ, 0x3 ;  /* 0x00000007040d7211 */ /* 0x000fe200078f18ff */
[----:B------:R-:W-:Y:S01]  /*2690*/  IMAD R4, R20, c[0x0][0x240], RZ ;  /* 0x0000900014047a24 */ /* 0x000fe200078e02ff */
[----:B------:R-:W-:Y:S01]  /*26a0*/  R2P PR, R30, 0x6 ;  /* 0x000000061e007804 */ /* 0x000fe20000000000 */
[----:B------:R-:W-:Y:S01]  /*26b0*/  IMAD.IADD R22, R6, 0x1, -R0 ;  /* 0x0000000106167824 */ /* 0x000fe200078e0a00 */
[----:B------:R-:W-:Y:S01]  /*26c0*/  LOP3.LUT R5, R13, 0xfffffff8, RZ, 0xc0, !PT ;  /* 0xfffffff80d057812 */ /* 0x000fe200078ec0ff */
[----:B------:R-:W-:Y:S02]  /*26d0*/  IMAD R20, R24, c[0x0][0x244], R4 ;  /* 0x0000910018147a24 */ /* 0x000fe400078e0204 */
[----:B------:R-:W-:Y:S01]  /*26e0*/  IMAD R4, R10, 0x800, R33 ;  /* 0x000008000a047824 */ /* 0x000fe200078e0221 */
[----:B------:R-:W-:Y:S01]  /*26f0*/  SEL R215, R215, 0xfffffff0, !P1 ;  /* 0xfffffff0d7d77807 */ /* 0x000fe20004800000 */
[----:B------:R-:W-:Y:S01]  /*2700*/  IMAD.IADD R7, R7, 0x1, -R5 ;  /* 0x0000000107077824 */ /* 0x000fe200078e0a05 */
[----:B------:R-:W-:Y:S01]  /*2710*/  SEL R216, R216, 0xffffffe0, !P2 ;  /* 0xffffffe0d8d87807 */ /* 0x000fe20005000000 */
[----:B-1----:R-:W-:Y:S01]  /*2720*/  IMAD.SHL.U32 R2, R30, 0x40, RZ ;  /* 0x000000401e027824 */ /* 0x002fe200078e00ff */
[----:B------:R-:W-:Y:S01]  /*2730*/  IADD3 R3, R9, UR6, RZ ;  /* 0x0000000609037c10 */ /* 0x000fe2000fffe0ff */
[----:B------:R-:W-:-:S03]  /*2740*/  UIADD3 UR6, UR21, 0x1, URZ ;  /* 0x0000000115067890 */ /* 0x000fc6000fffe03f */
[----:B------:R-:W-:Y:S01]  /*2750*/  LOP3.LUT R0, R2, 0x1c0, RZ, 0xc0, !PT ;  /* 0x000001c002007812 */ /* 0x000fe200078ec0ff */
[----:B------:R-:W-:Y:S01]  /*2760*/  IMAD.MOV.U32 R2, RZ, RZ, R8 ;  /* 0x000000ffff027224 */ /* 0x000fe200078e0008 */
[----:B------:R-:W-:Y:S02]  /*2770*/  UISETP.GE.AND UP0, UPT, UR6, UR11, UPT ;  /* 0x0000000b0600728c */ /* 0x000fe4000bf06270 */
[----:B------:R-:W-:Y:S01]  /*2780*/  LOP3.LUT R6, R0, 0x10, R21, 0xf8, !PT ;  /* 0x0000001000067812 */ /* 0x000fe200078ef815 */
[----:B------:R-:W-:Y:S01]  /*2790*/  IMAD.WIDE.U32 R42, R24, c[0x0][0x240], R2 ;  /* 0x00009000182a7a25 */ /* 0x000fe200078e0002 */
[----:B------:R-:W-:Y:S02]  /*27a0*/  LOP3.LUT R2, R0, 0x8, R32, 0xf8, !PT ;  /* 0x0000000800027812 */ /* 0x000fe400078ef820 */
[----:B------:R-:W-:Y:S01]  /*27b0*/  SHF.R.U32.HI R8, RZ, 0x3, R0 ;  /* 0x00000003ff087819 */ /* 0x000fe20000011600 */
[----:B------:R-:W-:Y:S01]  /*27c0*/  IMAD.SHL.U32 R0, R22, 0x40, RZ ;  /* 0x0000004016007824 */ /* 0x000fe200078e00ff */
[----:B------:R-:W-:Y:S01]  /*27d0*/  LOP3.LUT R9, R6, 0x8, R32, 0xf8, !PT ;  /* 0x0000000806097812 */ /* 0x000fe200078ef820 */
[----:B------:R-:W-:Y:S01]  /*27e0*/  IMAD.SHL.U32 R3, R25, 0x8, RZ ;  /* 0x0000000819037824 */ /* 0x000fe200078e00ff */
[----:B------:R-:W-:Y:S01]  /*27f0*/  LOP3.LUT R5, R2, R8, RZ, 0x3c, !PT ;  /* 0x0000000802057212 */ /* 0x000fe200078e3cff */
[----:B------:R-:W-:Y:S01]  /*2800*/  IMAD.SHL.U32 R6, R10, 0x20, RZ ;  /* 0x000000200a067824 */ /* 0x000fe200078e00ff */
[----:B------:R-:W-:Y:S01]  /*2810*/  LOP3.LUT R2, R0, 0x1c0, RZ, 0xc0, !PT ;  /* 0x000001c000027812 */ /* 0x000fe200078ec0ff */
[----:B------:R-:W-:Y:S01]  /*2820*/  STL.64 [R1+0x48], R42 ;  /* 0x0000482a01007387 */ /* 0x000fe20000100a00 */
[----:B------:R-:W-:Y:S01]  /*2830*/  LOP3.LUT R0, R3, 0x18, RZ, 0xc0, !PT ;  /* 0x0000001803007812 */ /* 0x000fe200078ec0ff */
[----:B------:R-:W-:Y:S01]  /*2840*/  IMAD.IADD R5, R4, 0x1, R5 ;  /* 0x0000000104057824 */ /* 0x000fe200078e0205 */
[----:B------:R-:W-:-:S02]  /*2850*/  SHF.R.U32.HI R3, RZ, 0x3, R2 ;  /* 0x00000003ff037819 */ /* 0x000fc40000011602 */
        /* <DEDUP_REMOVED lines=8> */
[----:B------:R-:W-:Y:S01]  /*28e0*/  IMAD.SHL.U32 R9, R10, 0x8, RZ ;  /* 0x000000080a097824 */ /* 0x000fe200078e00ff */
[----:B------:R-:W-:Y:S01]  /*28f0*/  PLOP3.LUT P0, PT, PT, PT, UP0, 0x80, 0x0 ;  /* 0x000000000000781c */ /* 0x000fe20003f0f008 */
[----:B------:R-:W-:Y:S01]  /*2900*/  IMAD R8, R0, 0x2, R2 ;  /* 0x0000000200087824 */ /* 0x000fe200078e0202 */
[--C-:B------:R-:W-:Y:S01]  /*2910*/  SHF.R.U32.HI R6, RZ, 0x3, R4.reuse ;  /* 0x00000003ff067819 */ /* 0x100fe20000011604 */
[----:B------:R-:W-:Y:S01]  /*2920*/  IMAD R0, R10, 0x200, R3 ;  /* 0x000002000a007824 */ /* 0x000fe200078e0203 */
[----:B------:R-:W-:Y:S01]  /*2930*/  LOP3.LUT R3, R4, 0x8, R9, 0xf8, !PT ;  /* 0x0000000804037812 */ /* 0x000fe200078ef809 */
[----:B------:R-:W-:Y:S01]  /*2940*/  IMAD.IADD R11, R8, 0x1, R11 ;  /* 0x00000001080b7824 */ /* 0x000fe200078e020b */
[----:B------:R-:W-:Y:S01]  /*2950*/  LOP3.LUT R4, R6, R12, R4, 0x1e, !PT ;  /* 0x0000000c06047212 */ /* 0x000fe200078e1e04 */
[C---:B------:R-:W-:Y:S01]  /*2960*/  @!P3 IMAD.SHL.U32 R9, R164.reuse, 0x10, RZ ;  /* 0x00000010a409b824 */ /* 0x040fe200078e00ff */
[----:B------:R-:W-:Y:S01]  /*2970*/  LOP3.LUT R6, R3, R6, RZ, 0x3c, !PT ;  /* 0x0000000603067212 */ /* 0x000fe200078e3cff */
[----:B------:R-:W-:Y:S01]  /*2980*/  IMAD.SHL.U32 R3, R13, 0x40, RZ ;  /* 0x000000400d037824 */ /* 0x000fe200078e00ff */
[----:B------:R-:W-:Y:S01]  /*2990*/  LOP3.LUT R8, R23, 0xffffffe0, RZ, 0xc0, !PT ;  /* 0xffffffe017087812 */ /* 0x000fe200078ec0ff */
[----:B------:R-:W-:Y:S01]  /*29a0*/  IMAD.SHL.U32 R231, R11, 0x2, RZ ;  /* 0x000000020be77824 */ /* 0x000fe200078e00ff */
[----:B------:R1:W-:Y:S02]  /*29b0*/  @!P3 LDGSTS.E.BYPASS.LTC128B.128 [R9+0x20280], [R16.64] ;  /* 0x202800001009bfae */ /* 0x0003e4000b901d52 */
[----:B------:R-:W-:Y:S01]  /*29c0*/  LOP3.LUT R3, R3, 0xfffffe00, RZ, 0xc0, !PT ;  /* 0xfffffe0003037812 */ /* 0x000fe200078ec0ff */
[----:B------:R-:W-:Y:S01]  /*29d0*/  IMAD.IADD R10, R164, 0x1, -R8 ;  /* 0x00000001a40a7824 */ /* 0x000fe200078e0a08 */
[----:B------:R-:W0:Y:S01]  /*29e0*/  LDGDEPBAR ;  /* 0x00000000000079af */ /* 0x000e220000000000 */
[----:B------:R-:W-:-:S02]  /*29f0*/  IADD3 R12, R231, 0x20480, RZ ;  /* 0x00020480e70c7810 */ /* 0x000fc40007ffe0ff */
[-C--:B------:R-:W-:Y:S01]  /*2a00*/  IADD3 R214, R6, R3.reuse, R2 ;  /* 0x0000000306d67210 */ /* 0x080fe20007ffe002 */
[----:B------:R-:W0:Y:S01]  /*2a10*/  LDGDEPBAR ;  /* 0x00000000000079af */ /* 0x000e220000000000 */
[----:B------:R-:W-:Y:S02]  /*2a20*/  SHF.R.S32.HI R6, RZ, 0x1f, R10 ;  /* 0x0000001fff067819 */ /* 0x000fe4000001140a */
[----:B------:R-:W-:Y:S01]  /*2a30*/  LOP3.LUT R220, R4, R3, RZ, 0xfc, !PT ;  /* 0x0000000304dc7212 */ /* 0x000fe200078efcff */
[----:B------:R-:W-:Y:S01]  /*2a40*/  IMAD.IADD R4, R43, 0x1, R20 ;  /* 0x000000012b047824 */ /* 0x000fe200078e0214 */
[----:B------:R-:W-:Y:S02]  /*2a50*/  LEA.HI R6, R6, R10, RZ, 0x2 ;  /* 0x0000000a06067211 */ /* 0x000fe400078f10ff */
[----:B------:R-:W-:Y:S02]  /*2a60*/  IADD3 R3, R14, 0x10080, RZ ;  /* 0x000100800e037810 */ /* 0x000fe40007ffe0ff */
        /* <DEDUP_REMOVED lines=12> */
[----:B------:R-:W-:Y:S01]  /*2b30*/  ISETP.GE.AND P1, PT, R34, c[0x0][0x1fc], PT ;  /* 0x00007f0022007a0c */ /* 0x000fe20003f26270 */
[----:B------:R-:W-:Y:S01]  /*2b40*/  UIMAD UR7, UR7, UR24, UR20 ;  /* 0x00000018070772a4 */ /* 0x000fe2000f8e0214 */
[----:B------:R-:W-:Y:S01]  /*2b50*/  LEA R2, P0, R8, c[0x0][0x1f0], 0x1 ;  /* 0x00007c0008027a11 */ /* 0x000fe200078008ff */
[----:B------:R-:W-:Y:S02]  /*2b60*/  BSSY B0, `(.L_x_2215) ;  /* 0x0000016000007945 */ /* 0x000fe40003800000 */
[----:B------:R-:W-:-:S02]  /*2b70*/  IMAD.U32 R11, RZ, RZ, UR17 ;  /* 0x00000011ff0b7e24 */ /* 0x000fc4000f8e00ff */
        /* <DEDUP_REMOVED lines=20> */
.L_x_2216:
[----:B--2---:R-:W-:Y:S05]  /*2cc0*/  BSYNC B0 ;  /* 0x0000000000007941 */ /* 0x004fea0003800000 */
.L_x_2215:
[----:B-1----:R-:W-:Y:S01]  /*2cd0*/  SHF.R.S32.HI R2, RZ, 0x1f, R25 ;  /* 0x0000001fff027819 */ /* 0x002fe20000011419 */
[----:B------:R-:W-:Y:S01]  /*2ce0*/  IMAD.SHL.U32 R210, R0, 0x2, RZ ;  /* 0x0000000200d27824 */ /* 0x000fe200078e00ff */
[----:B------:R-:W-:Y:S01]  /*2cf0*/  LOP3.LUT R3, R6, 0x7ffffffc, RZ, 0xc0, !PT ;  /* 0x7ffffffc06037812 */ /* 0x000fe200078ec0ff */
[----:B------:R-:W0:Y:S01]  /*2d00*/  LDGDEPBAR ;  /* 0x00000000000079af */ /* 0x000e220000000000 */
[----:B------:R-:W-:Y:S01]  /*2d10*/  LEA.HI R2, R2, R25, RZ, 0x2 ;  /* 0x0000001902027211 */ /* 0x000fe200078f10ff */
[----:B------:R-:W-:Y:S01]  /*2d20*/  IMAD.MOV.U32 R225, RZ, RZ, 0x20 ;  /* 0x00000020ffe17424 */ /* 0x000fe200078e00ff */
[----:B------:R-:W-:Y:S01]  /*2d30*/  LOP3.LUT P0, RZ, R22, 0x4, RZ, 0xc0, !PT ;  /* 0x0000000416ff7812 */ /* 0x000fe2000780c0ff */
[----:B------:R-:W-:Y:S01]  /*2d40*/  IMAD.IADD R3, R10, 0x1, -R3 ;  /* 0x000000010a037824 */ /* 0x000fe200078e0a03 */
[----:B------:R-:W-:Y:S01]  /*2d50*/  LOP3.LUT R2, R2, 0x1ffffffc, RZ, 0xc0, !PT ;  /* 0x1ffffffc02027812 */ /* 0x000fe200078ec0ff */
[----:B------:R-:W-:Y:S01]  /*2d60*/  IMAD.MOV.U32 R221, RZ, RZ, 0x10 ;  /* 0x00000010ffdd7424 */ /* 0x000fe200078e00ff */
[----:B------:R-:W-:Y:S01]  /*2d70*/  IADD3 R209, R216, R0, RZ ;  /* 0x00000000d8d17210 */ /* 0x000fe20007ffe0ff */
[----:B------:R-:W-:Y:S01]  /*2d80*/  IMAD.SHL.U32 R213, R5, 0x2, RZ ;  /* 0x0000000205d57824 */ /* 0x000fe200078e00ff */
[----:B------:R-:W-:Y:S01]  /*2d90*/  IADD3 R230, R231, 0x204c0, RZ ;  /* 0x000204c0e7e67810 */ /* 0x000fe20007ffe0ff */
[----:B------:R-:W-:Y:S01]  /*2da0*/  IMAD.IADD R2, R25, 0x1, -R2 ;  /* 0x0000000119027824 */ /* 0x000fe200078e0a02 */
[----:B------:R-:W-:Y:S01]  /*2db0*/  LOP3.LUT P1, RZ, R7, 0x2, RZ, 0xc0, !PT ;  /* 0x0000000207ff7812 */ /* 0x000fe2000782c0ff */
[----:B------:R-:W-:Y:S01]  /*2dc0*/  IMAD R215, R215, 0x2, R213 ;  /* 0x00000002d7d77824 */ /* 0x000fe200078e02d5 */
[----:B------:R-:W-:Y:S01]  /*2dd0*/  CS2R R162, SRZ ;  /* 0x0000000000a27805 */ /* 0x000fe2000001ff00 */
[----:B------:R-:W-:Y:S01]  /*2de0*/  IMAD R2, R2, 0x4, R3 ;  /* 0x0000000402027824 */ /* 0x000fe200078e0203 */
[----:B------:R-:W-:Y:S01]  /*2df0*/  SEL R221, R221, 0xfffffff0, !P1 ;  /* 0xfffffff0dddd7807 */ /* 0x000fe20004800000 */
[----:B------:R-:W-:Y:S01]  /*2e00*/  IMAD.MOV.U32 R219, RZ, RZ, 0x40 ;  /* 0x00000040ffdb7424 */ /* 0x000fe200078e00ff */
[----:B------:R-:W-:Y:S01]  /*2e10*/  @P0 IADD3 R230, R12, -0x40, RZ ;  /* 0xffffffc00ce60810 */ /* 0x000fe20007ffe0ff */
[----:B------:R-:W-:Y:S01]  /*2e20*/  IMAD.SHL.U32 R4, R2, 0x2, RZ ;  /* 0x0000000202047824 */ /* 0x000fe200078e00ff */
[----:B------:R-:W-:Y:S01]  /*2e30*/  LOP3.LUT P0, RZ, R7, 0x4, RZ, 0xc0, !PT ;  /* 0x0000000407ff7812 */ /* 0x000fe2000780c0ff */
[----:B------:R-:W-:Y:S01]  /*2e40*/  IMAD R217, R216, 0x2, R213 ;  /* 0x00000002d8d97824 */ /* 0x000fe200078e02d5 */
[----:B------:R-:W-:Y:S01]  /*2e50*/  CS2R R160, SRZ ;  /* 0x0000000000a07805 */ /* 0x000fe2000001ff00 */
[----:B------:R-:W-:Y:S01]  /*2e60*/  CS2R R158, SRZ ;  /* 0x00000000009e7805 */ /* 0x000fe2000001ff00 */
[----:B------:R-:W-:Y:S01]  /*2e70*/  IADD3 R0, -R4, UR16, RZ ;  /* 0x0000001004007c10 */ /* 0x000fe2000fffe1ff */
[----:B------:R1:W-:Y:S01]  /*2e80*/  STL [R1+0x40], R4 ;  /* 0x0000400401007387 */ /* 0x0003e20000100800 */
[----:B------:R-:W-:Y:S01]  /*2e90*/  SEL R218, R225, 0xffffffe0, !P0 ;  /* 0xffffffe0e1da7807 */ /* 0x000fe20004000000 */
[----:B------:R-:W-:Y:S01]  /*2ea0*/  CS2R R156, SRZ ;  /* 0x00000000009c7805 */ /* 0x000fe2000001ff00 */
[----:B------:R-:W-:Y:S01]  /*2eb0*/  CS2R R154, SRZ ;  /* 0x00000000009a7805 */ /* 0x000fe2000001ff00 */
[----:B------:R1:W-:Y:S01]  /*2ec0*/  STL [R1], R0 ;  /* 0x0000000001007387 */ /* 0x0003e20000100800 */
        /* <DEDUP_REMOVED lines=70> */
.L_x_2219:
        /* <DEDUP_REMOVED lines=163> */
[----:B------:R-:W-:Y:S01]  /*3d60*/  @!P3 LEA R172, P0, R0, c[0x0][0x258], 0x2 ;  /* 0x0000960000acba11 */ /* 0x000fe200078010ff */
[----:B------:R-:W1:Y:S01]  /*3d70*/  S2R R235, SR_TID.X ;  /* 0x0000000000eb7919 */ /* 0x000e620000002100 */
[----:B------:R-:W-:Y:S02]  /*3d80*/  ISETP.NE.AND P2, PT, R240, RZ, PT ;  /* 0x000000fff000720c */ /* 0x000fe40003f45270 */
[----:B------:R-:W-:Y:S02]  /*3d90*/  @!P3 LEA.HI.X R173, R0, c[0x0][0x25c], R2, 0x2, P0 ;  /* 0x0000970000adba11 */ /* 0x000fe400000f1402 */
[----:B------:R-:W-:Y:S01]  /*3da0*/  IADD3 R0, P0, R236, UR6, RZ ;  /* 0x00000006ec007c10 */ /* 0x000fe2000ff1e0ff */
[----:B------:R-:W-:Y:S03]  /*3db0*/  UIMAD UR6, UR16, -0x40, UR13 ;  /* 0xffffffc0100678a4 */ /* 0x000fe6000f8e020d */
        /* <DEDUP_REMOVED lines=32> */
.L_x_2217:
        /* <DEDUP_REMOVED lines=538> */
.L_x_2218:
        /* <DEDUP_REMOVED lines=298> */
.L_x_2214:
[----:B------:R-:W-:Y:S05]  /*7400*/  @P1 EXIT ;  /* 0x000000000000194d */ /* 0x000fea0003800000 */
[----:B------:R-:W2:Y:S01]  /*7410*/  LDL.LU R7, [R1+0x60] ;  /* 0x0000600001077983 */ /* 0x000ea20000300800 */
[----:B------:R-:W-:Y:S01]  /*7420*/  ISETP.NE.U32.AND P2, PT, RZ, c[0x0][0x360], PT ;  /* 0x0000d800ff007a0c */ /* 0x000fe20003f45070 */
[----:B------:R-:W-:-:S03]  /*7430*/  ULDC.64 UR4, c[0x0][0x338] ;  /* 0x0000ce0000047ab9 */ /* 0x000fc60000000a00 */
[----:B------:R-:W-:-:S13]  /*7440*/  ISETP.NE.AND.EX P2, PT, RZ, c[0x0][0x364], PT, P2 ;  /* 0x0000d900ff007a0c */ /* 0x000fda0003f45320 */
[----:B------:R-:W-:-:S04]  /*7450*/  @P2 IMAD.MOV.U32 R2, RZ, RZ, 0x4 ;  /* 0x00000004ff022424 */ /* 0x000fc800078e00ff */
[----:B--2---:R-:W-:-:S05]  /*7460*/  @P2 IMAD.WIDE R2, R7, R2, c[0x0][0x360] ;  /* 0x0000d80007022625 */ /* 0x004fca00078e0202 */
[----:B-1----:R-:W2:Y:S01]  /*7470*/  @P2 LDG.E R0, [R2.64] ;  /* 0x0000001202002981 */ /* 0x002ea2000c1e1900 */
[----:B------:R-:W-:Y:S01]  /*7480*/  UISETP.NE.AND UP0, UPT, UR4, 0x1, UPT ;  /* 0x000000010400788c */ /* 0x000fe2000bf05270 */
[----:B------:R-:W-:Y:S01]  /*7490*/  SHF.R.S32.HI R6, RZ, 0x1f, R7 ;  /* 0x0000001fff067819 */ /* 0x000fe20000011407 */
[----:B------:R-:W-:Y:S01]  /*74a0*/  UIMAD.WIDE.U32 UR6, UR14, UR5, URZ ;  /* 0x000000050e0672a5 */ /* 0x000fe2000f8e003f */
[----:B------:R-:W1:Y:S01]  /*74b0*/  S2R R5, SR_TID.X ;  /* 0x0000000000057919 */ /* 0x000e620000002100 */
[----:B------:R-:W-:-:S07]  /*74c0*/  ULDC UR4, c[0x0][0x340] ;  /* 0x0000d00000047ab9 */ /* 0x000fce0000000800 */
[----:B------:R-:W-:Y:S02]  /*74d0*/  @UP0 UMOV UR5, UR7 ;  /* 0x0000000700050c82 */ /* 0x000fe40008000000 */
[----:B------:R-:W-:-:S03]  /*74e0*/  @UP0 USHF.R.U32.HI UR14, URZ, UR4, UR5 ;  /* 0x000000043f0e0299 */ /* 0x000fc60008011605 */
[----:B------:R-:W-:Y:S02]  /*74f0*/  ULDC.64 UR4, c[0x0][0x328] ;  /* 0x0000ca0000047ab9 */ /* 0x000fe40000000a00 */
[----:B------:R-:W-:Y:S01]  /*7500*/  USHF.R.S32.HI UR6, URZ, 0x1f, UR14 ;  /* 0x0000001f3f067899 */ /* 0x000fe2000801140e */
[----:B------:R-:W-:-:S03]  /*7510*/  IMAD.U32 R4, RZ, RZ, UR14 ;  /* 0x0000000eff047e24 */ /* 0x000fc6000f8e00ff */
[----:B------:R-:W-:-:S04]  /*7520*/  UIMAD UR4, UR6, UR4, URZ ;  /* 0x00000004060472a4 */ /* 0x000fc8000f8e023f */
[----:B------:R-:W-:Y:S02]  /*7530*/  UIMAD UR7, UR14, UR5, UR4 ;  /* 0x000000050e0772a4 */ /* 0x000fe4000f8e0204 */
[----:B------:R-:W-:-:S04]  /*7540*/  USHF.L.U32 UR4, UR15, 0xe, URZ ;  /* 0x0000000e0f047899 */ /* 0x000fc8000800063f */
[----:B------:R-:W-:Y:S01]  /*7550*/  USHF.R.S32.HI UR8, URZ, 0x1f, UR4 ;  /* 0x0000001f3f087899 */ /* 0x000fe20008011404 */
[----:B------:R-:W-:Y:S01]  /*7560*/  BAR.SYNC.DEFER_BLOCKING 0x1, 0x100 ;  /* 0x0044000000007b1d */ /* 0x000fe20000010000 */
[----:B--2---:R-:W-:-:S05]  /*7570*/  @P2 IMAD R0, R7, 0x80, R0 ;  /* 0x0000008007002824 */ /* 0x004fca00078e0200 */
[----:B------:R-:W-:-:S04]  /*7580*/  @P2 SHF.R.S32.HI R2, RZ, 0x1f, R0 ;  /* 0x0000001fff022819 */ /* 0x000fc80000011400 */
[----:B------:R-:W-:Y:S02]  /*7590*/  @P2 LEA.HI R2, R2, R0, RZ, 0x7 ;  /* 0x0000000002022211 */ /* 0x000fe400078f38ff */
[----:B-1----:R-:W-:-:S03]  /*75a0*/  SHF.R.S32.HI R0, RZ, 0x1f, R5 ;  /* 0x0000001fff007819 */ /* 0x002fc60000011405 */
[----:B------:R-:W-:-:S05]  /*75b0*/  @P2 IMAD.SHL.U32 R2, R2, 0x80, RZ ;  /* 0x0000008002022824 */ /* 0x000fca00078e00ff */
[----:B------:R-:W-:-:S04]  /*75c0*/  @P2 LOP3.LUT R2, R2, 0xffffc000, RZ, 0xc0, !PT ;  /* 0xffffc00002022812 */ /* 0x000fc800078ec0ff */
[----:B------:R-:W-:Y:S02]  /*75d0*/  @P2 SHF.R.S32.HI R3, RZ, 0x1f, R2 ;  /* 0x0000001fff032819 */ /* 0x000fe40000011402 */
[----:B------:R-:W-:-:S06]  /*75e0*/  @!P2 CS2R R2, SRZ ;  /* 0x000000000002a805 */ /* 0x000fcc000001ff00 */
[----:B------:R-:W-:Y:S01]  /*75f0*/  IADD3 R2, P1, P0, R2, UR4, R5 ;  /* 0x0000000402027c10 */ /* 0x000fe2000f83e005 */
[----:B------:R-:W-:Y:S02]  /*7600*/  ULDC.64 UR4, c[0x0][0x300] ;  /* 0x0000c00000047ab9 */ /* 0x000fe40000000a00 */
[----:B------:R-:W-:Y:S01]  /*7610*/  UIMAD UR4, UR6, UR4, URZ ;  /* 0x00000004060472a4 */ /* 0x000fe2000f8e023f */
[----:B------:R-:W-:Y:S01]  /*7620*/  IADD3.X R3, R3, UR8, R0, P1, P0 ;  /* 0x0000000803037c10 */ /* 0x000fe20008fe0400 */
[----:B------:R-:W-:Y:S02]  /*7630*/  IMAD.U32 R0, RZ, RZ, UR14 ;  /* 0x0000000eff007e24 */ /* 0x000fe4000f8e00ff */
[----:B------:R-:W-:Y:S02]  /*7640*/  UIMAD UR4, UR14, UR5, UR4 ;  /* 0x000000050e0472a4 */ /* 0x000fe4000f8e0204 */
[----:B------:R-:W-:-:S04]  /*7650*/  IMAD.WIDE.U32 R4, R4, c[0x0][0x328], R2 ;  /* 0x0000ca0004047a25 */ /* 0x000fc800078e0002 */
[----:B------:R-:W-:Y:S01]  /*7660*/  IMAD.WIDE.U32 R2, R0, c[0x0][0x300], R2 ;  /* 0x0000c00000027a25 */ /* 0x000fe200078e0002 */
[----:B------:R-:W-:Y:S02]  /*7670*/  SEL R0, R6, RZ, !P2 ;  /* 0x000000ff06007207 */ /* 0x000fe40005000000 */
[----:B------:R-:W-:Y:S02]  /*7680*/  IADD3 R5, R5, UR7, RZ ;  /* 0x0000000705057c10 */ /* 0x000fe4000fffe0ff */
[----:B------:R-:W-:Y:S01]  /*7690*/  SEL R6, R7, RZ, !P2 ;  /* 0x000000ff07067207 */ /* 0x000fe20005000000 */
[C---:B------:R-:W-:Y:S01]  /*76a0*/  IMAD R10, R0.reuse, c[0x0][0x330], RZ ;  /* 0x0000cc00000a7a24 */ /* 0x040fe200078e02ff */
[----:B------:R-:W-:Y:S01]  /*76b0*/  IADD3 R3, R3, UR4, RZ ;  /* 0x0000000403037c10 */ /* 0x000fe2000fffe0ff */
[----:B------:R-:W-:Y:S02]  /*76c0*/  IMAD R0, R0, c[0x0][0x308], RZ ;  /* 0x0000c20000007a24 */ /* 0x000fe400078e02ff */
[----:B------:R-:W-:-:S02]  /*76d0*/  IMAD R10, R6, c[0x0][0x334], R10 ;  /* 0x0000cd00060a7a24 */ /* 0x000fc400078e020a */
[----:B------:R-:W-:-:S04]  /*76e0*/  IMAD.WIDE.U32 R8, R6, c[0x0][0x330], R4 ;  /* 0x0000cc0006087a25 */ /* 0x000fc800078e0004 */
[----:B------:R-:W-:Y:S01]  /*76f0*/  IMAD R0, R6, c[0x0][0x30c], R0 ;  /* 0x0000c30006007a24 */ /* 0x000fe200078e0200 */
[----:B------:R-:W-:Y:S01]  /*7700*/  LEA R4, P1, R8, c[0x0][0x310], 0x2 ;  /* 0x0000c40008047a11 */ /* 0x000fe200078210ff */
[----:B------:R-:W-:-:S04]  /*7710*/  IMAD.WIDE.U32 R6, R6, c[0x0][0x308], R2 ;  /* 0x0000c20006067a25 */ /* 0x000fc800078e0002 */
[----:B------:R-:W-:Y:S01]  /*7720*/  IMAD.IADD R3, R9, 0x1, R10 ;  /* 0x0000000109037824 */ /* 0x000fe200078e020a */
[----:B------:R-:W-:Y:S01]  /*7730*/  LEA R2, P0, R6, c[0x0][0x2e8], 0x2 ;  /* 0x0000ba0006027a11 */ /* 0x000fe200078010ff */
[----:B------:R-:W-:-:S03]  /*7740*/  IMAD.IADD R0, R7, 0x1, R0 ;  /* 0x0000000107007824 */ /* 0x000fc600078e0200 */
        /* <DEDUP_REMOVED lines=131> */
.L_x_2220:
        /* <DEDUP_REMOVED lines=16> */
.L_x_2344:


//--------------------- .text._ZN7cutlass13device_kernelIN5flash32FlashAttnBwdPostprocessConvertdQIN4cute5tupleIJNS3_1CILi128EEES6_EEENS_10bfloat16_tEfNS_4arch4Sm80ELi256ENS3_8TiledMMAINS3_8MMA_AtomIJNS3_30SM80_16x8x16_F32BF16BF16F32_TNEEEENS3_6LayoutINS4_IJNS5_ILi2EEENS5_ILi4EEENS5_ILi1EEEEEENS4_IJSI_SG_NS5_ILi0EEEEEEEENS4_IJNS5_ILi32EEENS5_ILi64EEENS5_ILi16EEEEEEEELb0EEEEEvNT_6ParamsE --------------------------
	.section	.text._ZN7cutlass13device_kernelIN5flash32FlashAttnBwdPostprocessConvertdQIN4cute5tupleIJNS3_1CILi128EEES6_EEENS_10bfloat16_tEfNS_4arch4Sm80ELi256ENS3_8TiledMMAINS3_8MMA_AtomIJNS3_30SM80_16x8x16_F32BF16BF16F32_TNEEEENS3_6LayoutINS4_IJNS5_ILi2EEENS5_ILi4EEENS5_ILi1EEEEEENS4_IJSI_SG_NS5_ILi0EEEEEEEENS4_IJNS5_ILi32EEENS5_ILi64EEENS5_ILi16EEEEEEEELb0EEEEEvNT_6ParamsE,"ax",@progbits
	.sectioninfo	@"SHI_REGISTERS=90"
	.align	128
.text._ZN7cutlass13device_kernelIN5flash32FlashAttnBwdPostprocessConvertdQIN4cute5tupleIJNS3_1CILi128EEES6_EEENS_10bfloat16_tEfNS_4arch4Sm80ELi256ENS3_8TiledMMAINS3_8MMA_AtomIJNS3_30SM80_16x8x16_F32BF16BF16F32_TNEEEENS3_6LayoutINS4_IJNS5_ILi2EEENS5_ILi4EEENS5_ILi1EEEEEENS4_IJSI_SG_NS5_ILi0EEEEEEEENS4_IJNS5_ILi32EEENS5_ILi64EEENS5_ILi16EEEEEEEELb0EEEEEvNT_6ParamsE:
        .type           _ZN7cutlass13device_kernelIN5flash32FlashAttnBwdPostprocessConvertdQIN4cute5tupleIJNS3_1CILi128EEES6_EEENS_10bfloat16_tEfNS_4arch4Sm80ELi256ENS3_8TiledMMAINS3_8MMA_AtomIJNS3_30SM80_16x8x16_F32BF16BF16F32_TNEEEENS3_6LayoutINS4_IJNS5_ILi2EEENS5_ILi4EEENS5_ILi1EEEEEENS4_IJSI_SG_NS5_ILi0EEEEEEEENS4_IJNS5_ILi32EEENS5_ILi64EEENS5_ILi16EEEEEEEELb0EEEEEvNT_6ParamsE,@function
        .size           _ZN7cutlass13device_kernelIN5flash32FlashAttnBwdPostprocessConvertdQIN4cute5tupleIJNS3_1CILi128EEES6_EEENS_10bfloat16_tEfNS_4arch4Sm80ELi256ENS3_8TiledMMAINS3_8MMA_AtomIJNS3_30SM80_16x8x16_F32BF16BF16F32_TNEEEENS3_6LayoutINS4_IJNS5_ILi2EEENS5_ILi4EEENS5_ILi1EEEEEENS4_IJSI_SG_NS5_ILi0EEEEEEEENS4_IJNS5_ILi32EEENS5_ILi64EEENS5_ILi16EEEEEEEELb0EEEEEvNT_6ParamsE,(.L_x_2345 - _ZN7cutlass13device_kernelIN5flash32FlashAttnBwdPostprocessConvertdQIN4cute5tupleIJNS3_1CILi128EEES6_EEENS_10bfloat16_tEfNS_4arch4Sm80ELi256ENS3_8TiledMMAINS3_8MMA_AtomIJNS3_30SM80_16x8x16_F32BF16BF16F32_TNEEEENS3_6LayoutINS4_IJNS5_ILi2EEENS5_ILi4EEENS5_ILi1EEEEEENS4_IJSI_SG_NS5_ILi0EEEEEEEENS4_IJNS5_ILi32EEENS5_ILi64EEENS5_ILi16EEEEEEEELb0EEEEEvNT_6ParamsE)
        .other          _ZN7cutlass13device_kernelIN5flash32FlashAttnBwdPostprocessConvertdQIN4cute5tupleIJNS3_1CILi128EEES6_EEENS_10bfloat16_tEfNS_4arch4Sm80ELi256ENS3_8TiledMMAINS3_8MMA_AtomIJNS3_30SM80_16x8x16_F32BF16BF16F32_TNEEEENS3_6LayoutINS4_IJNS5_ILi2EEENS5_ILi4EEENS5_ILi1EEEEEENS4_IJSI_SG_NS5_ILi0EEEEEEEENS4_IJNS5_ILi32EEENS5_ILi64EEENS5_ILi16EEEEEEEELb0EEEEEvNT_6ParamsE,@"STO_CUDA_ENTRY STV_DEFAULT"
_ZN7cutlass13device_kernelIN5flash32FlashAttnBwdPostprocessConvertdQIN4cute5tupleIJNS3_1CILi128EEES6_EEENS_10bfloat16_tEfNS_4arch4Sm80ELi256ENS3_8TiledMMAINS3_8MMA_AtomIJNS3_30SM80_16x8x16_F32BF16BF16F32_TNEEEENS3_6LayoutINS4_IJNS5_ILi2EEENS5_ILi4EEENS5_ILi1EEEEEENS4_IJSI_SG_NS5_ILi0EEEEEEEENS4_IJNS5_ILi32EEENS5_ILi64EEENS5_ILi16EEEEEEEELb0EEEEEvNT_6ParamsE:
        /* <DEDUP_REMOVED lines=15> */
[----:B-1----:R-:W-:Y:S01]  /*00f0*/  SHF.L.U32 R72, R70, 0x7, RZ ;  /* 0x0000000746487819 */ /* 0x002fe200000006ff */
[----:B------:R-:W-:Y:S05]  /*0100*/  @P0 BRA `(.L_x_2221) ;  /* 0x0000004000000947 */ /* 0x000fea0003800000 */
[----:B0-----:R-:W-:Y:S05]  /*0110*/  @!P1 BRA `(.L_x_2221) ;  /* 0x0000003000009947 */ /* 0x001fea0003800000 */
[----:B------:R-:W2:Y:S04]  /*0120*/  LDG.E R4, [R2.64] ;  /* 0x0000000402047981 */ /* 0x000ea8000c1e1900 */
[----:B-----5:R-:W2:Y:S02]  /*0130*/  LDG.E R75, [R2.64+0x4] ;  /* 0x00000404024b7981 */ /* 0x020ea4000c1e1900 */
[----:B--2---:R-:W-:-:S03]  /*0140*/  IMAD.IADD R75, R75, 0x1, -R4 ;  /* 0x000000014b4b7824 */ /* 0x004fc600078e0a04 */
.L_x_2221:
[----:B0-----:R-:W-:Y:S01]  /*0150*/  ISETP.NE.AND.EX P0, PT, RZ, c[0x0][0x1c4], PT, P2 ;  /* 0x00007100ff007a0c */ /* 0x001fe20003f05320 */
[----:B-----5:R-:W-:Y:S01]  /*0160*/  @P1 IMAD R2, R71, 0x80, R0 ;  /* 0x0000008047021824 */ /* 0x020fe200078e0200 */
[----:B------:R-:W-:-:S13]  /*0170*/  ISETP.LE.AND P2, PT, R75, R72, PT ;  /* 0x000000484b00720c */ /* 0x000fda0003f43270 */
[----:B------:R-:W-:Y:S05]  /*0180*/  @P0 EXIT P2 ;  /* 0x000000000000094d */ /* 0x000fea0001000000 */
[----:B------:R-:W0:Y:S01]  /*0190*/  S2R R73, SR_TID.X ;  /* 0x0000000000497919 */ /* 0x000e220000002100 */
[----:B------:R-:W-:Y:S01]  /*01a0*/  @P1 SHF.R.S32.HI R3, RZ, 0x1f, R2 ;  /* 0x0000001fff031819 */ /* 0x000fe20000011402 */
[----:B------:R-:W-:Y:S01]  /*01b0*/  CS2R R4, SRZ ;  /* 0x0000000000047805 */ /* 0x000fe2000001ff00 */
[----:B------:R-:W-:Y:S01]  /*01c0*/  SHF.L.U32 R7, R70, 0xe, RZ ;  /* 0x0000000e46077819 */ /* 0x000fe200000006ff */
[----:B------:R-:W1:Y:S01]  /*01d0*/  S2R R69, SR_CTAID.Y ;  /* 0x0000000000457919 */ /* 0x000e620000002600 */
[----:B------:R-:W-:Y:S02]  /*01e0*/  @P1 LEA.HI R3, R3, R2, RZ, 0x7 ;  /* 0x0000000203031211 */ /* 0x000fe400078f38ff */
[----:B------:R-:W-:-:S03]  /*01f0*/  SHF.R.S32.HI R9, RZ, 0x1f, R7 ;  /* 0x0000001fff097819 */ /* 0x000fc60000011407 */
[----:B------:R-:W-:-:S05]  /*0200*/  @P1 IMAD.SHL.U32 R3, R3, 0x80, RZ ;  /* 0x0000008003031824 */ /* 0x000fca00078e00ff */
[----:B------:R-:W-:-:S04]  /*0210*/  @P1 LOP3.LUT R3, R3, 0xffffc000, RZ, 0xc0, !PT ;  /* 0xffffc00003031812 */ /* 0x000fc800078ec0ff */
[--C-:B------:R-:W-:Y:S01]  /*0220*/  @P1 SHF.R.S32.HI R5, RZ, 0x1f, R3.reuse ;  /* 0x0000001fff051819 */ /* 0x100fe20000011403 */
[----:B------:R-:W-:Y:S02]  /*0230*/  @P1 IMAD.MOV.U32 R4, RZ, RZ, R3 ;  /* 0x000000ffff041224 */ /* 0x000fe400078e0003 */
[----:B0-----:R-:W-:Y:S01]  /*0240*/  IMAD.SHL.U32 R2, R73, 0x4, RZ ;  /* 0x0000000449027824 */ /* 0x001fe200078e00ff */
[----:B-1----:R-:W-:-:S04]  /*0250*/  SHF.R.S32.HI R3, RZ, 0x1f, R69 ;  /* 0x0000001fff037819 */ /* 0x002fc80000011445 */
[----:B------:R-:W-:Y:S02]  /*0260*/  IADD3 R4, P2, P3, R4, R2, R7 ;  /* 0x0000000204047210 */ /* 0x000fe40007b5e007 */
[----:B------:R-:W-:Y:S01]  /*0270*/  SHF.R.S32.HI R6, RZ, 0x1f, R2 ;  /* 0x0000001fff067819 */ /* 0x000fe20000011402 */
[----:B------:R-:W-:Y:S01]  /*0280*/  IMAD R8, R3, c[0x0][0x178], RZ ;  /* 0x00005e0003087a24 */ /* 0x000fe200078e02ff */
[----:B------:R-:W-:Y:S02]  /*0290*/  SHF.R.S32.HI R2, RZ, 0x1f, R71 ;  /* 0x0000001fff027819 */ /* 0x000fe40000011447 */
[----:B------:R-:W-:Y:S01]  /*02a0*/  IADD3.X R5, R5, R6, R9, P2, P3 ;  /* 0x0000000605057210 */ /* 0x000fe200017e6409 */
[----:B------:R-:W-:Y:S01]  /*02b0*/  IMAD R7, R69, c[0x0][0x17c], R8 ;  /* 0x00005f0045077a24 */ /* 0x000fe200078e0208 */
[----:B------:R-:W-:Y:S02]  /*02c0*/  SEL R2, R2, RZ, !P0 ;  /* 0x000000ff02027207 */ /* 0x000fe40004000000 */
[----:B------:R-:W-:Y:S01]  /*02d0*/  SEL R71, R71, RZ, !P0 ;  /* 0x000000ff47477207 */ /* 0x000fe20004000000 */
[----:B------:R-:W-:-:S04]  /*02e0*/  IMAD.WIDE.U32 R4, R69, c[0x0][0x178], R4 ;  /* 0x00005e0045047a25 */ /* 0x000fc800078e0004 */
[----:B------:R-:W-:Y:S02]  /*02f0*/  IMAD R6, R2, c[0x0][0x180], RZ ;  /* 0x0000600002067a24 */ /* 0x000fe400078e02ff */
[----:B------:R-:W-:Y:S02]  /*0300*/  IMAD.IADD R5, R5, 0x1, R7 ;  /* 0x0000000105057824 */ /* 0x000fe400078e0207 */
[C---:B------:R-:W-:Y:S02]  /*0310*/  IMAD R7, R71.reuse, c[0x0][0x184], R6 ;  /* 0x0000610047077a24 */ /* 0x040fe400078e0206 */
[----:B------:R-:W-:-:S05]  /*0320*/  IMAD.WIDE.U32 R4, R71, c[0x0][0x180], R4 ;  /* 0x0000600047047a25 */ /* 0x000fca00078e0004 */
[----:B------:R-:W-:Y:S02]  /*0330*/  IADD3 R5, R5, R7, RZ ;  /* 0x0000000705057210 */ /* 0x000fe40007ffe0ff */
[----:B------:R-:W-:-:S04]  /*0340*/  LEA R78, P0, R4, c[0x0][0x160], 0x2 ;  /* 0x00005800044e7a11 */ /* 0x000fc800078010ff */
[----:B------:R-:W-:-:S05]  /*0350*/  LEA.HI.X R79, R4, c[0x0][0x164], R5, 0x2, P0 ;  /* 0x00005900044f7a11 */ /* 0x000fca00000f1405 */
[----:B------:R0:W2:Y:S04]  /*0360*/  LDG.E.128 R4, [R78.64] ;  /* 0x000000044e047981 */ /* 0x0000a8000c1e1d00 */
[----:B------:R0:W3:Y:S04]  /*0370*/  LDG.E.128 R8, [R78.64+0x1000] ;  /* 0x001000044e087981 */ /* 0x0000e8000c1e1d00 */
[----:B------:R0:W4:Y:S04]  /*0380*/  LDG.E.128 R12, [R78.64+0x2000] ;  /* 0x002000044e0c7981 */ /* 0x000128000c1e1d00 */
[----:B------:R0:W5:Y:S04]  /*0390*/  LDG.E.128 R16, [R78.64+0x3000] ;  /* 0x003000044e107981 */ /* 0x000168000c1e1d00 */
        /* <DEDUP_REMOVED lines=11> */
[----:B------:R0:W5:Y:S01]  /*0450*/  LDG.E.128 R64, [R78.64+0xf000] ;  /* 0x00f000044e407981 */ /* 0x000162000c1e1d00 */
[----:B------:R-:W-:Y:S01]  /*0460*/  SHF.R.S32.HI R68, RZ, 0x1f, R73 ;  /* 0x0000001fff447819 */ /* 0x000fe20000011449 */
[----:B------:R-:W-:Y:S01]  /*0470*/  IMAD.IADD R72, R75, 0x1, -R72 ;  /* 0x000000014b487824 */ /* 0x000fe200078e0a48 */
[----:B------:R-:W-:Y:S01]  /*0480*/  BSSY B0, `(.L_x_2222) ;  /* 0x0000136000007945 */ /* 0x000fe20003800000 */
[----:B------:R-:W-:Y:S01]  /*0490*/  IMAD R2, R2, c[0x0][0x1b0], RZ ;  /* 0x00006c0002027a24 */ /* 0x000fe200078e02ff */
[----:B------:R-:W-:-:S02]  /*04a0*/  LEA.HI R81, R68, R73, RZ, 0x5 ;  /* 0x0000004944517211 */ /* 0x000fc400078f28ff */
[CC--:B------:R-:W-:Y:S02]  /*04b0*/  LEA.HI R80, R68.reuse, R73.reuse, RZ, 0x2 ;  /* 0x0000004944507211 */ /* 0x0c0fe400078f10ff */
[----:B------:R-:W-:Y:S02]  /*04c0*/  SHF.R.S32.HI R84, RZ, 0x5, R81 ;  /* 0x00000005ff547819 */ /* 0x000fe40000011451 */
[--C-:B0-----:R-:W-:Y:S02]  /*04d0*/  SHF.R.S32.HI R78, RZ, 0x2, R80.reuse ;  /* 0x00000002ff4e7819 */ /* 0x101fe40000011450 */
[----:B------:R-:W-:Y:S02]  /*04e0*/  LEA.HI R83, R81, R84, RZ, 0x1 ;  /* 0x0000005451537211 */ /* 0x000fe400078f08ff */
[----:B------:R-:W-:Y:S02]  /*04f0*/  SHF.R.S32.HI R81, RZ, 0x1f, R80 ;  /* 0x0000001fff517819 */ /* 0x000fe40000011450 */
[----:B------:R-:W-:-:S02]  /*0500*/  LEA.HI R74, R68, R73, RZ, 0x7 ;  /* 0x00000049444a7211 */ /* 0x000fc400078f38ff */
[----:B------:R-:W-:Y:S02]  /*0510*/  LEA.HI R81, R81, R78, RZ, 0x3 ;  /* 0x0000004e51517211 */ /* 0x000fe400078f18ff */
[----:B------:R-:W-:Y:S01]  /*0520*/  LEA.HI R82, R68, R73, RZ, 0x6 ;  /* 0x0000004944527211 */ /* 0x000fe200078f30ff */
[----:B------:R-:W-:Y:S01]  /*0530*/  IMAD.SHL.U32 R77, R74, 0x10, RZ ;  /* 0x000000104a4d7824 */ /* 0x000fe200078e00ff */
[----:B------:R-:W-:Y:S02]  /*0540*/  LOP3.LUT R76, R80, 0x7ffffffc, RZ, 0xc0, !PT ;  /* 0x7ffffffc504c7812 */ /* 0x000fe400078ec0ff */
[----:B------:R-:W-:Y:S02]  /*0550*/  LOP3.LUT R81, R81, 0xfffffff8, RZ, 0xc0, !PT ;  /* 0xfffffff851517812 */ /* 0x000fe400078ec0ff */
[----:B------:R-:W-:Y:S01]  /*0560*/  SHF.R.S32.HI R79, RZ, 0x6, R82 ;  /* 0x00000006ff4f7819 */ /* 0x000fe20000011452 */
[----:B------:R-:W-:Y:S01]  /*0570*/  IMAD.IADD R76, R73, 0x1, -R76 ;  /* 0x00000001494c7824 */ /* 0x000fe200078e0a4c */
[----:B------:R-:W-:Y:S01]  /*0580*/  LOP3.LUT R77, R77, 0xfffff800, RZ, 0xc0, !PT ;  /* 0xfffff8004d4d7812 */ /* 0x000fe200078ec0ff */
[----:B------:R-:W-:Y:S01]  /*0590*/  IMAD.IADD R80, R78, 0x1, -R81 ;  /* 0x000000014e507824 */ /* 0x000fe200078e0a51 */
[----:B------:R-:W-:-:S02]  /*05a0*/  LEA.HI R82, R82, R79, RZ, 0x1 ;  /* 0x0000004f52527211 */ /* 0x000fc400078f08ff */
[----:B------:R-:W-:Y:S01]  /*05b0*/  LOP3.LUT R83, R83, 0xfffffe, RZ, 0xc0, !PT ;  /* 0x00fffffe53537812 */ /* 0x000fe200078ec0ff */
[----:B------:R-:W-:Y:S01]  /*05c0*/  IMAD R76, R76, 0x2, R77 ;  /* 0x000000024c4c7824 */ /* 0x000fe200078e024d */
[----:B------:R-:W-:Y:S02]  /*05d0*/  LEA.HI R77, R68, R73, RZ, 0x4 ;  /* 0x00000049444d7211 */ /* 0x000fe400078f20ff */
[----:B------:R-:W-:Y:S02]  /*05e0*/  LOP3.LUT R82, R82, 0xfffffffe, RZ, 0xc0, !PT ;  /* 0xfffffffe52527812 */ /* 0x000fe400078ec0ff */
[--C-:B------:R-:W-:Y:S02]  /*05f0*/  SHF.R.S32.HI R68, RZ, 0x4, R77.reuse ;  /* 0x00000004ff447819 */ /* 0x100fe4000001144d */
[----:B------:R-:W-:Y:S01]  /*0600*/  SHF.R.S32.HI R85, RZ, 0x1f, R77 ;  /* 0x0000001fff557819 */ /* 0x000fe2000001144d */
[----:B------:R-:W-:Y:S01]  /*0610*/  IMAD.IADD R78, R79, 0x1, -R82 ;  /* 0x000000014f4e7824 */ /* 0x000fe200078e0a52 */
[----:B------:R-:W-:-:S02]  /*0620*/  IADD3 R83, R84, -R83, RZ ;  /* 0x8000005354537210 */ /* 0x000fc40007ffe0ff */
[----:B------:R-:W-:Y:S02]  /*0630*/  LEA.HI R85, R85, R68, RZ, 0x2 ;  /* 0x0000004455557211 */ /* 0x000fe400078f10ff */
[----:B------:R-:W-:Y:S02]  /*0640*/  LEA R76, R83, R76, 0x8 ;  /* 0x0000004c534c7211 */ /* 0x000fe400078e40ff */
[----:B------:R-:W-:Y:S02]  /*0650*/  LOP3.LUT R85, R85, 0xffffffc, RZ, 0xc0, !PT ;  /* 0x0ffffffc55557812 */ /* 0x000fe400078ec0ff */
[----:B------:R-:W-:Y:S02]  /*0660*/  LOP3.LUT R87, R74, 0xffffff80, RZ, 0xc0, !PT ;  /* 0xffffff804a577812 */ /* 0x000fe400078ec0ff */
[----:B------:R-:W-:Y:S01]  /*0670*/  IMNMX R72, R72, 0x80, PT ;  /* 0x0000008048487817 */ /* 0x000fe20003800200 */
[----:B------:R-:W-:-:S04]  /*0680*/  IMAD.IADD R74, R68, 0x1, -R85 ;  /* 0x00000001444a7824 */ /* 0x000fc800078e0a55 */
[----:B------:R-:W-:Y:S01]  /*0690*/  IMAD R74, R74, 0x10, R87 ;  /* 0x000000104a4a7824 */ /* 0x000fe200078e0257 */
[----:B--2---:R0:W-:Y:S04]  /*06a0*/  STS.128 [R73.X16], R4 ;  /* 0x0000000449007388 */ /* 0x0041e8000000cc00 */
[----:B---3--:R1:W-:Y:S04]  /*06b0*/  STS.128 [R73.X16+0x1000], R8 ;  /* 0x0010000849007388 */ /* 0x0083e8000000cc00 */
[----:B----4-:R2:W-:Y:S04]  /*06c0*/  STS.128 [R73.X16+0x2000], R12 ;  /* 0x0020000c49007388 */ /* 0x0105e8000000cc00 */
[----:B-----5:R-:W-:Y:S04]  /*06d0*/  STS.128 [R73.X16+0x3000], R16 ;  /* 0x0030001049007388 */ /* 0x020fe8000000cc00 */
[----:B------:R3:W-:Y:S01]  /*06e0*/  STS.128 [R73.X16+0x4000], R20 ;  /* 0x0040001449007388 */ /* 0x0007e2000000cc00 */
[----:B0-----:R-:W-:-:S02]  /*06f0*/  SHF.R.S32.HI R5, RZ, 0x1f, R80 ;  /* 0x0000001fff057819 */ /* 0x001fc40000011450 */
[----:B------:R-:W-:Y:S01]  /*0700*/  LOP3.LUT R6, R77, 0xfffffff0, RZ, 0xc0, !PT ;  /* 0xfffffff04d067812 */ /* 0x000fe200078ec0ff */
[----:B------:R0:W-:Y:S01]  /*0710*/  STS.128 [R73.X16+0x5000], R24 ;  /* 0x0050001849007388 */ /* 0x0001e2000000cc00 */
[----:B------:R-:W-:-:S03]  /*0720*/  LEA.HI R4, R5, R80, RZ, 0x2 ;  /* 0x0000005005047211 */ /* 0x000fc600078f10ff */
[----:B------:R4:W-:Y:S01]  /*0730*/  STS.128 [R73.X16+0x6000], R28 ;  /* 0x0060001c49007388 */ /* 0x0009e2000000cc00 */
[----:B-1----:R-:W-:Y:S01]  /*0740*/  IMAD.IADD R10, R73, 0x1, -R6 ;  /* 0x00000001490a7824 */ /* 0x002fe200078e0a06 */
[----:B------:R-:W-:Y:S01]  /*0750*/  LOP3.LUT R11, R4, 0x7fffffc, RZ, 0xc0, !PT ;  /* 0x07fffffc040b7812 */ /* 0x000fe200078ec0ff */
[----:B--2---:R-:W-:Y:S01]  /*0760*/  IMAD.SHL.U32 R12, R78, 0x40, RZ ;  /* 0x000000404e0c7824 */ /* 0x004fe200078e00ff */
[----:B------:R1:W-:Y:S01]  /*0770*/  STS.128 [R73.X16+0x7000], R32 ;  /* 0x0070002049007388 */ /* 0x0003e2000000cc00 */
[----:B------:R-:W-:Y:S02]  /*0780*/  IMAD.SHL.U32 R6, R4, 0x10, RZ ;  /* 0x0000001004067824 */ /* 0x000fe400078e00ff */
[----:B------:R-:W-:Y:S01]  /*0790*/  IMAD.SHL.U32 R4, R10, 0x8, RZ ;  /* 0x000000080a047824 */ /* 0x000fe200078e00ff */
[----:B------:R-:W-:Y:S01]  /*07a0*/  STS.128 [R73.X16+0x8000], R36 ;  /* 0x0080002449007388 */ /* 0x000fe2000000cc00 */
[----:B---3--:R-:W-:Y:S01]  /*07b0*/  IADD3 R21, R80, -R11, RZ ;  /* 0x8000000b50157210 */ /* 0x008fe20007ffe0ff */
[----:B------:R-:W-:Y:S01]  /*07c0*/  IMAD.SHL.U32 R11, R78, 0x8, RZ ;  /* 0x000000084e0b7824 */ /* 0x000fe200078e00ff */
[----:B------:R-:W-:Y:S01]  /*07d0*/  LOP3.LUT R13, R12, 0x40, RZ, 0xc0, !PT ;  /* 0x000000400c0d7812 */ /* 0x000fe200078ec0ff */
[----:B------:R-:W-:Y:S01]  /*07e0*/  STS.128 [R73.X16+0x9000], R40 ;  /* 0x0090002849007388 */ /* 0x000fe2000000cc00 */
[----:B------:R-:W-:-:S02]  /*07f0*/  LOP3.LUT R6, R6, 0x40, RZ, 0xc0, !PT ;  /* 0x0000004006067812 */ /* 0x000fc400078ec0ff */
[----:B------:R-:W-:Y:S01]  /*0800*/  LEA.HI R22, R10, R10, RZ, 0x1 ;  /* 0x0000000a0a167211 */ /* 0x000fe200078f08ff */
[----:B------:R-:W-:Y:S01]  /*0810*/  STS.128 [R73.X16+0xa000], R44 ;  /* 0x00a0002c49007388 */ /* 0x000fe2000000cc00 */
[----:B0-----:R-:W-:Y:S01]  /*0820*/  LOP3.LUT R24, R13, 0x8, R4, 0xf8, !PT ;  /* 0x000000080d187812 */ /* 0x001fe200078ef804 */
[----:B----4-:R-:W-:Y:S01]  /*0830*/  IMAD R31, R21, 0x10, R76 ;  /* 0x00000010151f7824 */ /* 0x010fe200078e024c */
[----:B------:R-:W-:Y:S01]  /*0840*/  SHF.R.U32.HI R25, RZ, 0x3, R13 ;  /* 0x00000003ff197819 */ /* 0x000fe2000001160d */
[----:B------:R-:W-:Y:S01]  /*0850*/  STS.128 [R73.X16+0xb000], R48 ;  /* 0x00b0003049007388 */ /* 0x000fe2000000cc00 */
[----:B------:R-:W-:Y:S02]  /*0860*/  LOP3.LUT R20, R6, 0x8, R11, 0xf8, !PT ;  /* 0x0000000806147812 */ /* 0x000fe400078ef80b */
[----:B-1----:R-:W-:Y:S01]  /*0870*/  LOP3.LUT R32, R24, R25, RZ, 0x3c, !PT ;  /* 0x0000001918207212 */ /* 0x002fe200078e3cff */
[----:B------:R-:W-:Y:S01]  /*0880*/  STS.128 [R73.X16+0xc000], R52 ;  /* 0x00c0003449007388 */ /* 0x000fe2000000cc00 */
[----:B------:R-:W-:-:S02]  /*0890*/  SHF.R.U32.HI R23, RZ, 0x3, R6 ;  /* 0x00000003ff177819 */ /* 0x000fc40000011606 */
[----:B------:R-:W-:Y:S01]  /*08a0*/  SHF.L.U32 R22, R22, 0xa, RZ ;  /* 0x0000000a16167819 */ /* 0x000fe200000006ff */
[----:B------:R-:W-:Y:S01]  /*08b0*/  STS.128 [R73.X16+0xd000], R56 ;  /* 0x00d0003849007388 */ /* 0x000fe2000000cc00 */
[----:B------:R-:W-:Y:S02]  /*08c0*/  LOP3.LUT R30, R20, R23, RZ, 0x3c, !PT ;  /* 0x00000017141e7212 */ /* 0x000fe400078e3cff */
[----:B------:R-:W-:Y:S01]  /*08d0*/  LOP3.LUT R33, R22, 0x7ffff800, RZ, 0xc0, !PT ;  /* 0x7ffff80016217812 */ /* 0x000fe200078ec0ff */
[----:B------:R-:W-:Y:S01]  /*08e0*/  STS.128 [R73.X16+0xe000], R60 ;  /* 0x00e0003c49007388 */ /* 0x000fe2000000cc00 */
[----:B------:R-:W-:Y:S02]  /*08f0*/  ISETP.GE.AND P0, PT, R4, c[0x0][0x194], PT ;  /* 0x0000650004007a0c */ /* 0x000fe40003f06270 */
[----:B------:R-:W-:Y:S01]  /*0900*/  IADD3 R74, R32, R74, R33 ;  /* 0x0000004a204a7210 */ /* 0x000fe20007ffe021 */
[----:B------:R-:W-:Y:S04]  /*0910*/  STS.128 [R73.X16+0xf000], R64 ;  /* 0x00f0004049007388 */ /* 0x000fe8000000cc00 */
[----:B------:R-:W-:Y:S06]  /*0920*/  BAR.SYNC.DEFER_BLOCKING 0x0 ;  /* 0x0000000000007b1d */ /* 0x000fec0000010000 */
[----:B------:R-:W0:Y:S04]  /*0930*/  LDS R5, [R73.X4] ;  /* 0x0000000049057984 */ /* 0x000e280000004800 */
        /* <DEDUP_REMOVED lines=10> */
[----:B0-----:R-:W-:-:S02]  /*09e0*/  FMUL.FTZ R6, R5, c[0x0][0x1b8] ;  /* 0x00006e0005067a20 */ /* 0x001fc40000410000 */
[----:B------:R-:W-:Y:S01]  /*09f0*/  IMAD.IADD R5, R30, 0x1, R31 ;  /* 0x000000011e057824 */ /* 0x000fe200078e021f */
[----:B------:R-:W0:Y:S01]  /*0a00*/  LDS R17, [R73.X4+0x2c00] ;  /* 0x002c000049117984 */ /* 0x000e220000004800 */
[----:B-1----:R-:W-:-:S03]  /*0a10*/  FMUL.FTZ R7, R7, c[0x0][0x1b8] ;  /* 0x00006e0007077a20 */ /* 0x002fc60000410000 */
[----:B------:R-:W1:Y:S01]  /*0a20*/  LDS R24, [R73.X4+0x4800] ;  /* 0x0048000049187984 */ /* 0x000e620000004800 */
[----:B--2---:R-:W-:Y:S01]  /*0a30*/  FMUL.FTZ R8, R8, c[0x0][0x1b8] ;  /* 0x00006e0008087a20 */ /* 0x004fe20000410000 */
[----:B------:R-:W-:Y:S02]  /*0a40*/  F2FP.BF16.PACK_AB R6, R7, R6 ;  /* 0x000000060706723e */ /* 0x000fe400000010ff */
[----:B------:R-:W2:Y:S01]  /*0a50*/  LDS R25, [R73.X4+0x4c00] ;  /* 0x004c000049197984 */ /* 0x000ea20000004800 */
[----:B---3--:R-:W-:-:S03]  /*0a60*/  FMUL.FTZ R9, R9, c[0x0][0x1b8] ;  /* 0x00006e0009097a20 */ /* 0x008fc60000410000 */
[----:B------:R-:W3:Y:S02]  /*0a70*/  LDS R26, [R73.X4+0x5000] ;  /* 0x00500000491a7984 */ /* 0x000ee40000004800 */
[----:B------:R-:W-:Y:S01]  /*0a80*/  F2FP.BF16.PACK_AB R7, R9, R8 ;  /* 0x000000080907723e */ /* 0x000fe200000010ff */
[----:B----4-:R-:W-:Y:S01]  /*0a90*/  FMUL.FTZ R8, R10, c[0x0][0x1b8] ;  /* 0x00006e000a087a20 */ /* 0x010fe20000410000 */
[----:B------:R-:W4:Y:S01]  /*0aa0*/  LDS R27, [R73.X4+0x5400] ;  /* 0x00540000491b7984 */ /* 0x000f220000004800 */
[----:B-----5:R-:W-:-:S03]  /*0ab0*/  FMUL.FTZ R11, R11, c[0x0][0x1b8] ;  /* 0x00006e000b0b7a20 */ /* 0x020fc60000410000 */
[----:B------:R-:W5:Y:S01]  /*0ac0*/  LDS R28, [R73.X4+0x5800] ;  /* 0x00580000491c7984 */ /* 0x000f620000004800 */
[----:B------:R-:W-:Y:S01]  /*0ad0*/  FMUL.FTZ R9, R12, c[0x0][0x1b8] ;  /* 0x00006e000c097a20 */ /* 0x000fe20000410000 */
[----:B------:R-:W-:Y:S01]  /*0ae0*/  F2FP.BF16.PACK_AB R8, R11, R8 ;  /* 0x000000080b08723e */ /* 0x000fe200000010ff */
[----:B------:R-:W-:Y:S01]  /*0af0*/  FMUL.FTZ R10, R13, c[0x0][0x1b8] ;  /* 0x00006e000d0a7a20 */ /* 0x000fe20000410000 */
[----:B------:R-:W5:Y:S01]  /*0b00*/  LDS R18, [R73.X4+0x3000] ;  /* 0x0030000049127984 */ /* 0x000f620000004800 */
[----:B------:R-:W-:-:S03]  /*0b10*/  FMUL.FTZ R14, R14, c[0x0][0x1b8] ;  /* 0x00006e000e0e7a20 */ /* 0x000fc60000410000 */
[----:B------:R-:W5:Y:S01]  /*0b20*/  LDS R19, [R73.X4+0x3400] ;  /* 0x0034000049137984 */ /* 0x000f620000004800 */
[----:B------:R-:W-:Y:S01]  /*0b30*/  F2FP.BF16.PACK_AB R9, R10, R9 ;  /* 0x000000090a09723e */ /* 0x000fe200000010ff */
[----:B------:R-:W-:Y:S02]  /*0b40*/  FMUL.FTZ R15, R15, c[0x0][0x1b8] ;  /* 0x00006e000f0f7a20 */ /* 0x000fe40000410000 */
[----:B------:R-:W5:Y:S01]  /*0b50*/  LDS R20, [R73.X4+0x3800] ;  /* 0x0038000049147984 */ /* 0x000f620000004800 */
[----:B------:R-:W-:-:S03]  /*0b60*/  FMUL.FTZ R16, R16, c[0x0][0x1b8] ;  /* 0x00006e0010107a20 */ /* 0x000fc60000410000 */
[----:B------:R-:W5:Y:S01]  /*0b70*/  LDS R21, [R73.X4+0x3c00] ;  /* 0x003c000049157984 */ /* 0x000f620000004800 */
[----:B------:R-:W-:Y:S01]  /*0b80*/  F2FP.BF16.PACK_AB R10, R15, R14 ;  /* 0x0000000e0f0a723e */ /* 0x000fe200000010ff */
[----:B0-----:R-:W-:Y:S02]  /*0b90*/  FMUL.FTZ R17, R17, c[0x0][0x1b8] ;  /* 0x00006e0011117a20 */ /* 0x001fe40000410000 */
[----:B------:R-:W0:Y:S01]  /*0ba0*/  LDS R29, [R73.X4+0x5c00] ;  /* 0x005c0000491d7984 */ /* 0x000e220000004800 */
[----:B-1----:R-:W-:-:S03]  /*0bb0*/  FMUL.FTZ R15, R24, c[0x0][0x1b8] ;  /* 0x00006e00180f7a20 */ /* 0x002fc60000410000 */
[----:B------:R-:W1:Y:S01]  /*0bc0*/  LDS R22, [R73.X4+0x4000] ;  /* 0x0040000049167984 */ /* 0x000e620000004800 */
[----:B------:R-:W-:Y:S01]  /*0bd0*/  F2FP.BF16.PACK_AB R11, R17, R16 ;  /* 0x00000010110b723e */ /* 0x000fe200000010ff */
[----:B--2---:R-:W-:Y:S02]  /*0be0*/  FMUL.FTZ R16, R25, c[0x0][0x1b8] ;  /* 0x00006e0019107a20 */ /* 0x004fe40000410000 */
[----:B------:R-:W2:Y:S01]  /*0bf0*/  LDS R23, [R73.X4+0x4400] ;  /* 0x0044000049177984 */ /* 0x000ea20000004800 */
[----:B---3--:R-:W-:-:S03]  /*0c00*/  FMUL.FTZ R26, R26, c[0x0][0x1b8] ;  /* 0x00006e001a1a7a20 */ /* 0x008fc60000410000 */
[----:B------:R-:W3:Y:S01]  /*0c10*/  LDS R30, [R73.X4+0x6000] ;  /* 0x00600000491e7984 */ /* 0x000ee20000004800 */
[----:B------:R-:W-:Y:S01]  /*0c20*/  F2FP.BF16.PACK_AB R15, R16, R15 ;  /* 0x0000000f100f723e */ /* 0x000fe200000010ff */
[----:B----4-:R-:W-:Y:S02]  /*0c30*/  FMUL.FTZ R27, R27, c[0x0][0x1b8] ;  /* 0x00006e001b1b7a20 */ /* 0x010fe40000410000 */
[----:B------:R-:W4:Y:S01]  /*0c40*/  LDS R31, [R73.X4+0x6400] ;  /* 0x00640000491f7984 */ /* 0x000f220000004800 */
[----:B-----5:R-:W-:-:S03]  /*0c50*/  FMUL.FTZ R17, R28, c[0x0][0x1b8] ;  /* 0x00006e001c117a20 */ /* 0x020fc60000410000 */
[----:B------:R-:W5:Y:S01]  /*0c60*/  LDS R32, [R73.X4+0x6800] ;  /* 0x0068000049207984 */ /* 0x000f620000004800 */
[----:B------:R-:W-:-:S03]  /*0c70*/  F2FP.BF16.PACK_AB R16, R27, R26 ;  /* 0x0000001a1b10723e */ /* 0x000fc600000010ff */
        /* <DEDUP_REMOVED lines=18> */
[----:B---3--:R-:W-:Y:S01]  /*0da0*/  FMUL.FTZ R18, R30, c[0x0][0x1b8] ;  /* 0x00006e001e127a20 */ /* 0x008fe20000410000 */
[----:B------:R-:W-:Y:S01]  /*0db0*/  F2FP.BF16.PACK_AB R14, R23, R22 ;  /* 0x00000016170e723e */ /* 0x000fe200000010ff */
[----:B----4-:R-:W-:Y:S01]  /*0dc0*/  FMUL.FTZ R31, R31, c[0x0][0x1b8] ;  /* 0x00006e001f1f7a20 */ /* 0x010fe20000410000 */
[----:B------:R-:W3:Y:S01]  /*0dd0*/  LDS R47, [R73.X4+0xb400] ;  /* 0x00b40000492f7984 */ /* 0x000ee20000004800 */
[----:B-----5:R-:W-:-:S03]  /*0de0*/  FMUL.FTZ R19, R32, c[0x0][0x1b8] ;  /* 0x00006e0020137a20 */ /* 0x020fc60000410000 */
[----:B------:R-:W-:Y:S01]  /*0df0*/  F2FP.BF16.PACK_AB R18, R31, R18 ;  /* 0x000000121f12723e */ /* 0x000fe200000010ff */
[----:B------:R-:W4:Y:S01]  /*0e00*/  LDS R38, [R73.X4+0x8c00] ;  /* 0x008c000049267984 */ /* 0x000f220000004800 */
        /* <DEDUP_REMOVED lines=15> */
[----:B-1----:R-:W-:-:S03]  /*0f00*/  FMUL.FTZ R32, R26, c[0x0][0x1b8] ;  /* 0x00006e001a207a20 */ /* 0x002fc60000410000 */
[----:B------:R-:W1:Y:S01]  /*0f10*/  LDS R44, [R73.X4+0xa400] ;  /* 0x00a40000492c7984 */ /* 0x000e620000004800 */
[----:B--2---:R-:W-:Y:S01]  /*0f20*/  FMUL.FTZ R31, R28, c[0x0][0x1b8] ;  /* 0x00006e001c1f7a20 */ /* 0x004fe20000410000 */
[----:B------:R-:W-:Y:S02]  /*0f30*/  F2FP.BF16.PACK_AB R27, R32, R27 ;  /* 0x0000001b201b723e */ /* 0x000fe400000010ff */
[----:B------:R-:W2:Y:S01]  /*0f40*/  LDS R45, [R73.X4+0xa800] ;  /* 0x00a80000492d7984 */ /* 0x000ea20000004800 */
[----:B---3--:R-:W-:-:S03]  /*0f50*/  FMUL.FTZ R32, R47, c[0x0][0x1b8] ;  /* 0x00006e002f207a20 */ /* 0x008fc60000410000 */
[----:B------:R-:W3:Y:S04]  /*0f60*/  LDS R46, [R73.X4+0xac00] ;  /* 0x00ac0000492e7984 */ /* 0x000ee80000004800 */
[----:B------:R-:W3:Y:S01]  /*0f70*/  LDS R34, [R73.X4+0xb800] ;  /* 0x00b8000049227984 */ /* 0x000ee20000004800 */
[----:B----4-:R-:W-:-:S03]  /*0f80*/  FMUL.FTZ R38, R38, c[0x0][0x1b8] ;  /* 0x00006e0026267a20 */ /* 0x010fc60000410000 */
[----:B------:R-:W4:Y:S01]  /*0f90*/  LDS R35, [R73.X4+0xbc00] ;  /* 0x00bc000049237984 */ /* 0x000f220000004800 */
[----:B-----5:R-:W-:Y:S01]  /*0fa0*/  FMUL.FTZ R33, R33, c[0x0][0x1b8] ;  /* 0x00006e0021217a20 */ /* 0x020fe20000410000 */
[----:B------:R-:W-:Y:S02]  /*0fb0*/  F2FP.BF16.PACK_AB R31, R38, R31 ;  /* 0x0000001f261f723e */ /* 0x000fe400000010ff */
        /* <DEDUP_REMOVED lines=21> */
[----:B------:R-:W-:Y:S01]  /*1110*/  FMUL.FTZ R34, R34, c[0x0][0x1b8] ;  /* 0x00006e0022227a20 */ /* 0x000fe20000410000 */
        /* <DEDUP_REMOVED lines=17> */
[----:B0-----:R-:W-:Y:S02]  /*1230*/  FMUL.FTZ R37, R37, c[0x0][0x1b8] ;  /* 0x00006e0025257a20 */ /* 0x001fe40000410000 */
[----:B-1----:R-:W-:-:S03]  /*1240*/  FMUL.FTZ R52, R52, c[0x0][0x1b8] ;  /* 0x00006e0034347a20 */ /* 0x002fc60000410000 */
[----:B------:R-:W-:Y:S01]  /*1250*/  F2FP.BF16.PACK_AB R36, R37, R36 ;  /* 0x000000242524723e */ /* 0x000fe200000010ff */
[----:B--2---:R-:W-:Y:S02]  /*1260*/  FMUL.FTZ R53, R53, c[0x0][0x1b8] ;  /* 0x00006e0035357a20 */ /* 0x004fe40000410000 */
[----:B---3--:R-:W-:-:S03]  /*1270*/  FMUL.FTZ R30, R30, c[0x0][0x1b8] ;  /* 0x00006e001e1e7a20 */ /* 0x008fc60000410000 */
[----:B------:R-:W-:Y:S01]  /*1280*/  F2FP.BF16.PACK_AB R52, R53, R52 ;  /* 0x000000343534723e */ /* 0x000fe200000010ff */
[----:B------:R-:W-:Y:S02]  /*1290*/  FMUL.FTZ R29, R29, c[0x0][0x1b8] ;  /* 0x00006e001d1d7a20 */ /* 0x000fe40000410000 */
[----:B----4-:R-:W-:-:S03]  /*12a0*/  FMUL.FTZ R24, R24, c[0x0][0x1b8] ;  /* 0x00006e0018187a20 */ /* 0x010fc60000410000 */
[----:B------:R-:W-:Y:S01]  /*12b0*/  F2FP.BF16.PACK_AB R29, R29, R30 ;  /* 0x0000001e1d1d723e */ /* 0x000fe200000010ff */
[----:B-----5:R-:W-:Y:S02]  /*12c0*/  FMUL.FTZ R23, R23, c[0x0][0x1b8] ;  /* 0x00006e0017177a20 */ /* 0x020fe40000410000 */
[----:B------:R-:W-:-:S03]  /*12d0*/  FMUL.FTZ R22, R22, c[0x0][0x1b8] ;  /* 0x00006e0016167a20 */ /* 0x000fc60000410000 */
[----:B------:R-:W-:Y:S01]  /*12e0*/  F2FP.BF16.PACK_AB R23, R23, R24 ;  /* 0x000000181717723e */ /* 0x000fe200000010ff */
[----:B------:R-:W-:Y:S01]  /*12f0*/  FMUL.FTZ R33, R28, c[0x0][0x1b8] ;  /* 0x00006e001c217a20 */ /* 0x000fe20000410000 */
[----:B------:R-:W-:Y:S02]  /*1300*/  SHF.L.U32 R28, R5, 0x1, RZ ;  /* 0x00000001051c7819 */ /* 0x000fe400000006ff */
[----:B------:R-:W-:Y:S01]  /*1310*/  IADD3 R5, R68, 0x10, RZ ;  /* 0x0000001044057810 */ /* 0x000fe20007ffe0ff */
[----:B------:R-:W-:Y:S01]  /*1320*/  FMUL.FTZ R25, R25, c[0x0][0x1b8] ;  /* 0x00006e0019197a20 */ /* 0x000fe20000410000 */
[----:B------:R-:W-:Y:S01]  /*1330*/  F2FP.BF16.PACK_AB R22, R33, R22 ;  /* 0x000000162116723e */ /* 0x000fe200000010ff */
[----:B------:R0:W-:Y:S01]  /*1340*/  STS [R28+0x10000], R6 ;  /* 0x010000061c007388 */ /* 0x0001e20000000800 */
[----:B------:R-:W-:Y:S01]  /*1350*/  ISETP.GE.OR P4, PT, R5, R72, P0 ;  /* 0x000000480500720c */ /* 0x000fe20000786670 */
[----:B------:R-:W-:Y:S01]  /*1360*/  FMUL.FTZ R26, R26, c[0x0][0x1b8] ;  /* 0x00006e001a1a7a20 */ /* 0x000fe20000410000 */
[----:B------:R-:W-:Y:S01]  /*1370*/  SHF.R.S32.HI R5, RZ, 0x1f, R4 ;  /* 0x0000001fff057819 */ /* 0x000fe20000011404 */
[----:B------:R1:W-:Y:S03]  /*1380*/  STS [R28+0x10100], R7 ;  /* 0x010100071c007388 */ /* 0x0003e60000000800 */
[----:B------:R-:W-:Y:S01]  /*1390*/  F2FP.BF16.PACK_AB R25, R26, R25 ;  /* 0x000000191a19723e */ /* 0x000fe200000010ff */
[----:B------:R2:W-:Y:S01]  /*13a0*/  STS [R28+0x12000], R14 ;  /* 0x0120000e1c007388 */ /* 0x0005e20000000800 */
[----:B0-----:R-:W-:-:S03]  /*13b0*/  IMAD.SHL.U32 R6, R74, 0x2, RZ ;  /* 0x000000024a067824 */ /* 0x001fc600078e00ff */
[----:B------:R0:W-:Y:S01]  /*13c0*/  STS [R28+0x12100], R15 ;  /* 0x0121000f1c007388 */ /* 0x0001e20000000800 */
[----:B-1----:R-:W-:-:S03]  /*13d0*/  IADD3 R7, R68, 0x20, RZ ;  /* 0x0000002044077810 */ /* 0x002fc60007ffe0ff */
[----:B------:R-:W-:Y:S01]  /*13e0*/  STS [R28+0x10400], R8 ;  /* 0x010400081c007388 */ /* 0x000fe20000000800 */
[----:B--2---:R-:W-:Y:S01]  /*13f0*/  IMAD R14, R3, c[0x0][0x1a8], RZ ;  /* 0x00006a00030e7a24 */ /* 0x004fe200078e02ff */
[-C--:B------:R-:W-:Y:S02]  /*1400*/  ISETP.GE.OR P3, PT, R7, R72.reuse, P0 ;  /* 0x000000480700720c */ /* 0x080fe40000766670 */
[----:B------:R-:W-:Y:S01]  /*1410*/  STS [R28+0x10500], R9 ;  /* 0x010500091c007388 */ /* 0x000fe20000000800 */
[----:B------:R-:W-:Y:S01]  /*1420*/  IADD3 R3, R68, 0x30, RZ ;  /* 0x0000003044037810 */ /* 0x000fe20007ffe0ff */
[C---:B------:R-:W-:Y:S02]  /*1430*/  IMAD R7, R69.reuse, c[0x0][0x1ac], R14 ;  /* 0x00006b0045077a24 */ /* 0x040fe400078e020e */
[----:B------:R-:W-:Y:S01]  /*1440*/  STS [R28+0x12400], R16 ;  /* 0x012400101c007388 */ /* 0x000fe20000000800 */
[----:B0-----:R-:W-:Y:S01]  /*1450*/  IMAD.WIDE.U32 R14, R69, c[0x0][0x1a8], R4 ;  /* 0x00006a00450e7a25 */ /* 0x001fe200078e0004 */
[----:B------:R-:W-:-:S02]  /*1460*/  ISETP.GE.OR P2, PT, R3, R72, P0 ;  /* 0x000000480300720c */ /* 0x000fc40000746670 */
[----:B------:R-:W-:Y:S01]  /*1470*/  STS [R28+0x12500], R17 ;  /* 0x012500111c007388 */ /* 0x000fe20000000800 */
[----:B------:R-:W-:Y:S01]  /*1480*/  IADD3 R3, R68, 0x50, RZ ;  /* 0x0000005044037810 */ /* 0x000fe20007ffe0ff */
[----:B------:R-:W-:Y:S02]  /*1490*/  IMAD.IADD R15, R15, 0x1, R7 ;  /* 0x000000010f0f7824 */ /* 0x000fe400078e0207 */
[----:B------:R-:W-:Y:S01]  /*14a0*/  STS [R28+0x10800], R10 ;  /* 0x0108000a1c007388 */ /* 0x000fe20000000800 */
[----:B------:R-:W-:Y:S01]  /*14b0*/  ISETP.GE.OR P5, PT, R3, R72, P0 ;  /* 0x000000480300720c */ /* 0x000fe200007a6670 */
[C---:B------:R-:W-:Y:S02]  /*14c0*/  IMAD R7, R71.reuse, c[0x0][0x1b4], R2 ;  /* 0x00006d0047077a24 */ /* 0x040fe400078e0202 */
[----:B------:R-:W-:Y:S01]  /*14d0*/  STS [R28+0x10900], R11 ;  /* 0x0109000b1c007388 */ /* 0x000fe20000000800 */
[----:B------:R-:W-:-:S03]  /*14e0*/  IMAD.WIDE.U32 R2, R71, c[0x0][0x1b0], R14 ;  /* 0x00006c0047027a25 */ /* 0x000fc600078e000e */
[----:B------:R-:W-:Y:S04]  /*14f0*/  STS [R28+0x12800], R18 ;  /* 0x012800121c007388 */ /* 0x000fe80000000800 */
[----:B------:R-:W-:Y:S04]  /*1500*/  STS [R28+0x12900], R19 ;  /* 0x012900131c007388 */ /* 0x000fe80000000800 */
[----:B------:R-:W-:Y:S04]  /*1510*/  STS [R28+0x10c00], R12 ;  /* 0x010c000c1c007388 */ /* 0x000fe80000000800 */
[----:B------:R0:W-:Y:S04]  /*1520*/  STS [R28+0x10d00], R13 ;  /* 0x010d000d1c007388 */ /* 0x0001e80000000800 */
[----:B------:R1:W-:Y:S04]  /*1530*/  STS [R28+0x12c00], R20 ;  /* 0x012c00141c007388 */ /* 0x0003e80000000800 */
[----:B------:R1:W-:Y:S01]  /*1540*/  STS [R28+0x12d00], R21 ;  /* 0x012d00151c007388 */ /* 0x0003e20000000800 */
[----:B0-----:R-:W-:-:S03]  /*1550*/  CS2R R12, SRZ ;  /* 0x00000000000c7805 */ /* 0x001fc6000001ff00 */
[----:B------:R1:W-:Y:S01]  /*1560*/  STS [R28+0x14000], R27 ;  /* 0x0140001b1c007388 */ /* 0x0003e20000000800 */
[--C-:B------:R-:W-:Y:S01]  /*1570*/  @P1 IMAD.MOV.U32 R12, RZ, RZ, R0.reuse ;  /* 0x000000ffff0c1224 */ /* 0x100fe200078e0000 */
[----:B------:R-:W-:Y:S02]  /*1580*/  @P1 SHF.R.S32.HI R13, RZ, 0x1f, R0 ;  /* 0x0000001fff0d1819 */ /* 0x000fe40000011400 */
[----:B------:R1:W-:Y:S01]  /*1590*/  STS [R28+0x14100], R31 ;  /* 0x0141001f1c007388 */ /* 0x0003e20000000800 */
[C---:B------:R-:W-:Y:S02]  /*15a0*/  IADD3 R0, R68.reuse, 0x40, RZ ;  /* 0x0000004044007810 */ /* 0x040fe40007ffe0ff */
[----:B------:R-:W-:Y:S01]  /*15b0*/  IADD3 R4, P1, R68, R12, RZ ;  /* 0x0000000c44047210 */ /* 0x000fe20007f3e0ff */
[----:B------:R1:W-:Y:S01]  /*15c0*/  STS [R28+0x16000], R48 ;  /* 0x016000301c007388 */ /* 0x0003e20000000800 */
[-C--:B------:R-:W-:Y:S02]  /*15d0*/  ISETP.GE.OR P6, PT, R0, R72.reuse, P0 ;  /* 0x000000480000720c */ /* 0x080fe400007c6670 */
[C---:B------:R-:W-:Y:S01]  /*15e0*/  LEA.HI.X.SX32 R5, R68.reuse, R13, 0x1, P1 ;  /* 0x0000000d44057211 */ /* 0x040fe200008f0eff */
[----:B------:R1:W-:Y:S01]  /*15f0*/  STS [R28+0x16100], R50 ;  /* 0x016100321c007388 */ /* 0x0003e20000000800 */
[----:B------:R-:W-:-:S02]  /*1600*/  ISETP.GE.OR P1, PT, R68, R72, P0 ;  /* 0x000000484400720c */ /* 0x000fc40000726670 */
[----:B------:R-:W-:Y:S01]  /*1610*/  IADD3 R0, R68, 0x60, RZ ;  /* 0x0000006044007810 */ /* 0x000fe20007ffe0ff */
[----:B------:R1:W-:Y:S01]  /*1620*/  STS [R28+0x14400], R39 ;  /* 0x014400271c007388 */ /* 0x0003e20000000800 */
[----:B------:R-:W-:Y:S01]  /*1630*/  IMAD.WIDE R70, R70, 0x80, R4 ;  /* 0x0000008046467825 */ /* 0x000fe200078e0204 */
[----:B------:R-:W-:Y:S02]  /*1640*/  IADD3 R68, R68, 0x70, RZ ;  /* 0x0000007044447810 */ /* 0x000fe40007ffe0ff */
[----:B------:R1:W-:Y:S01]  /*1650*/  STS [R28+0x14500], R41 ;  /* 0x014500291c007388 */ /* 0x0003e20000000800 */
[----:B------:R-:W-:Y:S02]  /*1660*/  IADD3 R5, R3, R7, RZ ;  /* 0x0000000703057210 */ /* 0x000fe40007ffe0ff */
[----:B------:R-:W-:Y:S01]  /*1670*/  LEA R12, R74, 0x10000, 0x1 ;  /* 0x000100004a0c7811 */ /* 0x000fe200078e08ff */
[----:B------:R1:W-:Y:S04]  /*1680*/  STS [R28+0x16400], R36 ;  /* 0x016400241c007388 */ /* 0x0003e80000000800 */
        /* <DEDUP_REMOVED lines=9> */
[----:B------:R-:W-:Y:S06]  /*1720*/  BAR.SYNC.DEFER_BLOCKING 0x0 ;  /* 0x0000000000007b1d */ /* 0x000fec0000010000 */
[----:B------:R1:W0:Y:S01]  /*1730*/  LDS.128 R8, [R6+0x10e00] ;  /* 0x010e000006087984 */ /* 0x0002220000000c00 */
[----:B------:R-:W-:Y:S05]  /*1740*/  @P1 BRA `(.L_x_2223) ;  /* 0x0000009000001947 */ /* 0x000fea0003800000 */
[----:B------:R-:W2:Y:S01]  /*1750*/  LDS.128 R12, [R12] ;  /* 0x000000000c0c7984 */ /* 0x000ea20000000c00 */
[----:B------:R-:W-:-:S02]  /*1760*/  IMAD R7, R71, c[0x0][0x1a0], RZ ;  /* 0x0000680047077a24 */ /* 0x000fc400078e02ff */
[----:B------:R-:W-:Y:S02]  /*1770*/  IMAD.MOV.U32 R4, RZ, RZ, R2 ;  /* 0x000000ffff047224 */ /* 0x000fe400078e0002 */
[C---:B------:R-:W-:Y:S02]  /*1780*/  IMAD R7, R70.reuse, c[0x0][0x1a4], R7 ;  /* 0x0000690046077a24 */ /* 0x040fe400078e0207 */
[----:B------:R-:W-:-:S04]  /*1790*/  IMAD.WIDE.U32 R16, R70, c[0x0][0x1a0], R4 ;  /* 0x0000680046107a25 */ /* 0x000fc800078e0004 */
[----:B------:R-:W-:Y:S01]  /*17a0*/  IMAD.IADD R7, R17, 0x1, R7 ;  /* 0x0000000111077824 */ /* 0x000fe200078e0207 */
[----:B------:R-:W-:-:S04]  /*17b0*/  LEA R18, P1, R16, c[0x0][0x188], 0x1 ;  /* 0x0000620010127a11 */ /* 0x000fc800078208ff */
[----:B------:R-:W-:-:S05]  /*17c0*/  LEA.HI.X R19, R16, c[0x0][0x18c], R7, 0x1, P1 ;  /* 0x0000630010137a11 */ /* 0x000fca00008f0c07 */
[----:B--2---:R2:W-:Y:S04]  /*17d0*/  STG.E.128 [R18.64], R12 ;  /* 0x0000000c12007986 */ /* 0x0045e8000c101d04 */
.L_x_2223:
[----:B------:R-:W-:Y:S05]  /*17e0*/  BSYNC B0 ;  /* 0x0000000000007941 */ /* 0x000fea0003800000 */
.L_x_2222:
[----:B--2---:R2:W3:Y:S01]  /*17f0*/  LDS.128 R12, [R6+0x10200] ;  /* 0x01020000060c7984 */ /* 0x0044e20000000c00 */
[----:B------:R-:W-:Y:S01]  /*1800*/  BSSY B0, `(.L_x_2224) ;  /* 0x000000f000007945 */ /* 0x000fe20003800000 */
[-C--:B------:R-:W-:Y:S02]  /*1810*/  ISETP.GE.OR P1, PT, R0, R72.reuse, P0 ;  /* 0x000000480000720c */ /* 0x080fe40000726670 */
[----:B------:R-:W-:Y:S01]  /*1820*/  ISETP.GE.OR P0, PT, R68, R72, P0 ;  /* 0x000000484400720c */ /* 0x000fe20000706670 */
[----:B------:R-:W-:Y:S07]  /*1830*/  @P4 BRA `(.L_x_2225) ;  /* 0x000000b000004947 */ /* 0x000fee0003800000 */
        /* <DEDUP_REMOVED lines=10> */
[----:B---3--:R3:W-:Y:S02]  /*18e0*/  STG.E.128 [R18.64], R12 ;  /* 0x0000000c12007986 */ /* 0x0087e4000c101d04 */
.L_x_2225:
[----:B------:R-:W-:Y:S05]  /*18f0*/  BSYNC B0 ;  /* 0x0000000000007941 */ /* 0x000fea0003800000 */
.L_x_2224:
[----:B---3--:R3:W4:Y:S01]  /*1900*/  LDS.128 R12, [R6+0x10400] ;  /* 0x01040000060c7984 */ /* 0x0087220000000c00 */
        /* <DEDUP_REMOVED lines=12> */
[----:B----4-:R4:W-:Y:S02]  /*19d0*/  STG.E.128 [R18.64], R12 ;  /* 0x0000000c12007986 */ /* 0x0109e4000c101d04 */
.L_x_2227:
[----:B------:R-:W-:Y:S05]  /*19e0*/  BSYNC B0 ;  /* 0x0000000000007941 */ /* 0x000fea0003800000 */
.L_x_2226:
[----:B----4-:R4:W1:Y:S01]  /*19f0*/  LDS.128 R12, [R6+0x10600] ;  /* 0x01060000060c7984 */ /* 0x0108620000000c00 */
        /* <DEDUP_REMOVED lines=13> */
.L_x_2229:
[----:B------:R-:W-:Y:S05]  /*1ad0*/  BSYNC B0 ;  /* 0x0000000000007941 */ /* 0x000fea0003800000 */
.L_x_2228:
[----:B-1----:R1:W2:Y:S01]  /*1ae0*/  LDS.128 R12, [R6+0x10800] ;  /* 0x01080000060c7984 */ /* 0x0022a20000000c00 */
        /* <DEDUP_REMOVED lines=12> */
[----:B--2---:R2:W-:Y:S02]  /*1bb0*/  STG.E.128 [R18.64], R12 ;  /* 0x0000000c12007986 */ /* 0x0045e4000c101d04 */
.L_x_2231:
[----:B------:R-:W-:Y:S05]  /*1bc0*/  BSYNC B0 ;  /* 0x0000000000007941 */ /* 0x000fea0003800000 */
.L_x_2230:
[----:B--2---:R2:W1:Y:S01]  /*1bd0*/  LDS.128 R12, [R6+0x10a00] ;  /* 0x010a0000060c7984 */ /* 0x0044620000000c00 */
        /* <DEDUP_REMOVED lines=13> */
.L_x_2233:
[----:B------:R-:W-:Y:S05]  /*1cb0*/  BSYNC B0 ;  /* 0x0000000000007941 */ /* 0x000fea0003800000 */
.L_x_2232:
[----:B-1----:R1:W2:Y:S01]  /*1cc0*/  LDS.128 R12, [R6+0x10c00] ;  /* 0x010c0000060c7984 */ /* 0x0022a20000000c00 */
[----:B------:R-:W-:Y:S01]  /*1cd0*/  BSSY B0, `(.L_x_2234) ;  /* 0x000000d000007945 */ /* 0x000fe20003800000 */
[----:B------:R-:W-:Y:S05]  /*1ce0*/  @P1 BRA `(.L_x_2235) ;  /* 0x000000b000001947 */ /* 0x000fea0003800000 */
[----:B------:R-:W-:Y:S01]  /*1cf0*/  IADD3 R17, P1, R70, 0x60, RZ ;  /* 0x0000006046117810 */ /* 0x000fe20007f3e0ff */
[----:B-1234-:R-:W-:Y:S01]  /*1d00*/  IMAD.MOV.U32 R6, RZ, RZ, R2 ;  /* 0x000000ffff067224 */ /* 0x01efe200078e0002 */
        /* <DEDUP_REMOVED lines=8> */
[----:B------:R1:W-:Y:S02]  /*1d90*/  STG.E.128 [R16.64], R12 ;  /* 0x0000000c10007986 */ /* 0x0003e4000c101d04 */
.L_x_2235:
[----:B------:R-:W-:Y:S05]  /*1da0*/  BSYNC B0 ;  /* 0x0000000000007941 */ /* 0x000fea0003800000 */
.L_x_2234:
        /* <DEDUP_REMOVED lines=12> */
.L_x_2236:
        /* <DEDUP_REMOVED lines=9> */
.L_x_2345:


//--------------------- .text._ZN7cutlass13device_kernelIN5flash32FlashAttnBwdPostprocessConvertdQIN4cute5tupleIJNS3_1CILi64EEENS5_ILi128EEEEEENS_10bfloat16_tEfNS_4arch4Sm80ELi256ENS3_8TiledMMAINS3_8MMA_AtomIJNS3_30SM80_16x8x16_F32BF16BF16F32_TNEEEENS3_6LayoutINS4_IJNS5_ILi2EEENS5_ILi4EEENS5_ILi1EEEEEENS4_IJSJ_SH_NS5_ILi0EEEEEEEENS4_IJNS5_ILi32EEES6_NS5_ILi16EEEEEEEELb0EEEEEvNT_6ParamsE --------------------------
	.section	.text._ZN7cutlass13device_kernelIN5flash32FlashAttnBwdPostprocessConvertdQIN4cute5tupleIJNS3_1CILi64EEENS5_ILi128EEEEEENS_10bfloat16_tEfNS_4arch4Sm80ELi256ENS3_8TiledMMAINS3_8MMA_AtomIJNS3_30SM80_16x8x16_F32BF16BF16F32_TNEEEENS3_6LayoutINS4_IJNS5_ILi2EEENS5_ILi4EEENS5_ILi1EEEEEENS4_IJSJ_SH_NS5_ILi0EEEEEEEENS4_IJNS5_ILi32EEES6_NS5_ILi16EEEEEEEELb0EEEEEvNT_6ParamsE,"ax",@progbits
	.sectioninfo	@"SHI_REGISTERS=55"
	.align	128
.text._ZN7cutlass13device_kernelIN5flash32FlashAttnBwdPostprocessConvertdQIN4cute5tupleIJNS3_1CILi64EEENS5_ILi128EEEEEENS_10bfloat16_tEfNS_4arch4Sm80ELi256ENS3_8TiledMMAINS3_8MMA_AtomIJNS3_30SM80_16x8x16_F32BF16BF16F32_TNEEEENS3_6LayoutINS4_IJNS5_ILi2EEENS5_ILi4EEENS5_ILi1EEEEEENS4_IJSJ_SH_NS5_ILi0EEEEEEEENS4_IJNS5_ILi32EEES6_NS5_ILi16EEEEEEEELb0EEEEEvNT_6ParamsE:
        .type           _ZN7cutlass13device_kernelIN5flash32FlashAttnBwdPostprocessConvertdQIN4cute5tupleIJNS3_1CILi64EEENS5_ILi128EEEEEENS_10bfloat16_tEfNS_4arch4Sm80ELi256ENS3_8TiledMMAINS3_8MMA_AtomIJNS3_30SM80_16x8x16_F32BF16BF16F32_TNEEEENS3_6LayoutINS4_IJNS5_ILi2EEENS5_ILi4EEENS5_ILi1EEEEEENS4_IJSJ_SH_NS5_ILi0EEEEEEEENS4_IJNS5_ILi32EEES6_NS5_ILi16EEEEEEEELb0EEEEEvNT_6ParamsE,@function
        .size           _ZN7cutlass13device_kernelIN5flash32FlashAttnBwdPostprocessConvertdQIN4cute5tupleIJNS3_1CILi64EEENS5_ILi128EEEEEENS_10bfloat16_tEfNS_4arch4Sm80ELi256ENS3_8TiledMMAINS3_8MMA_AtomIJNS3_30SM80_16x8x16_F32BF16BF16F32_TNEEEENS3_6LayoutINS4_IJNS5_ILi2EEENS5_ILi4EEENS5_ILi1EEEEEENS4_IJSJ_SH_NS5_ILi0EEEEEEEENS4_IJNS5_ILi32EEES6_NS5_ILi16EEEEEEEELb0EEEEEvNT_6ParamsE,(.L_x_2346 - _ZN7cutlass13device_kernelIN5flash32FlashAttnBwdPostprocessConvertdQIN4cute5tupleIJNS3_1CILi64EEENS5_ILi128EEEEEENS_10bfloat16_tEfNS_4arch4Sm80ELi256ENS3_8TiledMMAINS3_8MMA_AtomIJNS3_30SM80_16x8x16_F32BF16BF16F32_TNEEEENS3_6LayoutINS4_IJNS5_ILi2EEENS5_ILi4EEENS5_ILi1EEEEEENS4_IJSJ_SH_NS5_ILi0EEEEEEEENS4_IJNS5_ILi32EEES6_NS5_ILi16EEEEEEEELb0EEEEEvNT_6ParamsE)
        .other          _ZN7cutlass13device_kernelIN5flash32FlashAttnBwdPostprocessConvertdQIN4cute5tupleIJNS3_1CILi64EEENS5_ILi128EEEEEENS_10bfloat16_tEfNS_4arch4Sm80ELi256ENS3_8TiledMMAINS3_8MMA_AtomIJNS3_30SM80_16x8x16_F32BF16BF16F32_TNEEEENS3_6LayoutINS4_IJNS5_ILi2EEENS5_ILi4EEENS5_ILi1EEEEEENS4_IJSJ_SH_NS5_ILi0EEEEEEEENS4_IJNS5_ILi32EEES6_NS5_ILi16EEEEEEEELb0EEEEEvNT_6ParamsE,@"STO_CUDA_ENTRY STV_DEFAULT"
_ZN7cutlass13device_kernelIN5flash32FlashAttnBwdPostprocessConvertdQIN4cute5tupleIJNS3_1CILi64EEENS5_ILi128EEEEEENS_10bfloat16_tEfNS_4arch4Sm80ELi256ENS3_8TiledMMAINS3_8MMA_AtomIJNS3_30SM80_16x8x16_F32BF16BF16F32_TNEEEENS3_6LayoutINS4_IJNS5_ILi2EEENS5_ILi4EEENS5_ILi1EEEEEENS4_IJSJ_SH_NS5_ILi0EEEEEEEENS4_IJNS5_ILi32EEES6_NS5_ILi16EEEEEEEELb0EEEEEvNT_6ParamsE:
        /* <DEDUP_REMOVED lines=15> */
[----:B-1----:R-:W-:Y:S01]  /*00f0*/  IMAD.SHL.U32 R2, R36, 0x40, RZ ;  /* 0x0000004024027824 */ /* 0x002fe200078e00ff */
[----:B------:R-:W-:Y:S05]  /*0100*/  @P1 BRA `(.L_x_2237) ;  /* 0x0000004000001947 */ /* 0x000fea0003800000 */
[----:B0-----:R-:W-:Y:S05]  /*0110*/  @!P0 BRA `(.L_x_2237) ;  /* 0x0000003000008947 */ /* 0x001fea0003800000 */
[----:B------:R-:W2:Y:S04]  /*0120*/  LDG.E R0, [R4.64] ;  /* 0x0000000404007981 */ /* 0x000ea8000c1e1900 */
[----:B-----5:R-:W2:Y:S02]  /*0130*/  LDG.E R37, [R4.64+0x4] ;  /* 0x0000040404257981 */ /* 0x020ea4000c1e1900 */
[----:B--2---:R-:W-:-:S03]  /*0140*/  IMAD.IADD R37, R37, 0x1, -R0 ;  /* 0x0000000125257824 */ /* 0x004fc600078e0a00 */
.L_x_2237:
[----:B0-----:R-:W-:Y:S01]  /*0150*/  ISETP.NE.AND.EX P1, PT, RZ, c[0x0][0x1c4], PT, P2 ;  /* 0x00007100ff007a0c */ /* 0x001fe20003f25320 */
[----:B-----5:R-:W-:Y:S01]  /*0160*/  @P0 IMAD R0, R38, 0x40, R41 ;  /* 0x0000004026000824 */ /* 0x020fe200078e0229 */
[----:B------:R-:W-:-:S13]  /*0170*/  ISETP.LE.AND P2, PT, R37, R2, PT ;  /* 0x000000022500720c */ /* 0x000fda0003f43270 */
[----:B------:R-:W-:Y:S05]  /*0180*/  @P1 EXIT P2 ;  /* 0x000000000000194d */ /* 0x000fea0001000000 */
[----:B------:R-:W0:Y:S01]  /*0190*/  S2R R43, SR_TID.X ;  /* 0x00000000002b7919 */ /* 0x000e220000002100 */
[----:B------:R-:W-:Y:S01]  /*01a0*/  @P0 SHF.R.S32.HI R3, RZ, 0x1f, R0 ;  /* 0x0000001fff030819 */ /* 0x000fe20000011400 */
[----:B------:R-:W-:Y:S01]  /*01b0*/  CS2R R4, SRZ ;  /* 0x0000000000047805 */ /* 0x000fe2000001ff00 */
[----:B------:R-:W-:Y:S01]  /*01c0*/  IMAD.SHL.U32 R7, R36, 0x2000, RZ ;  /* 0x0000200024077824 */ /* 0x000fe200078e00ff */
[----:B------:R-:W1:Y:S01]  /*01d0*/  S2R R42, SR_CTAID.Y ;  /* 0x00000000002a7919 */ /* 0x000e620000002600 */
[----:B------:R-:W-:-:S03]  /*01e0*/  @P0 LEA.HI R3, R3, R0, RZ, 0x6 ;  /* 0x0000000003030211 */ /* 0x000fc600078f30ff */
[----:B------:R-:W-:Y:S02]  /*01f0*/  SHF.R.S32.HI R9, RZ, 0x1f, R7 ;  /* 0x0000001fff097819 */ /* 0x000fe40000011407 */
[----:B------:R-:W-:-:S05]  /*0200*/  @P0 IMAD.SHL.U32 R3, R3, 0x80, RZ ;  /* 0x0000008003030824 */ /* 0x000fca00078e00ff */
[----:B------:R-:W-:-:S04]  /*0210*/  @P0 LOP3.LUT R3, R3, 0xffffe000, RZ, 0xc0, !PT ;  /* 0xffffe00003030812 */ /* 0x000fc800078ec0ff */
[----:B------:R-:W-:Y:S02]  /*0220*/  @P0 MOV R4, R3 ;  /* 0x0000000300040202 */ /* 0x000fe40000000f00 */
[----:B------:R-:W-:Y:S02]  /*0230*/  @P0 SHF.R.S32.HI R5, RZ, 0x1f, R3 ;  /* 0x0000001fff050819 */ /* 0x000fe40000011403 */
[----:B------:R-:W-:Y:S01]  /*0240*/  SHF.R.S32.HI R3, RZ, 0x1f, R38 ;  /* 0x0000001fff037819 */ /* 0x000fe20000011426 */
[----:B0-----:R-:W-:Y:S01]  /*0250*/  IMAD.SHL.U32 R6, R43, 0x4, RZ ;  /* 0x000000042b067824 */ /* 0x001fe200078e00ff */
[----:B------:R-:W-:Y:S02]  /*0260*/  SEL R38, R38, RZ, !P1 ;  /* 0x000000ff26267207 */ /* 0x000fe40004800000 */
[----:B------:R-:W-:Y:S02]  /*0270*/  SEL R3, R3, RZ, !P1 ;  /* 0x000000ff03037207 */ /* 0x000fe40004800000 */
[----:B------:R-:W-:-:S02]  /*0280*/  IADD3 R4, P2, P3, R4, R6, R7 ;  /* 0x0000000604047210 */ /* 0x000fc40007b5e007 */
[----:B-1----:R-:W-:Y:S02]  /*0290*/  SHF.R.S32.HI R0, RZ, 0x1f, R42 ;  /* 0x0000001fff007819 */ /* 0x002fe4000001142a */
        /* <DEDUP_REMOVED lines=8> */
[----:B------:R-:W-:-:S04]  /*0320*/  IMAD.WIDE.U32 R4, R38, c[0x0][0x180], R4 ;  /* 0x0000600026047a25 */ /* 0x000fc800078e0004 */
[----:B------:R-:W-:Y:S01]  /*0330*/  IMAD.IADD R5, R5, 0x1, R9 ;  /* 0x0000000105057824 */ /* 0x000fe200078e0209 */
        /* <DEDUP_REMOVED lines=9> */
[----:B------:R0:W5:Y:S01]  /*03d0*/  LDG.E.128 R32, [R46.64+0x7000] ;  /* 0x007000042e207981 */ /* 0x000162000c1e1d00 */
[----:B------:R-:W-:Y:S01]  /*03e0*/  SHF.R.S32.HI R50, RZ, 0x1f, R43 ;  /* 0x0000001fff327819 */ /* 0x000fe2000001142b */
[----:B------:R-:W-:Y:S01]  /*03f0*/  IMAD.IADD R2, R37, 0x1, -R2 ;  /* 0x0000000125027824 */ /* 0x000fe200078e0a02 */
[----:B------:R-:W-:Y:S02]  /*0400*/  BSSY B0, `(.L_x_2238) ;  /* 0x00000c8000007945 */ /* 0x000fe40003800000 */
[----:B------:R-:W-:-:S02]  /*0410*/  LEA.HI R48, R50, R43, RZ, 0x7 ;  /* 0x0000002b32307211 */ /* 0x000fc400078f38ff */
[CC--:B------:R-:W-:Y:S02]  /*0420*/  LEA.HI R45, R50.reuse, R43.reuse, RZ, 0x2 ;  /* 0x0000002b322d7211 */ /* 0x0c0fe400078f10ff */
[----:B------:R-:W-:Y:S01]  /*0430*/  LEA.HI R49, R50, R43, RZ, 0x5 ;  /* 0x0000002b32317211 */ /* 0x000fe200078f28ff */
[----:B------:R-:W-:Y:S01]  /*0440*/  IMAD.SHL.U32 R44, R48, 0x8, RZ ;  /* 0x00000008302c7824 */ /* 0x000fe200078e00ff */
[----:B------:R-:W-:Y:S02]  /*0450*/  LOP3.LUT R40, R45, 0x7ffffffc, RZ, 0xc0, !PT ;  /* 0x7ffffffc2d287812 */ /* 0x000fe400078ec0ff */
[--C-:B0-----:R-:W-:Y:S02]  /*0460*/  SHF.R.S32.HI R47, RZ, 0x2, R45.reuse ;  /* 0x00000002ff2f7819 */ /* 0x101fe4000001142d */
[----:B------:R-:W-:Y:S01]  /*0470*/  LOP3.LUT R44, R44, 0xfffffc00, RZ, 0xc0, !PT ;  /* 0xfffffc002c2c7812 */ /* 0x000fe200078ec0ff */
[----:B------:R-:W-:Y:S01]  /*0480*/  IMAD.IADD R39, R43, 0x1, -R40 ;  /* 0x000000012b277824 */ /* 0x000fe200078e0a28 */
[----:B------:R-:W-:-:S02]  /*0490*/  SHF.R.S32.HI R52, RZ, 0x1f, R45 ;  /* 0x0000001fff347819 */ /* 0x000fc4000001142d */
[----:B------:R-:W-:Y:S01]  /*04a0*/  SHF.R.S32.HI R46, RZ, 0x5, R49 ;  /* 0x00000005ff2e7819 */ /* 0x000fe20000011431 */
[----:B------:R-:W-:Y:S01]  /*04b0*/  IMAD R39, R39, 0x2, R44 ;  /* 0x0000000227277824 */ /* 0x000fe200078e022c */
[CC--:B------:R-:W-:Y:S02]  /*04c0*/  LEA.HI R44, R50.reuse, R43.reuse, RZ, 0x4 ;  /* 0x0000002b322c7211 */ /* 0x0c0fe400078f20ff */
[----:B------:R-:W-:Y:S02]  /*04d0*/  LEA.HI R50, R50, R43, RZ, 0x6 ;  /* 0x0000002b32327211 */ /* 0x000fe400078f30ff */
[----:B------:R-:W-:Y:S02]  /*04e0*/  LEA.HI R52, R52, R47, RZ, 0x3 ;  /* 0x0000002f34347211 */ /* 0x000fe400078f18ff */
[----:B------:R-:W-:Y:S02]  /*04f0*/  SHF.R.S32.HI R45, RZ, 0x6, R50 ;  /* 0x00000006ff2d7819 */ /* 0x000fe40000011432 */
[----:B------:R-:W-:-:S02]  /*0500*/  LEA.HI R51, R49, R46, RZ, 0x1 ;  /* 0x0000002e31337211 */ /* 0x000fc400078f08ff */
[----:B------:R-:W-:Y:S02]  /*0510*/  LEA.HI R50, R50, R45, RZ, 0x1 ;  /* 0x0000002d32327211 */ /* 0x000fe400078f08ff */
[----:B------:R-:W-:Y:S02]  /*0520*/  LOP3.LUT R52, R52, 0xfffffff8, RZ, 0xc0, !PT ;  /* 0xfffffff834347812 */ /* 0x000fe400078ec0ff */
[--C-:B------:R-:W-:Y:S02]  /*0530*/  SHF.R.S32.HI R40, RZ, 0x4, R44.reuse ;  /* 0x00000004ff287819 */ /* 0x100fe4000001142c */
[----:B------:R-:W-:Y:S01]  /*0540*/  SHF.R.S32.HI R49, RZ, 0x1f, R44 ;  /* 0x0000001fff317819 */ /* 0x000fe2000001142c */
[----:B------:R-:W-:Y:S01]  /*0550*/  IMAD.IADD R52, R47, 0x1, -R52 ;  /* 0x000000012f347824 */ /* 0x000fe200078e0a34 */
[----:B------:R-:W-:Y:S02]  /*0560*/  LOP3.LUT R50, R50, 0xfffffffe, RZ, 0xc0, !PT ;  /* 0xfffffffe32327812 */ /* 0x000fe400078ec0ff */
[----:B------:R-:W-:-:S02]  /*0570*/  LOP3.LUT R44, R44, 0xfffffff0, RZ, 0xc0, !PT ;  /* 0xfffffff02c2c7812 */ /* 0x000fc400078ec0ff */
[----:B------:R-:W-:Y:S02]  /*0580*/  IADD3 R50, R45, -R50, RZ ;  /* 0x800000322d327210 */ /* 0x000fe40007ffe0ff */
[----:B------:R-:W-:Y:S01]  /*0590*/  SHF.R.S32.HI R45, RZ, 0x1f, R52 ;  /* 0x0000001fff2d7819 */ /* 0x000fe20000011434 */
[----:B------:R-:W-:Y:S01]  /*05a0*/  IMAD.IADD R44, R43, 0x1, -R44 ;  /* 0x000000012b2c7824 */ /* 0x000fe200078e0a2c */
[----:B------:R-:W-:Y:S02]  /*05b0*/  LEA.HI R49, R49, R40, RZ, 0x2 ;  /* 0x0000002831317211 */ /* 0x000fe400078f10ff */
[----:B------:R-:W-:Y:S02]  /*05c0*/  LEA.HI R45, R45, R52, RZ, 0x2 ;  /* 0x000000342d2d7211 */ /* 0x000fe400078f10ff */
[----:B------:R-:W-:Y:S02]  /*05d0*/  LOP3.LUT R51, R51, 0xfffffe, RZ, 0xc0, !PT ;  /* 0x00fffffe33337812 */ /* 0x000fe400078ec0ff */
[----:B------:R-:W-:-:S02]  /*05e0*/  LOP3.LUT R49, R49, 0xffffffc, RZ, 0xc0, !PT ;  /* 0x0ffffffc31317812 */ /* 0x000fc400078ec0ff */
[----:B------:R-:W-:Y:S01]  /*05f0*/  LOP3.LUT R48, R48, 0xffffff80, RZ, 0xc0, !PT ;  /* 0xffffff8030307812 */ /* 0x000fe200078ec0ff */
[----:B------:R-:W-:Y:S02]  /*0600*/  IMAD.IADD R46, R46, 0x1, -R51 ;  /* 0x000000012e2e7824 */ /* 0x000fe400078e0a33 */
[----:B------:R-:W-:Y:S02]  /*0610*/  IMAD.IADD R49, R40, 0x1, -R49 ;  /* 0x0000000128317824 */ /* 0x000fe400078e0a31 */
[----:B------:R-:W-:Y:S02]  /*0620*/  IMAD R39, R46, 0x100, R39 ;  /* 0x000001002e277824 */ /* 0x000fe400078e0227 */
[----:B------:R-:W-:Y:S01]  /*0630*/  IMAD R48, R49, 0x10, R48 ;  /* 0x0000001031307824 */ /* 0x000fe200078e0230 */
[----:B--2---:R0:W-:Y:S04]  /*0640*/  STS.128 [R43.X16], R4 ;  /* 0x000000042b007388 */ /* 0x0041e8000000cc00 */
[----:B---3--:R1:W-:Y:S04]  /*0650*/  STS.128 [R43.X16+0x1000], R8 ;  /* 0x001000082b007388 */ /* 0x0083e8000000cc00 */
[----:B----4-:R-:W-:Y:S04]  /*0660*/  STS.128 [R43.X16+0x2000], R12 ;  /* 0x0020000c2b007388 */ /* 0x010fe8000000cc00 */
[----:B-----5:R-:W-:Y:S04]  /*0670*/  STS.128 [R43.X16+0x3000], R16 ;  /* 0x003000102b007388 */ /* 0x020fe8000000cc00 */
[----:B------:R-:W-:Y:S01]  /*0680*/  STS.128 [R43.X16+0x4000], R20 ;  /* 0x004000142b007388 */ /* 0x000fe2000000cc00 */
[----:B0-----:R-:W-:Y:S01]  /*0690*/  IMAD.SHL.U32 R6, R50, 0x40, RZ ;  /* 0x0000004032067824 */ /* 0x001fe200078e00ff */
[C---:B------:R-:W-:Y:S01]  /*06a0*/  LEA.HI R5, R44.reuse, R44, RZ, 0x1 ;  /* 0x0000002c2c057211 */ /* 0x040fe200078f08ff */
[----:B------:R-:W-:Y:S01]  /*06b0*/  IMAD.SHL.U32 R4, R44, 0x8, RZ ;  /* 0x000000082c047824 */ /* 0x000fe200078e00ff */
[----:B------:R-:W-:Y:S01]  /*06c0*/  STS.128 [R43.X16+0x5000], R24 ;  /* 0x005000182b007388 */ /* 0x000fe2000000cc00 */
[----:B------:R-:W-:Y:S01]  /*06d0*/  IMAD.SHL.U32 R50, R50, 0x8, RZ ;  /* 0x0000000832327824 */ /* 0x000fe200078e00ff */
[----:B------:R-:W-:Y:S01]  /*06e0*/  LOP3.LUT R7, R6, 0x40, RZ, 0xc0, !PT ;  /* 0x0000004006077812 */ /* 0x000fe200078ec0ff */
[----:B-1----:R-:W-:Y:S01]  /*06f0*/  IMAD.SHL.U32 R8, R5, 0x200, RZ ;  /* 0x0000020005087824 */ /* 0x002fe200078e00ff */
[----:B------:R-:W-:Y:S01]  /*0700*/  STS.128 [R43.X16+0x6000], R28 ;  /* 0x0060001c2b007388 */ /* 0x000fe2000000cc00 */
[----:B------:R-:W-:-:S02]  /*0710*/  LOP3.LUT R5, R45, 0x7fffffc, RZ, 0xc0, !PT ;  /* 0x07fffffc2d057812 */ /* 0x000fc400078ec0ff */
[----:B------:R-:W-:Y:S01]  /*0720*/  LOP3.LUT R6, R7, 0x8, R4, 0xf8, !PT ;  /* 0x0000000807067812 */ /* 0x000fe200078ef804 */
[----:B------:R-:W-:Y:S01]  /*0730*/  STS.128 [R43.X16+0x7000], R32 ;  /* 0x007000202b007388 */ /* 0x000fe2000000cc00 */
[----:B------:R-:W-:Y:S01]  /*0740*/  SHF.R.U32.HI R7, RZ, 0x3, R7 ;  /* 0x00000003ff077819 */ /* 0x000fe20000011607 */
[----:B------:R-:W-:Y:S01]  /*0750*/  IMAD.IADD R52, R52, 0x1, -R5 ;  /* 0x0000000134347824 */ /* 0x000fe200078e0a05 */
[----:B------:R-:W-:Y:S01]  /*0760*/  LOP3.LUT R5, R8, 0x7ffffc00, RZ, 0xc0, !PT ;  /* 0x7ffffc0008057812 */ /* 0x000fe200078ec0ff */
[----:B------:R-:W-:Y:S01]  /*0770*/  BAR.SYNC.DEFER_BLOCKING 0x0 ;  /* 0x0000000000007b1d */ /* 0x000fe20000010000 */
[----:B------:R-:W-:Y:S01]  /*0780*/  LOP3.LUT R6, R6, R7, RZ, 0x3c, !PT ;  /* 0x0000000706067212 */ /* 0x000fe200078e3cff */
[----:B------:R-:W-:Y:S01]  /*0790*/  IMAD R52, R52, 0x10, R39 ;  /* 0x0000001034347824 */ /* 0x000fe200078e0227 */
[----:B------:R-:W-:Y:S02]  /*07a0*/  SHF.L.U32 R45, R45, 0x4, RZ ;  /* 0x000000042d2d7819 */ /* 0x000fe400000006ff */
[----:B------:R-:W-:-:S02]  /*07b0*/  IADD3 R48, R6, R48, R5 ;  /* 0x0000003006307210 */ /* 0x000fc40007ffe005 */
[----:B------:R-:W-:Y:S02]  /*07c0*/  LOP3.LUT R45, R45, 0x40, RZ, 0xc0, !PT ;  /* 0x000000402d2d7812 */ /* 0x000fe400078ec0ff */
[----:B------:R-:W-:Y:S02]  /*07d0*/  ISETP.GE.AND P1, PT, R4, c[0x0][0x194], PT ;  /* 0x0000650004007a0c */ /* 0x000fe40003f26270 */
[----:B------:R-:W-:Y:S02]  /*07e0*/  LOP3.LUT R50, R45, 0x8, R50, 0xf8, !PT ;  /* 0x000000082d327812 */ /* 0x000fe400078ef832 */
[----:B------:R-:W-:-:S04]  /*07f0*/  SHF.R.U32.HI R45, RZ, 0x3, R45 ;  /* 0x00000003ff2d7819 */ /* 0x000fc8000001162d */
[----:B------:R-:W-:-:S05]  /*0800*/  LOP3.LUT R7, R50, R45, RZ, 0x3c, !PT ;  /* 0x0000002d32077212 */ /* 0x000fca00078e3cff */
[----:B------:R-:W-:Y:S01]  /*0810*/  IMAD.IADD R7, R7, 0x1, R52 ;  /* 0x0000000107077824 */ /* 0x000fe200078e0234 */
[----:B------:R-:W0:Y:S04]  /*0820*/  LDS R33, [R43.X4+0x400] ;  /* 0x000400002b217984 */ /* 0x000e280000004800 */
[----:B------:R-:W1:Y:S04]  /*0830*/  LDS R32, [R43.X4+0x800] ;  /* 0x000800002b207984 */ /* 0x000e680000004800 */
[----:B------:R-:W2:Y:S04]  /*0840*/  LDS R31, [R43.X4+0xc00] ;  /* 0x000c00002b1f7984 */ /* 0x000ea80000004800 */
[----:B------:R-:W3:Y:S04]  /*0850*/  LDS R34, [R43.X4] ;  /* 0x000000002b227984 */ /* 0x000ee80000004800 */
[----:B------:R-:W4:Y:S04]  /*0860*/  LDS R25, [R43.X4+0x1000] ;  /* 0x001000002b197984 */ /* 0x000f280000004800 */
[----:B------:R-:W5:Y:S04]  /*0870*/  LDS R30, [R43.X4+0x1400] ;  /* 0x001400002b1e7984 */ /* 0x000f680000004800 */
[----:B------:R-:W5:Y:S04]  /*0880*/  LDS R27, [R43.X4+0x2c00] ;  /* 0x002c00002b1b7984 */ /* 0x000f680000004800 */
[----:B------:R-:W5:Y:S04]  /*0890*/  LDS R24, [R43.X4+0x3000] ;  /* 0x003000002b187984 */ /* 0x000f680000004800 */
[----:B------:R-:W5:Y:S04]  /*08a0*/  LDS R26, [R43.X4+0x3400] ;  /* 0x003400002b1a7984 */ /* 0x000f680000004800 */
[----:B------:R-:W5:Y:S04]  /*08b0*/  LDS R21, [R43.X4+0x2800] ;  /* 0x002800002b157984 */ /* 0x000f680000004800 */
[----:B------:R-:W5:Y:S01]  /*08c0*/  LDS R18, [R43.X4+0x4c00] ;  /* 0x004c00002b127984 */ /* 0x000f620000004800 */
[----:B0-----:R-:W-:-:S03]  /*08d0*/  FMUL.FTZ R35, R33, c[0x0][0x1b8] ;  /* 0x00006e0021237a20 */ /* 0x001fc60000410000 */
[----:B------:R-:W0:Y:S01]  /*08e0*/  LDS R23, [R43.X4+0x1800] ;  /* 0x001800002b177984 */ /* 0x000e220000004800 */
[----:B-1----:R-:W-:-:S03]  /*08f0*/  FMUL.FTZ R39, R32, c[0x0][0x1b8] ;  /* 0x00006e0020277a20 */ /* 0x002fc60000410000 */
        /* <DEDUP_REMOVED lines=20> */
[----:B------:R-:W-:Y:S01]  /*0a40*/  F2FP.BF16.PACK_AB R25, R26, R27 ;  /* 0x0000001b1a19723e */ /* 0x000fe200000010ff */
[----:B------:R-:W-:Y:S01]  /*0a50*/  FMUL.FTZ R27, R18, c[0x0][0x1b8] ;  /* 0x00006e00121b7a20 */ /* 0x000fe20000410000 */
[----:B------:R-:W-:Y:S01]  /*0a60*/  F2FP.BF16.PACK_AB R24, R46, R39 ;  /* 0x000000272e18723e */ /* 0x000fe200000010ff */
        /* <DEDUP_REMOVED lines=19> */
[----:B------:R-:W-:Y:S01]  /*0ba0*/  FMUL.FTZ R19, R19, c[0x0][0x1b8] ;  /* 0x00006e0013137a20 */ /* 0x000fe20000410000 */
[----:B------:R-:W-:Y:S02]  /*0bb0*/  F2FP.BF16.PACK_AB R23, R28, R29 ;  /* 0x0000001d1c17723e */ /* 0x000fe400000010ff */
[----:B------:R-:W5:Y:S01]  /*0bc0*/  LDS R32, [R43.X4+0x7800] ;  /* 0x007800002b207984 */ /* 0x000f620000004800 */
[----:B------:R-:W-:Y:S01]  /*0bd0*/  FMUL.FTZ R14, R14, c[0x0][0x1b8] ;  /* 0x00006e000e0e7a20 */ /* 0x000fe20000410000 */
[----:B------:R-:W-:-:S02]  /*0be0*/  F2FP.BF16.PACK_AB R19, R19, R26 ;  /* 0x0000001a1313723e */ /* 0x000fc400000010ff */
[----:B------:R1:W5:Y:S01]  /*0bf0*/  LDS R33, [R43.X4+0x7c00] ;  /* 0x007c00002b217984 */ /* 0x0003620000004800 */
[----:B------:R-:W-:Y:S01]  /*0c00*/  FMUL.FTZ R13, R13, c[0x0][0x1b8] ;  /* 0x00006e000d0d7a20 */ /* 0x000fe20000410000 */
[----:B------:R-:W-:Y:S01]  /*0c10*/  F2FP.BF16.PACK_AB R14, R27, R14 ;  /* 0x0000000e1b0e723e */ /* 0x000fe200000010ff */
[----:B0-----:R-:W-:-:S03]  /*0c20*/  FMUL.FTZ R12, R12, c[0x0][0x1b8] ;  /* 0x00006e000c0c7a20 */ /* 0x001fc60000410000 */
[----:B------:R-:W-:Y:S01]  /*0c30*/  F2FP.BF16.PACK_AB R13, R18, R13 ;  /* 0x0000000d120d723e */ /* 0x000fe200000010ff */
[----:B-1----:R-:W-:Y:S02]  /*0c40*/  FMUL.FTZ R17, R16, c[0x0][0x1b8] ;  /* 0x00006e0010117a20 */ /* 0x002fe40000410000 */
[----:B------:R-:W-:Y:S02]  /*0c50*/  IMAD.SHL.U32 R16, R7, 0x2, RZ ;  /* 0x0000000207107824 */ /* 0x000fe400078e00ff */
[----:B--2---:R-:W-:Y:S01]  /*0c60*/  FMUL.FTZ R5, R5, c[0x0][0x1b8] ;  /* 0x00006e0005057a20 */ /* 0x004fe20000410000 */
[----:B------:R-:W-:Y:S01]  /*0c70*/  F2FP.BF16.PACK_AB R12, R17, R12 ;  /* 0x0000000c110c723e */ /* 0x000fe200000010ff */
[----:B------:R-:W-:Y:S01]  /*0c80*/  IMAD R17, R0, c[0x0][0x1a8], RZ ;  /* 0x00006a0000117a24 */ /* 0x000fe200078e02ff */
[----:B------:R-:W-:Y:S01]  /*0c90*/  STS [R16+0x8000], R34 ;  /* 0x0080002210007388 */ /* 0x000fe20000000800 */
[----:B---3--:R-:W-:Y:S01]  /*0ca0*/  FMUL.FTZ R10, R10, c[0x0][0x1b8] ;  /* 0x00006e000a0a7a20 */ /* 0x008fe20000410000 */
[----:B------:R-:W-:Y:S01]  /*0cb0*/  IADD3 R0, R40, 0x10, RZ ;  /* 0x0000001028007810 */ /* 0x000fe20007ffe0ff */
[----:B------:R-:W-:Y:S01]  /*0cc0*/  IMAD R17, R42, c[0x0][0x1ac], R17 ;  /* 0x00006b002a117a24 */ /* 0x000fe200078e0211 */
[----:B------:R-:W-:Y:S01]  /*0cd0*/  STS [R16+0x8100], R35 ;  /* 0x0081002310007388 */ /* 0x000fe20000000800 */
[----:B----4-:R-:W-:Y:S01]  /*0ce0*/  FMUL.FTZ R6, R6, c[0x0][0x1b8] ;  /* 0x00006e0006067a20 */ /* 0x010fe20000410000 */
[----:B------:R-:W-:-:S02]  /*0cf0*/  F2FP.BF16.PACK_AB R7, R10, R5 ;  /* 0x000000050a07723e */ /* 0x000fc400000010ff */
[----:B------:R-:W-:Y:S01]  /*0d00*/  STS [R16+0x9000], R23 ;  /* 0x0090001710007388 */ /* 0x000fe20000000800 */
[----:B-----5:R-:W-:Y:S01]  /*0d10*/  FMUL.FTZ R9, R9, c[0x0][0x1b8] ;  /* 0x00006e0009097a20 */ /* 0x020fe20000410000 */
[--C-:B------:R-:W-:Y:S02]  /*0d20*/  SHF.R.S32.HI R5, RZ, 0x1f, R4.reuse ;  /* 0x0000001fff057819 */ /* 0x100fe40000011404 */
[----:B------:R-:W-:Y:S01]  /*0d30*/  STS [R16+0x9100], R24 ;  /* 0x0091001810007388 */ /* 0x000fe20000000800 */
[----:B------:R-:W-:Y:S01]  /*0d40*/  FMUL.FTZ R8, R8, c[0x0][0x1b8] ;  /* 0x00006e0008087a20 */ /* 0x000fe20000410000 */
[----:B------:R-:W-:Y:S01]  /*0d50*/  F2FP.BF16.PACK_AB R15, R9, R6 ;  /* 0x00000006090f723e */ /* 0x000fe200000010ff */
[----:B------:R-:W-:Y:S01]  /*0d60*/  IMAD.SHL.U32 R6, R48, 0x2, RZ ;  /* 0x0000000230067824 */ /* 0x000fe200078e00ff */
[----:B------:R-:W-:Y:S01]  /*0d70*/  STS [R16+0x8400], R21 ;  /* 0x0084001510007388 */ /* 0x000fe20000000800 */
[----:B------:R-:W-:Y:S02]  /*0d80*/  FMUL.FTZ R31, R31, c[0x0][0x1b8] ;  /* 0x00006e001f1f7a20 */ /* 0x000fe40000410000 */
[----:B------:R-:W-:Y:S01]  /*0d90*/  IMAD.WIDE.U32 R42, R42, c[0x0][0x1a8], R4 ;  /* 0x00006a002a2a7a25 */ /* 0x000fe200078e0004 */
[----:B------:R-:W-:Y:S01]  /*0da0*/  STS [R16+0x8500], R22 ;  /* 0x0085001610007388 */ /* 0x000fe20000000800 */
[----:B------:R-:W-:Y:S01]  /*0db0*/  CS2R R4, SRZ ;  /* 0x0000000000047805 */ /* 0x000fe2000001ff00 */
[----:B------:R-:W-:Y:S01]  /*0dc0*/  F2FP.BF16.PACK_AB R31, R31, R8 ;  /* 0x000000081f1f723e */ /* 0x000fe200000010ff */
[----:B------:R-:W-:Y:S01]  /*0dd0*/  FMUL.FTZ R32, R32, c[0x0][0x1b8] ;  /* 0x00006e0020207a20 */ /* 0x000fe20000410000 */
[----:B------:R-:W-:Y:S01]  /*0de0*/  STS [R16+0x9400], R25 ;  /* 0x0094001910007388 */ /* 0x000fe20000000800 */
[----:B------:R-:W-:Y:S01]  /*0df0*/  FMUL.FTZ R33, R33, c[0x0][0x1b8] ;  /* 0x00006e0021217a20 */ /* 0x000fe20000410000 */
[----:B------:R-:W-:Y:S01]  /*0e00*/  @P0 MOV R4, R41 ;  /* 0x0000002900040202 */ /* 0x000fe20000000f00 */
[----:B------:R-:W-:Y:S01]  /*0e10*/  IMAD.IADD R43, R43, 0x1, R17 ;  /* 0x000000012b2b7824 */ /* 0x000fe200078e0211 */
[----:B------:R-:W-:Y:S01]  /*0e20*/  STS [R16+0x9500], R11 ;  /* 0x0095000b10007388 */ /* 0x000fe20000000800 */
[----:B------:R-:W-:-:S02]  /*0e30*/  @P0 SHF.R.S32.HI R5, RZ, 0x1f, R41 ;  /* 0x0000001fff050819 */ /* 0x000fc40000011429 */
[----:B------:R-:W-:Y:S01]  /*0e40*/  F2FP.BF16.PACK_AB R32, R33, R32 ;  /* 0x000000202120723e */ /* 0x000fe200000010ff */
[----:B------:R-:W-:Y:S04]  /*0e50*/  STS [R16+0xa000], R19 ;  /* 0x00a0001310007388 */ /* 0x000fe80000000800 */
[----:B------:R-:W-:Y:S04]  /*0e60*/  STS [R16+0xa100], R14 ;  /* 0x00a1000e10007388 */ /* 0x000fe80000000800 */
[----:B------:R0:W-:Y:S04]  /*0e70*/  STS [R16+0xb000], R7 ;  /* 0x00b0000710007388 */ /* 0x0001e80000000800 */
[----:B------:R-:W-:Y:S04]  /*0e80*/  STS [R16+0xb100], R15 ;  /* 0x00b1000f10007388 */ /* 0x000fe80000000800 */
[----:B------:R1:W-:Y:S01]  /*0e90*/  STS [R16+0xa400], R13 ;  /* 0x00a4000d10007388 */ /* 0x0003e20000000800 */
[----:B0-----:R-:W-:-:S03]  /*0ea0*/  IADD3 R7, R40, 0x30, RZ ;  /* 0x0000003028077810 */ /* 0x001fc60007ffe0ff */
[----:B------:R0:W-:Y:S04]  /*0eb0*/  STS [R16+0xa500], R12 ;  /* 0x00a5000c10007388 */ /* 0x0001e80000000800 */
[----:B------:R2:W-:Y:S01]  /*0ec0*/  STS [R16+0xb400], R31 ;  /* 0x00b4001f10007388 */ /* 0x0005e20000000800 */
[----:B-1----:R-:W-:-:S03]  /*0ed0*/  IMNMX R13, R2, 0x40, PT ;  /* 0x00000040020d7817 */ /* 0x002fc60003800200 */
[----:B------:R2:W-:Y:S01]  /*0ee0*/  STS [R16+0xb500], R32 ;  /* 0x00b5002010007388 */ /* 0x0005e20000000800 */
[----:B------:R-:W-:-:S03]  /*0ef0*/  IADD3 R2, R40, 0x20, RZ ;  /* 0x0000002028027810 */ /* 0x000fc60007ffe0ff */
[----:B------:R-:W-:Y:S01]  /*0f00*/  BAR.SYNC.DEFER_BLOCKING 0x0 ;  /* 0x0000000000007b1d */ /* 0x000fe20000010000 */
[-C--:B------:R-:W-:Y:S02]  /*0f10*/  ISETP.GE.OR P2, PT, R0, R13.reuse, P1 ;  /* 0x0000000d0000720c */ /* 0x080fe40000f46670 */
[-C--:B------:R-:W-:Y:S02]  /*0f20*/  ISETP.GE.OR P3, PT, R2, R13.reuse, P1 ;  /* 0x0000000d0200720c */ /* 0x080fe40000f66670 */
[-C--:B------:R-:W-:Y:S01]  /*0f30*/  ISETP.GE.OR P4, PT, R7, R13.reuse, P1 ;  /* 0x0000000d0700720c */ /* 0x080fe20000f86670 */
[----:B------:R-:W-:Y:S01]  /*0f40*/  IMAD R7, R3, c[0x0][0x1b0], RZ ;  /* 0x00006c0003077a24 */ /* 0x000fe200078e02ff */
[C---:B------:R-:W-:Y:S02]  /*0f50*/  ISETP.GE.OR P1, PT, R40.reuse, R13, P1 ;  /* 0x0000000d2800720c */ /* 0x040fe40000f26670 */
[----:B------:R-:W-:Y:S01]  /*0f60*/  IADD3 R2, P0, R40, R4, RZ ;  /* 0x0000000428027210 */ /* 0x000fe20007f1e0ff */
[----:B------:R-:W-:Y:S01]  /*0f70*/  IMAD R7, R38, c[0x0][0x1b4], R7 ;  /* 0x00006d0026077a24 */ /* 0x000fe200078e0207 */
[----:B0-----:R-:W-:Y:S01]  /*0f80*/  LEA R12, R48, 0x8000, 0x1 ;  /* 0x00008000300c7811 */ /* 0x001fe200078e08ff */
[----:B------:R-:W-:Y:S01]  /*0f90*/  IMAD.WIDE.U32 R38, R38, c[0x0][0x1b0], R42 ;  /* 0x00006c0026267a25 */ /* 0x000fe200078e002a */
[----:B------:R-:W-:-:S05]  /*0fa0*/  LEA.HI.X.SX32 R3, R40, R5, 0x1, P0 ;  /* 0x0000000528037211 */ /* 0x000fca00000f0eff */
[----:B------:R-:W-:-:S04]  /*0fb0*/  IMAD.WIDE R36, R36, 0x40, R2 ;  /* 0x0000004024247825 */ /* 0x000fc800078e0202 */
[----:B------:R-:W-:Y:S01]  /*0fc0*/  IMAD.IADD R3, R39, 0x1, R7 ;  /* 0x0000000127037824 */ /* 0x000fe200078e0207 */
[----:B------:R2:W0:Y:S01]  /*0fd0*/  LDS.128 R8, [R6+0x8600] ;  /* 0x0086000006087984 */ /* 0x0004220000000c00 */
[----:B------:R-:W-:Y:S05]  /*0fe0*/  @P1 BRA `(.L_x_2239) ;  /* 0x0000009000001947 */ /* 0x000fea0003800000 */
[----:B------:R-:W1:Y:S01]  /*0ff0*/  LDS.128 R12, [R12] ;  /* 0x000000000c0c7984 */ /* 0x000e620000000c00 */
[----:B------:R-:W-:Y:S02]  /*1000*/  IMAD R7, R37, c[0x0][0x1a0], RZ ;  /* 0x0000680025077a24 */ /* 0x000fe400078e02ff */
[----:B------:R-:W-:Y:S02]  /*1010*/  IMAD.MOV.U32 R2, RZ, RZ, R38 ;  /* 0x000000ffff027224 */ /* 0x000fe400078e0026 */
[C---:B------:R-:W-:Y:S02]  /*1020*/  IMAD R7, R36.reuse, c[0x0][0x1a4], R7 ;  /* 0x0000690024077a24 */ /* 0x040fe400078e0207 */
[----:B------:R-:W-:-:S04]  /*1030*/  IMAD.WIDE.U32 R4, R36, c[0x0][0x1a0], R2 ;  /* 0x0000680024047a25 */ /* 0x000fc800078e0002 */
[----:B------:R-:W-:Y:S01]  /*1040*/  IMAD.IADD R5, R5, 0x1, R7 ;  /* 0x0000000105057824 */ /* 0x000fe200078e0207 */
[----:B--2---:R-:W-:-:S04]  /*1050*/  LEA R16, P0, R4, c[0x0][0x188], 0x1 ;  /* 0x0000620004107a11 */ /* 0x004fc800078008ff */
[----:B------:R-:W-:-:S05]  /*1060*/  LEA.HI.X R17, R4, c[0x0][0x18c], R5, 0x1, P0 ;  /* 0x0000630004117a11 */ /* 0x000fca00000f0c05 */
[----:B-1----:R1:W-:Y:S04]  /*1070*/  STG.E.128 [R16.64], R12 ;  /* 0x0000000c10007986 */ /* 0x0023e8000c101d04 */
.L_x_2239:
[----:B------:R-:W-:Y:S05]  /*1080*/  BSYNC B0 ;  /* 0x0000000000007941 */ /* 0x000fea0003800000 */
.L_x_2238:
[----:B-1----:R1:W3:Y:S01]  /*1090*/  LDS.128 R12, [R6+0x8200] ;  /* 0x00820000060c7984 */ /* 0x0022e20000000c00 */
[----:B------:R-:W-:Y:S01]  /*10a0*/  BSSY B0, `(.L_x_2240) ;  /* 0x000000d000007945 */ /* 0x000fe20003800000 */
[----:B------:R-:W-:Y:S05]  /*10b0*/  @P2 BRA `(.L_x_2241) ;  /* 0x000000b000002947 */ /* 0x000fea0003800000 */
[----:B------:R-:W-:Y:S01]  /*10c0*/  IADD3 R7, P0, R36, 0x10, RZ ;  /* 0x0000001024077810 */ /* 0x000fe20007f1e0ff */
[----:B------:R-:W-:Y:S02]  /*10d0*/  IMAD.MOV.U32 R4, RZ, RZ, R38 ;  /* 0x000000ffff047224 */ /* 0x000fe400078e0026 */
[----:B------:R-:W-:Y:S02]  /*10e0*/  IMAD.MOV.U32 R5, RZ, RZ, R3 ;  /* 0x000000ffff057224 */ /* 0x000fe400078e0003 */
[----:B------:R-:W-:Y:S02]  /*10f0*/  IMAD.X R0, RZ, RZ, R37, P0 ;  /* 0x000000ffff007224 */ /* 0x000fe400000e0625 */
[----:B------:R-:W-:-:S04]  /*1100*/  IMAD.WIDE.U32 R4, R7, c[0x0][0x1a0], R4 ;  /* 0x0000680007047a25 */ /* 0x000fc800078e0004 */
[----:B------:R-:W-:Y:S01]  /*1110*/  IMAD R0, R0, c[0x0][0x1a0], RZ ;  /* 0x0000680000007a24 */ /* 0x000fe200078e02ff */
[----:B--2---:R-:W-:-:S03]  /*1120*/  LEA R16, P0, R4, c[0x0][0x188], 0x1 ;  /* 0x0000620004107a11 */ /* 0x004fc600078008ff */
[----:B------:R-:W-:-:S04]  /*1130*/  IMAD R7, R7, c[0x0][0x1a4], R0 ;  /* 0x0000690007077a24 */ /* 0x000fc800078e0200 */
[----:B------:R-:W-:-:S05]  /*1140*/  IMAD.IADD R5, R5, 0x1, R7 ;  /* 0x0000000105057824 */ /* 0x000fca00078e0207 */
[----:B------:R-:W-:-:S05]  /*1150*/  LEA.HI.X R17, R4, c[0x0][0x18c], R5, 0x1, P0 ;  /* 0x0000630004117a11 */ /* 0x000fca00000f0c05 */
[----:B---3--:R2:W-:Y:S02]  /*1160*/  STG.E.128 [R16.64], R12 ;  /* 0x0000000c10007986 */ /* 0x0085e4000c101d04 */
.L_x_2241:
[----:B------:R-:W-:Y:S05]  /*1170*/  BSYNC B0 ;  /* 0x0000000000007941 */ /* 0x000fea0003800000 */
.L_x_2240:
[----:B-12---:R-:W1:Y:S01]  /*1180*/  LDS.128 R4, [R6+0x8400] ;  /* 0x0084000006047984 */ /* 0x006e620000000c00 */
[----:B------:R-:W-:Y:S01]  /*1190*/  BSSY B0, `(.L_x_2242) ;  /* 0x000000d000007945 */ /* 0x000fe20003800000 */
[----:B------:R-:W-:Y:S05]  /*11a0*/  @P3 BRA `(.L_x_2243) ;  /* 0x000000b000003947 */ /* 0x000fea0003800000 */
[----:B---3--:R-:W-:Y:S01]  /*11b0*/  IADD3 R15, P0, R36, 0x20, RZ ;  /* 0x00000020240f7810 */ /* 0x008fe20007f1e0ff */
        /* <DEDUP_REMOVED lines=9> */
[----:B-1----:R1:W-:Y:S02]  /*1250*/  STG.E.128 [R14.64], R4 ;  /* 0x000000040e007986 */ /* 0x0023e4000c101d04 */
.L_x_2243:
[----:B------:R-:W-:Y:S05]  /*1260*/  BSYNC B0 ;  /* 0x0000000000007941 */ /* 0x000fea0003800000 */
.L_x_2242:
[----:B------:R-:W-:Y:S05]  /*1270*/  @P4 EXIT ;  /* 0x000000000000494d */ /* 0x000fea0003800000 */
[----:B-1----:R-:W-:Y:S01]  /*1280*/  IADD3 R5, P0, R36, 0x30, RZ ;  /* 0x0000003024057810 */ /* 0x002fe20007f1e0ff */
[----:B------:R-:W-:-:S04]  /*1290*/  IMAD.MOV.U32 R2, RZ, RZ, R38 ;  /* 0x000000ffff027224 */ /* 0x000fc800078e0026 */
        /* <DEDUP_REMOVED lines=9> */
.L_x_2244:
        /* <DEDUP_REMOVED lines=13> */
.L_x_2346:


//--------------------- .text._ZN7cutlass13device_kernelIN5flash19enable_sm80_to_sm89INS1_16FlashAttnBwdSm80INS1_25CollectiveMainloopBwdSm80ILi2ELi2EN4cute5tupleIJNS5_1CILi64EEENS7_ILi128EEES9_EEENS_10bfloat16_tEfNS_4arch4Sm80ELb1ELb0ELb0ELb1ELb1ELb0ELb0ELb0ELi2ELi2ELi2ELi2ELb0EEENS1_24CollectiveEpilogueBwdGQAISA_fSD_Li256ELb1ELb1EEENS1_25SingleTileBwdLPTSchedulerILb1ELi128ELb1EEEEEEEEEvNT_6ParamsE --------------------------
	.section	.text._ZN7cutlass13device_kernelIN5flash19enable_sm80_to_sm89INS1_16FlashAttnBwdSm80INS1_25CollectiveMainloopBwdSm80ILi2ELi2EN4cute5tupleIJNS5_1CILi64EEENS7_ILi128EEES9_EEENS_10bfloat16_tEfNS_4arch4Sm80ELb1ELb0ELb0ELb1ELb1ELb0ELb0ELb0ELi2ELi2ELi2ELi2ELb0EEENS1_24CollectiveEpilogueBwdGQAISA_fSD_Li256ELb1ELb1EEENS1_25SingleTileBwdLPTSchedulerILb1ELi128ELb1EEEEEEEEEvNT_6ParamsE,"ax",@progbits
	.sectioninfo	@"SHI_REGISTERS=255"
	.align	128
.text._ZN7cutlass13device_kernelIN5flash19enable_sm80_to_sm89INS1_16FlashAttnBwdSm80INS1_25CollectiveMainloopBwdSm80ILi2ELi2EN4cute5tupleIJNS5_1CILi64EEENS7_ILi128EEES9_EEENS_10bfloat16_tEfNS_4arch4Sm80ELb1ELb0ELb0ELb1ELb1ELb0ELb0ELb0ELi2ELi2ELi2ELi2ELb0EEENS1_24CollectiveEpilogueBwdGQAISA_fSD_Li256ELb1ELb1EEENS1_25SingleTileBwdLPTSchedulerILb1ELi128ELb1EEEEEEEEEvNT_6ParamsE:
        .type           _ZN7cutlass13device_kernelIN5flash19enable_sm80_to_sm89INS1_16FlashAttnBwdSm80INS1_25CollectiveMainloopBwdSm80ILi2ELi2EN4cute5tupleIJNS5_1CILi64EEENS7_ILi128EEES9_EEENS_10bfloat16_tEfNS_4arch4Sm80ELb1ELb0ELb0ELb1ELb1ELb0ELb0ELb0ELi2ELi2ELi2ELi2ELb0EEENS1_24CollectiveEpilogueBwdGQAISA_fSD_Li256ELb1ELb1EEENS1_25SingleTileBwdLPTSchedulerILb1ELi128ELb1EEEEEEEEEvNT_6ParamsE,@function
        .size           _ZN7cutlass13device_kernelIN5flash19enable_sm80_to_sm89INS1_16FlashAttnBwdSm80INS1_25CollectiveMainloopBwdSm80ILi2ELi2EN4cute5tupleIJNS5_1CILi64EEENS7_ILi128EEES9_EEENS_10bfloat16_tEfNS_4arch4Sm80ELb1ELb0ELb0ELb1ELb1ELb0ELb0ELb0ELi2ELi2ELi2ELi2ELb0EEENS1_24CollectiveEpilogueBwdGQAISA_fSD_Li256ELb1ELb1EEENS1_25SingleTileBwdLPTSchedulerILb1ELi128ELb1EEEEEEEEEvNT_6ParamsE,(.L_x_2347 - _ZN7cutlass13device_kernelIN5flash19enable_sm80_to_sm89INS1_16FlashAttnBwdSm80INS1_25CollectiveMainloopBwdSm80ILi2ELi2EN4cute5tupleIJNS5_1CILi64EEENS7_ILi128EEES9_EEENS_10bfloat16_tEfNS_4arch4Sm80ELb1ELb0ELb0ELb1ELb1ELb0ELb0ELb0ELi2ELi2ELi2ELi2ELb0EEENS1_24CollectiveEpilogueBwdGQAISA_fSD_Li256ELb1ELb1EEENS1_25SingleTileBwdLPTSchedulerILb1ELi128ELb1EEEEEEEEEvNT_6ParamsE)
        .other          _ZN7cutlass13device_kernelIN5flash19enable_sm80_to_sm89INS1_16FlashAttnBwdSm80INS1_25CollectiveMainloopBwdSm80ILi2ELi2EN4cute5tupleIJNS5_1CILi64EEENS7_ILi128EEES9_EEENS_10bfloat16_tEfNS_4arch4Sm80ELb1ELb0ELb0ELb1ELb1ELb0ELb0ELb0ELi2ELi2ELi2ELi2ELb0EEENS1_24CollectiveEpilogueBwdGQAISA_fSD_Li256ELb1ELb1EEENS1_25SingleTileBwdLPTSchedulerILb1ELi128ELb1EEEEEEEEEvNT_6ParamsE,@"STO_CUDA_ENTRY STV_DEFAULT"
_ZN7cutlass13device_kernelIN5flash19enable_sm80_to_sm89INS1_16FlashAttnBwdSm80INS1_25CollectiveMainloopBwdSm80ILi2ELi2EN4cute5tupleIJNS5_1CILi64EEENS7_ILi128EEES9_EEENS_10bfloat16_tEfNS_4arch4Sm80ELb1ELb0ELb0ELb1ELb1ELb0ELb0ELb0ELi2ELi2ELi2ELi2ELb0EEENS1_24CollectiveEpilogueBwdGQAISA_fSD_Li256ELb1ELb1EEENS1_25SingleTileBwdLPTSchedulerILb1ELi128ELb1EEEEEEEEEvNT_6ParamsE:
        /* <DEDUP_REMOVED lines=30> */
.L_x_2246:
[----:B------:R-:W-:Y:S02]  /*01e0*/  ULDC UR9, c[0x0][0x3b4] ;  /* 0x0000ed0000097ab9 */ /* 0x000fe40000000800 */
[----:B------:R-:W-:Y:S02]  /*01f0*/  UISETP.NE.AND UP0, UPT, UR9, 0x1, UPT ;  /* 0x000000010900788c */ /* 0x000fe4000bf05270 */
[----:B------:R-:W-:Y:S02]  /*0200*/  ULDC.64 UR4, c[0x0][0x3b8] ;  /* 0x0000ee0000047ab9 */ /* 0x000fe40000000a00 */
[----:B------:R-:W-:Y:S02]  /*0210*/  UIMAD.WIDE.U32 UR10, UR8, UR4, URZ ;  /* 0x00000004080a72a5 */ /* 0x000fe4000f8e003f */
[----:B------:R-:W-:-:S05]  /*0220*/  UMOV UR6, UR8 ;  /* 0x0000000800067c82 */ /* 0x000fca0008000000 */
[----:B------:R-:W-:-:S04]  /*0230*/  @UP0 USHF.R.U32.HI UR6, URZ, UR5, UR11 ;  /* 0x000000053f060299 */ /* 0x000fc8000801160b */
[----:B------:R-:W-:-:S04]  /*0240*/  UIMAD UR9, UR6, UR9, URZ ;  /* 0x00000009060972a4 */ /* 0x000fc8000f8e023f */
.L_x_2247:
        /* <DEDUP_REMOVED lines=22> */
.L_x_2248:
        /* <DEDUP_REMOVED lines=14> */
.L_x_2250:
[----:B------:R-:W-:Y:S02]  /*0490*/  ULDC UR5, c[0x0][0x3dc] ;  /* 0x0000f70000057ab9 */ /* 0x000fe40000000800 */
.L_x_2249:
        /* <DEDUP_REMOVED lines=9> */
.L_x_2245:
        /* <DEDUP_REMOVED lines=21> */
.L_x_2252:
[----:B------:R-:W-:Y:S02]  /*0680*/  ULDC UR9, c[0x0][0x3b4] ;  /* 0x0000ed0000097ab9 */ /* 0x000fe40000000800 */
[----:B------:R-:W-:Y:S02]  /*0690*/  UISETP.NE.AND UP0, UPT, UR9, 0x1, UPT ;  /* 0x000000010900788c */ /* 0x000fe4000bf05270 */
[----:B------:R-:W-:Y:S02]  /*06a0*/  ULDC.64 UR4, c[0x0][0x3b8] ;  /* 0x0000ee0000047ab9 */ /* 0x000fe40000000a00 */
[----:B------:R-:W-:Y:S02]  /*06b0*/  UIMAD.WIDE.U32 UR10, UR8, UR4, URZ ;  /* 0x00000004080a72a5 */ /* 0x000fe4000f8e003f */
[----:B------:R-:W-:-:S05]  /*06c0*/  UMOV UR6, UR8 ;  /* 0x0000000800067c82 */ /* 0x000fca0008000000 */
[----:B------:R-:W-:-:S04]  /*06d0*/  @UP0 USHF.R.U32.HI UR6, URZ, UR5, UR11 ;  /* 0x000000053f060299 */ /* 0x000fc8000801160b */
[----:B------:R-:W-:-:S04]  /*06e0*/  UIMAD UR9, UR6, UR9, URZ ;  /* 0x00000009060972a4 */ /* 0x000fc8000f8e023f */
.L_x_2253:
        /* <DEDUP_REMOVED lines=22> */
.L_x_2254:
        /* <DEDUP_REMOVED lines=14> */
.L_x_2256:
[----:B------:R-:W-:Y:S02]  /*0930*/  ULDC UR5, c[0x0][0x3dc] ;  /* 0x0000f70000057ab9 */ /* 0x000fe40000000800 */
.L_x_2255:
        /* <DEDUP_REMOVED lines=8> */
.L_x_2251:
[----:B------:R-:W-:-:S13]  /*09c0*/  ISETP.LE.AND P0, PT, RZ, UR14, PT ;  /* 0x0000000eff007c0c */ /* 0x000fda000bf03270 */
[----:B------:R-:W-:Y:S05]  /*09d0*/  @!P0 EXIT ;  /* 0x000000000000894d */ /* 0x000fea0003800000 */
[----:B------:R-:W-:Y:S02]  /*09e0*/  ULDC.64 UR4, c[0x0][0x2c8] ;  /* 0x0000b20000047ab9 */ /* 0x000fe40000000a00 */
[----:B------:R-:W-:Y:S02]  /*09f0*/  UISETP.NE.U32.AND UP2, UPT, URZ, UR4, UPT ;  /* 0x000000043f00728c */ /* 0x000fe4000bf45070 */
[----:B------:R-:W-:Y:S02]  /*0a00*/  ULDC.64 UR6, c[0x0][0x2d0] ;  /* 0x0000b40000067ab9 */ /* 0x000fe40000000a00 */
[----:B------:R-:W-:Y:S02]  /*0a10*/  UISETP.NE.AND.EX UP2, UPT, URZ, UR5, UPT, UP2 ;  /* 0x000000053f00728c */ /* 0x000fe4000bf45320 */
[----:B------:R-:W-:Y:S02]  /*0a20*/  UISETP.NE.U32.AND UP1, UPT, URZ, UR6, UPT ;  /* 0x000000063f00728c */ /* 0x000fe4000bf25070 */
[----:B------:R-:W-:-:S02]  /*0a30*/  UMOV UR4, 0x4 ;  /* 0x0000000400047882 */ /* 0x000fc40000000000 */
[----:B------:R-:W-:Y:S01]  /*0a40*/  ULDC.64 UR8, c[0x0][0x2c8] ;  /* 0x0000b20000087ab9 */ /* 0x000fe20000000a00 */
[----:B------:R-:W-:Y:S01]  /*0a50*/  PLOP3.LUT P0, PT, PT, PT, UP2, 0x80, 0x0 ;  /* 0x000000000000781c */ /* 0x000fe20003f0f028 */
[----:B------:R-:W-:Y:S02]  /*0a60*/  UIMAD.WIDE UR8, UR14, UR4, UR8 ;  /* 0x000000040e0872a5 */ /* 0x000fe4000f8e0208 */
[----:B------:R-:W-:Y:S02]  /*0a70*/  UISETP.NE.AND.EX UP1, UPT, URZ, UR7, UPT, UP1 ;  /* 0x000000073f00728c */ /* 0x000fe4000bf25310 */
[----:B------:R-:W-:Y:S02]  /*0a80*/  ULDC.64 UR10, c[0x0][0x2d0] ;  /* 0x0000b400000a7ab9 */ /* 0x000fe40000000a00 */
[----:B------:R-:W-:Y:S01]  /*0a90*/  IMAD.U32 R8, RZ, RZ, UR8 ;  /* 0x00000008ff087e24 */ /* 0x000fe2000f8e00ff */
[----:B------:R-:W-:Y:S01]  /*0aa0*/  UIMAD.WIDE UR10, UR14, UR4, UR10 ;  /* 0x000000040e0a72a5 */ /* 0x000fe2000f8e020a */
[----:B------:R-:W-:Y:S01]  /*0ab0*/  IMAD.U32 R9, RZ, RZ, UR9 ;  /* 0x00000009ff097e24 */ /* 0x000fe2000f8e00ff */
[----:B------:R-:W-:Y:S01]  /*0ac0*/  PLOP3.LUT P2, PT, PT, PT, UP1, 0x80, 0x0 ;  /* 0x000000000000781c */ /* 0x000fe20003f4f018 */
[----:B------:R-:W-:-:S02]  /*0ad0*/  ULDC.64 UR6, c[0x0][0x2d8] ;  /* 0x0000b60000067ab9 */ /* 0x000fc40000000a00 */
[----:B------:R-:W-:Y:S01]  /*0ae0*/  UISETP.NE.U32.AND UP0, UPT, URZ, UR6, UPT ;  /* 0x000000063f00728c */ /* 0x000fe2000bf05070 */
[----:B------:R-:W2:Y:S01]  /*0af0*/  @P0 LDG.E R0, [R8.64] ;  /* 0x0000001208000981 */ /* 0x000ea2000c1e1900 */
[----:B------:R-:W-:Y:S01]  /*0b00*/  MOV R2, UR10 ;  /* 0x0000000a00027c02 */ /* 0x000fe20008000f00 */
[----:B------:R-:W-:Y:S01]  /*0b10*/  IMAD.U32 R3, RZ, RZ, UR11 ;  /* 0x0000000bff037e24 */ /* 0x000fe2000f8e00ff */
[----:B------:R-:W-:Y:S01]  /*0b20*/  UISETP.NE.AND.EX UP0, UPT, URZ, UR7, UPT, UP0 ;  /* 0x000000073f00728c */ /* 0x000fe2000bf05300 */
[----:B------:R-:W3:Y:S02]  /*0b30*/  @P0 LDG.E R5, [R8.64] ;  /* 0x0000001208050981 */ /* 0x000ee4000c1e1900 */
[----:B------:R-:W-:-:S03]  /*0b40*/  ULDC.64 UR6, c[0x0][0x2d8] ;  /* 0x0000b60000067ab9 */ /* 0x000fc60000000a00 */
[----:B------:R-:W4:Y:S01]  /*0b50*/  @P2 LDG.E R4, [R2.64] ;  /* 0x0000001202042981 */ /* 0x000f22000c1e1900 */
[----:B------:R-:W-:-:S04]  /*0b60*/  PLOP3.LUT P1, PT, PT, PT, UP0, 0x80, 0x0 ;  /* 0x000000000000781c */ /* 0x000fc80003f2f008 */
        /* <DEDUP_REMOVED lines=19> */
[----:B-----5:R1:W2:Y:S02]  /*0ca0*/  @P1 R2UR UR13, R6 ;  /* 0x00000000060d13c2 */ /* 0x0202a400000e0000 */
[----:B------:R-:W-:Y:S02]  /*0cb0*/  @UP2 UMOV UR9, UR6 ;  /* 0x0000000600092c82 */ /* 0x000fe40008000000 */
[----:B------:R-:W-:-:S02]  /*0cc0*/  UMOV UR8, URZ ;  /* 0x0000003f00087c82 */ /* 0x000fc40008000000 */
        /* <DEDUP_REMOVED lines=10> */
.L_x_2257:
        /* <DEDUP_REMOVED lines=8> */
[----:B---3--:R3:W4:Y:S01]  /*0df0*/  R2UR UR12, R2 ;  /* 0x00000000020c73c2 */ /* 0x00872200000e0000 */
[----:B------:R-:W-:Y:S05]  /*0e00*/  BRA `(.L_x_2259) ;  /* 0x0000006000007947 */ /* 0x000fea0003800000 */
.L_x_2258:
[----:B------:R-:W-:Y:S05]  /*0e10*/  @!P2 BRA `(.L_x_2259) ;  /* 0x000000500000a947 */ /* 0x000fea0003800000 */
[----:B------:R3:W4:Y:S04]  /*0e20*/  LDG.E R0, [R2.64] ;  /* 0x0000001202007981 */ /* 0x000728000c1e1900 */
[----:B---3--:R-:W3:Y:S01]  /*0e30*/  LDG.E R2, [R2.64+0x4] ;  /* 0x0000041202027981 */ /* 0x008ee2000c1e1900 */
[----:B----4-:R-:W4:Y:S08]  /*0e40*/  R2UR UR12, R0 ;  /* 0x00000000000c73c2 */ /* 0x010f3000000e0000 */
[----:B---3--:R-:W4:Y:S02]  /*0e50*/  R2UR UR4, R2 ;  /* 0x00000000020473c2 */ /* 0x008f2400000e0000 */
[----:B----4-:R-:W-:-:S06]  /*0e60*/  UIADD3 UR12, -UR12, UR4, URZ ;  /* 0x000000040c0c7290 */ /* 0x010fcc000fffe13f */
.L_x_2259:
[----:B------:R-:W-:Y:S01]  /*0e70*/  USHF.L.U32 UR10, UR15, 0x7, URZ ;  /* 0x000000070f0a7899 */ /* 0x000fe2000800063f */
[----:B------:R-:W-:Y:S01]  /*0e80*/  PLOP3.LUT P0, PT, PT, PT, PT, 0x80, 0x0 ;  /* 0x000000000000781c */ /* 0x000fe20003f0f070 */
[----:B------:R-:W-:Y:S01]  /*0e90*/  ULDC UR4, c[0x0][0x2a4] ;  /* 0x0000a90000047ab9 */ /* 0x000fe20000000800 */
[----:B------:R-:W-:Y:S01]  /*0ea0*/  CS2R R150, SRZ ;  /* 0x0000000000967805 */ /* 0x000fe2000001ff00 */
[----:B--2-4-:R-:W-:Y:S01]  /*0eb0*/  UIADD3 UR6, UR10, UR13, -UR12 ;  /* 0x0000000d0a067290 */ /* 0x014fe2000fffe80c */
        /* <DEDUP_REMOVED lines=77> */
[--C-:B------:R-:W-:Y:S01]  /*1390*/  SHF.R.S32.HI R32, RZ, 0x1f, R31.reuse ;  /* 0x0000001fff207819 */ /* 0x100fe2000001141f */
[----:B------:R-:W-:Y:S01]  /*13a0*/  ULDC.64 UR4, c[0x0][0x270] ;  /* 0x00009c0000047ab9 */ /* 0x000fe20000000a00 */
[----:B---3--:R-:W-:Y:S01]  /*13b0*/  SHF.R.S32.HI R2, RZ, 0x1f, R31 ;  /* 0x0000001fff027819 */ /* 0x008fe2000001141f */
[----:B------:R-:W-:Y:S01]  /*13c0*/  UIMAD UR4, UR22, UR4, URZ ;  /* 0x00000004160472a4 */ /* 0x000fe2000f8e023f */
[-C--:B------:R-:W-:Y:S01]  /*13d0*/  LEA.HI R28, R32, R31.reuse, RZ, 0x3 ;  /* 0x0000001f201c7211 */ /* 0x080fe200078f18ff */
[----:B------:R-:W-:Y:S01]  /*13e0*/  ULDC.64 UR6, c[0x0][0x248] ;  /* 0x0000920000067ab9 */ /* 0x000fe20000000a00 */
[C---:B------:R-:W-:Y:S01]  /*13f0*/  IMAD.SHL.U32 R4, R31.reuse, 0x4, RZ ;  /* 0x000000041f047824 */ /* 0x040fe200078e00ff */
[----:B------:R-:W-:Y:S01]  /*1400*/  UIMAD UR21, UR16, UR5, UR4 ;  /* 0x00000005101572a4 */ /* 0x000fe2000f8e0204 */
[----:B-1----:R-:W-:Y:S01]  /*1410*/  IMAD.U32 R6, RZ, RZ, UR16 ;  /* 0x00000010ff067e24 */ /* 0x002fe2000f8e00ff */
[----:B------:R-:W-:Y:S01]  /*1420*/  USHF.L.U32 UR5, UR17, 0x7, URZ ;  /* 0x0000000711057899 */ /* 0x000fe2000800063f */
[----:B------:R-:W-:Y:S01]  /*1430*/  SHF.R.S32.HI R36, RZ, 0x3, R28 ;  /* 0x00000003ff247819 */ /* 0x000fe2000001141c */
[----:B------:R-:W-:Y:S01]  /*1440*/  UISETP.NE.AND UP0, UPT, UR6, 0x1, UPT ;  /* 0x000000010600788c */ /* 0x000fe2000bf05270 */
[----:B------:R-:W-:Y:S01]  /*1450*/  IMAD.U32 R8, RZ, RZ, UR15 ;  /* 0x0000000fff087e24 */ /* 0x000fe2000f8e00ff */
[----:B------:R-:W-:Y:S01]  /*1460*/  UIMAD.WIDE.U32 UR6, UR16, UR7, URZ ;  /* 0x00000007100672a5 */ /* 0x000fe2000f8e003f */
[----:B------:R-:W-:Y:S01]  /*1470*/  SHF.R.S32.HI R14, RZ, 0x1f, R36 ;  /* 0x0000001fff0e7819 */ /* 0x000fe20000011424 */
[----:B------:R-:W-:Y:S01]  /*1480*/  IMAD.U32 R0, RZ, RZ, UR5 ;  /* 0x00000005ff007e24 */ /* 0x000fe2000f8e00ff */
[C---:B------:R-:W-:Y:S01]  /*1490*/  IADD3 R26, P0, R31.reuse, UR5, RZ ;  /* 0x000000051f1a7c10 */ /* 0x040fe2000ff1e0ff */
[----:B------:R-:W-:Y:S01]  /*14a0*/  ULDC UR4, c[0x0][0x250] ;  /* 0x0000940000047ab9 */ /* 0x000fe20000000800 */
[----:B------:R-:W-:Y:S01]  /*14b0*/  STL [R1+0x28], R36 ;  /* 0x0000282401007387 */ /* 0x000fe20000100800 */
[----:B------:R-:W-:Y:S01]  /*14c0*/  UMOV UR28, UR16 ;  /* 0x00000010001c7c82 */ /* 0x000fe20008000000 */
[----:B------:R-:W-:Y:S01]  /*14d0*/  LEA.HI.X.SX32 R27, R0, R2, 0x1, P0 ;  /* 0x00000002001b7211 */ /* 0x000fe200000f0eff */
[----:B------:R-:W-:Y:S01]  /*14e0*/  USHF.R.S32.HI UR27, URZ, 0x1f, UR17 ;  /* 0x0000001f3f1b7899 */ /* 0x000fe20008011411 */
[----:B------:R-:W-:Y:S01]  /*14f0*/  LOP3.LUT R0, R28, 0xfffffff8, RZ, 0xc0, !PT ;  /* 0xfffffff81c007812 */ /* 0x000fe200078ec0ff */
[----:B------:R-:W-:Y:S01]  /*1500*/  @UP0 USHF.R.U32.HI UR28, URZ, UR4, UR7 ;  /* 0x000000043f1c0299 */ /* 0x000fe20008011607 */
[C---:B------:R-:W-:Y:S01]  /*1510*/  IADD3 R2, P0, R4.reuse, UR17, RZ ;  /* 0x0000001104027c10 */ /* 0x040fe2000ff1e0ff */
[----:B------:R-:W-:Y:S01]  /*1520*/  IMAD.MOV.U32 R215, RZ, RZ, 0x10 ;  /* 0x00000010ffd77424 */ /* 0x000fe200078e00ff */
[----:B------:R-:W-:Y:S01]  /*1530*/  ULDC.64 UR6, c[0x0][0x1e0] ;  /* 0x0000780000067ab9 */ /* 0x000fe20000000a00 */
[----:B------:R-:W-:Y:S01]  /*1540*/  IMAD.IADD R18, R31, 0x1, -R0 ;  /* 0x000000011f127824 */ /* 0x000fe200078e0a00 */
[----:B------:R-:W-:Y:S01]  /*1550*/  USHF.R.S32.HI UR20, URZ, 0x1f, UR28 ;  /* 0x0000001f3f147899 */ /* 0x000fe2000801141c */
[----:B------:R-:W-:Y:S01]  /*1560*/  LEA.HI.X.SX32 R3, R4, UR27, 0x1, P0 ;  /* 0x0000001b04037c11 */ /* 0x000fe200080f0eff */
[----:B------:R-:W-:Y:S01]  /*1570*/  ULDC.64 UR4, c[0x0][0x1b0] ;  /* 0x00006c0000047ab9 */ /* 0x000fe20000000a00 */
[----:B------:R-:W-:Y:S01]  /*1580*/  IMAD.SHL.U32 R16, R18, 0x8, RZ ;  /* 0x0000000812107824 */ /* 0x000fe200078e00ff */
[----:B------:R-:W-:Y:S01]  /*1590*/  UIMAD UR6, UR20, UR6, URZ ;  /* 0x00000006140672a4 */ /* 0x000fe2000f8e023f */
[----:B------:R-:W-:Y:S01]  /*15a0*/  IMAD.U32 R4, RZ, RZ, UR16 ;  /* 0x00000010ff047e24 */ /* 0x000fe2000f8e00ff */
[----:B------:R-:W-:Y:S01]  /*15b0*/  UIMAD UR4, UR20, UR4, URZ ;  /* 0x00000004140472a4 */ /* 0x000fe2000f8e023f */
[----:B------:R-:W-:Y:S01]  /*15c0*/  IMAD.U32 R0, RZ, RZ, UR28 ;  /* 0x0000001cff007e24 */ /* 0x000fe2000f8e00ff */
[----:B------:R-:W-:Y:S01]  /*15d0*/  SHF.R.S32.HI R17, RZ, 0x1f, R16 ;  /* 0x0000001fff117819 */ /* 0x000fe20000011410 */
[----:B------:R-:W-:Y:S01]  /*15e0*/  UIMAD UR26, UR28, UR7, UR6 ;  /* 0x000000071c1a72a4 */ /* 0x000fe2000f8e0206 */
[--C-:B------:R-:W-:Y:S01]  /*15f0*/  IMAD.WIDE.U32 R6, R6, c[0x0][0x270], R2.reuse ;  /* 0x00009c0006067a25 */ /* 0x100fe200078e0002 */
[----:B------:R-:W-:Y:S01]  /*1600*/  UIMAD UR17, UR28, UR5, UR4 ;  /* 0x000000051c1172a4 */ /* 0x000fe2000f8e0204 */
[----:B------:R-:W-:Y:S01]  /*1610*/  IADD3 R30, R16, 0x40, RZ ;  /* 0x00000040101e7810 */ /* 0x000fe20007ffe0ff */
[----:B------:R-:W-:Y:S01]  /*1620*/  USEL UR27, UR14, URZ, !UP1 ;  /* 0x0000003f0e1b7287 */ /* 0x000fe2000c800000 */
[----:B------:R-:W-:Y:S01]  /*1630*/  IMAD.WIDE.U32 R22, R4, c[0x0][0x288], R2 ;  /* 0x0000a20004167a25 */ /* 0x000fe200078e0002 */
[----:B------:R-:W-:Y:S01]  /*1640*/  USHF.R.S32.HI UR20, URZ, 0x1f, UR14 ;  /* 0x0000001f3f147899 */ /* 0x000fe2000801140e */
[----:B------:R-:W-:Y:S01]  /*1650*/  IADD3 R21, R7, UR21, RZ ;  /* 0x0000001507157c10 */ /* 0x000fe2000fffe0ff */
[----:B------:R-:W-:Y:S01]  /*1660*/  ULDC.64 UR6, c[0x0][0x1e8] ;  /* 0x00007a0000067ab9 */ /* 0x000fe20000000a00 */
[--C-:B------:R-:W-:Y:S01]  /*1670*/  IMAD.WIDE.U32 R4, R0, c[0x0][0x1e0], R16.reuse ;  /* 0x0000780000047a25 */ /* 0x100fe200078e0010 */
[----:B------:R-:W-:Y:S01]  /*1680*/  USEL UR21, UR20, URZ, !UP1 ;  /* 0x0000003f14157287 */ /* 0x000fe2000c800000 */
[----:B------:R-:W-:Y:S01]  /*1690*/  ISETP.GE.AND P2, PT, R16, c[0x0][0x1cc], PT ;  /* 0x0000730010007a0c */ /* 0x000fe20003f46270 */
[----:B------:R-:W-:Y:S01]  /*16a0*/  ULDC.64 UR4, c[0x0][0x1b8] ;  /* 0x00006e0000047ab9 */ /* 0x000fe20000000a00 */
[----:B------:R-:W-:Y:S01]  /*16b0*/  IMAD.WIDE.U32 R2, R0, c[0x0][0x1b0], R16 ;  /* 0x00006c0000027a25 */ /* 0x000fe200078e0010 */
[----:B------:R-:W-:Y:S01]  /*16c0*/  IADD3 R5, R5, UR26, RZ ;  /* 0x0000001a05057c10 */ /* 0x000fe2000fffe0ff */
[----:B------:R-:W-:Y:S01]  /*16d0*/  UIMAD UR6, UR21, UR6, URZ ;  /* 0x00000006150672a4 */ /* 0x000fe2000f8e023f */
[----:B------:R-:W-:Y:S01]  /*16e0*/  ISETP.GE.AND P1, PT, R30, c[0x0][0x1cc], PT ;  /* 0x000073001e007a0c */ /* 0x000fe20003f26270 */
[----:B------:R-:W-:Y:S01]  /*16f0*/  IMAD.U32 R0, RZ, RZ, UR27 ;  /* 0x0000001bff007e24 */ /* 0x000fe2000f8e00ff */
[----:B------:R-:W-:Y:S01]  /*1700*/  IADD3 R3, R3, UR17, RZ ;  /* 0x0000001103037c10 */ /* 0x000fe2000fffe0ff */
[----:B------:R-:W-:Y:S01]  /*1710*/  IMAD.MOV.U32 R20, RZ, RZ, R6 ;  /* 0x000000ffff147224 */ /* 0x000fe200078e0006 */
[----:B------:R-:W-:Y:S01]  /*1720*/  LEA.HI R6, R32, R31, RZ, 0x6 ;  /* 0x0000001f20067211 */ /* 0x000fe200078f30ff */
[----:B------:R-:W-:Y:S01]  /*1730*/  IMAD.WIDE.U32 R4, R0, c[0x0][0x1e8], R4 ;  /* 0x00007a0000047a25 */ /* 0x000fe200078e0004 */
[----:B------:R-:W-:-:S02]  /*1740*/  UIMAD UR4, UR21, UR4, URZ ;  /* 0x00000004150472a4 */ /* 0x000fc4000f8e023f */
[----:B------:R-:W-:Y:S01]  /*1750*/  SHF.R.S32.HI R24, RZ, 0x6, R6 ;  /* 0x00000006ff187819 */ /* 0x000fe20000011406 */
[----:B------:R-:W-:Y:S01]  /*1760*/  IMAD.WIDE.U32 R2, R0, c[0x0][0x1b8], R2 ;  /* 0x00006e0000027a25 */ /* 0x000fe200078e0002 */
[C---:B------:R-:W-:Y:S01]  /*1770*/  IADD3 R6, P0, R36.reuse, UR24, RZ ;  /* 0x0000001824067c10 */ /* 0x040fe2000ff1e0ff */
[----:B------:R-:W-:Y:S02]  /*1780*/  UIMAD UR6, UR27, UR7, UR6 ;  /* 0x000000071b0672a4 */ /* 0x000fe4000f8e0206 */
[----:B------:R-:W-:Y:S01]  /*1790*/  IMAD.SHL.U32 R0, R36, 0x40, RZ ;  /* 0x0000004024007824 */ /* 0x000fe200078e00ff */
[----:B------:R-:W-:Y:S01]  /*17a0*/  IADD3.X R7, R14, UR25, RZ, P0, !PT ;  /* 0x000000190e077c10 */ /* 0x000fe200087fe4ff */
[----:B------:R-:W-:Y:S01]  /*17b0*/  IMAD.SHL.U32 R29, R24, 0x200, RZ ;  /* 0x00000200181d7824 */ /* 0x000fe200078e00ff */
[----:B------:R-:W-:Y:S01]  /*17c0*/  UIMAD UR4, UR27, UR5, UR4 ;  /* 0x000000051b0472a4 */ /* 0x000fe2000f8e0204 */
[----:B------:R-:W-:Y:S01]  /*17d0*/  IADD3 R5, R5, UR6, RZ ;  /* 0x0000000605057c10 */ /* 0x000fe2000fffe0ff */
[----:B------:R-:W-:Y:S01]  /*17e0*/  UIADD3 UR17, -UR10, UR12, URZ ;  /* 0x0000000c0a117290 */ /* 0x000fe2000fffe13f */
[----:B------:R-:W-:Y:S01]  /*17f0*/  LOP3.LUT R0, R0, 0x1c0, RZ, 0xc0, !PT ;  /* 0x000001c000007812 */ /* 0x000fe200078ec0ff */
[----:B------:R-:W-:Y:S01]  /*1800*/  IMAD.WIDE R6, R8, 0x80, R6 ;  /* 0x0000008008067825 */ /* 0x000fe200078e0206 */
[----:B------:R-:W-:Y:S01]  /*1810*/  UMOV UR24, 0x6 ;  /* 0x0000000600187882 */ /* 0x000fe20000000000 */
[----:B------:R-:W-:Y:S01]  /*1820*/  IADD3 R3, R3, UR4, RZ ;  /* 0x0000000403037c10 */ /* 0x000fe2000fffe0ff */
[----:B------:R-:W-:Y:S01]  /*1830*/  ULDC.64 UR4, c[0x0][0x1d8] ;  /* 0x0000760000047ab9 */ /* 0x000fe20000000a00 */
[----:B------:R-:W-:Y:S01]  /*1840*/  LOP3.LUT R9, R0, 0x38, R16, 0xf8, !PT ;  /* 0x0000003800097812 */ /* 0x000fe200078ef810 */
[----:B------:R-:W-:Y:S01]  /*1850*/  USHF.L.U32 UR6, UR4, 0x6, URZ ;  /* 0x0000000604067899 */ /* 0x000fe2000800063f */
[----:B------:R-:W-:Y:S01]  /*1860*/  SHF.R.U32.HI R0, RZ, 0x3, R0 ;  /* 0x00000003ff007819 */ /* 0x000fe20000011600 */
[----:B------:R-:W-:Y:S01]  /*1870*/  IMAD.WIDE.U32 R4, R6, c[0x0][0x1d8], R4 ;  /* 0x0000760006047a25 */ /* 0x000fe200078e0004 */
[----:B------:R-:W-:Y:S01]  /*1880*/  IADD3 R13, -R36, UR17, RZ ;  /* 0x00000011240d7c10 */ /* 0x000fe2000fffe1ff */
[----:B------:R-:W-:Y:S01]  /*1890*/  USHF.L.U64.HI UR5, UR4, UR24, UR5 ;  /* 0x0000001804057299 */ /* 0x000fe20008010205 */
[----:B------:R-:W-:Y:S01]  /*18a0*/  LOP3.LUT R12, R29, R9, R0, 0xf6, !PT ;  /* 0x000000091d0c7212 */ /* 0x000fe200078ef600 */
[----:B------:R-:W-:Y:S01]  /*18b0*/  IMAD R0, R7, c[0x0][0x1d8], RZ ;  /* 0x0000760007007a24 */ /* 0x000fe200078e02ff */
[C---:B------:R-:W-:Y:S01]  /*18c0*/  ISETP.LT.OR P3, PT, R13.reuse, 0x1, P2 ;  /* 0x000000010d00780c */ /* 0x040fe20001761670 */
[----:B------:R-:W-:Y:S01]  /*18d0*/  IMAD.WIDE.U32 R8, R6, c[0x0][0x1a8], R2 ;  /* 0x00006a0006087a25 */ /* 0x000fe200078e0002 */
[----:B------:R-:W-:Y:S01]  /*18e0*/  LEA R2, P0, R4, c[0x0][0x1c0], 0x1 ;  /* 0x0000700004027a11 */ /* 0x000fe200078008ff */
[----:B------:R-:W-:Y:S01]  /*18f0*/  UIADD3 UR4, UP0, UR6, 0x80, URZ ;  /* 0x0000008006047890 */ /* 0x000fe2000ff1e03f */
[C---:B------:R-:W-:Y:S01]  /*1900*/  ISETP.LT.OR P6, PT, R13.reuse, 0x1, P1 ;  /* 0x000000010d00780c */ /* 0x040fe20000fc1670 */
[C---:B------:R-:W-:Y:S01]  /*1910*/  IMAD R0, R6.reuse, c[0x0][0x1dc], R0 ;  /* 0x0000770006007a24 */ /* 0x040fe200078e0200 */
[----:B------:R-:W-:Y:S01]  /*1920*/  ISETP.LT.OR P5, PT, R13, 0x21, P2 ;  /* 0x000000210d00780c */ /* 0x000fe200017a1670 */
[----:B------:R-:W-:Y:S01]  /*1930*/  IMAD R7, R7, c[0x0][0x1a8], RZ ;  /* 0x00006a0007077a24 */ /* 0x000fe200078e02ff */
[----:B------:R-:W-:Y:S01]  /*1940*/  UIADD3.X UR7, URZ, UR5, URZ, UP0, !UPT ;  /* 0x000000053f077290 */ /* 0x000fe200087fe43f */
[----:B------:R-:W-:Y:S01]  /*1950*/  IMAD.IADD R0, R5, 0x1, R0 ;  /* 0x0000000105007824 */ /* 0x000fe200078e0200 */
[----:B------:R-:W-:Y:S01]  /*1960*/  USEL UR20, UR20, URZ, !UP2 ;  /* 0x0000003f14147287 */ /* 0x000fe2000d000000 */
[----:B------:R-:W-:Y:S01]  /*1970*/  IMAD R7, R6, c[0x0][0x1ac], R7 ;  /* 0x00006b0006077a24 */ /* 0x000fe200078e0207 */
[----:B------:R-:W-:Y:S01]  /*1980*/  USEL UR21, UR14, URZ, !UP2 ;  /* 0x0000003f0e157287 */ /* 0x000fe2000d000000 */
[----:B------:R-:W-:Y:S01]  /*1990*/  IMAD.SHL.U32 R12, R12, 0x2, RZ ;  /* 0x000000020c0c7824 */ /* 0x000fe200078e00ff */
[----:B------:R-:W-:Y:S01]  /*19a0*/  LEA.HI.X R3, R4, c[0x0][0x1c4], R0, 0x1, P0 ;  /* 0x0000710004037a11 */ /* 0x000fe200000f0c00 */
[----:B------:R-:W-:Y:S01]  /*19b0*/  IMAD.U32 R10, RZ, RZ, UR6 ;  /* 0x00000006ff0a7e24 */ /* 0x000fe2000f8e00ff */
[----:B------:R-:W-:Y:S01]  /*19c0*/  IADD3 R4, P0, R2, UR6, RZ ;  /* 0x0000000602047c10 */ /* 0x000fe2000ff1e0ff */
[----:B------:R-:W-:-:S02]  /*19d0*/  IMAD.IADD R0, R9, 0x1, R7 ;  /* 0x0000000109007824 */ /* 0x000fc400078e0207 */
[----:B------:R-:W-:Y:S01]  /*19e0*/  @!PT LDS RZ, [RZ] ;  /* 0x00000000fffff984 */ /* 0x000fe20000000800 */
[----:B------:R-:W-:Y:S01]  /*19f0*/  @!PT LDS RZ, [RZ] ;  /* 0x00000000fffff984 */ /* 0x000fe20000000800 */
[----:B------:R-:W-:Y:S01]  /*1a00*/  @!PT LDS RZ, [RZ] ;  /* 0x00000000fffff984 */ /* 0x000fe20000000800 */
[----:B------:R1:W-:Y:S01]  /*1a10*/  LDGSTS.E.BYPASS.LTC128B.128 [R12+0x8080], [R2.64], !P3 ;  /* 0x08080000020c7fae */ /* 0x0003e2000d901d52 */
[----:B------:R-:W-:Y:S01]  /*1a20*/  IADD3.X R5, R3, UR5, RZ, P0, !PT ;  /* 0x0000000503057c10 */ /* 0x000fe200087fe4ff */
[----:B------:R-:W-:Y:S01]  /*1a30*/  IMAD.MOV.U32 R216, RZ, RZ, 0x20 ;  /* 0x00000020ffd87424 */ /* 0x000fe200078e00ff */
[----:B------:R-:W-:Y:S01]  /*1a40*/  LEA R6, P0, R8, c[0x0][0x190], 0x1 ;  /* 0x0000640008067a11 */ /* 0x000fe200078008ff */
[----:B------:R1:W-:Y:S01]  /*1a50*/  LDGSTS.E.BYPASS.LTC128B.128 [R12+0xc080], [R2.64+0x80], !P6 ;  /* 0x0c080080020c7fae */ /* 0x0003e2000f101d52 */
[----:B------:R-:W-:Y:S02]  /*1a60*/  IADD3 R10, P4, P3, R10, 0x80, R2 ;  /* 0x000000800a0a7810 */ /* 0x000fe40007b9e002 */
[C---:B------:R-:W-:Y:S01]  /*1a70*/  ISETP.LT.OR P6, PT, R13.reuse, 0x21, P1 ;  /* 0x000000210d00780c */ /* 0x040fe20000fc1670 */
[----:B------:R2:W-:Y:S01]  /*1a80*/  LDGSTS.E.BYPASS.LTC128B.128 [R12+0x9080], [R4.64], !P5 ;  /* 0x09080000040c7fae */ /* 0x0005e2000e901d52 */
[----:B------:R-:W-:Y:S02]  /*1a90*/  LEA.HI.X R7, R8, c[0x0][0x194], R0, 0x1, P0 ;  /* 0x0000650008077a11 */ /* 0x000fe400000f0c00 */
[----:B------:R-:W-:-:S02]  /*1aa0*/  ISETP.LT.OR P5, PT, R13, 0x41, P2 ;  /* 0x000000410d00780c */ /* 0x000fc400017a1670 */
[----:B------:R-:W-:Y:S02]  /*1ab0*/  IADD3.X R11, RZ, UR5, R3, P4, P3 ;  /* 0x00000005ff0b7c10 */ /* 0x000fe4000a7e6403 */
[C---:B------:R-:W-:Y:S02]  /*1ac0*/  ISETP.LT.OR P4, PT, R13.reuse, 0x41, P1 ;  /* 0x000000410d00780c */ /* 0x040fe40000f81670 */
[C---:B------:R-:W-:Y:S02]  /*1ad0*/  ISETP.LT.OR P3, PT, R13.reuse, 0x61, P2 ;  /* 0x000000610d00780c */ /* 0x040fe40001761670 */
[----:B------:R-:W-:Y:S01]  /*1ae0*/  ISETP.LT.OR P2, PT, R13, 0x61, P1 ;  /* 0x000000610d00780c */ /* 0x000fe20000f41670 */
[----:B------:R3:W-:Y:S01]  /*1af0*/  LDGSTS.E.BYPASS.LTC128B.128 [R12+0xd080], [R10.64], !P6 ;  /* 0x0d0800000a0c7fae */ /* 0x0007e2000f101d52 */
[----:B------:R-:W-:Y:S02]  /*1b00*/  ISETP.GE.AND P6, PT, R16, c[0x0][0x16c], PT ;  /* 0x00005b0010007a0c */ /* 0x000fe40003fc6270 */
[----:B-1----:R-:W-:-:S04]  /*1b10*/  IADD3 R2, P0, R4, UR6, RZ ;  /* 0x0000000604027c10 */ /* 0x002fc8000ff1e0ff */
[----:B------:R-:W-:Y:S02]  /*1b20*/  IADD3.X R3, R5, UR5, RZ, P0, !PT ;  /* 0x0000000505037c10 */ /* 0x000fe400087fe4ff */
[----:B------:R-:W-:-:S03]  /*1b30*/  IADD3 R8, P0, R4, UR4, RZ ;  /* 0x0000000404087c10 */ /* 0x000fc6000ff1e0ff */
[----:B------:R1:W-:Y:S01]  /*1b40*/  LDGSTS.E.BYPASS.LTC128B.128 [R12+0xa080], [R2.64], !P5 ;  /* 0x0a080000020c7fae */ /* 0x0003e2000e901d52 */
[----:B------:R-:W-:Y:S02]  /*1b50*/  IADD3.X R9, R5, UR7, RZ, P0, !PT ;  /* 0x0000000705097c10 */ /* 0x000fe400087fe4ff */
[----:B--2---:R-:W-:-:S03]  /*1b60*/  IADD3 R4, P0, R2, UR6, RZ ;  /* 0x0000000602047c10 */ /* 0x004fc6000ff1e0ff */
[----:B------:R2:W-:Y:S01]  /*1b70*/  LDGSTS.E.BYPASS.LTC128B.128 [R12+0xe080], [R8.64], !P4 ;  /* 0x0e080000080c7fae */ /* 0x0005e2000e101d52 */
[----:B------:R-:W-:Y:S02]  /*1b80*/  IADD3.X R5, R3, UR5, RZ, P0, !PT ;  /* 0x0000000503057c10 */ /* 0x000fe400087fe4ff */
[----:B---3--:R-:W-:-:S03]  /*1b90*/  IADD3 R10, P0, R36, UR8, RZ ;  /* 0x00000008240a7c10 */ /* 0x008fc6000ff1e0ff */
[----:B------:R3:W-:Y:S01]  /*1ba0*/  LDGSTS.E.BYPASS.LTC128B.128 [R12+0xb080], [R4.64], !P3 ;  /* 0x0b080000040c7fae */ /* 0x0007e2000d901d52 */
[----:B------:R-:W-:Y:S02]  /*1bb0*/  IADD3.X R0, R14, UR9, RZ, P0, !PT ;  /* 0x000000090e007c10 */ /* 0x000fe400087fe4ff */
[----:B------:R-:W-:-:S04]  /*1bc0*/  ISETP.GE.AND P0, PT, R30, c[0x0][0x19c], PT ;  /* 0x000067001e007a0c */ /* 0x000fc80003f06270 */
[----:B------:R-:W-:Y:S02]  /*1bd0*/  ISETP.LT.OR P5, PT, R13, 0x1, P0 ;  /* 0x000000010d00780c */ /* 0x000fe400007a1670 */
[----:B-1----:R-:W-:Y:S01]  /*1be0*/  IADD3 R2, P1, R2, UR4, RZ ;  /* 0x0000000402027c10 */ /* 0x002fe2000ff3e0ff */
[----:B------:R-:W-:Y:S02]  /*1bf0*/  ULDC.64 UR4, c[0x0][0x1a8] ;  /* 0x00006a0000047ab9 */ /* 0x000fe40000000a00 */
[----:B------:R-:W-:Y:S01]  /*1c00*/  USHF.L.U32 UR26, UR4, 0x6, URZ ;  /* 0x00000006041a7899 */ /* 0x000fe2000800063f */
[----:B------:R-:W-:Y:S01]  /*1c10*/  IADD3.X R3, R3, UR7, RZ, P1, !PT ;  /* 0x0000000703037c10 */ /* 0x000fe20008ffe4ff */
[----:B------:R-:W-:Y:S01]  /*1c20*/  USHF.L.U64.HI UR8, UR4, UR24, UR5 ;  /* 0x0000001804087299 */ /* 0x000fe20008010205 */
[----:B------:R-:W-:Y:S01]  /*1c30*/  ISETP.GE.AND P1, PT, R16, c[0x0][0x19c], PT ;  /* 0x0000670010007a0c */ /* 0x000fe20003f26270 */
[----:B------:R-:W-:Y:S01]  /*1c40*/  UIADD3 UR27, UP0, UR26, 0x80, URZ ;  /* 0x000000801a1b7890 */ /* 0x000fe2000ff1e03f */
[----:B--2---:R-:W-:Y:S01]  /*1c50*/  IMAD.WIDE.U32 R8, R10, c[0x0][0x178], R16 ;  /* 0x00005e000a087a25 */ /* 0x004fe200078e0010 */
[----:B------:R1:W-:Y:S01]  /*1c60*/  LDGSTS.E.BYPASS.LTC128B.128 [R12+0xf080], [R2.64], !P2 ;  /* 0x0f080000020c7fae */ /* 0x0003e2000d101d52 */
[C---:B------:R-:W-:Y:S01]  /*1c70*/  ISETP.LT.OR P3, PT, R13.reuse, 0x1, P1 ;  /* 0x000000010d00780c */ /* 0x040fe20000f61670 */
[----:B------:R-:W-:Y:S01]  /*1c80*/  ULDC.64 UR4, c[0x0][0x180] ;  /* 0x0000600000047ab9 */ /* 0x000fe20000000a00 */
[----:B------:R-:W-:Y:S01]  /*1c90*/  ISETP.LT.OR P4, PT, R13, 0x21, P1 ;  /* 0x000000210d00780c */ /* 0x000fe20000f81670 */
[----:B------:R-:W-:Y:S01]  /*1ca0*/  ULDC.64 UR6, c[0x0][0x210] ;  /* 0x0000840000067ab9 */ /* 0x000fe20000000a00 */
[----:B---3--:R-:W-:Y:S01]  /*1cb0*/  IADD3 R4, P2, R6, UR26, RZ ;  /* 0x0000001a06047c10 */ /* 0x008fe2000ff5e0ff */
[----:B------:R-:W-:-:S02]  /*1cc0*/  UIMAD UR4, UR22, UR4, URZ ;  /* 0x00000004160472a4 */ /* 0x000fc4000f8e023f */
[----:B------:R-:W-:Y:S01]  /*1cd0*/  UIMAD UR25, UR22, UR6, URZ ;  /* 0x00000006161972a4 */ /* 0x000fe2000f8e023f */
[----:B------:R-:W-:Y:S01]  /*1ce0*/  IADD3.X R5, R7, UR8, RZ, P2, !PT ;  /* 0x0000000807057c10 */ /* 0x000fe200097fe4ff */
[----:B------:R-:W-:Y:S02]  /*1cf0*/  UIADD3.X UR6, URZ, UR8, URZ, UP0, !UPT ;  /* 0x000000083f067290 */ /* 0x000fe400087fe43f */
[----:B------:R-:W-:Y:S02]  /*1d00*/  UIMAD UR9, UR16, UR5, UR4 ;  /* 0x00000005100972a4 */ /* 0x000fe4000f8e0204 */
[----:B------:R2:W-:Y:S01]  /*1d10*/  LDGSTS.E.BYPASS.LTC128B.128 [R12+0x80], [R6.64], !P3 ;  /* 0x00080000060c7fae */ /* 0x0005e2000d901d52 */
[----:B------:R-:W-:Y:S02]  /*1d20*/  ULDC.64 UR4, c[0x0][0x188] ;  /* 0x0000620000047ab9 */ /* 0x000fe40000000a00 */
[----:B------:R-:W-:Y:S01]  /*1d30*/  UIMAD UR4, UR20, UR4, URZ ;  /* 0x00000004140472a4 */ /* 0x000fe2000f8e023f */
[----:B------:R2:W-:Y:S01]  /*1d40*/  LDGSTS.E.BYPASS.LTC128B.128 [R12+0x4080], [R6.64+0x80], !P5 ;  /* 0x04080080060c7fae */ /* 0x0005e2000e901d52 */
[----:B------:R-:W-:Y:S01]  /*1d50*/  ISETP.GE.AND P5, PT, R30, c[0x0][0x16c], PT ;  /* 0x00005b001e007a0c */ /* 0x000fe20003fa6270 */
[----:B------:R-:W-:-:S02]  /*1d60*/  UIMAD UR25, UR16, UR7, UR25 ;  /* 0x00000007101972a4 */ /* 0x000fc4000f8e0219 */
[----:B------:R3:W-:Y:S01]  /*1d70*/  LDGSTS.E.BYPASS.LTC128B.128 [R12+0x1080], [R4.64], !P4 ;  /* 0x01080000040c7fae */ /* 0x0007e2000e101d52 */
[C---:B------:R-:W-:Y:S01]  /*1d80*/  ISETP.LT.OR P4, PT, R13.reuse, 0x21, P0 ;  /* 0x000000210d00780c */ /* 0x040fe20000781670 */
[----:B------:R-:W-:Y:S01]  /*1d90*/  UIMAD UR28, UR21, UR5, UR4 ;  /* 0x00000005151c72a4 */ /* 0x000fe2000f8e0204 */
[----:B------:R-:W-:Y:S01]  /*1da0*/  P2R R19, PR, RZ, 0x20 ;  /* 0x00000020ff137803 */ /* 0x000fe20000000000 */
[C---:B-1----:R-:W-:Y:S01]  /*1db0*/  IMAD R2, R0.reuse, c[0x0][0x178], RZ ;  /* 0x00005e0000027a24 */ /* 0x042fe200078e02ff */
[----:B------:R-:W-:Y:S01]  /*1dc0*/  ISETP.LT.OR P5, PT, R13, 0x61, P1 ;  /* 0x000000610d00780c */ /* 0x000fe20000fa1670 */
[----:B------:R-:W-:Y:S01]  /*1dd0*/  IMAD R0, R0, c[0x0][0x208], RZ ;  /* 0x0000820000007a24 */ /* 0x000fe200078e02ff */
[----:B------:R-:W-:Y:S01]  /*1de0*/  ULDC.64 UR4, c[0x0][0x178] ;  /* 0x00005e0000047ab9 */ /* 0x000fe20000000a00 */
[C---:B------:R-:W-:Y:S01]  /*1df0*/  IMAD R14, R10.reuse, c[0x0][0x17c], R2 ;  /* 0x00005f000a0e7a24 */ /* 0x040fe200078e0202 */
[----:B------:R1:W-:Y:S01]  /*1e00*/  STL [R1+0x2c], R19 ;  /* 0x00002c1301007387 */ /* 0x0003e20000100800 */
[----:B------:R-:W-:Y:S01]  /*1e10*/  IMAD.U32 R2, RZ, RZ, UR26 ;  /* 0x0000001aff027e24 */ /* 0x000fe2000f8e00ff */
[----:B------:R-:W-:Y:S01]  /*1e20*/  UIMAD.WIDE.U32 UR30, UR23, UR4, URZ ;  /* 0x00000004171e72a5 */ /* 0x000fe2000f8e003f */
[C---:B------:R-:W-:Y:S01]  /*1e30*/  IMAD R15, R10.reuse, c[0x0][0x20c], R0 ;  /* 0x000083000a0f7a24 */ /* 0x040fe200078e0200 */
[----:B------:R-:W-:Y:S01]  /*1e40*/  SEL R0, RZ, 0x1, P6 ;  /* 0x00000001ff007807 */ /* 0x000fe20003000000 */
[----:B------:R-:W-:Y:S01]  /*1e50*/  IMAD.WIDE.U32 R10, R10, c[0x0][0x208], R16 ;  /* 0x000082000a0a7a25 */ /* 0x000fe200078e0010 */
[----:B------:R-:W-:-:S04]  /*1e60*/  IADD3 R2, P3, P2, R2, 0x80, R6 ;  /* 0x0000008002027810 */ /* 0x000fc80007a7e006 */
[----:B------:R-:W-:Y:S02]  /*1e70*/  IADD3.X R3, RZ, UR8, R7, P3, P2 ;  /* 0x00000008ff037c10 */ /* 0x000fe40009fe4407 */
[----:B------:R-:W-:Y:S01]  /*1e80*/  ISETP.NE.AND P3, PT, R19, RZ, PT ;  /* 0x000000ff1300720c */ /* 0x000fe20003f65270 */
[----:B--2---:R-:W-:Y:S01]  /*1e90*/  IMAD.IADD R7, R9, 0x1, R14 ;  /* 0x0000000109077824 */ /* 0x004fe200078e020e */
[----:B------:R-:W-:Y:S01]  /*1ea0*/  ISETP.LT.OR P2, PT, R13, 0x41, P1 ;  /* 0x000000410d00780c */ /* 0x000fe20000f41670 */
[----:B------:R2:W-:Y:S01]  /*1eb0*/  LDGSTS.E.BYPASS.LTC128B.128 [R12+0x5080], [R2.64], !P4 ;  /* 0x05080000020c7fae */ /* 0x0005e2000e101d52 */
[----:B------:R-:W-:Y:S01]  /*1ec0*/  SEL R6, RZ, 0x2, P3 ;  /* 0x00000002ff067807 */ /* 0x000fe20001800000 */
[----:B------:R-:W-:Y:S01]  /*1ed0*/  IMAD.IADD R9, R11, 0x1, R15 ;  /* 0x000000010b097824 */ /* 0x000fe200078e020f */
[C---:B------:R-:W-:Y:S02]  /*1ee0*/  ISETP.LT.OR P1, PT, R13.reuse, 0x41, P0 ;  /* 0x000000410d00780c */ /* 0x040fe40000721670 */
[----:B------:R-:W-:Y:S01]  /*1ef0*/  ISETP.LT.OR P3, PT, R13, 0x61, P0 ;  /* 0x000000610d00780c */ /* 0x000fe20000761670 */
[----:B------:R-:W-:-:S02]  /*1f00*/  IMAD.IADD R0, R6, 0x1, R0 ;  /* 0x0000000106007824 */ /* 0x000fc400078e0200 */
[----:B------:R-:W-:Y:S02]  /*1f10*/  IMAD.MOV.U32 R6, RZ, RZ, R8 ;  /* 0x000000ffff067224 */ /* 0x000fe400078e0008 */
[----:B------:R-:W-:Y:S01]  /*1f20*/  IMAD.MOV.U32 R8, RZ, RZ, R10 ;  /* 0x000000ffff087224 */ /* 0x000fe200078e000a */
[----:B------:R-:W-:Y:S01]  /*1f30*/  LOP3.LUT P4, RZ, R0, 0x2, RZ, 0xc0, !PT ;  /* 0x0000000200ff7812 */ /* 0x000fe2000788c0ff */
[----:B-1----:R-:W-:-:S04]  /*1f40*/  IMAD.U32 R19, RZ, RZ, UR21 ;  /* 0x00000015ff137e24 */ /* 0x002fc8000f8e00ff */
[----:B------:R-:W-:Y:S01]  /*1f50*/  IMAD.WIDE.U32 R20, R19, c[0x0][0x278], R20 ;  /* 0x00009e0013147a25 */ /* 0x000fe200078e0014 */
[----:B--2---:R-:W-:-:S04]  /*1f60*/  IADD3 R2, P0, R4, UR26, RZ ;  /* 0x0000001a04027c10 */ /* 0x004fc8000ff1e0ff */
[----:B------:R-:W-:Y:S02]  /*1f70*/  IADD3.X R3, R5, UR8, RZ, P0, !PT ;  /* 0x0000000805037c10 */ /* 0x000fe400087fe4ff */
[----:B---3--:R-:W-:-:S03]  /*1f80*/  IADD3 R4, P0, R4, UR27, RZ ;  /* 0x0000001b04047c10 */ /* 0x008fc6000ff1e0ff */
[----:B------:R1:W-:Y:S01]  /*1f90*/  LDGSTS.E.BYPASS.LTC128B.128 [R12+0x2080], [R2.64], !P2 ;  /* 0x02080000020c7fae */ /* 0x0003e2000d101d52 */
[----:B------:R-:W-:Y:S02]  /*1fa0*/  IADD3.X R5, R5, UR6, RZ, P0, !PT ;  /* 0x0000000605057c10 */ /* 0x000fe400087fe4ff */
[----:B------:R-:W-:Y:S01]  /*1fb0*/  IADD3 R14, P0, R2, UR26, RZ ;  /* 0x0000001a020e7c10 */ /* 0x000fe2000ff1e0ff */
[----:B------:R-:W-:Y:S01]  /*1fc0*/  USHF.R.S32.HI UR26, URZ, 0x1f, UR23 ;  /* 0x0000001f3f1a7899 */ /* 0x000fe20008011417 */
[----:B------:R-:W-:Y:S01]  /*1fd0*/  LOP3.LUT P2, RZ, R0, 0x1, RZ, 0xc0, !PT ;  /* 0x0000000100ff7812 */ /* 0x000fe2000784c0ff */
[----:B------:R2:W-:Y:S01]  /*1fe0*/  LDGSTS.E.BYPASS.LTC128B.128 [R12+0x6080], [R4.64], !P1 ;  /* 0x06080000040c7fae */ /* 0x0005e2000c901d52 */
[----:B------:R-:W-:Y:S01]  /*1ff0*/  IADD3.X R15, R3, UR8, RZ, P0, !PT ;  /* 0x00000008030f7c10 */ /* 0x000fe200087fe4ff */
[----:B------:R-:W-:Y:S01]  /*2000*/  UIMAD UR8, UR26, UR4, URZ ;  /* 0x000000041a0872a4 */ /* 0x000fe2000f8e023f */
[----:B------:R-:W-:Y:S01]  /*2010*/  IADD3 R10, P0, R2, UR27, RZ ;  /* 0x0000001b020a7c10 */ /* 0x000fe2000ff1e0ff */
[----:B------:R-:W-:-:S02]  /*2020*/  USHF.L.U32 UR27, UR23, 0x6, URZ ;  /* 0x00000006171b7899 */ /* 0x000fc4000800063f */
[----:B------:R-:W-:Y:S01]  /*2030*/  UIMAD UR8, UR23, UR5, UR8 ;  /* 0x00000005170872a4 */ /* 0x000fe2000f8e0208 */
[----:B------:R-:W-:Y:S01]  /*2040*/  IADD3.X R11, R3, UR6, RZ, P0, !PT ;  /* 0x00000006030b7c10 */ /* 0x000fe200087fe4ff */
[----:B------:R3:W-:Y:S01]  /*2050*/  LDGSTS.E.BYPASS.LTC128B.128 [R12+0x3080], [R14.64], !P5 ;  /* 0x030800000e0c7fae */ /* 0x0007e2000e901d52 */
[----:B------:R-:W-:Y:S01]  /*2060*/  ISETP.GE.AND P0, PT, R16, c[0x0][0x1fc], PT ;  /* 0x00007f0010007a0c */ /* 0x000fe20003f06270 */
[----:B------:R-:W-:Y:S02]  /*2070*/  UIADD3 UR8, UR31, UR8, URZ ;  /* 0x000000081f087290 */ /* 0x000fe4000fffe03f */
[----:B------:R4:W-:Y:S01]  /*2080*/  LDGSTS.E.BYPASS.LTC128B.128 [R12+0x7080], [R10.64], !P3 ;  /* 0x070800000a0c7fae */ /* 0x0009e2000d901d52 */
[----:B------:R-:W-:Y:S01]  /*2090*/  ULDC.64 UR6, c[0x0][0x218] ;  /* 0x0000860000067ab9 */ /* 0x000fe20000000a00 */
[----:B------:R-:W-:Y:S01]  /*20a0*/  ISETP.GT.AND P3, PT, R31, 0xf, PT ;  /* 0x0000000f1f00780c */ /* 0x000fe20003f64270 */
[----:B------:R-:W-:Y:S01]  /*20b0*/  UIMAD UR6, UR20, UR6, URZ ;  /* 0x00000006140672a4 */ /* 0x000fe2000f8e023f */
[----:B------:R-:W0:Y:S01]  /*20c0*/  LDGDEPBAR ;  /* 0x00000000000079af */ /* 0x000e220000000000 */
[----:B------:R-:W-:Y:S01]  /*20d0*/  USHF.R.S32.HI UR29, URZ, 0x1f, UR27 ;  /* 0x0000001f3f1d7899 */ /* 0x000fe2000801141b */
[----:B--2---:R-:W-:-:S04]  /*20e0*/  IMAD.U32 R4, RZ, RZ, UR16 ;  /* 0x00000010ff047e24 */ /* 0x004fc8000f8e00ff */
[----:B------:R-:W-:-:S04]  /*20f0*/  IMAD.WIDE.U32 R4, R4, c[0x0][0x180], R6 ;  /* 0x0000600004047a25 */ /* 0x000fc800078e0006 */
[----:B-1----:R-:W-:Y:S01]  /*2100*/  IMAD.MOV.U32 R2, RZ, RZ, R4 ;  /* 0x000000ffff027224 */ /* 0x002fe200078e0004 */
[----:B------:R-:W-:Y:S01]  /*2110*/  IADD3 R3, R5, UR9, RZ ;  /* 0x0000000905037c10 */ /* 0x000fe2000fffe0ff */
[----:B------:R-:W-:Y:S01]  /*2120*/  IMAD.U32 R7, RZ, RZ, UR4 ;  /* 0x00000004ff077e24 */ /* 0x000fe2000f8e00ff */
[----:B------:R-:W-:Y:S02]  /*2130*/  SEL R5, RZ, 0x1, P0 ;  /* 0x00000001ff057807 */ /* 0x000fe40000000000 */
[----:B------:R-:W-:Y:S01]  /*2140*/  ISETP.GE.AND P0, PT, R30, c[0x0][0x1fc], PT ;  /* 0x00007f001e007a0c */ /* 0x000fe20003f06270 */
[----:B------:R-:W-:Y:S01]  /*2150*/  IMAD.WIDE.U32 R34, R19, c[0x0][0x188], R2 ;  /* 0x0000620013227a25 */ /* 0x000fe200078e0002 */
[----:B----4-:R-:W-:Y:S02]  /*2160*/  LEA.HI R11, R32, R31, RZ, 0x2 ;  /* 0x0000001f200b7211 */ /* 0x010fe400078f10ff */
[----:B------:R-:W-:Y:S01]  /*2170*/  SEL R4, RZ, 0xffffffff, P0 ;  /* 0xffffffffff047807 */ /* 0x000fe20000000000 */
[----:B------:R-:W-:Y:S01]  /*2180*/  IMAD.U32 R2, RZ, RZ, UR30 ;  /* 0x0000001eff027e24 */ /* 0x000fe2000f8e00ff */
[----:B------:R-:W-:Y:S01]  /*2190*/  IADD3 R25, R35, UR28, RZ ;  /* 0x0000001c23197c10 */ /* 0x000fe2000fffe0ff */
[----:B------:R-:W-:Y:S01]  /*21a0*/  IMAD.U32 R3, RZ, RZ, UR31 ;  /* 0x0000001fff037e24 */ /* 0x000fe2000f8e00ff */
[----:B------:R-:W-:Y:S01]  /*21b0*/  UIMAD UR28, UR21, UR7, UR6 ;  /* 0x00000007151c72a4 */ /* 0x000fe2000f8e0206 */
[----:B------:R-:W-:Y:S01]  /*21c0*/  IMAD.U32 R3, RZ, RZ, UR8 ;  /* 0x00000008ff037e24 */ /* 0x000fe2000f8e00ff */
[----:B------:R-:W-:Y:S01]  /*21d0*/  LEA R0, P0, R2, R34, 0x6 ;  /* 0x0000002202007211 */ /* 0x000fe200078030ff */
[----:B------:R-:W-:Y:S01]  /*21e0*/  IMAD.SHL.U32 R4, R4, 0x2, RZ ;  /* 0x0000000204047824 */ /* 0x000fe200078e00ff */
[----:B------:R-:W-:Y:S01]  /*21f0*/  ULDC.64 UR6, c[0x0][0x278] ;  /* 0x00009e0000067ab9 */ /* 0x000fe20000000a00 */
[----:B------:R1:W-:Y:S01]  /*2200*/  STL.64 [R1+0x18], R34 ;  /* 0x0000182201007387 */ /* 0x0003e20000100a00 */
[----:B------:R-:W-:Y:S01]  /*2210*/  LEA.HI.X R3, R2, R25, R3, 0x6, P0 ;  /* 0x0000001902037211 */ /* 0x000fe200000f3403 */
[----:B------:R-:W-:Y:S01]  /*2220*/  UIMAD UR6, UR20, UR6, URZ ;  /* 0x00000006140672a4 */ /* 0x000fe2000f8e023f */
[----:B------:R-:W-:Y:S01]  /*2230*/  LEA R2, P0, R0, c[0x0][0x160], 0x1 ;  /* 0x0000580000027a11 */ /* 0x000fe200078008ff */
[----:B------:R-:W-:Y:S01]  /*2240*/  ULDC.64 UR8, c[0x0][0x208] ;  /* 0x0000820000087ab9 */ /* 0x000fe20000000a00 */
[----:B------:R-:W-:Y:S01]  /*2250*/  LOP3.LUT R13, R4, 0x2, R5, 0xe2, !PT ;  /* 0x00000002040d7812 */ /* 0x000fe200078ee205 */
[----:B------:R-:W-:Y:S01]  /*2260*/  IMAD.U32 R4, RZ, RZ, UR16 ;  /* 0x00000010ff047e24 */ /* 0x000fe2000f8e00ff */
[----:B------:R-:W-:Y:S01]  /*2270*/  LEA.HI.X R3, R0, c[0x0][0x164], R3, 0x1, P0 ;  /* 0x0000590000037a11 */ /* 0x000fe200000f0c03 */
[----:B------:R-:W-:Y:S01]  /*2280*/  IMAD.U32 R0, RZ, RZ, UR27 ;  /* 0x0000001bff007e24 */ /* 0x000fe2000f8e00ff */
[----:B------:R-:W-:Y:S01]  /*2290*/  LEA R6, P0, R7, R2, 0x6 ;  /* 0x0000000207067211 */ /* 0x000fe200078030ff */
[----:B------:R-:W-:Y:S01]  /*22a0*/  IMAD.WIDE.U32 R4, R4, c[0x0][0x210], R8 ;  /* 0x0000840004047a25 */ /* 0x000fe200078e0008 */
[----:B------:R-:W-:Y:S01]  /*22b0*/  UIMAD UR30, UR21, UR7, UR6 ;  /* 0x00000007151e72a4 */ /* 0x000fe2000f8e0206 */
[----:B------:R2:W-:Y:S01]  /*22c0*/  STL [R1+0x24], R25 ;  /* 0x0000241901007387 */ /* 0x0005e20000100800 */
[----:B------:R-:W-:Y:S01]  /*22d0*/  IADD3 R0, -R36, UR13, -R0 ;  /* 0x0000000d24007c10 */ /* 0x000fe2000fffe900 */
[----:B------:R-:W-:Y:S01]  /*22e0*/  USHF.L.U64.HI UR9, UR8, UR24, UR9 ;  /* 0x0000001808097299 */ /* 0x000fe20008010209 */
[----:B------:R-:W-:Y:S01]  /*22f0*/  IADD3 R5, R5, UR25, RZ ;  /* 0x0000001905057c10 */ /* 0x000fe2000fffe0ff */
[----:B------:R-:W-:Y:S01]  /*2300*/  IMAD.U32 R8, RZ, RZ, UR5 ;  /* 0x00000005ff087e24 */ /* 0x000fe2000f8e00ff */
[C---:B------:R-:W-:Y:S01]  /*2310*/  ISETP.LT.OR P1, PT, R0.reuse, 0x1, !P2 ;  /* 0x000000010000780c */ /* 0x040fe20005721670 */
[----:B------:R-:W-:Y:S01]  /*2320*/  USHF.L.U32 UR24, UR8, 0x6, URZ ;  /* 0x0000000608187899 */ /* 0x000fe2000800063f */
[----:B------:R-:W-:Y:S01]  /*2330*/  ISETP.LT.OR P2, PT, R0, 0x21, !P2 ;  /* 0x000000210000780c */ /* 0x000fe20005741670 */
[----:B------:R-:W-:Y:S01]  /*2340*/  UIMAD UR25, UR9, UR23, URZ ;  /* 0x00000017091972a4 */ /* 0x000fe2000f8e023f */
[----:B------:R-:W-:Y:S01]  /*2350*/  LEA.HI.X R7, R7, R3, R8, 0x6, P0 ;  /* 0x0000000307077211 */ /* 0x000fe200000f3408 */
[----:B------:R-:W-:Y:S01]  /*2360*/  ULDC.64 UR6, c[0x0][0x288] ;  /* 0x0000a20000067ab9 */ /* 0x000fe20000000a00 */
[----:B------:R-:W-:Y:S01]  /*2370*/  IADD3 R33, R21, UR30, RZ ;  /* 0x0000001e15217c10 */ /* 0x000fe2000fffe0ff */
[----:B------:R-:W-:Y:S01]  /*2380*/  UIMAD UR25, UR26, UR24, UR25 ;  /* 0x000000181a1972a4 */ /* 0x000fe2000f8e0219 */
[----:B------:R-:W-:Y:S01]  /*2390*/  @!P3 IADD3 R9, P0, R20, UR27, RZ ;  /* 0x0000001b1409bc10 */ /* 0x000fe2000ff1e0ff */
[----:B------:R-:W-:Y:S01]  /*23a0*/  UIMAD UR6, UR22, UR6, URZ ;  /* 0x00000006160672a4 */ /* 0x000fe2000f8e023f */
[----:B-1----:R-:W-:Y:S01]  /*23b0*/  IMAD.WIDE.U32 R34, R19, c[0x0][0x218], R4 ;  /* 0x0000860013227a25 */ /* 0x002fe200078e0004 */
[----:B------:R-:W-:Y:S01]  /*23c0*/  LOP3.LUT P5, RZ, R13, 0x2, RZ, 0xc0, !PT ;  /* 0x000000020dff7812 */ /* 0x000fe200078ac0ff */
[----:B------:R-:W-:Y:S01]  /*23d0*/  STL.64 [R1+0x38], R20 ;  /* 0x0000381401007387 */ /* 0x000fe20000100a00 */
[----:B------:R-:W-:Y:S01]  /*23e0*/  @!P3 IADD3.X R10, R33, UR29, RZ, P0, !PT ;  /* 0x0000001d210abc10 */ /* 0x000fe200087fe4ff */
[----:B------:R-:W-:Y:S01]  /*23f0*/  IMAD.MOV.U32 R38, RZ, RZ, R34 ;  /* 0x000000ffff267224 */ /* 0x000fe200078e0022 */
[----:B------:R-:W-:Y:S01]  /*2400*/  IADD3 R39, R35, UR28, RZ ;  /* 0x0000001c23277c10 */ /* 0x000fe2000fffe0ff */
[----:B------:R1:W-:Y:S01]  /*2410*/  LDGSTS.E.BYPASS.LTC128B.128 [R12+0x10080], [R2.64], !P1 ;  /* 0x10080000020c7fae */ /* 0x0003e2000c901d52 */
[C---:B------:R-:W-:Y:S01]  /*2420*/  ISETP.LT.OR P1, PT, R0.reuse, 0x1, !P4 ;  /* 0x000000010000780c */ /* 0x040fe20006721670 */
[----:B------:R-:W-:Y:S01]  /*2430*/  UIMAD UR6, UR16, UR7, UR6 ;  /* 0x00000007100672a4 */ /* 0x000fe2000f8e0206 */
[----:B------:R-:W-:Y:S01]  /*2440*/  ISETP.LT.OR P4, PT, R0, 0x21, !P4 ;  /* 0x000000210000780c */ /* 0x000fe20006781670 */
[----:B--2---:R-:W-:Y:S01]  /*2450*/  IMAD.U32 R25, RZ, RZ, UR24 ;  /* 0x00000018ff197e24 */ /* 0x004fe2000f8e00ff */
[----:B------:R-:W-:Y:S01]  /*2460*/  @!P3 LEA R8, P0, R9, c[0x0][0x258], 0x2 ;  /* 0x000096000908ba11 */ /* 0x000fe200078010ff */
[----:B------:R-:W-:Y:S01]  /*2470*/  UMOV UR7, 0x5 ;  /* 0x0000000500077882 */ /* 0x000fe20000000000 */
[----:B------:R2:W-:Y:S01]  /*2480*/  STL.64 [R1+0x10], R34 ;  /* 0x0000102201007387 */ /* 0x0005e20000100a00 */
[----:B------:R-:W-:Y:S01]  /*2490*/  IMAD.WIDE.U32 R4, R25, UR23, R38 ;  /* 0x0000001719047c25 */ /* 0x000fe2000f8e0026 */
[----:B------:R-:W-:-:S02]  /*24a0*/  @!P3 LEA.HI.X R9, R9, c[0x0][0x25c], R10, 0x2, P0 ;  /* 0x000097000909ba11 */ /* 0x000fc400000f140a */
[----:B------:R4:W-:Y:S04]  /*24b0*/  STL [R1+0x50], R33 ;  /* 0x0000502101007387 */ /* 0x0009e80000100800 */
[----:B------:R1:W-:Y:S04]  /*24c0*/  LDGSTS.E.BYPASS.LTC128B.128 [R12+0x12080], [R2.64+0x80], !P1 ;  /* 0x12080080020c7fae */ /* 0x0003e8000c901d52 */
[----:B------:R5:W-:Y:S04]  /*24d0*/  LDGSTS.E.BYPASS.LTC128B.128 [R12+0x11080], [R6.64], !P2 ;  /* 0x11080000060c7fae */ /* 0x000be8000d101d52 */
[----:B------:R-:W-:Y:S01]  /*24e0*/  STL.64 [R1+0x8], R38 ;  /* 0x0000082601007387 */ /* 0x000fe20000100a00 */
[----:B-1----:R-:W-:-:S02]  /*24f0*/  P2R R2, PR, RZ, 0x10 ;  /* 0x00000010ff027803 */ /* 0x002fc40000000000 */
[----:B------:R-:W-:Y:S02]  /*2500*/  LOP3.LUT P4, RZ, R13, 0x1, RZ, 0xc0, !PT ;  /* 0x000000010dff7812 */ /* 0x000fe4000788c0ff */
[----:B------:R-:W-:Y:S02]  /*2510*/  ISETP.NE.AND P1, PT, R2, RZ, PT ;  /* 0x000000ff0200720c */ /* 0x000fe40003f25270 */
[----:B------:R-:W-:Y:S01]  /*2520*/  IADD3 R3, R5, UR25, RZ ;  /* 0x0000001905037c10 */ /* 0x000fe2000fffe0ff */
[----:B------:R-:W-:Y:S01]  /*2530*/  ULDC UR25, c[0x0][0x20c] ;  /* 0x0000830000197ab9 */ /* 0x000fe20000000800 */
[C---:B------:R-:W-:Y:S01]  /*2540*/  LEA R2, P0, R4.reuse, c[0x0][0x1f0], 0x1 ;  /* 0x00007c0004027a11 */ /* 0x040fe200078008ff */
[----:B------:R-:W-:Y:S01]  /*2550*/  USHF.L.U64.HI UR25, UR8, UR7, UR25 ;  /* 0x0000000708197299 */ /* 0x000fe20008010219 */
[----:B------:R-:W-:Y:S01]  /*2560*/  IADD3 R5, R23, UR6, RZ ;  /* 0x0000000617057c10 */ /* 0x000fe2000fffe0ff */
[----:B------:R-:W-:Y:S01]  /*2570*/  USHF.L.U32 UR8, UR8, 0x5, URZ ;  /* 0x0000000508087899 */ /* 0x000fe2000800063f */
[----:B------:R-:W-:Y:S01]  /*2580*/  LEA.HI.X R3, R4, c[0x0][0x1f4], R3, 0x1, P0 ;  /* 0x00007d0004037a11 */ /* 0x000fe200000f0c03 */
[----:B------:R-:W-:Y:S01]  /*2590*/  ULDC.64 UR6, c[0x0][0x290] ;  /* 0x0000a40000067ab9 */ /* 0x000fe20000000a00 */
[C---:B------:R-:W-:Y:S01]  /*25a0*/  ISETP.LT.OR P0, PT, R0.reuse, 0x1, !P5 ;  /* 0x000000010000780c */ /* 0x040fe20006f01670 */
[----:B------:R-:W-:Y:S01]  /*25b0*/  USHF.L.U32 UR28, UR8, 0x1, URZ ;  /* 0x00000001081c7899 */ /* 0x000fe2000800063f */
[----:B------:R-:W-:Y:S01]  /*25c0*/  IMAD.MOV.U32 R4, RZ, RZ, R22 ;  /* 0x000000ffff047224 */ /* 0x000fe200078e0016 */
[----:B------:R5:W-:Y:S01]  /*25d0*/  LDGSTS.E.BYPASS.LTC128B.128 [R12+0x13080], [R6.64+0x80], !P1 ;  /* 0x13080080060c7fae */ /* 0x000be2000c901d52 */
[C---:B------:R-:W-:Y:S01]  /*25e0*/  ISETP.LT.OR P1, PT, R0.reuse, 0x1, !P4 ;  /* 0x000000010000780c */ /* 0x040fe20006721670 */
[----:B------:R-:W-:Y:S01]  /*25f0*/  UIMAD UR6, UR20, UR6, URZ ;  /* 0x00000006140672a4 */ /* 0x000fe2000f8e023f */
[----:B------:R-:W-:Y:S01]  /*2600*/  ISETP.LT.OR P2, PT, R0, 0x21, !P4 ;  /* 0x000000210000780c */ /* 0x000fe20006741670 */
[----:B------:R-:W-:Y:S01]  /*2610*/  USHF.L.U64.HI UR26, UR8, 0x1, UR25 ;  /* 0x00000001081a7899 */ /* 0x000fe20008010219 */
[----:B--2---:R-:W-:Y:S01]  /*2620*/  IMAD.WIDE.U32 R34, R19, c[0x0][0x290], R4 ;  /* 0x0000a40013227a25 */ /* 0x004fe200078e0004 */
[----:B------:R-:W-:Y:S01]  /*2630*/  UIMAD UR6, UR21, UR7, UR6 ;  /* 0x00000007150672a4 */ /* 0x000fe2000f8e0206 */
[----:B------:R-:W-:-:S02]  /*2640*/  LEA.HI R23, R32, R31, RZ, 0x5 ;  /* 0x0000001f20177211 */ /* 0x000fc400078f28ff */
[----:B------:R-:W-:Y:S01]  /*2650*/  IMAD.U32 R4, RZ, RZ, UR16 ;  /* 0x00000010ff047e24 */ /* 0x000fe2000f8e00ff */
[----:B------:R-:W-:Y:S01]  /*2660*/  SHF.R.S32.HI R22, RZ, 0x2, R11 ;  /* 0x00000002ff167819 */ /* 0x000fe2000001140b */
[----:B------:R-:W-:Y:S01]  /*2670*/  STL.64 [R1+0x30], R34 ;  /* 0x0000302201007387 */ /* 0x000fe20000100a00 */
[----:B----4-:R-:W-:Y:S01]  /*2680*/  IADD3 R33, R35, UR6, RZ ;  /* 0x0000000623217c10 */ /* 0x010fe2000fffe0ff */
[----:B------:R-:W-:Y:S02]  /*2690*/  ULDC.64 UR6, c[0x0][0x238] ;  /* 0x00008e0000067ab9 */ /* 0x000fe40000000a00 */
[----:B------:R-:W-:Y:S02]  /*26a0*/  UIMAD UR6, UR22, UR6, URZ ;  /* 0x00000006160672a4 */ /* 0x000fe4000f8e023f */
[----:B------:R-:W-:Y:S01]  /*26b0*/  STL [R1+0x40], R33 ;  /* 0x0000402101007387 */ /* 0x000fe20000100800 */
[----:B------:R-:W-:Y:S02]  /*26c0*/  UIADD3 UR22, UR23, 0x1, URZ ;  /* 0x0000000117167890 */ /* 0x000fe4000fffe03f */
[----:B------:R-:W-:-:S02]  /*26d0*/  UIMAD UR6, UR16, UR7, UR6 ;  /* 0x00000007100672a4 */ /* 0x000fc4000f8e0206 */
[----:B------:R-:W-:Y:S01]  /*26e0*/  UISETP.GE.AND UP0, UPT, UR22, UR11, UPT ;  /* 0x0000000b1600728c */ /* 0x000fe2000bf06270 */
[----:B-----5:R-:W-:Y:S01]  /*26f0*/  @!P3 IMAD.SHL.U32 R6, R31, 0x10, RZ ;  /* 0x000000101f06b824 */ /* 0x020fe200078e00ff */
[----:B------:R-:W-:-:S04]  /*2700*/  SHF.R.S32.HI R7, RZ, 0x5, R23 ;  /* 0x00000005ff077819 */ /* 0x000fc80000011417 */
[----:B------:R1:W-:Y:S04]  /*2710*/  @!P3 LDGSTS.E.BYPASS.LTC128B.128 [R6+0x20080], [R8.64] ;  /* 0x200800000806bfae */ /* 0x0003e8000b901d52 */
[----:B------:R-:W0:Y:S04]  /*2720*/  LDGDEPBAR ;  /* 0x00000000000079af */ /* 0x000e280000000000 */
[----:B------:R2:W-:Y:S01]  /*2730*/  LDGSTS.E.BYPASS.LTC128B.128 [R12+0x18080], [R2.64], !P1 ;  /* 0x18080000020c7fae */ /* 0x0005e2000c901d52 */
[----:B------:R-:W-:-:S03]  /*2740*/  ISETP.LT.OR P1, PT, R0, 0x21, !P5 ;  /* 0x000000210000780c */ /* 0x000fc60006f21670 */
[----:B------:R2:W-:Y:S01]  /*2750*/  LDGSTS.E.BYPASS.LTC128B.128 [R12+0x1a080], [R2.64+0x80], !P0 ;  /* 0x1a080080020c7fae */ /* 0x0005e2000c101d52 */
[----:B-1----:R-:W-:Y:S01]  /*2760*/  IMAD.WIDE.U32 R8, R4, c[0x0][0x238], R26 ;  /* 0x00008e0004087a25 */ /* 0x002fe200078e001a */
[----:B------:R-:W-:Y:S02]  /*2770*/  SHF.R.S32.HI R4, RZ, 0x1f, R11 ;  /* 0x0000001fff047819 */ /* 0x000fe4000001140b */
[----:B------:R-:W-:-:S04]  /*2780*/  LEA.HI R6, R23, R7, RZ, 0x1 ;  /* 0x0000000717067211 */ /* 0x000fc800078f08ff */
[----:B------:R-:W-:Y:S02]  /*2790*/  LOP3.LUT R6, R6, 0xfffffffe, RZ, 0xc0, !PT ;  /* 0xfffffffe06067812 */ /* 0x000fe400078ec0ff */
[----:B--2---:R-:W-:-:S03]  /*27a0*/  IADD3 R2, P0, R2, UR28, RZ ;  /* 0x0000001c02027c10 */ /* 0x004fc6000ff1e0ff */
[----:B---3--:R-:W-:Y:S01]  /*27b0*/  IMAD.IADD R15, R7, 0x1, -R6 ;  /* 0x00000001070f7824 */ /* 0x008fe200078e0a06 */
[----:B------:R-:W-:Y:S02]  /*27c0*/  IADD3.X R3, R3, UR26, RZ, P0, !PT ;  /* 0x0000001a03037c10 */ /* 0x000fe400087fe4ff */
[----:B------:R-:W-:-:S03]  /*27d0*/  IADD3 R0, P0, R34, UR27, RZ ;  /* 0x0000001b22007c10 */ /* 0x000fc6000ff1e0ff */
[----:B------:R1:W-:Y:S01]  /*27e0*/  LDGSTS.E.BYPASS.LTC128B.128 [R12+0x19080], [R2.64], !P2 ;  /* 0x19080000020c7fae */ /* 0x0003e2000d101d52 */
[----:B------:R-:W-:Y:S02]  /*27f0*/  IADD3.X R5, R33, UR29, RZ, P0, !PT ;  /* 0x0000001d21057c10 */ /* 0x000fe400087fe4ff */
[C---:B------:R-:W-:Y:S01]  /*2800*/  LEA R20, P0, R0.reuse, c[0x0][0x280], 0x2 ;  /* 0x0000a00000147a11 */ /* 0x040fe200078010ff */
[----:B------:R1:W-:Y:S03]  /*2810*/  LDGSTS.E.BYPASS.LTC128B.128 [R12+0x1b080], [R2.64+0x80], !P1 ;  /* 0x1b080080020c7fae */ /* 0x0003e6000c901d52 */
[----:B------:R-:W-:Y:S02]  /*2820*/  LEA.HI.X R21, R0, c[0x0][0x284], R5, 0x2, P0 ;  /* 0x0000a10000157a11 */ /* 0x000fe400000f1405 */
[----:B------:R-:W-:Y:S02]  /*2830*/  R2P PR, R18, 0x6 ;  /* 0x0000000612007804 */ /* 0x000fe40000000000 */
[----:B------:R-:W-:-:S03]  /*2840*/  PLOP3.LUT P0, PT, PT, PT, UP0, 0x80, 0x0 ;  /* 0x000000000000781c */ /* 0x000fc60003f0f008 */
[----:B------:R-:W-:Y:S02]  /*2850*/  SEL R215, R215, 0xfffffff0, !P1 ;  /* 0xfffffff0d7d77807 */ /* 0x000fe40004800000 */
[----:B------:R-:W-:Y:S02]  /*2860*/  SEL R216, R216, 0xffffffe0, !P2 ;  /* 0xffffffe0d8d87807 */ /* 0x000fe40005000000 */
[----:B-1----:R-:W-:-:S04]  /*2870*/  LEA.HI R2, R32, R31, RZ, 0x4 ;  /* 0x0000001f20027211 */ /* 0x002fc800078f20ff */
[----:B------:R-:W-:Y:S02]  /*2880*/  SHF.R.S32.HI R5, RZ, 0x4, R2 ;  /* 0x00000004ff057819 */ /* 0x000fe40000011402 */
[C---:B------:R-:W-:Y:S02]  /*2890*/  LOP3.LUT R0, R2.reuse, 0xfffffff0, RZ, 0xc0, !PT ;  /* 0xfffffff002007812 */ /* 0x040fe400078ec0ff */
[----:B------:R-:W-:Y:S02]  /*28a0*/  LEA.HI R3, R2, R5, RZ, 0x1 ;  /* 0x0000000502037211 */ /* 0x000fe400078f08ff */
[----:B------:R-:W-:Y:S01]  /*28b0*/  LEA.HI R2, R4, R22, RZ, 0x3 ;  /* 0x0000001604027211 */ /* 0x000fe200078f18ff */
[----:B------:R-:W-:Y:S01]  /*28c0*/  IMAD.IADD R0, R31, 0x1, -R0 ;  /* 0x000000011f007824 */ /* 0x000fe200078e0a00 */
[----:B------:R-:W-:Y:S01]  /*28d0*/  LOP3.LUT R6, R3, 0xfffffffe, RZ, 0xc0, !PT ;  /* 0xfffffffe03067812 */ /* 0x000fe200078ec0ff */
[----:B------:R-:W-:Y:S01]  /*28e0*/  IMAD.SHL.U32 R4, R18, 0x40, RZ ;  /* 0x0000004012047824 */ /* 0x000fe200078e00ff */
[----:B------:R-:W-:Y:S01]  /*28f0*/  LOP3.LUT R2, R2, 0xfffffff8, RZ, 0xc0, !PT ;  /* 0xfffffff802027812 */ /* 0x000fe200078ec0ff */
[----:B------:R-:W-:Y:S01]  /*2900*/  IMAD.SHL.U32 R18, R15, 0x10, RZ ;  /* 0x000000100f127824 */ /* 0x000fe200078e00ff */
[----:B------:R-:W-:-:S02]  /*2910*/  SHF.R.S32.HI R10, RZ, 0x1f, R0 ;  /* 0x0000001fff0a7819 */ /* 0x000fc40000011400 */
[----:B------:R-:W-:Y:S01]  /*2920*/  IADD3 R3, R9, UR6, RZ ;  /* 0x0000000609037c10 */ /* 0x000fe2000fffe0ff */
[----:B------:R-:W-:Y:S01]  /*2930*/  IMAD.IADD R22, R22, 0x1, -R2 ;  /* 0x0000000116167824 */ /* 0x000fe200078e0a02 */
[----:B------:R-:W-:Y:S01]  /*2940*/  LEA.HI R10, R10, R0, RZ, 0x3 ;  /* 0x000000000a0a7211 */ /* 0x000fe200078f18ff */
[----:B------:R-:W-:Y:S01]  /*2950*/  IMAD.MOV.U32 R2, RZ, RZ, R8 ;  /* 0x000000ffff027224 */ /* 0x000fe200078e0008 */
[----:B------:R-:W-:Y:S01]  /*2960*/  LOP3.LUT R4, R4, 0x1c0, RZ, 0xc0, !PT ;  /* 0x000001c004047812 */ /* 0x000fe200078ec0ff */
[----:B------:R-:W-:Y:S01]  /*2970*/  IMAD.IADD R9, R5, 0x1, -R6 ;  /* 0x0000000105097824 */ /* 0x000fe200078e0a06 */
[----:B------:R-:W-:Y:S01]  /*2980*/  LOP3.LUT R7, R10, 0xfffffff8, RZ, 0xc0, !PT ;  /* 0xfffffff80a077812 */ /* 0x000fe200078ec0ff */
[----:B------:R-:W-:Y:S01]  /*2990*/  IMAD.WIDE.U32 R40, R19, c[0x0][0x240], R2 ;  /* 0x0000900013287a25 */ /* 0x000fe200078e0002 */
[C---:B------:R-:W-:Y:S01]  /*29a0*/  LOP3.LUT R5, R4.reuse, 0x10, R18, 0xf8, !PT ;  /* 0x0000001004057812 */ /* 0x040fe200078ef812 */
[----:B------:R-:W-:Y:S01]  /*29b0*/  ULDC.64 UR6, c[0x0][0x240] ;  /* 0x0000900000067ab9 */ /* 0x000fe20000000a00 */
        /* <DEDUP_REMOVED lines=8> */
[----:B------:R-:W-:Y:S01]  /*2a40*/  LOP3.LUT R5, R3, R8, RZ, 0x3c, !PT ;  /* 0x0000000803057212 */ /* 0x000fe200078e3cff */
[----:B------:R-:W-:Y:S01]  /*2a50*/  IMAD.SHL.U32 R3, R9, 0x20, RZ ;  /* 0x0000002009037824 */ /* 0x000fe200078e00ff */
[----:B------:R-:W-:Y:S01]  /*2a60*/  LOP3.LUT R0, R0, 0x18, RZ, 0xc0, !PT ;  /* 0x0000001800007812 */ /* 0x000fe200078ec0ff */
[----:B------:R-:W-:Y:S01]  /*2a70*/  IMAD.SHL.U32 R10, R10, 0x40, RZ ;  /* 0x000000400a0a7824 */ /* 0x000fe200078e00ff */
[----:B------:R-:W-:Y:S01]  /*2a80*/  SHF.R.U32.HI R4, RZ, 0x3, R2 ;  /* 0x00000003ff047819 */ /* 0x000fe20000011602 */
[----:B------:R-:W-:Y:S01]  /*2a90*/  IMAD.IADD R5, R6, 0x1, R5 ;  /* 0x0000000106057824 */ /* 0x000fe200078e0205 */
[----:B------:R-:W-:Y:S01]  /*2aa0*/  LOP3.LUT R6, R11, 0x3ffffffc, RZ, 0xc0, !PT ;  /* 0x3ffffffc0b067812 */ /* 0x000fe200078ec0ff */
[----:B------:R-:W-:Y:S01]  /*2ab0*/  UIMAD UR6, UR20, UR6, URZ ;  /* 0x00000006140672a4 */ /* 0x000fe2000f8e023f */
[----:B------:R-:W-:Y:S01]  /*2ac0*/  LOP3.LUT R11, R4, R2, R0, 0x1e, !PT ;  /* 0x00000002040b7212 */ /* 0x000fe200078e1e00 */
[----:B------:R-:W-:Y:S01]  /*2ad0*/  IMAD.SHL.U32 R4, R7, 0x40, RZ ;  /* 0x0000004007047824 */ /* 0x000fe200078e00ff */
[----:B------:R-:W-:Y:S01]  /*2ae0*/  LOP3.LUT R14, R0, 0x20, R3, 0xf8, !PT ;  /* 0x00000020000e7812 */ /* 0x000fe200078ef803 */
[----:B------:R-:W-:Y:S01]  /*2af0*/  IMAD.IADD R3, R31, 0x1, -R6 ;  /* 0x000000011f037824 */ /* 0x000fe200078e0a06 */
[----:B------:R-:W-:Y:S01]  /*2b00*/  LOP3.LUT R0, R13, R8, RZ, 0x3c, !PT ;  /* 0x000000080d007212 */ /* 0x000fe200078e3cff */
[----:B------:R-:W-:Y:S01]  /*2b10*/  IMAD.SHL.U32 R2, R15, 0x400, RZ ;  /* 0x000004000f027824 */ /* 0x000fe200078e00ff */
[----:B------:R-:W-:Y:S01]  /*2b20*/  LOP3.LUT R4, R4, 0x1c0, RZ, 0xc0, !PT ;  /* 0x000001c004047812 */ /* 0x000fe200078ec0ff */
[----:B------:R-:W-:Y:S01]  /*2b30*/  IMAD.SHL.U32 R6, R9, 0x8, RZ ;  /* 0x0000000809067824 */ /* 0x000fe200078e00ff */
[----:B------:R-:W-:Y:S01]  /*2b40*/  UIMAD UR6, UR21, UR7, UR6 ;  /* 0x00000007150672a4 */ /* 0x000fe2000f8e0206 */
[----:B------:R-:W-:Y:S01]  /*2b50*/  IMAD R3, R3, 0x2, R2 ;  /* 0x0000000203037824 */ /* 0x000fe200078e0202 */
[----:B------:R-:W-:Y:S01]  /*2b60*/  SHF.R.U32.HI R8, RZ, 0x3, R4 ;  /* 0x00000003ff087819 */ /* 0x000fe20000011604 */
[----:B------:R-:W-:Y:S01]  /*2b70*/  STL.64 [R1+0x48], R40 ;  /* 0x0000482801007387 */ /* 0x000fe20000100a00 */
[----:B------:R-:W-:Y:S01]  /*2b80*/  LOP3.LUT R6, R4, 0x8, R6, 0xf8, !PT ;  /* 0x0000000804067812 */ /* 0x000fe200078ef806 */
[----:B------:R-:W-:Y:S01]  /*2b90*/  IMAD.IADD R11, R3, 0x1, R11 ;  /* 0x00000001030b7824 */ /* 0x000fe200078e020b */
[----:B------:R-:W-:Y:S01]  /*2ba0*/  LOP3.LUT R3, R10, 0xfffffe00, RZ, 0xc0, !PT ;  /* 0xfffffe000a037812 */ /* 0x000fe200078ec0ff */
[----:B------:R-:W-:Y:S01]  /*2bb0*/  IMAD R0, R9, 0x200, R0 ;  /* 0x0000020009007824 */ /* 0x000fe200078e0200 */
[----:B------:R-:W-:Y:S01]  /*2bc0*/  LOP3.LUT R6, R6, R8, RZ, 0x3c, !PT ;  /* 0x0000000806067212 */ /* 0x000fe200078e3cff */
[----:B------:R-:W-:Y:S01]  /*2bd0*/  IMAD.SHL.U32 R231, R11, 0x2, RZ ;  /* 0x000000020be77824 */ /* 0x000fe200078e00ff */
[----:B------:R-:W-:Y:S01]  /*2be0*/  LOP3.LUT R4, R8, R14, R4, 0x1e, !PT ;  /* 0x0000000e08047212 */ /* 0x000fe200078e1e04 */
[----:B------:R-:W-:Y:S01]  /*2bf0*/  @!P3 IMAD.SHL.U32 R8, R31, 0x10, RZ ;  /* 0x000000101f08b824 */ /* 0x000fe200078e00ff */
[----:B------:R-:W-:-:S02]  /*2c00*/  IADD3 R214, R6, R3, R2 ;  /* 0x0000000306d67210 */ /* 0x000fc40007ffe002 */
[----:B------:R-:W-:Y:S02]  /*2c10*/  LOP3.LUT R2, R23, 0xffffffe0, RZ, 0xc0, !PT ;  /* 0xffffffe017027812 */ /* 0x000fe400078ec0ff */
[----:B------:R-:W-:Y:S01]  /*2c20*/  LOP3.LUT R220, R4, R3, RZ, 0xfc, !PT ;  /* 0x0000000304dc7212 */ /* 0x000fe200078efcff */
[----:B------:R1:W-:Y:S01]  /*2c30*/  @!P3 LDGSTS.E.BYPASS.LTC128B.128 [R8+0x20280], [R20.64] ;  /* 0x202800001408bfae */ /* 0x0003e2000b901d52 */
[----:B------:R-:W-:Y:S01]  /*2c40*/  IADD3 R4, R41, UR6, RZ ;  /* 0x0000000629047c10 */ /* 0x000fe2000fffe0ff */
[----:B------:R-:W-:Y:S01]  /*2c50*/  IMAD.IADD R6, R31, 0x1, -R2 ;  /* 0x000000011f067824 */ /* 0x000fe200078e0a02 */
[----:B------:R-:W-:Y:S01]  /*2c60*/  IADD3 R3, R12, 0x10080, RZ ;  /* 0x000100800c037810 */ /* 0x000fe20007ffe0ff */
[----:B------:R-:W0:Y:S01]  /*2c70*/  LDGDEPBAR ;  /* 0x00000000000079af */ /* 0x000e220000000000 */
[----:B------:R-:W-:Y:S02]  /*2c80*/  IADD3 R13, R231, 0x20480, RZ ;  /* 0x00020480e70d7810 */ /* 0x000fe40007ffe0ff */
        /* <DEDUP_REMOVED lines=40> */
.L_x_2262:
[----:B--2---:R-:W-:Y:S05]  /*2f10*/  BSYNC B0 ;  /* 0x0000000000007941 */ /* 0x004fea0003800000 */
.L_x_2261:
        /* <DEDUP_REMOVED lines=102> */
.L_x_2265:
        /* <DEDUP_REMOVED lines=201> */
.L_x_2263:
        /* <DEDUP_REMOVED lines=538> */
.L_x_2264:
        /* <DEDUP_REMOVED lines=298> */
.L_x_2260:
[----:B------:R-:W-:Y:S05]  /*7650*/  @P0 EXIT ;  /* 0x000000000000094d */ /* 0x000fea0003800000 */
[----:B------:R-:W-:Y:S02]  /*7660*/  ULDC.64 UR4, c[0x0][0x360] ;  /* 0x0000d80000047ab9 */ /* 0x000fe40000000a00 */
[----:B------:R-:W-:Y:S02]  /*7670*/  UISETP.NE.U32.AND UP2, UPT, URZ, UR4, UPT ;  /* 0x000000043f00728c */ /* 0x000fe4000bf45070 */
[----:B------:R-:W-:Y:S02]  /*7680*/  ULDC.64 UR6, c[0x0][0x360] ;  /* 0x0000d80000067ab9 */ /* 0x000fe40000000a00 */
[----:B------:R-:W-:Y:S02]  /*7690*/  UISETP.NE.AND.EX UP2, UPT, URZ, UR5, UPT, UP2 ;  /* 0x000000053f00728c */ /* 0x000fe4000bf45320 */
[----:B------:R-:W-:-:S04]  /*76a0*/  ULDC.64 UR10, c[0x0][0x338] ;  /* 0x0000ce00000a7ab9 */ /* 0x000fc80000000a00 */
[----:B------:R-:W-:-:S05]  /*76b0*/  PLOP3.LUT P0, PT, PT, PT, UP2, 0x80, 0x0 ;  /* 0x000000000000781c */ /* 0x000fca0003f0f028 */
[----:B------:R-:W-:Y:S02]  /*76c0*/  @UP2 UMOV UR4, 0x4 ;  /* 0x0000000400042882 */ /* 0x000fe40000000000 */
[----:B------:R-:W-:-:S06]  /*76d0*/  @UP2 UIMAD.WIDE UR4, UR14, UR4, UR6 ;  /* 0x000000040e0422a5 */ /* 0x000fcc000f8e0206 */
[----:B---3--:R-:W-:Y:S02]  /*76e0*/  IMAD.U32 R2, RZ, RZ, UR4 ;  /* 0x00000004ff027e24 */ /* 0x008fe4000f8e00ff */
[----:B------:R-:W-:-:S05]  /*76f0*/  IMAD.U32 R3, RZ, RZ, UR5 ;  /* 0x00000005ff037e24 */ /* 0x000fca000f8e00ff */
[----:B------:R-:W2:Y:S01]  /*7700*/  @P0 LDG.E R0, [R2.64] ;  /* 0x0000001202000981 */ /* 0x000ea2000c1e1900 */
[----:B------:R-:W-:Y:S01]  /*7710*/  UISETP.NE.AND UP0, UPT, UR10, 0x1, UPT ;  /* 0x000000010a00788c */ /* 0x000fe2000bf05270 */
[----:B------:R-:W-:Y:S01]  /*7720*/  BSSY B0, `(.L_x_2266) ;  /* 0x000002e000007945 */ /* 0x000fe20003800000 */
[----:B------:R-:W-:Y:S01]  /*7730*/  UIMAD.WIDE.U32 UR8, UR16, UR11, URZ ;  /* 0x0000000b100872a5 */ /* 0x000fe2000f8e003f */
[----:B------:R-:W3:Y:S01]  /*7740*/  S2R R9, SR_TID.X ;  /* 0x0000000000097919 */ /* 0x000ee20000002100 */
[----:B------:R-:W-:Y:S02]  /*7750*/  ULDC UR4, c[0x0][0x340] ;  /* 0x0000d00000047ab9 */ /* 0x000fe40000000800 */
[----:B------:R-:W-:Y:S02]  /*7760*/  UMOV UR6, UR16 ;  /* 0x0000001000067c82 */ /* 0x000fe40008000000 */
[----:B------:R-:W-:Y:S02]  /*7770*/  ULDC UR13, c[0x0][0x358] ;  /* 0x0000d600000d7ab9 */ /* 0x000fe40000000800 */
[----:B------:R-:W-:-:S02]  /*7780*/  UIMAD UR13, UR15, UR13, URZ ;  /* 0x0000000d0f0d72a4 */ /* 0x000fc4000f8e023f */
[----:B------:R-:W-:Y:S02]  /*7790*/  @UP0 UMOV UR5, UR9 ;  /* 0x0000000900050c82 */ /* 0x000fe40008000000 */
[----:B------:R-:W-:-:S04]  /*77a0*/  @UP0 USHF.R.U32.HI UR6, URZ, UR4, UR5 ;  /* 0x000000043f060299 */ /* 0x000fc80008011605 */
[----:B------:R-:W-:Y:S02]  /*77b0*/  UIADD3 UR4, -UR6, URZ, URZ ;  /* 0x0000003f06047290 */ /* 0x000fe4000fffe13f */
[----:B------:R-:W-:Y:S02]  /*77c0*/  USHF.R.S32.HI UR9, URZ, 0x1f, UR6 ;  /* 0x0000001f3f097899 */ /* 0x000fe40008011406 */
[----:B------:R-:W-:-:S03]  /*77d0*/  UIMAD UR10, UR4, UR10, UR16 ;  /* 0x0000000a040a72a4 */ /* 0x000fc6000f8e0210 */
[----:B------:R-:W-:Y:S02]  /*77e0*/  ULDC UR4, c[0x0][0x2f4] ;  /* 0x0000bd0000047ab9 */ /* 0x000fe40000000800 */
[----:B------:R-:W-:Y:S01]  /*77f0*/  UIMAD UR13, UR13, UR4, URZ ;  /* 0x000000040d0d72a4 */ /* 0x000fe2000f8e023f */
[----:B------:R-:W-:Y:S01]  /*7800*/  BAR.SYNC.DEFER_BLOCKING 0x1, 0x100 ;  /* 0x0044000000007b1d */ /* 0x000fe20000010000 */
[----:B------:R-:W-:Y:S01]  /*7810*/  UIMAD UR11, UR14, UR4, URZ ;  /* 0x000000040e0b72a4 */ /* 0x000fe2000f8e023f */
[----:B---3--:R-:W-:Y:S01]  /*7820*/  ISETP.NE.AND P2, PT, R9, RZ, PT ;  /* 0x000000ff0900720c */ /* 0x008fe20003f45270 */
[----:B------:R-:W-:Y:S02]  /*7830*/  USHF.R.S32.HI UR8, URZ, 0x1f, UR13 ;  /* 0x0000001f3f087899 */ /* 0x000fe4000801140d */
[----:B------:R-:W-:Y:S02]  /*7840*/  USHF.R.S32.HI UR7, URZ, 0x1f, UR11 ;  /* 0x0000001f3f077899 */ /* 0x000fe4000801140b */
[----:B------:R-:W-:-:S02]  /*7850*/  UIADD3 UR13, UP1, UP0, UR13, UR11, UR6 ;  /* 0x0000000b0d0d7290 */ /* 0x000fc4000f83e006 */
[----:B------:R-:W-:Y:S02]  /*7860*/  ULDC.64 UR4, c[0x0][0x350] ;  /* 0x0000d40000047ab9 */ /* 0x000fe40000000a00 */
[----:B------:R-:W-:Y:S02]  /*7870*/  UIADD3.X UR8, UR8, UR7, UR9, UP1, UP0 ;  /* 0x0000000708087290 */ /* 0x000fe40008fe0409 */
[----:B------:R-:W-:Y:S02]  /*7880*/  USHF.L.U32 UR7, UR13, 0x2, URZ ;  /* 0x000000020d077899 */ /* 0x000fe4000800063f */
[----:B------:R-:W-:Y:S02]  /*7890*/  USHF.L.U64.HI UR8, UR13, 0x2, UR8 ;  /* 0x000000020d087899 */ /* 0x000fe40008010208 */
[----:B------:R-:W-:-:S04]  /*78a0*/  UIADD3 UR4, UP0, UR7, UR4, URZ ;  /* 0x0000000407047290 */ /* 0x000fc8000ff1e03f */
[----:B------:R-:W-:Y:S02]  /*78b0*/  UIADD3.X UR5, UR8, UR5, URZ, UP0, !UPT ;  /* 0x0000000508057290 */ /* 0x000fe400087fe43f */
[----:B------:R-:W-:-:S04]  /*78c0*/  MOV R4, UR4 ;  /* 0x0000000400047c02 */ /* 0x000fc80008000f00 */
[----:B------:R-:W-:Y:S01]  /*78d0*/  IMAD.U32 R5, RZ, RZ, UR5 ;  /* 0x00000005ff057e24 */ /* 0x000fe2000f8e00ff */
[----:B--2---:R-:W2:Y:S02]  /*78e0*/  @P0 R2UR UR12, R0 ;  /* 0x00000000000c03c2 */ /* 0x004ea400000e0000 */
[----:B--2---:R-:W-:-:S04]  /*78f0*/  @UP2 ULEA UR12, UR14, UR12, 0x7 ;  /* 0x0000000c0e0c2291 */ /* 0x004fc8000f8e383f */
[----:B------:R-:W-:-:S04]  /*7900*/  @UP2 USHF.R.S32.HI UR11, URZ, 0x1f, UR12 ;  /* 0x0000001f3f0b2899 */ /* 0x000fc8000801140c */
[----:B------:R-:W-:Y:S02]  /*7910*/  @UP2 ULEA.HI UR12, UR11, UR12, URZ, 0x7 ;  /* 0x0000000c0b0c2291 */ /* 0x000fe4000f8f383f */
[----:B------:R-:W-:Y:S02]  /*7920*/  USHF.R.S32.HI UR11, URZ, 0x1f, UR14 ;  /* 0x0000001f3f0b7899 */ /* 0x000fe4000801140e */
[----:B------:R-:W-:Y:S02]  /*7930*/  @UP2 USHF.L.U32 UR12, UR12, 0x7, URZ ;  /* 0x000000070c0c2899 */ /* 0x000fe4000800063f */
[----:B------:R-:W-:Y:S02]  /*7940*/  USEL UR14, UR14, URZ, !UP2 ;  /* 0x0000003f0e0e7287 */ /* 0x000fe4000d000000 */
[----:B------:R-:W-:Y:S02]  /*7950*/  @UP2 ULOP3.LUT UR12, UR12, 0xffffc000, URZ, 0xc0, !UPT ;  /* 0xffffc0000c0c2892 */ /* 0x000fe4000f8ec03f */
[----:B------:R-:W-:-:S02]  /*7960*/  USEL UR11, UR11, URZ, !UP2 ;  /* 0x0000003f0b0b7287 */ /* 0x000fc4000d000000 */
[----:B------:R-:W-:-:S03]  /*7970*/  @UP2 USHF.R.S32.HI UR13, URZ, 0x1f, UR12 ;  /* 0x0000001f3f0d2899 */ /* 0x000fc6000801140c */
[----:B------:R-:W-:-:S04]  /*7980*/  @!UP2 UMOV UR12, URZ ;  /* 0x0000003f000cac82 */ /* 0x000fc80008000000 */
[----:B------:R-:W-:Y:S01]  /*7990*/  @!UP2 UMOV UR13, URZ ;  /* 0x0000003f000dac82 */ /* 0x000fe20008000000 */
[----:B------:R-:W-:Y:S05]  /*79a0*/  @P2 BRA `(.L_x_2267) ;  /* 0x0000005000002947 */ /* 0x000fea0003800000 */
.L_x_2268:
[----:B------:R-:W2:Y:S01]  /*79b0*/  LDG.E.STRONG.GPU R0, [R4.64] ;  /* 0x0000001204007981 */ /* 0x000ea2000c1ef900 */
[----:B------:R-:W-:Y:S01]  /*79c0*/  YIELD ;  /* 0x0000000000007946 */ /* 0x000fe20003800000 */
[----:B--2---:R-:W-:Y:S01]  /*79d0*/  ISETP.NE.AND P0, PT, R0, UR10, PT ;  /* 0x0000000a00007c0c */ /* 0x004fe2000bf05270 */
[----:B------:R-:W-:-:S12]  /*79e0*/  CCTL.IVALL ;  /* 0x00000000ff00798f */ /* 0x000fd80002000000 */
[----:B------:R-:W-:Y:S05]  /*79f0*/  @P0 BRA `(.L_x_2268) ;  /* 0xffffffb000000947 */ /* 0x000fea000383ffff */
.L_x_2267:
[----:B------:R-:W-:Y:S05]  /*7a00*/  BSYNC B0 ;  /* 0x0000000000007941 */ /* 0x000fea0003800000 */
.L_x_2266:
[----:B------:R-:W-:Y:S01]  /*7a10*/  MOV R11, 0xffffffff ;  /* 0xffffffff000b7802 */ /* 0x000fe20000000f00 */
[----:B------:R-:W-:Y:S05]  /*7a20*/  BRA.CONV ~URZ, `(.L_x_2269) ;  /* 0x000000237f007947 */ /* 0x000fea000b800000 */
[----:B------:R-:W-:Y:S02]  /*7a30*/  MOV R2, 0x7a50 ;  /* 0x00007a5000027802 */ /* 0x000fe40000000f00 */
[----:B-1----:R-:W-:Y:S05]  /*7a40*/  CALL.REL.NOINC `($__internal_11_$__cuda_sm70_warpsync) ;  /* 0x00000d5000007944 */ /* 0x002fea0003c00000 */
.L_x_2269:
[----:B------:R-:W-:Y:S01]  /*7a50*/  USHF.L.U32 UR5, UR15, 0xe, URZ ;  /* 0x0000000e0f057899 */ /* 0x000fe2000800063f */
[----:B------:R-:W-:Y:S01]  /*7a60*/  SHF.R.S32.HI R2, RZ, 0x1f, R9 ;  /* 0x0000001fff027819 */ /* 0x000fe20000011409 */
[----:B------:R-:W-:Y:S01]  /*7a70*/  IMAD.U32 R10, RZ, RZ, UR14 ;  /* 0x0000000eff0a7e24 */ /* 0x000fe2000f8e00ff */
[----:B------:R-:W-:-:S06]  /*7a80*/  NOP ;  /* 0x0000000000007918 */ /* 0x000fcc0000000000 */
[----:B------:R-:W-:Y:S01]  /*7a90*/  USHF.R.S32.HI UR4, URZ, 0x1f, UR5 ;  /* 0x0000001f3f047899 */ /* 0x000fe20008011405 */
[----:B------:R-:W-:-:S05]  /*7aa0*/  IMAD.U32 R8, RZ, RZ, UR5 ;  /* 0x00000005ff087e24 */ /* 0x000fca000f8e00ff */
[----:B------:R-:W-:Y:S01]  /*7ab0*/  IMAD.U32 R0, RZ, RZ, UR4 ;  /* 0x00000004ff007e24 */ /* 0x000fe2000f8e00ff */
[----:B------:R-:W-:Y:S01]  /*7ac0*/  IADD3 R8, P1, P0, R8, UR12, R9 ;  /* 0x0000000c08087c10 */ /* 0x000fe2000f83e009 */
[----:B------:R-:W-:Y:S02]  /*7ad0*/  ULDC.64 UR4, c[0x0][0x328] ;  /* 0x0000ca0000047ab9 */ /* 0x000fe40000000a00 */
[----:B------:R-:W-:Y:S01]  /*7ae0*/  UIMAD UR4, UR9, UR4, URZ ;  /* 0x00000004090472a4 */ /* 0x000fe2000f8e023f */
[----:B------:R-:W-:Y:S01]  /*7af0*/  IADD3.X R9, R0, UR13, R2, P1, P0 ;  /* 0x0000000d00097c10 */ /* 0x000fe20008fe0402 */
        /* <DEDUP_REMOVED lines=77> */
[----:B------:R-:W-:Y:S05]  /*7fd0*/  CALL.REL.NOINC `($__internal_11_$__cuda_sm70_warpsync) ;  /* 0x000007c000007944 */ /* 0x000fea0003c00000 */
.L_x_2270:
        /* <DEDUP_REMOVED lines=12> */
.L_x_2272:
[----:B------:R-:W-:Y:S05]  /*80a0*/  BSYNC B0 ;  /* 0x0000000000007941 */ /* 0x000fea0003800000 */
.L_x_2271:
[----:B------:R-:W-:Y:S01]  /*80b0*/  ULDC.64 UR4, c[0x0][0x348] ;  /* 0x0000d20000047ab9 */ /* 0x000fe20000000a00 */
[----:B------:R-:W-:Y:S01]  /*80c0*/  BSSY B0, `(.L_x_2273) ;  /* 0x000000b000007945 */ /* 0x000fe20003800000 */
[----:B------:R-:W-:-:S04]  /*80d0*/  UIADD3 UR4, UP0, UR7, UR4, URZ ;  /* 0x0000000407047290 */ /* 0x000fc8000ff1e03f */
[----:B------:R-:W-:Y:S02]  /*80e0*/  UIADD3.X UR5, UR8, UR5, URZ, UP0, !UPT ;  /* 0x0000000508057290 */ /* 0x000fe400087fe43f */
[----:B--2---:R-:W-:-:S04]  /*80f0*/  MOV R4, UR4 ;  /* 0x0000000400047c02 */ /* 0x004fc80008000f00 */
[----:B------:R-:W-:Y:S01]  /*8100*/  MOV R5, UR5 ;  /* 0x0000000500057c02 */ /* 0x000fe20008000f00 */
[----:B------:R-:W-:Y:S05]  /*8110*/  @P2 BRA `(.L_x_2274) ;  /* 0x0000005000002947 */ /* 0x000fea0003800000 */
.L_x_2275:
[----:B------:R-:W2:Y:S01]  /*8120*/  LDG.E.STRONG.GPU R0, [R4.64] ;  /* 0x0000001204007981 */ /* 0x000ea2000c1ef900 */
[----:B------:R-:W-:Y:S01]  /*8130*/  YIELD ;  /* 0x0000000000007946 */ /* 0x000fe20003800000 */
[----:B--2---:R-:W-:Y:S01]  /*8140*/  ISETP.NE.AND P0, PT, R0, UR10, PT ;  /* 0x0000000a00007c0c */ /* 0x004fe2000bf05270 */
[----:B------:R-:W-:-:S12]  /*8150*/  CCTL.IVALL ;  /* 0x00000000ff00798f */ /* 0x000fd80002000000 */
[----:B------:R-:W-:Y:S05]  /*8160*/  @P0 BRA `(.L_x_2275) ;  /* 0xffffffb000000947 */ /* 0x000fea000383ffff */
.L_x_2274:
[----:B------:R-:W-:Y:S05]  /*8170*/  BSYNC B0 ;  /* 0x0000000000007941 */ /* 0x000fea0003800000 */
.L_x_2273:
[----:B------:R-:W-:Y:S05]  /*8180*/  BRA.CONV ~URZ, `(.L_x_2276) ;  /* 0x000000237f007947 */ /* 0x000fea000b800000 */
[----:B-1----:R-:W-:Y:S02]  /*8190*/  MOV R2, 0x81b0 ;  /* 0x000081b000027802 */ /* 0x002fe40000000f00 */
[----:B------:R-:W-:Y:S05]  /*81a0*/  CALL.REL.NOINC `($__internal_11_$__cuda_sm70_warpsync) ;  /* 0x000005f000007944 */ /* 0x000fea0003c00000 */
.L_x_2276:
        /* <DEDUP_REMOVED lines=82> */
[----:B-1----:R-:W-:Y:S05]  /*86d0*/  CALL.REL.NOINC `($__internal_11_$__cuda_sm70_warpsync) ;  /* 0x000000c000007944 */ /* 0x002fea0003c00000 */
.L_x_2277:
        /* <DEDUP_REMOVED lines=12> */
        .weak           $__internal_11_$__cuda_sm70_warpsync
        .type           $__internal_11_$__cuda_sm70_warpsync,@function
        .size           $__internal_11_$__cuda_sm70_warpsync,(.L_x_2347 - $__internal_11_$__cuda_sm70_warpsync)
$__internal_11_$__cuda_sm70_warpsync:
[----:B------:R-:W-:Y:S01]  /*87a0*/  MOV R3, 0x0 ;  /* 0x0000000000037802 */ /* 0x000fe20000000f00 */
[----:B------:R-:W-:Y:S04]  /*87b0*/  WARPSYNC R11 ;  /* 0x0000000b00007348 */ /* 0x000fe80003800000 */
[----:B------:R-:W-:Y:S05]  /*87c0*/  RET.REL.NODEC R2 `(_ZN7cutlass13device_kernelIN5flash19enable_sm80_to_sm89INS1_16FlashAttnBwdSm80INS1_25CollectiveMainloopBwdSm80ILi2ELi2EN4cute5tupleIJNS5_1CILi64EEENS7_ILi128EEES9_EEENS_10bfloat16_tEfNS_4arch4Sm80ELb1ELb0ELb0ELb1ELb1ELb0ELb0ELb0ELi2ELi2ELi2ELi2ELb0EEENS1_24CollectiveEpilogueBwdGQAISA_fSD_Li256ELb1ELb1EEENS1_25SingleTileBwdLPTSchedulerILb1ELi128ELb1EEEEEEEEEvNT_6ParamsE) ;  /* 0xffff783002007950 */ /* 0x000fea0003c3ffff */
.L_x_2278:
        /* <DEDUP_REMOVED lines=11> */
.L_x_2347:


//--------------------- .text._ZN7cutlass13device_kernelIN5flash22FlashAttnBwdPreprocessIN4cute5tupleIJNS3_1CILi64EEENS5_ILi128EEEEEENS_10bfloat16_tEfNS_4arch4Sm80ELb1ELb1EEEEEvNT_6ParamsE --------------------------
	.section	.text._ZN7cutlass13device_kernelIN5flash22FlashAttnBwdPreprocessIN4cute5tupleIJNS3_1CILi64EEENS5_ILi128EEEEEENS_10bfloat16_tEfNS_4arch4Sm80ELb1ELb1EEEEEvNT_6ParamsE,"ax",@progbits
	.sectioninfo	@"SHI_REGISTERS=64"
	.align	128
.text._ZN7cutlass13device_kernelIN5flash22FlashAttnBwdPreprocessIN4cute5tupleIJNS3_1CILi64EEENS5_ILi128EEEEEENS_10bfloat16_tEfNS_4arch4Sm80ELb1ELb1EEEEEvNT_6ParamsE:
        .type           _ZN7cutlass13device_kernelIN5flash22FlashAttnBwdPreprocessIN4cute5tupleIJNS3_1CILi64EEENS5_ILi128EEEEEENS_10bfloat16_tEfNS_4arch4Sm80ELb1ELb1EEEEEvNT_6ParamsE,@function
        .size           _ZN7cutlass13device_kernelIN5flash22FlashAttnBwdPreprocessIN4cute5tupleIJNS3_1CILi64EEENS5_ILi128EEEEEENS_10bfloat16_tEfNS_4arch4Sm80ELb1ELb1EEEEEvNT_6ParamsE,(.L_x_2349 - _ZN7cutlass13device_kernelIN5flash22FlashAttnBwdPreprocessIN4cute5tupleIJNS3_1CILi64EEENS5_ILi128EEEEEENS_10bfloat16_tEfNS_4arch4Sm80ELb1ELb1EEEEEvNT_6ParamsE)
        .other          _ZN7cutlass13device_kernelIN5flash22FlashAttnBwdPreprocessIN4cute5tupleIJNS3_1CILi64EEENS5_ILi128EEEEEENS_10bfloat16_tEfNS_4arch4Sm80ELb1ELb1EEEEEvNT_6ParamsE,@"STO_CUDA_ENTRY STV_DEFAULT"
_ZN7cutlass13device_kernelIN5flash22FlashAttnBwdPreprocessIN4cute5tupleIJNS3_1CILi64EEENS5_ILi128EEEEEENS_10bfloat16_tEfNS_4arch4Sm80ELb1ELb1EEEEEvNT_6ParamsE:
[----:B------:R-:W-:Y:S02]  /*0000*/  IMAD.MOV.U32 R1, RZ, RZ, c[0x0][0x28] ;  /* 0x00000a00ff017624 */ /* 0x000fe400078e00ff */
[----:B------:R-:W0:Y:S01]  /*0010*/  S2R R0, SR_CTAID.Z ;  /* 0x0000000000007919 */ /* 0x000e220000002700 */
[----:B------:R-:W-:Y:S01]  /*0020*/  ISETP.NE.U32.AND P1, PT, RZ, c[0x0][0x248], PT ;  /* 0x00009200ff007a0c */ /* 0x000fe20003f25070 */
[----:B------:R-:W-:Y:S01]  /*0030*/  IMAD.MOV.U32 R3, RZ, RZ, 0x4 ;  /* 0x00000004ff037424 */ /* 0x000fe200078e00ff */
[----:B------:R-:W-:Y:S01]  /*0040*/  ISETP.NE.U32.AND P0, PT, RZ, c[0x0][0x240], PT ;  /* 0x00009000ff007a0c */ /* 0x000fe20003f05070 */
[----:B------:R-:W-:Y:S01]  /*0050*/  ULDC.64 UR4, c[0x0][0x118] ;  /* 0x0000460000047ab9 */ /* 0x000fe20000000a00 */
[----:B------:R-:W-:Y:S02]  /*0060*/  ISETP.NE.AND.EX P1, PT, RZ, c[0x0][0x24c], PT, P1 ;  /* 0x00009300ff007a0c */ /* 0x000fe40003f25310 */
[----:B------:R-:W-:Y:S02]  /*0070*/  ISETP.NE.AND.EX P0, PT, RZ, c[0x0][0x244], PT, P0 ;  /* 0x00009100ff007a0c */ /* 0x000fe40003f05300 */
[----:B------:R-:W-:Y:S01]  /*0080*/  MOV R2, c[0x0][0x168] ;  /* 0x00005a0000027a02 */ /* 0x000fe20000000f00 */
        /* <DEDUP_REMOVED lines=11> */
[----:B--2---:R-:W-:-:S02]  /*0140*/  IMAD.IADD R2, R2, 0x1, -R11 ;  /* 0x0000000102027824 */ /* 0x004fc400078e0a0b */
.L_x_2279:
[----:B0-----:R-:W0:Y:S01]  /*0150*/  S2R R4, SR_TID.X ;  /* 0x0000000000047919 */ /* 0x001e220000002100 */
[----:B------:R-:W-:-:S02]  /*0160*/  ISETP.NE.AND.EX P3, PT, RZ, c[0x0][0x244], PT, P3 ;  /* 0x00009100ff007a0c */ /* 0x000fc40003f65330 */
[----:B-----5:R-:W-:-:S13]  /*0170*/  ISETP.LE.AND P1, PT, R2, R7, PT ;  /* 0x000000070200720c */ /* 0x020fda0003f23270 */
[----:B------:R-:W-:Y:S05]  /*0180*/  @P3 EXIT P1 ;  /* 0x000000000000394d */ /* 0x000fea0000800000 */
[----:B------:R-:W1:Y:S01]  /*0190*/  S2R R6, SR_CTAID.Y ;  /* 0x0000000000067919 */ /* 0x000e620000002600 */
[----:B0-----:R-:W-:Y:S01]  /*01a0*/  SHF.R.S32.HI R9, RZ, 0x1f, R4 ;  /* 0x0000001fff097819 */ /* 0x001fe20000011404 */
[----:B------:R-:W-:Y:S01]  /*01b0*/  CS2R R44, SRZ ;  /* 0x00000000002c7805 */ /* 0x000fe2000001ff00 */
[----:B------:R-:W-:Y:S01]  /*01c0*/  IMAD.IADD R51, R2, 0x1, -R7 ;  /* 0x0000000102337824 */ /* 0x000fe200078e0a07 */
[--C-:B------:R-:W-:Y:S01]  /*01d0*/  @P0 SHF.R.S32.HI R45, RZ, 0x1f, R57.reuse ;  /* 0x0000001fff2d0819 */ /* 0x100fe20000011439 */
[----:B------:R-:W-:Y:S01]  /*01e0*/  @P0 IMAD.MOV.U32 R44, RZ, RZ, R57 ;  /* 0x000000ffff2c0224 */ /* 0x000fe200078e0039 */
[----:B------:R-:W-:Y:S02]  /*01f0*/  LEA.HI R9, R9, R4, RZ, 0x4 ;  /* 0x0000000409097211 */ /* 0x000fe400078f20ff */
[----:B------:R-:W-:Y:S02]  /*0200*/  SHF.R.S32.HI R43, RZ, 0x1f, R0 ;  /* 0x0000001fff2b7819 */ /* 0x000fe40000011400 */
[----:B------:R-:W-:-:S02]  /*0210*/  LOP3.LUT R55, R9, 0xfffffff0, RZ, 0xc0, !PT ;  /* 0xfffffff009377812 */ /* 0x000fc400078ec0ff */
[----:B------:R-:W-:Y:S02]  /*0220*/  SHF.R.S32.HI R41, RZ, 0x4, R9 ;  /* 0x00000004ff297819 */ /* 0x000fe40000011409 */
[----:B------:R-:W-:Y:S02]  /*0230*/  IADD3 R55, -R55, R4, RZ ;  /* 0x0000000437377210 */ /* 0x000fe40007ffe1ff */
[----:B------:R-:W-:Y:S02]  /*0240*/  IADD3 R58, R41, 0x10, RZ ;  /* 0x00000010293a7810 */ /* 0x000fe40007ffe0ff */
[----:B------:R-:W-:Y:S02]  /*0250*/  SHF.L.U32 R10, R55, 0x3, RZ ;  /* 0x00000003370a7819 */ /* 0x000fe400000006ff */
[----:B------:R-:W-:Y:S02]  /*0260*/  SHF.R.S32.HI R42, RZ, 0x1f, R41 ;  /* 0x0000001fff2a7819 */ /* 0x000fe40000011429 */
[----:B------:R-:W-:-:S02]  /*0270*/  ISETP.GE.AND P1, PT, R10, c[0x0][0x16c], PT ;  /* 0x00005b000a007a0c */ /* 0x000fc40003f26270 */
[----:B-1----:R-:W-:Y:S02]  /*0280*/  SHF.R.S32.HI R40, RZ, 0x1f, R6 ;  /* 0x0000001fff287819 */ /* 0x002fe40000011406 */
[--C-:B------:R-:W-:Y:S02]  /*0290*/  SHF.R.S32.HI R11, RZ, 0x1f, R10.reuse ;  /* 0x0000001fff0b7819 */ /* 0x100fe4000001140a */
[C---:B------:R-:W-:Y:S01]  /*02a0*/  IADD3 R8, P5, R41.reuse, R44, RZ ;  /* 0x0000002c29087210 */ /* 0x040fe20007fbe0ff */
[----:B------:R-:W-:Y:S01]  /*02b0*/  IMAD R9, R40, c[0x0][0x1a0], RZ ;  /* 0x0000680028097a24 */ /* 0x000fe200078e02ff */
[-C--:B------:R-:W-:Y:S01]  /*02c0*/  ISETP.LT.AND P4, PT, R58, R51.reuse, !P1 ;  /* 0x000000333a00720c */ /* 0x080fe20004f81270 */
[----:B------:R-:W-:Y:S01]  /*02d0*/  IMAD R13, R40, c[0x0][0x180], RZ ;  /* 0x00006000280d7a24 */ /* 0x000fe200078e02ff */
[----:B------:R-:W-:Y:S01]  /*02e0*/  ISETP.GE.AND P2, PT, R41, R51, PT ;  /* 0x000000332900720c */ /* 0x000fe20003f46270 */
[C---:B------:R-:W-:Y:S01]  /*02f0*/  IMAD R15, R6.reuse, c[0x0][0x1a4], R9 ;  /* 0x00006900060f7a24 */ /* 0x040fe200078e0209 */
[----:B------:R-:W-:Y:S01]  /*0300*/  SEL R43, R43, RZ, !P3 ;  /* 0x000000ff2b2b7207 */ /* 0x000fe20005800000 */
[----:B------:R-:W-:Y:S01]  /*0310*/  IMAD R13, R6, c[0x0][0x184], R13 ;  /* 0x00006100060d7a24 */ /* 0x000fe200078e020d */
[----:B------:R-:W-:Y:S01]  /*0320*/  SEL R50, R0, RZ, !P3 ;  /* 0x000000ff00327207 */ /* 0x000fe20005800000 */
[----:B------:R-:W-:Y:S01]  /*0330*/  IMAD.WIDE.U32 R28, R6, c[0x0][0x180], R10 ;  /* 0x00006000061c7a25 */ /* 0x000fe200078e000a */
[----:B------:R-:W-:-:S02]  /*0340*/  IADD3 R56, R41, 0x20, RZ ;  /* 0x0000002029387810 */ /* 0x000fc40007ffe0ff */
[----:B------:R-:W-:Y:S01]  /*0350*/  IADD3 R54, R41, 0x30, RZ ;  /* 0x0000003029367810 */ /* 0x000fe20007ffe0ff */
[----:B------:R-:W-:Y:S01]  /*0360*/  IMAD.X R9, R42, 0x1, R45, P5 ;  /* 0x000000012a097824 */ /* 0x000fe200028e062d */
[----:B------:R-:W-:Y:S01]  /*0370*/  ISETP.LT.AND P5, PT, R10, c[0x0][0x16c], !P2 ;  /* 0x00005b000a007a0c */ /* 0x000fe200057a1270 */
[----:B------:R-:W-:Y:S02]  /*0380*/  IMAD.IADD R29, R29, 0x1, R13 ;  /* 0x000000011d1d7824 */ /* 0x000fe400078e020d */
[----:B------:R-:W-:-:S04]  /*0390*/  IMAD.WIDE R8, R5, 0x40, R8 ;  /* 0x0000004005087825 */ /* 0x000fc800078e0208 */
[----:B------:R-:W-:Y:S01]  /*03a0*/  IMAD.WIDE.U32 R12, R6, c[0x0][0x1a0], R10 ;  /* 0x00006800060c7a25 */ /* 0x000fe200078e000a */
[----:B------:R-:W-:-:S03]  /*03b0*/  @P4 IADD3 R17, P3, R8, 0x10, RZ ;  /* 0x0000001008114810 */ /* 0x000fc60007f7e0ff */
[----:B------:R-:W-:Y:S01]  /*03c0*/  IMAD R11, R43, c[0x0][0x188], RZ ;  /* 0x000062002b0b7a24 */ /* 0x000fe200078e02ff */
[----:B------:R-:W-:Y:S01]  /*03d0*/  IADD3 R13, R13, R15, RZ ;  /* 0x0000000f0d0d7210 */ /* 0x000fe20007ffe0ff */
[----:B------:R-:W-:Y:S02]  /*03e0*/  IMAD R15, R43, c[0x0][0x1a8], RZ ;  /* 0x00006a002b0f7a24 */ /* 0x000fe400078e02ff */
[----:B------:R-:W-:Y:S01]  /*03f0*/  @P4 IMAD.X R10, RZ, RZ, R9, P3 ;  /* 0x000000ffff0a4224 */ /* 0x000fe200018e0609 */
[----:B------:R-:W-:Y:S01]  /*0400*/  @P4 IADD3 R16, P3, R8, 0x10, RZ ;  /* 0x0000001008104810 */ /* 0x000fe20007f7e0ff */
[C---:B------:R-:W-:Y:S02]  /*0410*/  IMAD R11, R50.reuse, c[0x0][0x18c], R11 ;  /* 0x00006300320b7a24 */ /* 0x040fe400078e020b */
[C---:B------:R-:W-:Y:S01]  /*0420*/  IMAD R19, R50.reuse, c[0x0][0x1ac], R15 ;  /* 0x00006b0032137a24 */ /* 0x040fe200078e020f */
[----:B------:R-:W-:Y:S01]  /*0430*/  @P4 IADD3.X R18, RZ, R9, RZ, P3, !PT ;  /* 0x00000009ff124210 */ /* 0x000fe20001ffe4ff */
[----:B------:R-:W-:-:S04]  /*0440*/  IMAD.WIDE.U32 R28, R50, c[0x0][0x188], R28 ;  /* 0x00006200321c7a25 */ /* 0x000fc800078e001c */
[----:B------:R-:W-:-:S04]  /*0450*/  IMAD.WIDE.U32 R30, R50, c[0x0][0x1a8], R12 ;  /* 0x00006a00321e7a25 */ /* 0x000fc800078e000c */
[----:B------:R-:W-:Y:S01]  /*0460*/  @P4 IMAD R10, R10, c[0x0][0x178], RZ ;  /* 0x00005e000a0a4a24 */ /* 0x000fe200078e02ff */
[----:B------:R-:W-:Y:S01]  /*0470*/  IADD3 R31, R31, R19, RZ ;  /* 0x000000131f1f7210 */ /* 0x000fe20007ffe0ff */
[----:B------:R-:W-:Y:S02]  /*0480*/  @P5 IMAD R13, R9, c[0x0][0x198], RZ ;  /* 0x00006600090d5a24 */ /* 0x000fe400078e02ff */
[----:B------:R-:W-:Y:S02]  /*0490*/  IMAD.IADD R29, R29, 0x1, R11 ;  /* 0x000000011d1d7824 */ /* 0x000fe400078e020b */
[----:B------:R-:W-:Y:S02]  /*04a0*/  @P5 IMAD R15, R9, c[0x0][0x178], RZ ;  /* 0x00005e00090f5a24 */ /* 0x000fe400078e02ff */
[----:B------:R-:W-:Y:S02]  /*04b0*/  @P4 IMAD R21, R17, c[0x0][0x17c], R10 ;  /* 0x00005f0011154a24 */ /* 0x000fe400078e020a */
[----:B------:R-:W-:-:S02]  /*04c0*/  @P5 IMAD R23, R8, c[0x0][0x19c], R13 ;  /* 0x0000670008175a24 */ /* 0x000fc400078e020d */
[--C-:B------:R-:W-:Y:S02]  /*04d0*/  @P4 IMAD.MOV.U32 R10, RZ, RZ, R28.reuse ;  /* 0x000000ffff0a4224 */ /* 0x100fe400078e001c */
[----:B------:R-:W-:Y:S02]  /*04e0*/  @P4 IMAD.MOV.U32 R11, RZ, RZ, R29 ;  /* 0x000000ffff0b4224 */ /* 0x000fe400078e001d */
[C---:B------:R-:W-:Y:S02]  /*04f0*/  @P5 IMAD R19, R8.reuse, c[0x0][0x17c], R15 ;  /* 0x00005f0008135a24 */ /* 0x040fe400078e020f */
[----:B------:R-:W-:-:S04]  /*0500*/  @P5 IMAD.WIDE.U32 R12, R8, c[0x0][0x178], R28 ;  /* 0x00005e00080c5a25 */ /* 0x000fc800078e001c */
[----:B------:R-:W-:Y:S01]  /*0510*/  @P5 IMAD.WIDE.U32 R14, R8, c[0x0][0x198], R30 ;  /* 0x00006600080e5a25 */ /* 0x000fe200078e001e */
[----:B------:R-:W-:-:S03]  /*0520*/  @P5 LEA R26, P3, R12, c[0x0][0x160], 0x1 ;  /* 0x000058000c1a5a11 */ /* 0x000fc600078608ff */
[----:B------:R-:W-:Y:S01]  /*0530*/  @P4 IMAD.WIDE.U32 R10, R17, c[0x0][0x178], R10 ;  /* 0x00005e00110a4a25 */ /* 0x000fe200078e000a */
[----:B------:R-:W-:-:S03]  /*0540*/  @P5 LEA R24, P6, R14, c[0x0][0x190], 0x1 ;  /* 0x000064000e185a11 */ /* 0x000fc600078c08ff */
[----:B------:R-:W-:Y:S02]  /*0550*/  @P5 IMAD.IADD R17, R13, 0x1, R19 ;  /* 0x000000010d115824 */ /* 0x000fe400078e0213 */
[----:B------:R-:W-:Y:S02]  /*0560*/  @P5 IMAD.IADD R13, R15, 0x1, R23 ;  /* 0x000000010f0d5824 */ /* 0x000fe400078e0217 */
[----:B------:R-:W-:Y:S01]  /*0570*/  @P4 IMAD R15, R18, c[0x0][0x198], RZ ;  /* 0x00006600120f4a24 */ /* 0x000fe200078e02ff */
[----:B------:R-:W-:Y:S01]  /*0580*/  @P5 LEA.HI.X R27, R12, c[0x0][0x164], R17, 0x1, P3 ;  /* 0x000059000c1b5a11 */ /* 0x000fe200018f0c11 */
[----:B------:R-:W-:Y:S01]  /*0590*/  @P4 IMAD.IADD R11, R11, 0x1, R21 ;  /* 0x000000010b0b4824 */ /* 0x000fe200078e0215 */
[----:B------:R-:W-:Y:S01]  /*05a0*/  @P5 LEA.HI.X R25, R14, c[0x0][0x194], R13, 0x1, P6 ;  /* 0x000065000e195a11 */ /* 0x000fe200030f0c0d */
[----:B------:R-:W-:Y:S01]  /*05b0*/  @P4 IMAD.MOV.U32 R13, RZ, RZ, R31 ;  /* 0x000000ffff0d4224 */ /* 0x000fe200078e001f */
[----:B------:R-:W-:Y:S01]  /*05c0*/  @P4 MOV R12, R30 ;  /* 0x0000001e000c4202 */ /* 0x000fe20000000f00 */
[----:B------:R-:W-:Y:S01]  /*05d0*/  @P4 IMAD R15, R16, c[0x0][0x19c], R15 ;  /* 0x00006700100f4a24 */ /* 0x000fe200078e020f */
[----:B------:R-:W-:-:S02]  /*05e0*/  ISETP.LT.AND P3, PT, R56, R51, !P1 ;  /* 0x000000333800720c */ /* 0x000fc40004f61270 */
[----:B------:R-:W-:Y:S01]  /*05f0*/  @P4 LEA R34, P6, R10, c[0x0][0x160], 0x1 ;  /* 0x000058000a224a11 */ /* 0x000fe200078c08ff */
[----:B------:R-:W-:Y:S01]  /*0600*/  @P4 IMAD.WIDE.U32 R12, R16, c[0x0][0x198], R12 ;  /* 0x00006600100c4a25 */ /* 0x000fe200078e000c */
[----:B------:R-:W-:Y:S02]  /*0610*/  ISETP.LT.AND P1, PT, R54, R51, !P1 ;  /* 0x000000333600720c */ /* 0x000fe40004f21270 */
[----:B------:R-:W-:Y:S02]  /*0620*/  @P4 LEA.HI.X R35, R10, c[0x0][0x164], R11, 0x1, P6 ;  /* 0x000059000a234a11 */ /* 0x000fe400030f0c0b */
[----:B------:R-:W-:Y:S02]  /*0630*/  @P4 IADD3 R11, R13, R15, RZ ;  /* 0x0000000f0d0b4210 */ /* 0x000fe40007ffe0ff */
[----:B------:R-:W-:Y:S01]  /*0640*/  @P4 LEA R32, P6, R12, c[0x0][0x190], 0x1 ;  /* 0x000064000c204a11 */ /* 0x000fe200078c08ff */
[----:B------:R-:W-:-:S03]  /*0650*/  CS2R R14, SRZ ;  /* 0x00000000000e7805 */ /* 0x000fc6000001ff00 */
[----:B------:R-:W-:Y:S02]  /*0660*/  @P4 LEA.HI.X R33, R12, c[0x0][0x194], R11, 0x1, P6 ;  /* 0x000065000c214a11 */ /* 0x000fe400030f0c0b */
[----:B------:R-:W-:Y:S01]  /*0670*/  @P3 IADD3 R47, P6, R8, 0x20, RZ ;  /* 0x00000020082f3810 */ /* 0x000fe20007fde0ff */
[----:B------:R-:W-:Y:S01]  /*0680*/  CS2R R10, SRZ ;  /* 0x00000000000a7805 */ /* 0x000fe2000001ff00 */
[----:B------:R-:W-:-:S03]  /*0690*/  CS2R R12, SRZ ;  /* 0x00000000000c7805 */ /* 0x000fc6000001ff00 */
[--C-:B------:R-:W-:Y:S01]  /*06a0*/  @P3 IMAD.X R48, RZ, RZ, R9.reuse, P6 ;  /* 0x000000ffff303224 */ /* 0x100fe200030e0609 */
[C---:B------:R-:W-:Y:S01]  /*06b0*/  @P3 IADD3 R39, P6, R8.reuse, 0x20, RZ ;  /* 0x0000002008273810 */ /* 0x040fe20007fde0ff */
[----:B------:R-:W-:Y:S01]  /*06c0*/  CS2R R16, SRZ ;  /* 0x0000000000107805 */ /* 0x000fe2000001ff00 */
[----:B------:R-:W-:Y:S01]  /*06d0*/  CS2R R18, SRZ ;  /* 0x0000000000127805 */ /* 0x000fe2000001ff00 */
[----:B------:R-:W-:Y:S01]  /*06e0*/  CS2R R20, SRZ ;  /* 0x0000000000147805 */ /* 0x000fe2000001ff00 */
[----:B------:R-:W-:Y:S01]  /*06f0*/  CS2R R22, SRZ ;  /* 0x0000000000167805 */ /* 0x000fe2000001ff00 */
[----:B------:R-:W-:Y:S01]  /*0700*/  @P3 IMAD.X R49, RZ, RZ, R9, P6 ;  /* 0x000000ffff313224 */ /* 0x000fe200030e0609 */
[C---:B------:R-:W-:Y:S01]  /*0710*/  @P1 IADD3 R37, P6, R8.reuse, 0x30, RZ ;  /* 0x0000003008251810 */ /* 0x040fe20007fde0ff */
[----:B------:R0:W2:Y:S03]  /*0720*/  @P5 LDG.E.128 R12, [R24.64] ;  /* 0x00000004180c5981 */ /* 0x0000a6000c1e1d00 */
[----:B------:R-:W-:Y:S01]  /*0730*/  @P1 IADD3.X R46, RZ, R9, RZ, P6, !PT ;  /* 0x00000009ff2e1210 */ /* 0x000fe200037fe4ff */
[----:B------:R1:W3:Y:S01]  /*0740*/  @P4 LDG.E.128 R16, [R34.64] ;  /* 0x0000000422104981 */ /* 0x0002e2000c1e1d00 */
[----:B------:R-:W-:-:S03]  /*0750*/  @P1 IADD3 R36, P6, R8, 0x30, RZ ;  /* 0x0000003008241810 */ /* 0x000fc60007fde0ff */
[----:B------:R4:W3:Y:S02]  /*0760*/  @P4 LDG.E.128 R20, [R32.64] ;  /* 0x0000000420144981 */ /* 0x0008e4000c1e1d00 */
[----:B------:R-:W-:Y:S02]  /*0770*/  @P1 IMAD.X R38, RZ, RZ, R9, P6 ;  /* 0x000000ffff261224 */ /* 0x000fe400030e0609 */
[----:B------:R-:W-:-:S06]  /*0780*/  CS2R R8, SRZ ;  /* 0x0000000000087805 */ /* 0x000fcc000001ff00 */
[----:B------:R1:W3:Y:S01]  /*0790*/  @P5 LDG.E.128 R8, [R26.64] ;  /* 0x000000041a085981 */ /* 0x0002e2000c1e1d00 */
[----:B------:R-:W-:Y:S02]  /*07a0*/  @P3 IMAD R48, R48, c[0x0][0x178], RZ ;  /* 0x00005e0030303a24 */ /* 0x000fe400078e02ff */
[----:B0-----:R-:W-:Y:S02]  /*07b0*/  @P3 IMAD R24, R49, c[0x0][0x198], RZ ;  /* 0x0000660031183a24 */ /* 0x001fe400078e02ff */
[C---:B------:R-:W-:Y:S01]  /*07c0*/  @P3 IMAD R49, R47.reuse, c[0x0][0x17c], R48 ;  /* 0x00005f002f313a24 */ /* 0x040fe200078e0230 */
[----:B-1----:R-:W-:Y:S01]  /*07d0*/  @P3 MOV R27, R29 ;  /* 0x0000001d001b3202 */ /* 0x002fe20000000f00 */
[----:B------:R-:W-:Y:S02]  /*07e0*/  @P3 IMAD.MOV.U32 R26, RZ, RZ, R28 ;  /* 0x000000ffff1a3224 */ /* 0x000fe400078e001c */
[----:B------:R-:W-:Y:S02]  /*07f0*/  @P3 IMAD.MOV.U32 R25, RZ, RZ, R31 ;  /* 0x000000ffff193224 */ /* 0x000fe400078e001f */
[----:B------:R-:W-:-:S04]  /*0800*/  @P3 IMAD.WIDE.U32 R26, R47, c[0x0][0x178], R26 ;  /* 0x00005e002f1a3a25 */ /* 0x000fc800078e001a */
[C---:B------:R-:W-:Y:S02]  /*0810*/  @P3 IMAD R47, R39.reuse, c[0x0][0x19c], R24 ;  /* 0x00006700272f3a24 */ /* 0x040fe400078e0218 */
[----:B------:R-:W-:Y:S02]  /*0820*/  @P3 IMAD.MOV.U32 R24, RZ, RZ, R30 ;  /* 0x000000ffff183224 */ /* 0x000fe400078e001e */
[----:B------:R-:W-:Y:S02]  /*0830*/  @P1 IMAD R46, R46, c[0x0][0x178], RZ ;  /* 0x00005e002e2e1a24 */ /* 0x000fe400078e02ff */
[----:B------:R-:W-:-:S04]  /*0840*/  @P3 IMAD.WIDE.U32 R24, R39, c[0x0][0x198], R24 ;  /* 0x0000660027183a25 */ /* 0x000fc800078e0018 */
[----:B------:R-:W-:Y:S02]  /*0850*/  @P1 IMAD R53, R38, c[0x0][0x198], RZ ;  /* 0x0000660026351a24 */ /* 0x000fe400078e02ff */
[C---:B------:R-:W-:Y:S02]  /*0860*/  @P1 IMAD R39, R37.reuse, c[0x0][0x17c], R46 ;  /* 0x00005f0025271a24 */ /* 0x040fe400078e022e */
[----:B------:R-:W-:Y:S01]  /*0870*/  @P1 IMAD.WIDE.U32 R28, R37, c[0x0][0x178], R28 ;  /* 0x00005e00251c1a25 */ /* 0x000fe200078e001c */
[----:B------:R-:W-:Y:S02]  /*0880*/  @P3 IADD3 R49, R27, R49, RZ ;  /* 0x000000311b313210 */ /* 0x000fe40007ffe0ff */
[----:B------:R-:W-:Y:S01]  /*0890*/  @P3 LEA R60, P4, R26, c[0x0][0x160], 0x1 ;  /* 0x000058001a3c3a11 */ /* 0x000fe200078808ff */
[----:B------:R-:W-:Y:S01]  /*08a0*/  @P1 IMAD R35, R36, c[0x0][0x19c], R53 ;  /* 0x0000670024231a24 */ /* 0x000fe200078e0235 */
[----:B------:R-:W-:Y:S01]  /*08b0*/  @P3 LEA R52, P6, R24, c[0x0][0x190], 0x1 ;  /* 0x0000640018343a11 */ /* 0x000fe200078c08ff */
[----:B------:R-:W-:-:S02]  /*08c0*/  @P3 IMAD.IADD R47, R25, 0x1, R47 ;  /* 0x00000001192f3824 */ /* 0x000fc400078e022f */
[----:B----4-:R-:W-:Y:S01]  /*08d0*/  @P1 IMAD.WIDE.U32 R32, R36, c[0x0][0x198], R30 ;  /* 0x0000660024201a25 */ /* 0x010fe200078e001e */
[----:B------:R-:W-:-:S03]  /*08e0*/  @P1 LEA R46, P5, R28, c[0x0][0x160], 0x1 ;  /* 0x000058001c2e1a11 */ /* 0x000fc600078a08ff */
[----:B------:R-:W-:Y:S01]  /*08f0*/  @P1 IMAD.IADD R25, R29, 0x1, R39 ;  /* 0x000000011d191824 */ /* 0x000fe200078e0227 */
[----:B------:R-:W-:Y:S02]  /*0900*/  @P3 LEA.HI.X R61, R26, c[0x0][0x164], R49, 0x1, P4 ;  /* 0x000059001a3d3a11 */ /* 0x000fe400020f0c31 */
[----:B------:R-:W-:Y:S02]  /*0910*/  @P3 LEA.HI.X R53, R24, c[0x0][0x194], R47, 0x1, P6 ;  /* 0x0000650018353a11 */ /* 0x000fe400030f0c2f */
[----:B------:R-:W-:Y:S02]  /*0920*/  @P1 IADD3 R35, R33, R35, RZ ;  /* 0x0000002321231210 */ /* 0x000fe40007ffe0ff */
[----:B------:R-:W-:Y:S01]  /*0930*/  @P1 LEA R48, P4, R32, c[0x0][0x190], 0x1 ;  /* 0x0000640020301a11 */ /* 0x000fe200078808ff */
[----:B------:R-:W-:Y:S01]  /*0940*/  CS2R R26, SRZ ;  /* 0x00000000001a7805 */ /* 0x000fe2000001ff00 */
[----:B------:R-:W-:Y:S01]  /*0950*/  @P1 LEA.HI.X R47, R28, c[0x0][0x164], R25, 0x1, P5 ;  /* 0x000059001c2f1a11 */ /* 0x000fe200028f0c19 */
        /* <DEDUP_REMOVED lines=15> */
[--C-:B------:R-:W-:Y:S02]  /*0a50*/  @!P3 SHF.R.S32.HI R52, RZ, 0x1f, R4.reuse ;  /* 0x0000001fff34b819 */ /* 0x100fe40000011404 */
[----:B------:R-:W-:-:S04]  /*0a60*/  @!P3 IADD3 R44, P4, P5, R44, R7, R4 ;  /* 0x000000072c2cb210 */ /* 0x000fc80007d9e004 */
[----:B------:R-:W-:Y:S01]  /*0a70*/  @!P3 IADD3.X R45, R45, R53, R52, P4, P5 ;  /* 0x000000352d2db210 */ /* 0x000fe200027ea434 */
[----:B------:R-:W-:-:S04]  /*0a80*/  @!P3 IMAD R53, R40, c[0x0][0x1e0], RZ ;  /* 0x000078002835ba24 */ /* 0x000fc800078e02ff */
[C---:B------:R-:W-:Y:S02]  /*0a90*/  @!P3 IMAD R53, R6.reuse, c[0x0][0x1e4], R53 ;  /* 0x000079000635ba24 */ /* 0x040fe400078e0235 */
[----:B------:R-:W-:-:S04]  /*0aa0*/  @!P3 IMAD.WIDE.U32 R44, R6, c[0x0][0x1e0], R44 ;  /* 0x00007800062cba25 */ /* 0x000fc800078e002c */
[----:B-1----:R-:W-:Y:S02]  /*0ab0*/  @!P3 IMAD.IADD R47, R45, 0x1, R53 ;  /* 0x000000012d2fb824 */ /* 0x002fe400078e0235 */
[----:B------:R-:W-:Y:S02]  /*0ac0*/  @!P3 IMAD R45, R43, c[0x0][0x1e8], RZ ;  /* 0x00007a002b2dba24 */ /* 0x000fe400078e02ff */
[----:B------:R-:W-:Y:S02]  /*0ad0*/  @!P3 IMAD.MOV.U32 R46, RZ, RZ, R44 ;  /* 0x000000ffff2eb224 */ /* 0x000fe400078e002c */
[C---:B------:R-:W-:Y:S02]  /*0ae0*/  @!P3 IMAD R45, R50.reuse, c[0x0][0x1ec], R45 ;  /* 0x00007b00322dba24 */ /* 0x040fe400078e022d */
[----:B------:R-:W-:-:S05]  /*0af0*/  @!P3 IMAD.WIDE.U32 R46, R50, c[0x0][0x1e8], R46 ;  /* 0x00007a00322eba25 */ /* 0x000fca00078e002e */
[----:B------:R-:W-:Y:S02]  /*0b00*/  @!P3 IADD3 R45, R47, R45, RZ ;  /* 0x0000002d2f2db210 */ /* 0x000fe40007ffe0ff */
[----:B------:R-:W-:-:S04]  /*0b10*/  @!P3 LEA R44, P4, R46, c[0x0][0x1d8], 0x2 ;  /* 0x000076002e2cba11 */ /* 0x000fc800078810ff */
[----:B------:R-:W-:Y:S01]  /*0b20*/  @!P3 LEA.HI.X R45, R46, c[0x0][0x1dc], R45, 0x2, P4 ;  /* 0x000077002e2dba11 */ /* 0x000fe200020f142d */
[----:B------:R-:W-:-:S06]  /*0b30*/  IMAD.MOV.U32 R52, RZ, RZ, 0x7f800000 ;  /* 0x7f800000ff347424 */ /* 0x000fcc00078e00ff */
[----:B------:R0:W5:Y:S01]  /*0b40*/  @!P3 LDG.E R52, [R44.64] ;  /* 0x000000042c34b981 */ /* 0x000162000c1e1900 */
[C---:B--2---:R-:W-:Y:S02]  /*0b50*/  LOP3.LUT R59, R12.reuse, 0xffff0000, RZ, 0xc0, !PT ;  /* 0xffff00000c3b7812 */ /* 0x044fe400078ec0ff */
[----:B------:R-:W-:Y:S02]  /*0b60*/  SHF.L.U32 R53, R12, 0x10, RZ ;  /* 0x000000100c357819 */ /* 0x000fe400000006ff */
[----:B---3--:R-:W-:Y:S02]  /*0b70*/  LOP3.LUT R61, R16, 0xffff0000, RZ, 0xc0, !PT ;  /* 0xffff0000103d7812 */ /* 0x008fe400078ec0ff */
[----:B------:R-:W-:Y:S02]  /*0b80*/  LOP3.LUT R60, R20, 0xffff0000, RZ, 0xc0, !PT ;  /* 0xffff0000143c7812 */ /* 0x000fe400078ec0ff */
[----:B------:R-:W-:Y:S01]  /*0b90*/  SHF.L.U32 R16, R16, 0x10, RZ ;  /* 0x0000001010107819 */ /* 0x000fe200000006ff */
[C---:B------:R-:W-:Y:S01]  /*0ba0*/  IMAD.U32 R46, R8.reuse, 0x10000, RZ ;  /* 0x00010000082e7824 */ /* 0x040fe200078e00ff */
[----:B------:R-:W-:Y:S01]  /*0bb0*/  LOP3.LUT R8, R8, 0xffff0000, RZ, 0xc0, !PT ;  /* 0xffff000008087812 */ /* 0x000fe200078ec0ff */
[----:B------:R-:W-:Y:S01]  /*0bc0*/  FMUL.FTZ R60, R61, R60 ;  /* 0x0000003c3d3c7220 */ /* 0x000fe20000410000 */
[----:B------:R-:W-:-:S03]  /*0bd0*/  SHF.L.U32 R47, R9, 0x10, RZ ;  /* 0x00000010092f7819 */ /* 0x000fc600000006ff */
[----:B------:R-:W-:Y:S02]  /*0be0*/  FMUL.FTZ R8, R8, R59 ;  /* 0x0000003b08087220 */ /* 0x000fe40000410000 */
[----:B------:R-:W-:Y:S02]  /*0bf0*/  IMAD.U32 R59, R20, 0x10000, RZ ;  /* 0x00010000143b7824 */ /* 0x000fe400078e00ff */
[----:B------:R-:W-:Y:S02]  /*0c00*/  IMAD.U32 R12, R13, 0x10000, RZ ;  /* 0x000100000d0c7824 */ /* 0x000fe400078e00ff */
        /* <DEDUP_REMOVED lines=10> */
[----:B------:R-:W-:Y:S01]  /*0cb0*/  IMAD.U32 R9, R10, 0x10000, RZ ;  /* 0x000100000a097824 */ /* 0x000fe200078e00ff */
[----:B0-----:R-:W-:Y:S01]  /*0cc0*/  SHF.L.U32 R44, R14, 0x10, RZ ;  /* 0x000000100e2c7819 */ /* 0x001fe200000006ff */
        /* <DEDUP_REMOVED lines=11> */
[----:B------:R-:W-:Y:S01]  /*0d80*/  SHF.L.U32 R8, R19, 0x10, RZ ;  /* 0x0000001013087819 */ /* 0x000fe200000006ff */
[----:B------:R-:W-:-:S02]  /*0d90*/  IMAD.U32 R45, R15, 0x10000, RZ ;  /* 0x000100000f2d7824 */ /* 0x000fc400078e00ff */
[----:B------:R-:W-:Y:S02]  /*0da0*/  FFMA.FTZ R14, R49, R14, R44 ;  /* 0x0000000e310e7223 */ /* 0x000fe4000001002c */
[----:B------:R-:W-:Y:S02]  /*0db0*/  IMAD.U32 R13, R23, 0x10000, RZ ;  /* 0x00010000170d7824 */ /* 0x000fe400078e00ff */
[----:B------:R-:W-:Y:S01]  /*0dc0*/  FFMA.FTZ R9, R18, R9, R12 ;  /* 0x0000000912097223 */ /* 0x000fe2000001000c */
[----:B------:R-:W-:Y:S01]  /*0dd0*/  LOP3.LUT R19, R19, 0xffff0000, RZ, 0xc0, !PT ;  /* 0xffff000013137812 */ /* 0x000fe200078ec0ff */
[----:B------:R-:W-:Y:S01]  /*0de0*/  FFMA.FTZ R14, R10, R45, R14 ;  /* 0x0000002d0a0e7223 */ /* 0x000fe2000001000e */
[----:B------:R-:W-:Y:S01]  /*0df0*/  LOP3.LUT R10, R23, 0xffff0000, RZ, 0xc0, !PT ;  /* 0xffff0000170a7812 */ /* 0x000fe200078ec0ff */
[----:B------:R-:W-:-:S04]  /*0e00*/  FFMA.FTZ R8, R8, R13, R9 ;  /* 0x0000000d08087223 */ /* 0x000fc80000010009 */
[----:B------:R-:W-:Y:S01]  /*0e10*/  FFMA.FTZ R8, R19, R10, R8 ;  /* 0x0000000a13087223 */ /* 0x000fe20000010008 */
[----:B------:R-:W-:Y:S02]  /*0e20*/  LOP3.LUT R11, R11, 0xffff0000, RZ, 0xc0, !PT ;  /* 0xffff00000b0b7812 */ /* 0x000fe400078ec0ff */
[C---:B----4-:R-:W-:Y:S02]  /*0e30*/  SHF.L.U32 R17, R24.reuse, 0x10, RZ ;  /* 0x0000001018117819 */ /* 0x050fe400000006ff */
[----:B------:R-:W-:Y:S02]  /*0e40*/  LOP3.LUT R24, R24, 0xffff0000, RZ, 0xc0, !PT ;  /* 0xffff000018187812 */ /* 0x000fe400078ec0ff */
[C---:B------:R-:W-:Y:S02]  /*0e50*/  LOP3.LUT R19, R28.reuse, 0xffff0000, RZ, 0xc0, !PT ;  /* 0xffff00001c137812 */ /* 0x040fe400078ec0ff */
[----:B------:R-:W-:Y:S02]  /*0e60*/  SHF.L.U32 R20, R28, 0x10, RZ ;  /* 0x000000101c147819 */ /* 0x000fe400000006ff */
[----:B------:R-:W-:Y:S01]  /*0e70*/  LOP3.LUT R18, R32, 0xffff0000, RZ, 0xc0, !PT ;  /* 0xffff000020127812 */ /* 0x000fe200078ec0ff */
[----:B------:R-:W-:Y:S01]  /*0e80*/  FMUL.FTZ R24, R24, R19 ;  /* 0x0000001318187220 */ /* 0x000fe20000410000 */
[C---:B------:R-:W-:Y:S01]  /*0e90*/  LOP3.LUT R21, R36.reuse, 0xffff0000, RZ, 0xc0, !PT ;  /* 0xffff000024157812 */ /* 0x040fe200078ec0ff */
[----:B------:R-:W-:Y:S01]  /*0ea0*/  IMAD.U32 R19, R36, 0x10000, RZ ;  /* 0x0001000024137824 */ /* 0x000fe200078e00ff */
[----:B------:R-:W-:Y:S01]  /*0eb0*/  SHF.L.U32 R32, R32, 0x10, RZ ;  /* 0x0000001020207819 */ /* 0x000fe200000006ff */
[----:B------:R-:W-:-:S02]  /*0ec0*/  IMAD.U32 R16, R25, 0x10000, RZ ;  /* 0x0001000019107824 */ /* 0x000fc400078e00ff */
[----:B------:R-:W-:Y:S01]  /*0ed0*/  FMUL.FTZ R21, R18, R21 ;  /* 0x0000001512157220 */ /* 0x000fe20000410000 */
[----:B------:R-:W-:Y:S01]  /*0ee0*/  LOP3.LUT R15, R15, 0xffff0000, RZ, 0xc0, !PT ;  /* 0xffff00000f0f7812 */ /* 0x000fe200078ec0ff */
        /* <DEDUP_REMOVED lines=15> */
[----:B------:R-:W-:Y:S01]  /*0fe0*/  IMAD.U32 R17, R38, 0x10000, RZ ;  /* 0x0001000026117824 */ /* 0x000fe200078e00ff */
[----:B------:R-:W-:Y:S01]  /*0ff0*/  SHF.L.U32 R16, R34, 0x10, RZ ;  /* 0x0000001022107819 */ /* 0x000fe200000006ff */
[----:B------:R-:W-:Y:S01]  /*1000*/  FFMA.FTZ R18, R33, R20, R18 ;  /* 0x0000001421127223 */ /* 0x000fe20000010012 */
[----:B------:R-:W-:Y:S01]  /*1010*/  LOP3.LUT R26, R26, 0xffff0000, RZ, 0xc0, !PT ;  /* 0xffff00001a1a7812 */ /* 0x000fe200078ec0ff */
[----:B------:R-:W-:Y:S01]  /*1020*/  FFMA.FTZ R12, R12, R15, R22 ;  /* 0x0000000f0c0c7223 */ /* 0x000fe20000010016 */
[----:B------:R-:W-:Y:S01]  /*1030*/  LOP3.LUT R13, R30, 0xffff0000, RZ, 0xc0, !PT ;  /* 0xffff00001e0d7812 */ /* 0x000fe200078ec0ff */
[----:B------:R-:W-:Y:S01]  /*1040*/  FFMA.FTZ R16, R16, R17, R18 ;  /* 0x0000001110107223 */ /* 0x000fe20000010012 */
[----:B------:R-:W-:-:S02]  /*1050*/  LOP3.LUT R34, R34, 0xffff0000, RZ, 0xc0, !PT ;  /* 0xffff000022227812 */ /* 0x000fc400078ec0ff */
[----:B------:R-:W-:Y:S01]  /*1060*/  LOP3.LUT R15, R38, 0xffff0000, RZ, 0xc0, !PT ;  /* 0xffff0000260f7812 */ /* 0x000fe200078ec0ff */
[----:B------:R-:W-:Y:S02]  /*1070*/  IMAD.U32 R9, R27, 0x10000, RZ ;  /* 0x000100001b097824 */ /* 0x000fe400078e00ff */
[----:B------:R-:W-:Y:S02]  /*1080*/  IMAD.U32 R14, R31, 0x10000, RZ ;  /* 0x000100001f0e7824 */ /* 0x000fe400078e00ff */
[----:B------:R-:W-:Y:S01]  /*1090*/  FFMA.FTZ R26, R26, R13, R12 ;  /* 0x0000000d1a1a7223 */ /* 0x000fe2000001000c */
[----:B------:R-:W-:Y:S01]  /*10a0*/  SHF.L.U32 R12, R35, 0x10, RZ ;  /* 0x00000010230c7819 */ /* 0x000fe200000006ff */
[----:B------:R-:W-:Y:S02]  /*10b0*/  IMAD.U32 R13, R39, 0x10000, RZ ;  /* 0x00010000270d7824 */ /* 0x000fe400078e00ff */
[----:B------:R-:W-:Y:S01]  /*10c0*/  FFMA.FTZ R15, R34, R15, R16 ;  /* 0x0000000f220f7223 */ /* 0x000fe20000010010 */
[----:B------:R-:W-:Y:S01]  /*10d0*/  LOP3.LUT R27, R27, 0xffff0000, RZ, 0xc0, !PT ;  /* 0xffff00001b1b7812 */ /* 0x000fe200078ec0ff */
[----:B------:R-:W-:Y:S01]  /*10e0*/  FFMA.FTZ R9, R9, R14, R26 ;  /* 0x0000000e09097223 */ /* 0x000fe2000001001a */
[----:B------:R-:W-:Y:S01]  /*10f0*/  LOP3.LUT R10, R31, 0xffff0000, RZ, 0xc0, !PT ;  /* 0xffff00001f0a7812 */ /* 0x000fe200078ec0ff */
[----:B------:R-:W-:Y:S01]  /*1100*/  FFMA.FTZ R12, R12, R13, R15 ;  /* 0x0000000d0c0c7223 */ /* 0x000fe2000001000f */
[----:B------:R-:W-:-:S02]  /*1110*/  LOP3.LUT R35, R35, 0xffff0000, RZ, 0xc0, !PT ;  /* 0xffff000023237812 */ /* 0x000fc400078ec0ff */
[----:B------:R-:W-:Y:S01]  /*1120*/  LOP3.LUT R14, R39, 0xffff0000, RZ, 0xc0, !PT ;  /* 0xffff0000270e7812 */ /* 0x000fe200078ec0ff */
[----:B------:R-:W-:Y:S02]  /*1130*/  FFMA.FTZ R27, R27, R10, R9 ;  /* 0x0000000a1b1b7223 */ /* 0x000fe40000010009 */
[----:B------:R-:W0:Y:S02]  /*1140*/  SHFL.BFLY PT, R10, R11, 0x8, 0x1f ;  /* 0x0d001f000b0a7f89 */ /* 0x000e2400000e0000 */
[----:B------:R-:W-:Y:S02]  /*1150*/  FFMA.FTZ R35, R35, R14, R12 ;  /* 0x0000000e23237223 */ /* 0x000fe4000001000c */
[----:B------:R-:W1:Y:S04]  /*1160*/  SHFL.BFLY PT, R9, R8, 0x8, 0x1f ;  /* 0x0d001f0008097f89 */ /* 0x000e6800000e0000 */
[----:B------:R-:W2:Y:S04]  /*1170*/  SHFL.BFLY PT, R12, R27, 0x8, 0x1f ;  /* 0x0d001f001b0c7f89 */ /* 0x000ea800000e0000 */
[----:B------:R-:W3:Y:S01]  /*1180*/  SHFL.BFLY PT, R14, R35, 0x8, 0x1f ;  /* 0x0d001f00230e7f89 */ /* 0x000ee200000e0000 */
[----:B0-----:R-:W-:-:S02]  /*1190*/  FADD.FTZ R10, R11, R10 ;  /* 0x0000000a0b0a7221 */ /* 0x001fc40000010000 */
[----:B-1----:R-:W-:-:S03]  /*11a0*/  FADD.FTZ R13, R8, R9 ;  /* 0x00000009080d7221 */ /* 0x002fc60000010000 */
[----:B------:R-:W0:Y:S01]  /*11b0*/  SHFL.BFLY PT, R9, R10, 0x4, 0x1f ;  /* 0x0c801f000a097f89 */ /* 0x000e2200000e0000 */
[----:B--2---:R-:W-:Y:S02]  /*11c0*/  FADD.FTZ R15, R27, R12 ;  /* 0x0000000c1b0f7221 */ /* 0x004fe40000010000 */
[----:B---3--:R-:W-:Y:S01]  /*11d0*/  FADD.FTZ R18, R35, R14 ;  /* 0x0000000e23127221 */ /* 0x008fe20000010000 */
        /* <DEDUP_REMOVED lines=11> */
[----:B------:R-:W-:Y:S01]  /*1290*/  @P0 LEA R57, R0, R57, 0x6 ;  /* 0x0000003900390211 */ /* 0x000fe200078e30ff */
[----:B0-----:R-:W-:-:S03]  /*12a0*/  FADD.FTZ R12, R9, R12 ;  /* 0x0000000c090c7221 */ /* 0x001fc60000010000 */
[----:B------:R-:W-:Y:S02]  /*12b0*/  @P0 SHF.R.S32.HI R8, RZ, 0x1f, R57 ;  /* 0x0000001fff080819 */ /* 0x000fe40000011439 */
[----:B------:R-:W0:Y:S01]  /*12c0*/  SHFL.BFLY PT, R9, R12, 0x1, 0x1f ;  /* 0x0c201f000c097f89 */ /* 0x000e2200000e0000 */
[----:B-1----:R-:W-:Y:S02]  /*12d0*/  FADD.FTZ R14, R11, R14 ;  /* 0x0000000e0b0e7221 */ /* 0x002fe40000010000 */
[----:B--2---:R-:W-:Y:S02]  /*12e0*/  FADD.FTZ R17, R16, R17 ;  /* 0x0000001110117221 */ /* 0x004fe40000010000 */
[----:B---3--:R-:W-:Y:S01]  /*12f0*/  FADD.FTZ R15, R19, R10 ;  /* 0x0000000a130f7221 */ /* 0x008fe20000010000 */
[----:B------:R-:W-:Y:S01]  /*1300*/  @P0 LEA.HI R57, R8, R57, RZ, 0x6 ;  /* 0x0000003908390211 */ /* 0x000fe200078f30ff */
[----:B------:R-:W1:Y:S01]  /*1310*/  SHFL.BFLY PT, R13, R14, 0x1, 0x1f ;  /* 0x0c201f000e0d7f89 */ /* 0x000e6200000e0000 */
[----:B------:R-:W-:-:S03]  /*1320*/  IMAD.MOV.U32 R8, RZ, RZ, RZ ;  /* 0x000000ffff087224 */ /* 0x000fc600078e00ff */
[----:B------:R-:W2:Y:S04]  /*1330*/  SHFL.BFLY PT, R16, R17, 0x1, 0x1f ;  /* 0x0c201f0011107f89 */ /* 0x000ea800000e0000 */
[----:B------:R-:W3:Y:S01]  /*1340*/  SHFL.BFLY PT, R18, R15, 0x1, 0x1f ;  /* 0x0c201f000f127f89 */ /* 0x000ee200000e0000 */
[----:B------:R-:W-:Y:S01]  /*1350*/  @P0 LOP3.LUT R8, R57, 0xffffffc0, RZ, 0xc0, !PT ;  /* 0xffffffc039080812 */ /* 0x000fe200078ec0ff */
[----:B------:R-:W-:Y:S01]  /*1360*/  IMAD.SHL.U32 R11, R5, 0x2000, RZ ;  /* 0x00002000050b7824 */ /* 0x000fe200078e00ff */
[----:B------:R-:W-:Y:S02]  /*1370*/  SHF.L.U32 R19, R4, 0x2, RZ ;  /* 0x0000000204137819 */ /* 0x000fe400000006ff */
[----:B------:R-:W-:Y:S02]  /*1380*/  SHF.L.U32 R10, R8, 0x7, RZ ;  /* 0x00000007080a7819 */ /* 0x000fe400000006ff */
[----:B------:R-:W-:-:S02]  /*1390*/  ISETP.NE.AND P5, PT, R55, RZ, PT ;  /* 0x000000ff3700720c */ /* 0x000fc40003fa5270 */
[----:B------:R-:W-:Y:S02]  /*13a0*/  SHF.R.S32.HI R20, RZ, 0x1f, R10 ;  /* 0x0000001fff147819 */ /* 0x000fe4000001140a */
[--C-:B------:R-:W-:Y:S02]  /*13b0*/  IADD3 R10, P0, P3, R10, R19, R11.reuse ;  /* 0x000000130a0a7210 */ /* 0x100fe40007b1e00b */
[----:B------:R-:W-:Y:S02]  /*13c0*/  SHF.R.S32.HI R11, RZ, 0x1f, R11 ;  /* 0x0000001fff0b7819 */ /* 0x000fe4000001140b */
[----:B------:R-:W-:Y:S01]  /*13d0*/  SHF.R.S32.HI R19, RZ, 0x1f, R19 ;  /* 0x0000001fff137819 */ /* 0x000fe20000011413 */
[----:B------:R-:W-:Y:S03]  /*13e0*/  BSSY B0, `(.L_x_2280) ;  /* 0x0000023000007945 */ /* 0x000fe60003800000 */
[----:B------:R-:W-:Y:S01]  /*13f0*/  IADD3.X R11, R20, R19, R11, P0, P3 ;  /* 0x00000013140b7210 */ /* 0x000fe200007e640b */
[----:B0-----:R-:W-:-:S02]  /*1400*/  FADD.FTZ R19, R12, R9 ;  /* 0x000000090c137221 */ /* 0x001fc40000010000 */
[----:B------:R-:W-:Y:S01]  /*1410*/  IMAD R9, R40, c[0x0][0x220], RZ ;  /* 0x0000880028097a24 */ /* 0x000fe200078e02ff */
[-C--:B------:R-:W-:Y:S01]  /*1420*/  ISETP.GE.AND P4, PT, R58, R51.reuse, PT ;  /* 0x000000333a00720c */ /* 0x080fe20003f86270 */
[----:B-1----:R-:W-:Y:S01]  /*1430*/  FADD.FTZ R20, R14, R13 ;  /* 0x0000000d0e147221 */ /* 0x002fe20000010000 */
[-C--:B------:R-:W-:Y:S01]  /*1440*/  ISETP.GE.AND P3, PT, R56, R51.reuse, PT ;  /* 0x000000333800720c */ /* 0x080fe20003f66270 */
[----:B--2---:R-:W-:Y:S01]  /*1450*/  FADD.FTZ R17, R17, R16 ;  /* 0x0000001011117221 */ /* 0x004fe20000010000 */
[----:B------:R-:W-:Y:S01]  /*1460*/  ISETP.GE.AND P0, PT, R54, R51, PT ;  /* 0x000000333600720c */ /* 0x000fe20003f06270 */
[C---:B------:R-:W-:Y:S02]  /*1470*/  IMAD R21, R6.reuse, c[0x0][0x224], R9 ;  /* 0x0000890006157a24 */ /* 0x040fe400078e0209 */
[----:B------:R-:W-:-:S04]  /*1480*/  IMAD.WIDE.U32 R10, R6, c[0x0][0x220], R10 ;  /* 0x00008800060a7a25 */ /* 0x000fc800078e000a */
[----:B---3--:R-:W-:Y:S01]  /*1490*/  FADD.FTZ R18, R15, R18 ;  /* 0x000000120f127221 */ /* 0x008fe20000010000 */
[----:B------:R-:W-:Y:S05]  /*14a0*/  @P5 BRA `(.L_x_2281) ;  /* 0x0000016000005947 */ /* 0x000fea0003800000 */
[----:B------:R-:W-:Y:S01]  /*14b0*/  SHF.R.S32.HI R14, RZ, 0x1f, R8 ;  /* 0x0000001fff0e7819 */ /* 0x000fe20000011408 */
[----:B------:R-:W-:Y:S01]  /*14c0*/  IMAD R9, R40, c[0x0][0x1c8], RZ ;  /* 0x0000720028097a24 */ /* 0x000fe200078e02ff */
[C---:B------:R-:W-:Y:S02]  /*14d0*/  IADD3 R12, P5, R7.reuse, R8, RZ ;  /* 0x00000008070c7210 */ /* 0x040fe40007fbe0ff */
[----:B------:R-:W-:Y:S01]  /*14e0*/  FSEL R15, R20, RZ, !P4 ;  /* 0x000000ff140f7208 */ /* 0x000fe20006000000 */
[----:B------:R-:W-:Y:S01]  /*14f0*/  IMAD R9, R6, c[0x0][0x1cc], R9 ;  /* 0x0000730006097a24 */ /* 0x000fe200078e0209 */
[----:B------:R-:W-:Y:S02]  /*1500*/  LEA.HI.X.SX32 R13, R7, R14, 0x1, P5 ;  /* 0x0000000e070d7211 */ /* 0x000fe400028f0eff */
[----:B------:R-:W-:-:S03]  /*1510*/  FSEL R17, R17, RZ, !P3 ;  /* 0x000000ff11117208 */ /* 0x000fc60005800000 */
[----:B------:R-:W-:-:S04]  /*1520*/  IMAD.WIDE.U32 R12, R6, c[0x0][0x1c8], R12 ;  /* 0x00007200060c7a25 */ /* 0x000fc800078e000c */
[----:B------:R-:W-:Y:S02]  /*1530*/  IMAD.IADD R13, R13, 0x1, R9 ;  /* 0x000000010d0d7824 */ /* 0x000fe400078e0209 */
[----:B------:R-:W-:Y:S02]  /*1540*/  IMAD R9, R43, c[0x0][0x1d0], RZ ;  /* 0x000074002b097a24 */ /* 0x000fe400078e02ff */
[----:B------:R-:W-:-:S04]  /*1550*/  IMAD.WIDE.U32 R12, R50, c[0x0][0x1d0], R12 ;  /* 0x00007400320c7a25 */ /* 0x000fc800078e000c */
[----:B------:R-:W-:Y:S01]  /*1560*/  IMAD R9, R50, c[0x0][0x1d4], R9 ;  /* 0x0000750032097a24 */ /* 0x000fe200078e0209 */
[----:B------:R-:W-:-:S04]  /*1570*/  IADD3 R41, P5, R41, R12, RZ ;  /* 0x0000000c29297210 */ /* 0x000fc80007fbe0ff */
[----:B------:R-:W-:Y:S02]  /*1580*/  IADD3.X R42, R42, R13, R9, P5, !PT ;  /* 0x0000000d2a2a7210 */ /* 0x000fe40002ffe409 */
[----:B------:R-:W-:Y:S02]  /*1590*/  LEA R12, P5, R41, c[0x0][0x1b0], 0x2 ;  /* 0x00006c00290c7a11 */ /* 0x000fe400078a10ff */
[----:B------:R-:W-:Y:S02]  /*15a0*/  FSEL R9, R19, RZ, !P2 ;  /* 0x000000ff13097208 */ /* 0x000fe40005000000 */
[----:B------:R-:W-:Y:S02]  /*15b0*/  LEA.HI.X R13, R41, c[0x0][0x1b4], R42, 0x2, P5 ;  /* 0x00006d00290d7a11 */ /* 0x000fe400028f142a */
[----:B------:R-:W-:-:S03]  /*15c0*/  FSEL R19, R18, RZ, !P0 ;  /* 0x000000ff12137208 */ /* 0x000fc60004000000 */
[----:B------:R0:W-:Y:S04]  /*15d0*/  STG.E [R12.64], R9 ;  /* 0x000000090c007986 */ /* 0x0001e8000c101904 */
[----:B------:R0:W-:Y:S04]  /*15e0*/  STG.E [R12.64+0x40], R15 ;  /* 0x0000400f0c007986 */ /* 0x0001e8000c101904 */
[----:B------:R0:W-:Y:S04]  /*15f0*/  STG.E [R12.64+0x80], R17 ;  /* 0x000080110c007986 */ /* 0x0001e8000c101904 */
[----:B------:R0:W-:Y:S02]  /*1600*/  STG.E [R12.64+0xc0], R19 ;  /* 0x0000c0130c007986 */ /* 0x0001e4000c101904 */
.L_x_2281:
[----:B------:R-:W-:Y:S05]  /*1610*/  BSYNC B0 ;  /* 0x0000000000007941 */ /* 0x000fea0003800000 */
.L_x_2280:
[----:B------:R-:W-:Y:S01]  /*1620*/  IADD3 R2, R2, 0x3f, RZ ;  /* 0x0000003f02027810 */ /* 0x000fe20007ffe0ff */
[----:B0-----:R-:W-:Y:S01]  /*1630*/  IMAD R13, R43, c[0x0][0x228], RZ ;  /* 0x00008a002b0d7a24 */ /* 0x001fe200078e02ff */
[----:B------:R-:W-:Y:S01]  /*1640*/  IADD3 R11, R11, R21, RZ ;  /* 0x000000150b0b7210 */ /* 0x000fe20007ffe0ff */
[----:B------:R-:W-:Y:S01]  /*1650*/  BSSY B0, `(.L_x_2282) ;  /* 0x0000022000007945 */ /* 0x000fe20003800000 */
[----:B------:R-:W-:Y:S01]  /*1660*/  SHF.R.S32.HI R9, RZ, 0x1f, R2 ;  /* 0x0000001fff097819 */ /* 0x000fe20000011402 */
[C---:B------:R-:W-:Y:S01]  /*1670*/  IMAD R13, R50.reuse, c[0x0][0x22c], R13 ;  /* 0x00008b00320d7a24 */ /* 0x040fe200078e020d */
[----:B------:R-:W-:Y:S01]  /*1680*/  ISETP.NE.U32.AND P0, PT, RZ, c[0x0][0x238], PT ;  /* 0x00008e00ff007a0c */ /* 0x000fe20003f05070 */
[----:B------:R-:W-:Y:S01]  /*1690*/  IMAD.WIDE.U32 R10, R50, c[0x0][0x228], R10 ;  /* 0x00008a00320a7a25 */ /* 0x000fe200078e000a */
[----:B------:R-:W-:-:S02]  /*16a0*/  LEA.HI R9, R9, R2, RZ, 0x6 ;  /* 0x0000000209097211 */ /* 0x000fc400078f30ff */
[----:B------:R-:W-:Y:S02]  /*16b0*/  ISETP.NE.AND.EX P0, PT, RZ, c[0x0][0x23c], PT, P0 ;  /* 0x00008f00ff007a0c */ /* 0x000fe40003f05300 */
[----:B------:R-:W-:Y:S02]  /*16c0*/  LOP3.LUT R2, R9, 0xffffffc0, RZ, 0xc0, !PT ;  /* 0xffffffc009027812 */ /* 0x000fe400078ec0ff */
[----:B------:R-:W-:Y:S02]  /*16d0*/  IADD3 R11, R11, R13, RZ ;  /* 0x0000000d0b0b7210 */ /* 0x000fe40007ffe0ff */
[----:B------:R-:W-:Y:S01]  /*16e0*/  LEA R12, P2, R10, c[0x0][0x208], 0x2 ;  /* 0x000082000a0c7a11 */ /* 0x000fe200078410ff */
[----:B------:R-:W-:Y:S01]  /*16f0*/  IMAD.IADD R9, R2, 0x1, -R7 ;  /* 0x0000000102097824 */ /* 0x000fe200078e0a07 */
[----:B------:R-:W-:Y:S02]  /*1700*/  ISETP.NE.OR P0, PT, R4, RZ, !P0 ;  /* 0x000000ff0400720c */ /* 0x000fe40004705670 */
[----:B------:R-:W-:-:S02]  /*1710*/  LEA.HI.X R13, R10, c[0x0][0x20c], R11, 0x2, P2 ;  /* 0x000083000a0d7a11 */ /* 0x000fc400010f140b */
[----:B------:R-:W-:-:S13]  /*1720*/  ISETP.GE.OR P1, PT, R4, R9, P1 ;  /* 0x000000090400720c */ /* 0x000fda0000f26670 */
[----:B------:R-:W-:Y:S05]  /*1730*/  @P1 BRA `(.L_x_2283) ;  /* 0x0000013000001947 */ /* 0x000fea0003800000 */
[--C-:B------:R-:W-:Y:S01]  /*1740*/  IADD3 R10, P1, P2, R8, R7, R4.reuse ;  /* 0x00000007080a7210 */ /* 0x100fe20007a3e004 */
[----:B------:R-:W-:Y:S01]  /*1750*/  IMAD R43, R43, c[0x0][0x200], RZ ;  /* 0x000080002b2b7a24 */ /* 0x000fe200078e02ff */
[----:B------:R-:W-:Y:S01]  /*1760*/  SHF.R.S32.HI R2, RZ, 0x1f, R7 ;  /* 0x0000001fff027819 */ /* 0x000fe20000011407 */
[----:B------:R-:W-:Y:S01]  /*1770*/  IMAD R7, R40, c[0x0][0x1f8], RZ ;  /* 0x00007e0028077a24 */ /* 0x000fe200078e02ff */
[----:B------:R-:W-:Y:S02]  /*1780*/  SHF.R.S32.HI R9, RZ, 0x1f, R4 ;  /* 0x0000001fff097819 */ /* 0x000fe40000011404 */
[----:B------:R-:W-:Y:S01]  /*1790*/  SHF.R.S32.HI R8, RZ, 0x1f, R8 ;  /* 0x0000001fff087819 */ /* 0x000fe20000011408 */
[----:B------:R-:W-:-:S03]  /*17a0*/  IMAD R7, R6, c[0x0][0x1fc], R7 ;  /* 0x00007f0006077a24 */ /* 0x000fc600078e0207 */
[----:B------:R-:W-:Y:S01]  /*17b0*/  IADD3.X R11, R8, R2, R9, P1, P2 ;  /* 0x00000002080b7210 */ /* 0x000fe20000fe4409 */
[C---:B-----5:R-:W-:Y:S01]  /*17c0*/  FMUL.FTZ R2, R52.reuse, 1.4426950216293334961 ;  /* 0x3fb8aa3b34027820 */ /* 0x060fe20000410000 */
[----:B------:R-:W-:-:S03]  /*17d0*/  FSETP.NEU.FTZ.AND P1, PT, R52, -INF , PT ;  /* 0xff8000003400780b */ /* 0x000fc60003f3d000 */
[----:B------:R-:W-:-:S04]  /*17e0*/  IMAD.WIDE.U32 R8, R6, c[0x0][0x1f8], R10 ;  /* 0x00007e0006087a25 */ /* 0x000fc800078e000a */
[----:B------:R-:W-:Y:S02]  /*17f0*/  IMAD.IADD R9, R9, 0x1, R7 ;  /* 0x0000000109097824 */ /* 0x000fe400078e0207 */
[C---:B------:R-:W-:Y:S02]  /*1800*/  IMAD R7, R50.reuse, c[0x0][0x204], R43 ;  /* 0x0000810032077a24 */ /* 0x040fe400078e022b */
[----:B------:R-:W-:-:S05]  /*1810*/  IMAD.WIDE.U32 R50, R50, c[0x0][0x200], R8 ;  /* 0x0000800032327a25 */ /* 0x000fca00078e0008 */
[----:B------:R-:W-:Y:S02]  /*1820*/  IADD3 R7, R51, R7, RZ ;  /* 0x0000000733077210 */ /* 0x000fe40007ffe0ff */
[----:B------:R-:W-:-:S04]  /*1830*/  LEA R8, P2, R50, c[0x0][0x1f0], 0x2 ;  /* 0x00007c0032087a11 */ /* 0x000fc800078410ff */
[----:B------:R-:W-:Y:S02]  /*1840*/  LEA.HI.X R9, R50, c[0x0][0x1f4], R7, 0x2, P2 ;  /* 0x00007d0032097a11 */ /* 0x000fe400010f1407 */
[----:B------:R-:W-:-:S05]  /*1850*/  FSEL R7, R2, RZ, P1 ;  /* 0x000000ff02077208 */ /* 0x000fca0000800000 */
[----:B------:R0:W-:Y:S02]  /*1860*/  STG.E [R8.64], R7 ;  /* 0x0000000708007986 */ /* 0x0001e4000c101904 */
.L_x_2283:
[----:B------:R-:W-:Y:S05]  /*1870*/  BSYNC B0 ;  /* 0x0000000000007941 */ /* 0x000fea0003800000 */
.L_x_2282:
        /* <DEDUP_REMOVED lines=9> */
[----:B------:R-:W-:-:S04]  /*1910*/  IMAD R5, R5, c[0x0][0x230], R0 ;  /* 0x00008c0005057a24 */ /* 0x000fc800078e0200 */
[----:B------:R-:W-:-:S04]  /*1920*/  IMAD R2, R5, c[0x0][0x170], R6 ;  /* 0x00005c0005027a24 */ /* 0x000fc800078e0206 */
[----:B------:R-:W-:-:S05]  /*1930*/  IMAD.WIDE R2, R2, R3, c[0x0][0x238] ;  /* 0x00008e0002027625 */ /* 0x000fca00078e0203 */
[----:B------:R-:W-:Y:S01]  /*1940*/  STG.E [R2.64], RZ ;  /* 0x000000ff02007986 */ /* 0x000fe2000c101904 */
[----:B------:R-:W-:Y:S05]  /*1950*/  EXIT ;  /* 0x000000000000794d */ /* 0x000fea0003800000 */
.L_x_2284:
        /* <DEDUP_REMOVED lines=10> */
.L_x_2349:


//--------------------- .nv.shared._ZN7cutlass13device_kernelIN5flash19enable_sm80_to_sm89INS1_16FlashAttnBwdSm80INS1_25CollectiveMainloopBwdSm80ILi2ELi1EN4cute5tupleIJNS5_1CILi64EEENS7_ILi96EEENS7_ILi128EEEEEENS_10bfloat16_tEfNS_4arch4Sm80ELb0ELb0ELb0ELb0ELb0ELb0ELb0ELb0ELi2ELi2ELi2ELi2ELb1EEENS1_21CollectiveEpilogueBwdISB_SC_SE_Li256ELb0ELb0ELi4EEENS1_19SingleTileSchedulerILb0ELb0ELb0ELi96EEEEEEEEEvNT_6ParamsE --------------------------
	.section	.nv.shared._ZN7cutlass13device_kernelIN5flash19enable_sm80_to_sm89INS1_16FlashAttnBwdSm80INS1_25CollectiveMainloopBwdSm80ILi2ELi1EN4cute5tupleIJNS5_1CILi64EEENS7_ILi96EEENS7_ILi128EEEEEENS_10bfloat16_tEfNS_4arch4Sm80ELb0ELb0ELb0ELb0ELb0ELb0ELb0ELb0ELi2ELi2ELi2ELi2ELb1EEENS1_21CollectiveEpilogueBwdISB_SC_SE_Li256ELb0ELb0ELi4EEENS1_19SingleTileSchedulerILb0ELb0ELb0ELi96EEEEEEEEEvNT_6ParamsE,"aw",@nobits
	.sectionflags	@""
	.align	16


//--------------------- .nv.global                --------------------------
	.section	.nv.global,"aw",@nobits
.nv.global:
	.type		_ZN66_INTERNAL_2af2d375_30_flash_bwd_hdim128_bf16_sm80_cu_4cb42ef5_28494cute1_E,@object
	.size		_ZN66_INTERNAL_2af2d375_30_flash_bwd_hdim128_bf16_sm80_cu_4cb42ef5_28494cute1_E,(_ZN66_INTERNAL_2af2d375_30_flash_bwd_hdim128_bf16_sm80_cu_4cb42ef5_28494cuda3std3__45__cpo6cbeginE - _ZN66_INTERNAL_2af2d375_30_flash_bwd_hdim128_bf16_sm80_cu_4cb42ef5_28494cute1_E)
_ZN66_INTERNAL_2af2d375_30_flash_bwd_hdim128_bf16_sm80_cu_4cb42ef5_28494cute1_E:
	.zero		1
	.type		_ZN66_INTERNAL_2af2d375_30_flash_bwd_hdim128_bf16_sm80_cu_4cb42ef5_28494cuda3std3__45__cpo6cbeginE,@object
	.size		_ZN66_INTERNAL_2af2d375_30_flash_bwd_hdim128_bf16_sm80_cu_4cb42ef5_28494cuda3std3__45__cpo6cbeginE,(_ZN66_INTERNAL_2af2d375_30_flash_bwd_hdim128_bf16_sm80_cu_4cb42ef5_28494cuda3std3__48in_placeE - _ZN66_INTERNAL_2af2d375_30_flash_bwd_hdim128_bf16_sm80_cu_4cb42ef5_28494cuda3std3__45__cpo6cbeginE)
_ZN66_INTERNAL_2af2d375_30_flash_bwd_hdim128_bf16_sm80_cu_4cb42ef5_28494cuda3std3__45__cpo6cbeginE:
	.zero		1
	.type		_ZN66_INTERNAL_2af2d375_30_flash_bwd_hdim128_bf16_sm80_cu_4cb42ef5_28494cuda3std3__48in_placeE,@object
	.size		_ZN66_INTERNAL_2af2d375_30_flash_bwd_hdim128_bf16_sm80_cu_4cb42ef5_28494cuda3std3__48in_placeE,(_ZN66_INTERNAL_2af2d375_30_flash_bwd_hdim128_bf16_sm80_cu_4cb42ef5_28494cuda3std6ranges3__45__cpo9iter_moveE - _ZN66_INTERNAL_2af2d375_30_flash_bwd_hdim128_bf16_sm80_cu_4cb42ef5_28494cuda3std3__48in_placeE)
_ZN66_INTERNAL_2af2d375_30_flash_bwd_hdim128_bf16_sm80_cu_4cb42ef5_28494cuda3std3__48in_placeE:
	.zero		1
	.type		_ZN66_INTERNAL_2af2d375_30_flash_bwd_hdim128_bf16_sm80_cu_4cb42ef5_28494cuda3std6ranges3__45__cpo9iter_moveE,@object
	.size		_ZN66_INTERNAL_2af2d375_30_flash_bwd_hdim128_bf16_sm80_cu_4cb42ef5_28494cuda3std6ranges3__45__cpo9iter_moveE,(_ZN66_INTERNAL_2af2d375_30_flash_bwd_hdim128_bf16_sm80_cu_4cb42ef5_28494cuda3std3__45__cpo5beginE - _ZN66_INTERNAL_2af2d375_30_flash_bwd_hdim128_bf16_sm80_cu_4cb42ef5_28494cuda3std6ranges3__45__cpo9iter_moveE)
_ZN66_INTERNAL_2af2d375_30_flash_bwd_hdim128_bf16_sm80_cu_4cb42ef5_28494cuda3std6ranges3__45__cpo9iter_moveE:
	.zero		1
	.type		_ZN66_INTERNAL_2af2d375_30_flash_bwd_hdim128_bf16_sm80_cu_4cb42ef5_28494cuda3std3__45__cpo5beginE,@object
	.size		_ZN66_INTERNAL_2af2d375_30_flash_bwd_hdim128_bf16_sm80_cu_4cb42ef5_28494cuda3std3__45__cpo5beginE,(_ZN66_INTERNAL_2af2d375_30_flash_bwd_hdim128_bf16_sm80_cu_4cb42ef5_28494cuda3std3__468_GLOBAL__N__2af2d375_30_flash_bwd_hdim128_bf16_sm80_cu_4cb42ef5_28496ignoreE - _ZN66_INTERNAL_2af2d375_30_flash_bwd_hdim128_bf16_sm80_cu_4cb42ef5_28494cuda3std3__45__cpo5beginE)
_ZN66_INTERNAL_2af2d375_30_flash_bwd_hdim128_bf16_sm80_cu_4cb42ef5_28494cuda3std3__45__cpo5beginE:
	.zero		1
	.type		_ZN66_INTERNAL_2af2d375_30_flash_bwd_hdim128_bf16_sm80_cu_4cb42ef5_28494cuda3std3__468_GLOBAL__N__2af2d375_30_flash_bwd_hdim128_bf16_sm80_cu_4cb42ef5_28496ignoreE,@object
	.size		_ZN66_INTERNAL_2af2d375_30_flash_bwd_hdim128_bf16_sm80_cu_4cb42ef5_28494cuda3std3__468_GLOBAL__N__2af2d375_30_flash_bwd_hdim128_bf16_sm80_cu_4cb42ef5_28496ignoreE,(_ZN66_INTERNAL_2af2d375_30_flash_bwd_hdim128_bf16_sm80_cu_4cb42ef5_28494cute7productE - _ZN66_INTERNAL_2af2d375_30_flash_bwd_hdim128_bf16_sm80_cu_4cb42ef5_28494cuda3std3__468_GLOBAL__N__2af2d375_30_flash_bwd_hdim128_bf16_sm80_cu_4cb42ef5_28496ignoreE)
_ZN66_INTERNAL_2af2d375_30_flash_bwd_hdim128_bf16_sm80_cu_4cb42ef5_28494cuda3std3__468_GLOBAL__N__2af2d375_30_flash_bwd_hdim128_bf16_sm80_cu_4cb42ef5_28496ignoreE:
	.zero		1
	.type		_ZN66_INTERNAL_2af2d375_30_flash_bwd_hdim128_bf16_sm80_cu_4cb42ef5_28494cute7productE,@object
	.size		_ZN66_INTERNAL_2af2d375_30_flash_bwd_hdim128_bf16_sm80_cu_4cb42ef5_28494cute7productE,(_ZN66_INTERNAL_2af2d375_30_flash_bwd_hdim128_bf16_sm80_cu_4cb42ef5_28494cuda3std3__45__cpo3endE - _ZN66_INTERNAL_2af2d375_30_flash_bwd_hdim128_bf16_sm80_cu_4cb42ef5_28494cute7productE)
_ZN66_INTERNAL_2af2d375_30_flash_bwd_hdim128_bf16_sm80_cu_4cb42ef5_28494cute7productE:
	.zero		1
	.type		_ZN66_INTERNAL_2af2d375_30_flash_bwd_hdim128_bf16_sm80_cu_4cb42ef5_28494cuda3std3__45__cpo3endE,@object
	.size		_ZN66_INTERNAL_2af2d375_30_flash_bwd_hdim128_bf16_sm80_cu_4cb42ef5_28494cuda3std3__45__cpo3endE,(_ZN66_INTERNAL_2af2d375_30_flash_bwd_hdim128_bf16_sm80_cu_4cb42ef5_28494cuda3std3__419piecewise_constructE - _ZN66_INTERNAL_2af2d375_30_flash_bwd_hdim128_bf16_sm80_cu_4cb42ef5_28494cuda3std3__45__cpo3endE)
_ZN66_INTERNAL_2af2d375_30_flash_bwd_hdim128_bf16_sm80_cu_4cb42ef5_28494cuda3std3__45__cpo3endE:
	.zero		1
	.type		_ZN66_INTERNAL_2af2d375_30_flash_bwd_hdim128_bf16_sm80_cu_4cb42ef5_28494cuda3std3__419piecewise_constructE,@object
	.size		_ZN66_INTERNAL_2af2d375_30_flash_bwd_hdim128_bf16_sm80_cu_4cb42ef5_28494cuda3std3__419piecewise_constructE,(_ZN66_INTERNAL_2af2d375_30_flash_bwd_hdim128_bf16_sm80_cu_4cb42ef5_28494cuda3std3__45__cpo4cendE - _ZN66_INTERNAL_2af2d375_30_flash_bwd_hdim128_bf16_sm80_cu_4cb42ef5_28494cuda3std3__419piecewise_constructE)
_ZN66_INTERNAL_2af2d375_30_flash_bwd_hdim128_bf16_sm80_cu_4cb42ef5_28494cuda3std3__419piecewise_constructE:
	.zero		1
	.type		_ZN66_INTERNAL_2af2d375_30_flash_bwd_hdim128_bf16_sm80_cu_4cb42ef5_28494cuda3std3__45__cpo4cendE,@object
	.size		_ZN66_INTERNAL_2af2d375_30_flash_bwd_hdim128_bf16_sm80_cu_4cb42ef5_28494cuda3std3__45__cpo4cendE,(_ZN66_INTERNAL_2af2d375_30_flash_bwd_hdim128_bf16_sm80_cu_4cb42ef5_28494cuda3std6ranges3__45__cpo4swapE - _ZN66_INTERNAL_2af2d375_30_flash_bwd_hdim128_bf16_sm80_cu_4cb42ef5_28494cuda3std3__45__cpo4cendE)
_ZN66_INTERNAL_2af2d375_30_flash_bwd_hdim128_bf16_sm80_cu_4cb42ef5_28494cuda3std3__45__cpo4cendE:
	.zero		1
	.type		_ZN66_INTERNAL_2af2d375_30_flash_bwd_hdim128_bf16_sm80_cu_4cb42ef5_28494cuda3std6ranges3__45__cpo4swapE,@object
	.size		_ZN66_INTERNAL_2af2d375_30_flash_bwd_hdim128_bf16_sm80_cu_4cb42ef5_28494cuda3std6ranges3__45__cpo4swapE,(.L_7 - _ZN66_INTERNAL_2af2d375_30_flash_bwd_hdim128_bf16_sm80_cu_4cb42ef5_28494cuda3std6ranges3__45__cpo4swapE)
_ZN66_INTERNAL_2af2d375_30_flash_bwd_hdim128_bf16_sm80_cu_4cb42ef5_28494cuda3std6ranges3__45__cpo4swapE:
	.zero		1
.L_7:


//--------------------- .nv.shared._ZN7cutlass13device_kernelIN5flash19enable_sm80_to_sm89INS1_16FlashAttnBwdSm80INS1_25CollectiveMainloopBwdSm80ILi2ELi1EN4cute5tupleIJNS5_1CILi64EEENS7_ILi96EEENS7_ILi128EEEEEENS_10bfloat16_tEfNS_4arch4Sm80ELb0ELb0ELb0ELb0ELb1ELb0ELb0ELb0ELi2ELi2ELi2ELi2ELb1EEENS1_21CollectiveEpilogueBwdISB_SC_SE_Li256ELb0ELb0ELi4EEENS1_19SingleTileSchedulerILb0ELb0ELb0ELi96EEEEEEEEEvNT_6ParamsE --------------------------
	.section	.nv.shared._ZN7cutlass13device_kernelIN5flash19enable_sm80_to_sm89INS1_16FlashAttnBwdSm80INS1_25CollectiveMainloopBwdSm80ILi2ELi1EN4cute5tupleIJNS5_1CILi64EEENS7_ILi96EEENS7_ILi128EEEEEENS_10bfloat16_tEfNS_4arch4Sm80ELb0ELb0ELb0ELb0ELb1ELb0ELb0ELb0ELi2ELi2ELi2ELi2ELb1EEENS1_21CollectiveEpilogueBwdISB_SC_SE_Li256ELb0ELb0ELi4EEENS1_19SingleTileSchedulerILb0ELb0ELb0ELi96EEEEEEEEEvNT_6ParamsE,"aw",@nobits
	.sectionflags	@""
	.align	16


//--------------------- .nv.shared._ZN7cutlass13device_kernelIN5flash19enable_sm80_to_sm89INS1_16FlashAttnBwdSm80INS1_25CollectiveMainloopBwdSm80ILi2ELi1EN4cute5tupleIJNS5_1CILi64EEENS7_ILi96EEENS7_ILi128EEEEEENS_10bfloat16_tEfNS_4arch4Sm80ELb0ELb0ELb0ELb0ELb0ELb0ELb0ELb0ELi2ELi2ELi2ELi2ELb1EEENS1_24CollectiveEpilogueBwdGQAISB_fSE_Li256ELb0ELb0EEENS1_19SingleTileSchedulerILb0ELb0ELb0ELi96EEEEEEEEEvNT_6ParamsE --------------------------
	.section	.nv.shared._ZN7cutlass13device_kernelIN5flash19enable_sm80_to_sm89INS1_16FlashAttnBwdSm80INS1_25CollectiveMainloopBwdSm80ILi2ELi1EN4cute5tupleIJNS5_1CILi64EEENS7_ILi96EEENS7_ILi128EEEEEENS_10bfloat16_tEfNS_4arch4Sm80ELb0ELb0ELb0ELb0ELb0ELb0ELb0ELb0ELi2ELi2ELi2ELi2ELb1EEENS1_24CollectiveEpilogueBwdGQAISB_fSE_Li256ELb0ELb0EEENS1_19SingleTileSchedulerILb0ELb0ELb0ELi96EEEEEEEEEvNT_6ParamsE,"aw",@nobits
	.sectionflags	@""
	.align	16


//--------------------- .nv.shared._ZN7cutlass13device_kernelIN5flash19enable_sm80_to_sm89INS1_16FlashAttnBwdSm80INS1_25CollectiveMainloopBwdSm80ILi2ELi1EN4cute5tupleIJNS5_1CILi64EEENS7_ILi96EEENS7_ILi128EEEEEENS_10bfloat16_tEfNS_4arch4Sm80ELb0ELb0ELb0ELb0ELb1ELb0ELb0ELb0ELi2ELi2ELi2ELi2ELb1EEENS1_24CollectiveEpilogueBwdGQAISB_fSE_Li256ELb0ELb1EEENS1_19SingleTileSchedulerILb0ELb0ELb0ELi96EEEEEEEEEvNT_6ParamsE --------------------------
	.section	.nv.shared._ZN7cutlass13device_kernelIN5flash19enable_sm80_to_sm89INS1_16FlashAttnBwdSm80INS1_25CollectiveMainloopBwdSm80ILi2ELi1EN4cute5tupleIJNS5_1CILi64EEENS7_ILi96EEENS7_ILi128EEEEEENS_10bfloat16_tEfNS_4arch4Sm80ELb0ELb0ELb0ELb0ELb1ELb0ELb0ELb0ELi2ELi2ELi2ELi2ELb1EEENS1_24CollectiveEpilogueBwdGQAISB_fSE_Li256ELb0ELb1EEENS1_19SingleTileSchedulerILb0ELb0ELb0ELi96EEEEEEEEEvNT_6ParamsE,"aw",@nobits
	.sectionflags	@""
	.align	16


//--------------------- .nv.shared._ZN7cutlass13device_kernelIN5flash19enable_sm80_to_sm89INS1_16FlashAttnBwdSm80INS1_25CollectiveMainloopBwdSm80ILi2ELi1EN4cute5tupleIJNS5_1CILi64EEENS7_ILi96EEENS7_ILi128EEEEEENS_10bfloat16_tEfNS_4arch4Sm80ELb0ELb0ELb0ELb1ELb0ELb0ELb0ELb0ELi2ELi2ELi2ELi2ELb1EEENS1_21CollectiveEpilogueBwdISB_SC_SE_Li256ELb1ELb0ELi4EEENS1_19SingleTileSchedulerILb1ELb0ELb0ELi96EEEEEEEEEvNT_6ParamsE --------------------------
	.section	.nv.shared._ZN7cutlass13device_kernelIN5flash19enable_sm80_to_sm89INS1_16FlashAttnBwdSm80INS1_25CollectiveMainloopBwdSm80ILi2ELi1EN4cute5tupleIJNS5_1CILi64EEENS7_ILi96EEENS7_ILi128EEEEEENS_10bfloat16_tEfNS_4arch4Sm80ELb0ELb0ELb0ELb1ELb0ELb0ELb0ELb0ELi2ELi2ELi2ELi2ELb1EEENS1_21CollectiveEpilogueBwdISB_SC_SE_Li256ELb1ELb0ELi4EEENS1_19SingleTileSchedulerILb1ELb0ELb0ELi96EEEEEEEEEvNT_6ParamsE,"aw",@nobits
	.sectionflags	@""
	.align	16


//--------------------- .nv.shared._ZN7cutlass13device_kernelIN5flash19enable_sm80_to_sm89INS1_16FlashAttnBwdSm80INS1_25CollectiveMainloopBwdSm80ILi2ELi1EN4cute5tupleIJNS5_1CILi64EEENS7_ILi96EEENS7_ILi128EEEEEENS_10bfloat16_tEfNS_4arch4Sm80ELb0ELb0ELb0ELb1ELb1ELb0ELb0ELb0ELi2ELi2ELi2ELi2ELb1EEENS1_21CollectiveEpilogueBwdISB_SC_SE_Li256ELb1ELb0ELi4EEENS1_19SingleTileSchedulerILb1ELb0ELb0ELi96EEEEEEEEEvNT_6ParamsE --------------------------
	.section	.nv.shared._ZN7cutlass13device_kernelIN5flash19enable_sm80_to_sm89INS1_16FlashAttnBwdSm80INS1_25CollectiveMainloopBwdSm80ILi2ELi1EN4cute5tupleIJNS5_1CILi64EEENS7_ILi96EEENS7_ILi128EEEEEENS_10bfloat16_tEfNS_4arch4Sm80ELb0ELb0ELb0ELb1ELb1ELb0ELb0ELb0ELi2ELi2ELi2ELi2ELb1EEENS1_21CollectiveEpilogueBwdISB_SC_SE_Li256ELb1ELb0ELi4EEENS1_19SingleTileSchedulerILb1ELb0ELb0ELi96EEEEEEEEEvNT_6ParamsE,"aw",@nobits
	.sectionflags	@""
	.align	16


//--------------------- .nv.shared._ZN7cutlass13device_kernelIN5flash19enable_sm80_to_sm89INS1_16FlashAttnBwdSm80INS1_25CollectiveMainloopBwdSm80ILi2ELi1EN4cute5tupleIJNS5_1CILi64EEENS7_ILi96EEENS7_ILi128EEEEEENS_10bfloat16_tEfNS_4arch4Sm80ELb0ELb0ELb0ELb1ELb0ELb0ELb0ELb0ELi2ELi2ELi2ELi2ELb1EEENS1_24CollectiveEpilogueBwdGQAISB_fSE_Li256ELb1ELb0EEENS1_19SingleTileSchedulerILb1ELb0ELb0ELi96EEEEEEEEEvNT_6ParamsE --------------------------
	.section	.nv.shared._ZN7cutlass13device_kernelIN5flash19enable_sm80_to_sm89INS1_16FlashAttnBwdSm80INS1_25CollectiveMainloopBwdSm80ILi2ELi1EN4cute5tupleIJNS5_1CILi64EEENS7_ILi96EEENS7_ILi128EEEEEENS_10bfloat16_tEfNS_4arch4Sm80ELb0ELb0ELb0ELb1ELb0ELb0ELb0ELb0ELi2ELi2ELi2ELi2ELb1EEENS1_24CollectiveEpilogueBwdGQAISB_fSE_Li256ELb1ELb0EEENS1_19SingleTileSchedulerILb1ELb0ELb0ELi96EEEEEEEEEvNT_6ParamsE,"aw",@nobits
	.sectionflags	@""
	.align	16


//--------------------- .nv.shared._ZN7cutlass13device_kernelIN5flash19enable_sm80_to_sm89INS1_16FlashAttnBwdSm80INS1_25CollectiveMainloopBwdSm80ILi2ELi1EN4cute5tupleIJNS5_1CILi64EEENS7_ILi96EEENS7_ILi128EEEEEENS_10bfloat16_tEfNS_4arch4Sm80ELb0ELb0ELb0ELb1ELb1ELb0ELb0ELb0ELi2ELi2ELi2ELi2ELb1EEENS1_24CollectiveEpilogueBwdGQAISB_fSE_Li256ELb1ELb1EEENS1_19SingleTileSchedulerILb1ELb0ELb0ELi96EEEEEEEEEvNT_6ParamsE --------------------------
	.section	.nv.shared._ZN7cutlass13device_kernelIN5flash19enable_sm80_to_sm89INS1_16FlashAttnBwdSm80INS1_25CollectiveMainloopBwdSm80ILi2ELi1EN4cute5tupleIJNS5_1CILi64EEENS7_ILi96EEENS7_ILi128EEEEEENS_10bfloat16_tEfNS_4arch4Sm80ELb0ELb0ELb0ELb1ELb1ELb0ELb0ELb0ELi2ELi2ELi2ELi2ELb1EEENS1_24CollectiveEpilogueBwdGQAISB_fSE_Li256ELb1ELb1EEENS1_19SingleTileSchedulerILb1ELb0ELb0ELi96EEEEEEEEEvNT_6ParamsE,"aw",@nobits
	.sectionflags	@""
	.align	16


//--------------------- .nv.shared._ZN7cutlass13device_kernelIN5flash19enable_sm80_to_sm89INS1_16FlashAttnBwdSm80INS1_25CollectiveMainloopBwdSm80ILi2ELi1EN4cute5tupleIJNS5_1CILi64EEENS7_ILi96EEENS7_ILi128EEEEEENS_10bfloat16_tEfNS_4arch4Sm80ELb0ELb1ELb0ELb0ELb0ELb0ELb0ELb0ELi2ELi2ELi2ELi2ELb1EEENS1_21CollectiveEpilogueBwdISB_SC_SE_Li256ELb0ELb0ELi4EEENS1_19SingleTileSchedulerILb0ELb0ELb0ELi96EEEEEEEEEvNT_6ParamsE --------------------------
	.section	.nv.shared._ZN7cutlass13device_kernelIN5flash19enable_sm80_to_sm89INS1_16FlashAttnBwdSm80INS1_25CollectiveMainloopBwdSm80ILi2ELi1EN4cute5tupleIJNS5_1CILi64EEENS7_ILi96EEENS7_ILi128EEEEEENS_10bfloat16_tEfNS_4arch4Sm80ELb0ELb1ELb0ELb0ELb0ELb0ELb0ELb0ELi2ELi2ELi2ELi2ELb1EEENS1_21CollectiveEpilogueBwdISB_SC_SE_Li256ELb0ELb0ELi4EEENS1_19SingleTileSchedulerILb0ELb0ELb0ELi96EEEEEEEEEvNT_6ParamsE,"aw",@nobits
	.sectionflags	@""
	.align	16


//--------------------- .nv.shared._ZN7cutlass13device_kernelIN5flash19enable_sm80_to_sm89INS1_16FlashAttnBwdSm80INS1_25CollectiveMainloopBwdSm80ILi2ELi1EN4cute5tupleIJNS5_1CILi64EEENS7_ILi96EEENS7_ILi128EEEEEENS_10bfloat16_tEfNS_4arch4Sm80ELb0ELb1ELb0ELb0ELb1ELb0ELb0ELb0ELi2ELi2ELi2ELi2ELb1EEENS1_21CollectiveEpilogueBwdISB_SC_SE_Li256ELb0ELb0ELi4EEENS1_19SingleTileSchedulerILb0ELb0ELb0ELi96EEEEEEEEEvNT_6ParamsE --------------------------
	.section	.nv.shared._ZN7cutlass13device_kernelIN5flash19enable_sm80_to_sm89INS1_16FlashAttnBwdSm80INS1_25CollectiveMainloopBwdSm80ILi2ELi1EN4cute5tupleIJNS5_1CILi64EEENS7_ILi96EEENS7_ILi128EEEEEENS_10bfloat16_tEfNS_4arch4Sm80ELb0ELb1ELb0ELb0ELb1ELb0ELb0ELb0ELi2ELi2ELi2ELi2ELb1EEENS1_21CollectiveEpilogueBwdISB_SC_SE_Li256ELb0ELb0ELi4EEENS1_19SingleTileSchedulerILb0ELb0ELb0ELi96EEEEEEEEEvNT_6ParamsE,"aw",@nobits
	.sectionflags	@""
	.align	16


//--------------------- .nv.shared._ZN7cutlass13device_kernelIN5flash19enable_sm80_to_sm89INS1_16FlashAttnBwdSm80INS1_25CollectiveMainloopBwdSm80ILi2ELi1EN4cute5tupleIJNS5_1CILi64EEENS7_ILi96EEENS7_ILi128EEEEEENS_10bfloat16_tEfNS_4arch4Sm80ELb0ELb1ELb0ELb0ELb0ELb0ELb0ELb0ELi2ELi2ELi2ELi2ELb1EEENS1_24CollectiveEpilogueBwdGQAISB_fSE_Li256ELb0ELb0EEENS1_19SingleTileSchedulerILb0ELb0ELb0ELi96EEEEEEEEEvNT_6ParamsE --------------------------
	.section	.nv.shared._ZN7cutlass13device_kernelIN5flash19enable_sm80_to_sm89INS1_16FlashAttnBwdSm80INS1_25CollectiveMainloopBwdSm80ILi2ELi1EN4cute5tupleIJNS5_1CILi64EEENS7_ILi96EEENS7_ILi128EEEEEENS_10bfloat16_tEfNS_4arch4Sm80ELb0ELb1ELb0ELb0ELb0ELb0ELb0ELb0ELi2ELi2ELi2ELi2ELb1EEENS1_24CollectiveEpilogueBwdGQAISB_fSE_Li256ELb0ELb0EEENS1_19SingleTileSchedulerILb0ELb0ELb0ELi96EEEEEEEEEvNT_6ParamsE,"aw",@nobits
	.sectionflags	@""
	.align	16


//--------------------- .nv.shared._ZN7cutlass13device_kernelIN5flash19enable_sm80_to_sm89INS1_16FlashAttnBwdSm80INS1_25CollectiveMainloopBwdSm80ILi2ELi1EN4cute5tupleIJNS5_1CILi64EEENS7_ILi96EEENS7_ILi128EEEEEENS_10bfloat16_tEfNS_4arch4Sm80ELb0ELb1ELb0ELb0ELb1ELb0ELb0ELb0ELi2ELi2ELi2ELi2ELb1EEENS1_24CollectiveEpilogueBwdGQAISB_fSE_Li256ELb0ELb1EEENS1_19SingleTileSchedulerILb0ELb0ELb0ELi96EEEEEEEEEvNT_6ParamsE --------------------------
	.section	.nv.shared._ZN7cutlass13device_kernelIN5flash19enable_sm80_to_sm89INS1_16FlashAttnBwdSm80INS1_25CollectiveMainloopBwdSm80ILi2ELi1EN4cute5tupleIJNS5_1CILi64EEENS7_ILi96EEENS7_ILi128EEEEEENS_10bfloat16_tEfNS_4arch4Sm80ELb0ELb1ELb0ELb0ELb1ELb0ELb0ELb0ELi2ELi2ELi2ELi2ELb1EEENS1_24CollectiveEpilogueBwdGQAISB_fSE_Li256ELb0ELb1EEENS1_19SingleTileSchedulerILb0ELb0ELb0ELi96EEEEEEEEEvNT_6ParamsE,"aw",@nobits
	.sectionflags	@""
	.align	16


//--------------------- .nv.shared._ZN7cutlass13device_kernelIN5flash19enable_sm80_to_sm89INS1_16FlashAttnBwdSm80INS1_25CollectiveMainloopBwdSm80ILi2ELi1EN4cute5tupleIJNS5_1CILi64EEENS7_ILi96EEENS7_ILi128EEEEEENS_10bfloat16_tEfNS_4arch4Sm80ELb0ELb1ELb0ELb1ELb0ELb0ELb0ELb0ELi2ELi2ELi2ELi2ELb1EEENS1_21CollectiveEpilogueBwdISB_SC_SE_Li256ELb1ELb0ELi4EEENS1_19SingleTileSchedulerILb1ELb0ELb0ELi96EEEEEEEEEvNT_6ParamsE --------------------------
	.section	.nv.shared._ZN7cutlass13device_kernelIN5flash19enable_sm80_to_sm89INS1_16FlashAttnBwdSm80INS1_25CollectiveMainloopBwdSm80ILi2ELi1EN4cute5tupleIJNS5_1CILi64EEENS7_ILi96EEENS7_ILi128EEEEEENS_10bfloat16_tEfNS_4arch4Sm80ELb0ELb1ELb0ELb1ELb0ELb0ELb0ELb0ELi2ELi2ELi2ELi2ELb1EEENS1_21CollectiveEpilogueBwdISB_SC_SE_Li256ELb1ELb0ELi4EEENS1_19SingleTileSchedulerILb1ELb0ELb0ELi96EEEEEEEEEvNT_6ParamsE,"aw",@nobits
	.sectionflags	@""
	.align	16


//--------------------- .nv.shared._ZN7cutlass13device_kernelIN5flash19enable_sm80_to_sm89INS1_16FlashAttnBwdSm80INS1_25CollectiveMainloopBwdSm80ILi2ELi1EN4cute5tupleIJNS5_1CILi64EEENS7_ILi96EEENS7_ILi128EEEEEENS_10bfloat16_tEfNS_4arch4Sm80ELb0ELb1ELb0ELb1ELb1ELb0ELb0ELb0ELi2ELi2ELi2ELi2ELb1EEENS1_21CollectiveEpilogueBwdISB_SC_SE_Li256ELb1ELb0ELi4EEENS1_19SingleTileSchedulerILb1ELb0ELb0ELi96EEEEEEEEEvNT_6ParamsE --------------------------
	.section	.nv.shared._ZN7cutlass13device_kernelIN5flash19enable_sm80_to_sm89INS1_16FlashAttnBwdSm80INS1_25CollectiveMainloopBwdSm80ILi2ELi1EN4cute5tupleIJNS5_1CILi64EEENS7_ILi96EEENS7_ILi128EEEEEENS_10bfloat16_tEfNS_4arch4Sm80ELb0ELb1ELb0ELb1ELb1ELb0ELb0ELb0ELi2ELi2ELi2ELi2ELb1EEENS1_21CollectiveEpilogueBwdISB_SC_SE_Li256ELb1ELb0ELi4EEENS1_19SingleTileSchedulerILb1ELb0ELb0ELi96EEEEEEEEEvNT_6ParamsE,"aw",@nobits
	.sectionflags	@""
	.align	16


//--------------------- .nv.shared._ZN7cutlass13device_kernelIN5flash19enable_sm80_to_sm89INS1_16FlashAttnBwdSm80INS1_25CollectiveMainloopBwdSm80ILi2ELi1EN4cute5tupleIJNS5_1CILi64EEENS7_ILi96EEENS7_ILi128EEEEEENS_10bfloat16_tEfNS_4arch4Sm80ELb0ELb1ELb0ELb1ELb0ELb0ELb0ELb0ELi2ELi2ELi2ELi2ELb1EEENS1_24CollectiveEpilogueBwdGQAISB_fSE_Li256ELb1ELb0EEENS1_19SingleTileSchedulerILb1ELb0ELb0ELi96EEEEEEEEEvNT_6ParamsE --------------------------
	.section	.nv.shared._ZN7cutlass13device_kernelIN5flash19enable_sm80_to_sm89INS1_16FlashAttnBwdSm80INS1_25CollectiveMainloopBwdSm80ILi2ELi1EN4cute5tupleIJNS5_1CILi64EEENS7_ILi96EEENS7_ILi128EEEEEENS_10bfloat16_tEfNS_4arch4Sm80ELb0ELb1ELb0ELb1ELb0ELb0ELb0ELb0ELi2ELi2ELi2ELi2ELb1EEENS1_24CollectiveEpilogueBwdGQAISB_fSE_Li256ELb1ELb0EEENS1_19SingleTileSchedulerILb1ELb0ELb0ELi96EEEEEEEEEvNT_6ParamsE,"aw",@nobits
	.sectionflags	@""
	.align	16


//--------------------- .nv.shared._ZN7cutlass13device_kernelIN5flash19enable_sm80_to_sm89INS1_16FlashAttnBwdSm80INS1_25CollectiveMainloopBwdSm80ILi2ELi1EN4cute5tupleIJNS5_1CILi64EEENS7_ILi96EEENS7_ILi128EEEEEENS_10bfloat16_tEfNS_4arch4Sm80ELb0ELb1ELb0ELb1ELb1ELb0ELb0ELb0ELi2ELi2ELi2ELi2ELb1EEENS1_24CollectiveEpilogueBwdGQAISB_fSE_Li256ELb1ELb1EEENS1_19SingleTileSchedulerILb1ELb0ELb0ELi96EEEEEEEEEvNT_6ParamsE --------------------------
	.section	.nv.shared._ZN7cutlass13device_kernelIN5flash19enable_sm80_to_sm89INS1_16FlashAttnBwdSm80INS1_25CollectiveMainloopBwdSm80ILi2ELi1EN4cute5tupleIJNS5_1CILi64EEENS7_ILi96EEENS7_ILi128EEEEEENS_10bfloat16_tEfNS_4arch4Sm80ELb0ELb1ELb0ELb1ELb1ELb0ELb0ELb0ELi2ELi2ELi2ELi2ELb1EEENS1_24CollectiveEpilogueBwdGQAISB_fSE_Li256ELb1ELb1EEENS1_19SingleTileSchedulerILb1ELb0ELb0ELi96EEEEEEEEEvNT_6ParamsE,"aw",@nobits
	.sectionflags	@""
	.align	16


//--------------------- .nv.shared._ZN7cutlass13device_kernelIN5flash19enable_sm80_to_sm89INS1_16FlashAttnBwdSm80INS1_25CollectiveMainloopBwdSm80ILi2ELi1EN4cute5tupleIJNS5_1CILi64EEENS7_ILi96EEENS7_ILi128EEEEEENS_10bfloat16_tEfNS_4arch4Sm80ELb1ELb0ELb0ELb0ELb0ELb0ELb0ELb0ELi2ELi2ELi2ELi2ELb1EEENS1_21CollectiveEpilogueBwdISB_SC_SE_Li256ELb0ELb0ELi4EEENS1_25SingleTileBwdLPTSchedulerILb0ELi96ELb0EEEEEEEEEvNT_6ParamsE --------------------------
	.section	.nv.shared._ZN7cutlass13device_kernelIN5flash19enable_sm80_to_sm89INS1_16FlashAttnBwdSm80INS1_25CollectiveMainloopBwdSm80ILi2ELi1EN4cute5tupleIJNS5_1CILi64EEENS7_ILi96EEENS7_ILi128EEEEEENS_10bfloat16_tEfNS_4arch4Sm80ELb1ELb0ELb0ELb0ELb0ELb0ELb0ELb0ELi2ELi2ELi2ELi2ELb1EEENS1_21CollectiveEpilogueBwdISB_SC_SE_Li256ELb0ELb0ELi4EEENS1_25SingleTileBwdLPTSchedulerILb0ELi96ELb0EEEEEEEEEvNT_6ParamsE,"aw",@nobits
	.sectionflags	@""
	.align	16


//--------------------- .nv.shared._ZN7cutlass13device_kernelIN5flash19enable_sm80_to_sm89INS1_16FlashAttnBwdSm80INS1_25CollectiveMainloopBwdSm80ILi2ELi1EN4cute5tupleIJNS5_1CILi64EEENS7_ILi96EEENS7_ILi128EEEEEENS_10bfloat16_tEfNS_4arch4Sm80ELb1ELb0ELb0ELb0ELb1ELb0ELb0ELb0ELi2ELi2ELi2ELi2ELb1EEENS1_21CollectiveEpilogueBwdISB_SC_SE_Li256ELb0ELb0ELi4EEENS1_25SingleTileBwdLPTSchedulerILb0ELi96ELb1EEEEEEEEEvNT_6ParamsE --------------------------
	.section	.nv.shared._ZN7cutlass13device_kernelIN5flash19enable_sm80_to_sm89INS1_16FlashAttnBwdSm80INS1_25CollectiveMainloopBwdSm80ILi2ELi1EN4cute5tupleIJNS5_1CILi64EEENS7_ILi96EEENS7_ILi128EEEEEENS_10bfloat16_tEfNS_4arch4Sm80ELb1ELb0ELb0ELb0ELb1ELb0ELb0ELb0ELi2ELi2ELi2ELi2ELb1EEENS1_21CollectiveEpilogueBwdISB_SC_SE_Li256ELb0ELb0ELi4EEENS1_25SingleTileBwdLPTSchedulerILb0ELi96ELb1EEEEEEEEEvNT_6ParamsE,"aw",@nobits
	.sectionflags	@""
	.align	16


//--------------------- .nv.shared._ZN7cutlass13device_kernelIN5flash19enable_sm80_to_sm89INS1_16FlashAttnBwdSm80INS1_25CollectiveMainloopBwdSm80ILi2ELi1EN4cute5tupleIJNS5_1CILi64EEENS7_ILi96EEENS7_ILi128EEEEEENS_10bfloat16_tEfNS_4arch4Sm80ELb1ELb0ELb0ELb0ELb0ELb0ELb0ELb0ELi2ELi2ELi2ELi2ELb1EEENS1_24CollectiveEpilogueBwdGQAISB_fSE_Li256ELb0ELb0EEENS1_25SingleTileBwdLPTSchedulerILb0ELi96ELb0EEEEEEEEEvNT_6ParamsE --------------------------
	.section	.nv.shared._ZN7cutlass13device_kernelIN5flash19enable_sm80_to_sm89INS1_16FlashAttnBwdSm80INS1_25CollectiveMainloopBwdSm80ILi2ELi1EN4cute5tupleIJNS5_1CILi64EEENS7_ILi96EEENS7_ILi128EEEEEENS_10bfloat16_tEfNS_4arch4Sm80ELb1ELb0ELb0ELb0ELb0ELb0ELb0ELb0ELi2ELi2ELi2ELi2ELb1EEENS1_24CollectiveEpilogueBwdGQAISB_fSE_Li256ELb0ELb0EEENS1_25SingleTileBwdLPTSchedulerILb0ELi96ELb0EEEEEEEEEvNT_6ParamsE,"aw",@nobits
	.sectionflags	@""
	.align	16


//--------------------- .nv.shared._ZN7cutlass13device_kernelIN5flash19enable_sm80_to_sm89INS1_16FlashAttnBwdSm80INS1_25CollectiveMainloopBwdSm80ILi2ELi1EN4cute5tupleIJNS5_1CILi64EEENS7_ILi96EEENS7_ILi128EEEEEENS_10bfloat16_tEfNS_4arch4Sm80ELb1ELb0ELb0ELb0ELb1ELb0ELb0ELb0ELi2ELi2ELi2ELi2ELb1EEENS1_24CollectiveEpilogueBwdGQAISB_fSE_Li256ELb0ELb1EEENS1_25SingleTileBwdLPTSchedulerILb0ELi96ELb1EEEEEEEEEvNT_6ParamsE --------------------------
	.section	.nv.shared._ZN7cutlass13device_kernelIN5flash19enable_sm80_to_sm89INS1_16FlashAttnBwdSm80INS1_25CollectiveMainloopBwdSm80ILi2ELi1EN4cute5tupleIJNS5_1CILi64EEENS7_ILi96EEENS7_ILi128EEEEEENS_10bfloat16_tEfNS_4arch4Sm80ELb1ELb0ELb0ELb0ELb1ELb0ELb0ELb0ELi2ELi2ELi2ELi2ELb1EEENS1_24CollectiveEpilogueBwdGQAISB_fSE_Li256ELb0ELb1EEENS1_25SingleTileBwdLPTSchedulerILb0ELi96ELb1EEEEEEEEEvNT_6ParamsE,"aw",@nobits
	.sectionflags	@""
	.align	16


//--------------------- .nv.shared._ZN7cutlass13device_kernelIN5flash19enable_sm80_to_sm89INS1_16FlashAttnBwdSm80INS1_25CollectiveMainloopBwdSm80ILi2ELi1EN4cute5tupleIJNS5_1CILi64EEENS7_ILi96EEENS7_ILi128EEEEEENS_10bfloat16_tEfNS_4arch4Sm80ELb1ELb0ELb0ELb1ELb0ELb0ELb0ELb0ELi2ELi2ELi2ELi2ELb1EEENS1_21CollectiveEpilogueBwdISB_SC_SE_Li256ELb1ELb0ELi4EEENS1_25SingleTileBwdLPTSchedulerILb1ELi96ELb0EEEEEEEEEvNT_6ParamsE --------------------------
	.section	.nv.shared._ZN7cutlass13device_kernelIN5flash19enable_sm80_to_sm89INS1_16FlashAttnBwdSm80INS1_25CollectiveMainloopBwdSm80ILi2ELi1EN4cute5tupleIJNS5_1CILi64EEENS7_ILi96EEENS7_ILi128EEEEEENS_10bfloat16_tEfNS_4arch4Sm80ELb1ELb0ELb0ELb1ELb0ELb0ELb0ELb0ELi2ELi2ELi2ELi2ELb1EEENS1_21CollectiveEpilogueBwdISB_SC_SE_Li256ELb1ELb0ELi4EEENS1_25SingleTileBwdLPTSchedulerILb1ELi96ELb0EEEEEEEEEvNT_6ParamsE,"aw",@nobits
	.sectionflags	@""
	.align	16


//--------------------- .nv.shared._ZN7cutlass13device_kernelIN5flash19enable_sm80_to_sm89INS1_16FlashAttnBwdSm80INS1_25CollectiveMainloopBwdSm80ILi2ELi1EN4cute5tupleIJNS5_1CILi64EEENS7_ILi96EEENS7_ILi128EEEEEENS_10bfloat16_tEfNS_4arch4Sm80ELb1ELb0ELb0ELb1ELb1ELb0ELb0ELb0ELi2ELi2ELi2ELi2ELb1EEENS1_21CollectiveEpilogueBwdISB_SC_SE_Li256ELb1ELb0ELi4EEENS1_25SingleTileBwdLPTSchedulerILb1ELi96ELb1EEEEEEEEEvNT_6ParamsE --------------------------
	.section	.nv.shared._ZN7cutlass13device_kernelIN5flash19enable_sm80_to_sm89INS1_16FlashAttnBwdSm80INS1_25CollectiveMainloopBwdSm80ILi2ELi1EN4cute5tupleIJNS5_1CILi64EEENS7_ILi96EEENS7_ILi128EEEEEENS_10bfloat16_tEfNS_4arch4Sm80ELb1ELb0ELb0ELb1ELb1ELb0ELb0ELb0ELi2ELi2ELi2ELi2ELb1EEENS1_21CollectiveEpilogueBwdISB_SC_SE_Li256ELb1ELb0ELi4EEENS1_25SingleTileBwdLPTSchedulerILb1ELi96ELb1EEEEEEEEEvNT_6ParamsE,"aw",@nobits
	.sectionflags	@""
	.align	16


//--------------------- .nv.shared._ZN7cutlass13device_kernelIN5flash19enable_sm80_to_sm89INS1_16FlashAttnBwdSm80INS1_25CollectiveMainloopBwdSm80ILi2ELi1EN4cute5tupleIJNS5_1CILi64EEENS7_ILi96EEENS7_ILi128EEEEEENS_10bfloat16_tEfNS_4arch4Sm80ELb1ELb0ELb0ELb1ELb0ELb0ELb0ELb0ELi2ELi2ELi2ELi2ELb1EEENS1_24CollectiveEpilogueBwdGQAISB_fSE_Li256ELb1ELb0EEENS1_25SingleTileBwdLPTSchedulerILb1ELi96ELb0EEEEEEEEEvNT_6ParamsE --------------------------
	.section	.nv.shared._ZN7cutlass13device_kernelIN5flash19enable_sm80_to_sm89INS1_16FlashAttnBwdSm80INS1_25CollectiveMainloopBwdSm80ILi2ELi1EN4cute5tupleIJNS5_1CILi64EEENS7_ILi96EEENS7_ILi128EEEEEENS_10bfloat16_tEfNS_4arch4Sm80ELb1ELb0ELb0ELb1ELb0ELb0ELb0ELb0ELi2ELi2ELi2ELi2ELb1EEENS1_24CollectiveEpilogueBwdGQAISB_fSE_Li256ELb1ELb0EEENS1_25SingleTileBwdLPTSchedulerILb1ELi96ELb0EEEEEEEEEvNT_6ParamsE,"aw",@nobits
	.sectionflags	@""
	.align	16


//--------------------- .nv.shared._ZN7cutlass13device_kernelIN5flash32FlashAttnBwdPostprocessConvertdQIN4cute5tupleIJNS3_1CILi96EEENS5_ILi128EEEEEENS_10bfloat16_tEfNS_4arch4Sm80ELi256ENS3_8TiledMMAINS3_8MMA_AtomIJNS3_30SM80_16x8x16_F32BF16BF16F32_TNEEEENS3_6LayoutINS4_IJNS5_ILi2EEENS5_ILi4EEENS5_ILi1EEEEEENS4_IJSJ_SH_NS5_ILi0EEEEEEEENS4_IJNS5_ILi32EEENS5_ILi64EEENS5_ILi16EEEEEEEELb0EEEEEvNT_6ParamsE --------------------------
	.section	.nv.shared._ZN7cutlass13device_kernelIN5flash32FlashAttnBwdPostprocessConvertdQIN4cute5tupleIJNS3_1CILi96EEENS5_ILi128EEEEEENS_10bfloat16_tEfNS_4arch4Sm80ELi256ENS3_8TiledMMAINS3_8MMA_AtomIJNS3_30SM80_16x8x16_F32BF16BF16F32_TNEEEENS3_6LayoutINS4_IJNS5_ILi2EEENS5_ILi4EEENS5_ILi1EEEEEENS4_IJSJ_SH_NS5_ILi0EEEEEEEENS4_IJNS5_ILi32EEENS5_ILi64EEENS5_ILi16EEEEEEEELb0EEEEEvNT_6ParamsE,"aw",@nobits
	.sectionflags	@""
	.align	16


//--------------------- .nv.shared._ZN7cutlass13device_kernelIN5flash19enable_sm80_to_sm89INS1_16FlashAttnBwdSm80INS1_25CollectiveMainloopBwdSm80ILi2ELi1EN4cute5tupleIJNS5_1CILi64EEENS7_ILi96EEENS7_ILi128EEEEEENS_10bfloat16_tEfNS_4arch4Sm80ELb1ELb0ELb0ELb1ELb1ELb0ELb0ELb0ELi2ELi2ELi2ELi2ELb1EEENS1_24CollectiveEpilogueBwdGQAISB_fSE_Li256ELb1ELb1EEENS1_25SingleTileBwdLPTSchedulerILb1ELi96ELb1EEEEEEEEEvNT_6ParamsE --------------------------
	.section	.nv.shared._ZN7cutlass13device_kernelIN5flash19enable_sm80_to_sm89INS1_16FlashAttnBwdSm80INS1_25CollectiveMainloopBwdSm80ILi2ELi1EN4cute5tupleIJNS5_1CILi64EEENS7_ILi96EEENS7_ILi128EEEEEENS_10bfloat16_tEfNS_4arch4Sm80ELb1ELb0ELb0ELb1ELb1ELb0ELb0ELb0ELi2ELi2ELi2ELi2ELb1EEENS1_24CollectiveEpilogueBwdGQAISB_fSE_Li256ELb1ELb1EEENS1_25SingleTileBwdLPTSchedulerILb1ELi96ELb1EEEEEEEEEvNT_6ParamsE,"aw",@nobits
	.sectionflags	@""
	.align	16


//--------------------- .nv.shared._ZN7cutlass13device_kernelIN5flash19enable_sm80_to_sm89INS1_16FlashAttnBwdSm80INS1_25CollectiveMainloopBwdSm80ILi2ELi2EN4cute5tupleIJNS5_1CILi64EEENS7_ILi128EEES9_EEENS_10bfloat16_tEfNS_4arch4Sm80ELb0ELb0ELb0ELb0ELb0ELb0ELb0ELb0ELi2ELi2ELi2ELi2ELb0EEENS1_21CollectiveEpilogueBwdISA_SB_SD_Li256ELb0ELb0ELi4EEENS1_19SingleTileSchedulerILb0ELb0ELb0ELi128EEEEEEEEEvNT_6ParamsE --------------------------
	.section	.nv.shared._ZN7cutlass13device_kernelIN5flash19enable_sm80_to_sm89INS1_16FlashAttnBwdSm80INS1_25CollectiveMainloopBwdSm80ILi2ELi2EN4cute5tupleIJNS5_1CILi64EEENS7_ILi128EEES9_EEENS_10bfloat16_tEfNS_4arch4Sm80ELb0ELb0ELb0ELb0ELb0ELb0ELb0ELb0ELi2ELi2ELi2ELi2ELb0EEENS1_21CollectiveEpilogueBwdISA_SB_SD_Li256ELb0ELb0ELi4EEENS1_19SingleTileSchedulerILb0ELb0ELb0ELi128EEEEEEEEEvNT_6ParamsE,"aw",@nobits
	.sectionflags	@""
	.align	16


//--------------------- .nv.shared._ZN7cutlass13device_kernelIN5flash19enable_sm80_to_sm89INS1_16FlashAttnBwdSm80INS1_25CollectiveMainloopBwdSm80ILi2ELi2EN4cute5tupleIJNS5_1CILi64EEENS7_ILi128EEES9_EEENS_10bfloat16_tEfNS_4arch4Sm80ELb0ELb0ELb0ELb0ELb1ELb0ELb0ELb0ELi2ELi2ELi2ELi2ELb0EEENS1_21CollectiveEpilogueBwdISA_SB_SD_Li256ELb0ELb0ELi4EEENS1_19SingleTileSchedulerILb0ELb0ELb0ELi128EEEEEEEEEvNT_6ParamsE --------------------------
	.section	.nv.shared._ZN7cutlass13device_kernelIN5flash19enable_sm80_to_sm89INS1_16FlashAttnBwdSm80INS1_25CollectiveMainloopBwdSm80ILi2ELi2EN4cute5tupleIJNS5_1CILi64EEENS7_ILi128EEES9_EEENS_10bfloat16_tEfNS_4arch4Sm80ELb0ELb0ELb0ELb0ELb1ELb0ELb0ELb0ELi2ELi2ELi2ELi2ELb0EEENS1_21CollectiveEpilogueBwdISA_SB_SD_Li256ELb0ELb0ELi4EEENS1_19SingleTileSchedulerILb0ELb0ELb0ELi128EEEEEEEEEvNT_6ParamsE,"aw",@nobits
	.sectionflags	@""
	.align	16


//--------------------- .nv.shared._ZN7cutlass13device_kernelIN5flash19enable_sm80_to_sm89INS1_16FlashAttnBwdSm80INS1_25CollectiveMainloopBwdSm80ILi2ELi2EN4cute5tupleIJNS5_1CILi64EEENS7_ILi128EEES9_EEENS_10bfloat16_tEfNS_4arch4Sm80ELb0ELb0ELb0ELb0ELb0ELb0ELb0ELb0ELi2ELi2ELi2ELi2ELb0EEENS1_24CollectiveEpilogueBwdGQAISA_fSD_Li256ELb0ELb0EEENS1_19SingleTileSchedulerILb0ELb0ELb0ELi128EEEEEEEEEvNT_6ParamsE --------------------------
	.section	.nv.shared._ZN7cutlass13device_kernelIN5flash19enable_sm80_to_sm89INS1_16FlashAttnBwdSm80INS1_25CollectiveMainloopBwdSm80ILi2ELi2EN4cute5tupleIJNS5_1CILi64EEENS7_ILi128EEES9_EEENS_10bfloat16_tEfNS_4arch4Sm80ELb0ELb0ELb0ELb0ELb0ELb0ELb0ELb0ELi2ELi2ELi2ELi2ELb0EEENS1_24CollectiveEpilogueBwdGQAISA_fSD_Li256ELb0ELb0EEENS1_19SingleTileSchedulerILb0ELb0ELb0ELi128EEEEEEEEEvNT_6ParamsE,"aw",@nobits
	.sectionflags	@""
	.align	16


//--------------------- .nv.shared._ZN7cutlass13device_kernelIN5flash19enable_sm80_to_sm89INS1_16FlashAttnBwdSm80INS1_25CollectiveMainloopBwdSm80ILi2ELi2EN4cute5tupleIJNS5_1CILi64EEENS7_ILi128EEES9_EEENS_10bfloat16_tEfNS_4arch4Sm80ELb0ELb0ELb0ELb0ELb1ELb0ELb0ELb0ELi2ELi2ELi2ELi2ELb0EEENS1_24CollectiveEpilogueBwdGQAISA_fSD_Li256ELb0ELb1EEENS1_19SingleTileSchedulerILb0ELb0ELb0ELi128EEEEEEEEEvNT_6ParamsE --------------------------
	.section	.nv.shared._ZN7cutlass13device_kernelIN5flash19enable_sm80_to_sm89INS1_16FlashAttnBwdSm80INS1_25CollectiveMainloopBwdSm80ILi2ELi2EN4cute5tupleIJNS5_1CILi64EEENS7_ILi128EEES9_EEENS_10bfloat16_tEfNS_4arch4Sm80ELb0ELb0ELb0ELb0ELb1ELb0ELb0ELb0ELi2ELi2ELi2ELi2ELb0EEENS1_24CollectiveEpilogueBwdGQAISA_fSD_Li256ELb0ELb1EEENS1_19SingleTileSchedulerILb0ELb0ELb0ELi128EEEEEEEEEvNT_6ParamsE,"aw",@nobits
	.sectionflags	@""
	.align	16


//--------------------- .nv.shared._ZN7cutlass13device_kernelIN5flash19enable_sm80_to_sm89INS1_16FlashAttnBwdSm80INS1_25CollectiveMainloopBwdSm80ILi2ELi2EN4cute5tupleIJNS5_1CILi64EEENS7_ILi128EEES9_EEENS_10bfloat16_tEfNS_4arch4Sm80ELb0ELb0ELb0ELb1ELb0ELb0ELb0ELb0ELi2ELi2ELi2ELi2ELb0EEENS1_21CollectiveEpilogueBwdISA_SB_SD_Li256ELb1ELb0ELi4EEENS1_19SingleTileSchedulerILb1ELb0ELb0ELi128EEEEEEEEEvNT_6ParamsE --------------------------
	.section	.nv.shared._ZN7cutlass13device_kernelIN5flash19enable_sm80_to_sm89INS1_16FlashAttnBwdSm80INS1_25CollectiveMainloopBwdSm80ILi2ELi2EN4cute5tupleIJNS5_1CILi64EEENS7_ILi128EEES9_EEENS_10bfloat16_tEfNS_4arch4Sm80ELb0ELb0ELb0ELb1ELb0ELb0ELb0ELb0ELi2ELi2ELi2ELi2ELb0EEENS1_21CollectiveEpilogueBwdISA_SB_SD_Li256ELb1ELb0ELi4EEENS1_19SingleTileSchedulerILb1ELb0ELb0ELi128EEEEEEEEEvNT_6ParamsE,"aw",@nobits
	.sectionflags	@""
	.align	16


//--------------------- .nv.shared._ZN7cutlass13device_kernelIN5flash19enable_sm80_to_sm89INS1_16FlashAttnBwdSm80INS1_25CollectiveMainloopBwdSm80ILi2ELi2EN4cute5tupleIJNS5_1CILi64EEENS7_ILi128EEES9_EEENS_10bfloat16_tEfNS_4arch4Sm80ELb0ELb0ELb0ELb1ELb1ELb0ELb0ELb0ELi2ELi2ELi2ELi2ELb0EEENS1_21CollectiveEpilogueBwdISA_SB_SD_Li256ELb1ELb0ELi4EEENS1_19SingleTileSchedulerILb1ELb0ELb0ELi128EEEEEEEEEvNT_6ParamsE --------------------------
	.section	.nv.shared._ZN7cutlass13device_kernelIN5flash19enable_sm80_to_sm89INS1_16FlashAttnBwdSm80INS1_25CollectiveMainloopBwdSm80ILi2ELi2EN4cute5tupleIJNS5_1CILi64EEENS7_ILi128EEES9_EEENS_10bfloat16_tEfNS_4arch4Sm80ELb0ELb0ELb0ELb1ELb1ELb0ELb0ELb0ELi2ELi2ELi2ELi2ELb0EEENS1_21CollectiveEpilogueBwdISA_SB_SD_Li256ELb1ELb0ELi4EEENS1_19SingleTileSchedulerILb1ELb0ELb0ELi128EEEEEEEEEvNT_6ParamsE,"aw",@nobits
	.sectionflags	@""
	.align	16


//--------------------- .nv.shared._ZN7cutlass13device_kernelIN5flash19enable_sm80_to_sm89INS1_16FlashAttnBwdSm80INS1_25CollectiveMainloopBwdSm80ILi2ELi2EN4cute5tupleIJNS5_1CILi64EEENS7_ILi128EEES9_EEENS_10bfloat16_tEfNS_4arch4Sm80ELb0ELb0ELb0ELb1ELb0ELb0ELb0ELb0ELi2ELi2ELi2ELi2ELb0EEENS1_24CollectiveEpilogueBwdGQAISA_fSD_Li256ELb1ELb0EEENS1_19SingleTileSchedulerILb1ELb0ELb0ELi128EEEEEEEEEvNT_6ParamsE --------------------------
	.section	.nv.shared._ZN7cutlass13device_kernelIN5flash19enable_sm80_to_sm89INS1_16FlashAttnBwdSm80INS1_25CollectiveMainloopBwdSm80ILi2ELi2EN4cute5tupleIJNS5_1CILi64EEENS7_ILi128EEES9_EEENS_10bfloat16_tEfNS_4arch4Sm80ELb0ELb0ELb0ELb1ELb0ELb0ELb0ELb0ELi2ELi2ELi2ELi2ELb0EEENS1_24CollectiveEpilogueBwdGQAISA_fSD_Li256ELb1ELb0EEENS1_19SingleTileSchedulerILb1ELb0ELb0ELi128EEEEEEEEEvNT_6ParamsE,"aw",@nobits
	.sectionflags	@""
	.align	16


//--------------------- .nv.shared._ZN7cutlass13device_kernelIN5flash19enable_sm80_to_sm89INS1_16FlashAttnBwdSm80INS1_25CollectiveMainloopBwdSm80ILi2ELi2EN4cute5tupleIJNS5_1CILi64EEENS7_ILi128EEES9_EEENS_10bfloat16_tEfNS_4arch4Sm80ELb0ELb0ELb0ELb1ELb1ELb0ELb0ELb0ELi2ELi2ELi2ELi2ELb0EEENS1_24CollectiveEpilogueBwdGQAISA_fSD_Li256ELb1ELb1EEENS1_19SingleTileSchedulerILb1ELb0ELb0ELi128EEEEEEEEEvNT_6ParamsE --------------------------
	.section	.nv.shared._ZN7cutlass13device_kernelIN5flash19enable_sm80_to_sm89INS1_16FlashAttnBwdSm80INS1_25CollectiveMainloopBwdSm80ILi2ELi2EN4cute5tupleIJNS5_1CILi64EEENS7_ILi128EEES9_EEENS_10bfloat16_tEfNS_4arch4Sm80ELb0ELb0ELb0ELb1ELb1ELb0ELb0ELb0ELi2ELi2ELi2ELi2ELb0EEENS1_24CollectiveEpilogueBwdGQAISA_fSD_Li256ELb1ELb1EEENS1_19SingleTileSchedulerILb1ELb0ELb0ELi128EEEEEEEEEvNT_6ParamsE,"aw",@nobits
	.sectionflags	@""
	.align	16


//--------------------- .nv.shared._ZN7cutlass13device_kernelIN5flash19enable_sm80_to_sm89INS1_16FlashAttnBwdSm80INS1_25CollectiveMainloopBwdSm80ILi2ELi2EN4cute5tupleIJNS5_1CILi64EEENS7_ILi128EEES9_EEENS_10bfloat16_tEfNS_4arch4Sm80ELb0ELb1ELb0ELb0ELb0ELb0ELb0ELb0ELi2ELi2ELi2ELi2ELb0EEENS1_21CollectiveEpilogueBwdISA_SB_SD_Li256ELb0ELb0ELi4EEENS1_19SingleTileSchedulerILb0ELb0ELb0ELi128EEEEEEEEEvNT_6ParamsE --------------------------
	.section	.nv.shared._ZN7cutlass13device_kernelIN5flash19enable_sm80_to_sm89INS1_16FlashAttnBwdSm80INS1_25CollectiveMainloopBwdSm80ILi2ELi2EN4cute5tupleIJNS5_1CILi64EEENS7_ILi128EEES9_EEENS_10bfloat16_tEfNS_4arch4Sm80ELb0ELb1ELb0ELb0ELb0ELb0ELb0ELb0ELi2ELi2ELi2ELi2ELb0EEENS1_21CollectiveEpilogueBwdISA_SB_SD_Li256ELb0ELb0ELi4EEENS1_19SingleTileSchedulerILb0ELb0ELb0ELi128EEEEEEEEEvNT_6ParamsE,"aw",@nobits
	.sectionflags	@""
	.align	16


//--------------------- .nv.shared._ZN7cutlass13device_kernelIN5flash19enable_sm80_to_sm89INS1_16FlashAttnBwdSm80INS1_25CollectiveMainloopBwdSm80ILi2ELi2EN4cute5tupleIJNS5_1CILi64EEENS7_ILi128EEES9_EEENS_10bfloat16_tEfNS_4arch4Sm80ELb0ELb1ELb0ELb0ELb1ELb0ELb0ELb0ELi2ELi2ELi2ELi2ELb0EEENS1_21CollectiveEpilogueBwdISA_SB_SD_Li256ELb0ELb0ELi4EEENS1_19SingleTileSchedulerILb0ELb0ELb0ELi128EEEEEEEEEvNT_6ParamsE --------------------------
	.section	.nv.shared._ZN7cutlass13device_kernelIN5flash19enable_sm80_to_sm89INS1_16FlashAttnBwdSm80INS1_25CollectiveMainloopBwdSm80ILi2ELi2EN4cute5tupleIJNS5_1CILi64EEENS7_ILi128EEES9_EEENS_10bfloat16_tEfNS_4arch4Sm80ELb0ELb1ELb0ELb0ELb1ELb0ELb0ELb0ELi2ELi2ELi2ELi2ELb0EEENS1_21CollectiveEpilogueBwdISA_SB_SD_Li256ELb0ELb0ELi4EEENS1_19SingleTileSchedulerILb0ELb0ELb0ELi128EEEEEEEEEvNT_6ParamsE,"aw",@nobits
	.sectionflags	@""
	.align	16


//--------------------- .nv.shared._ZN7cutlass13device_kernelIN5flash19enable_sm80_to_sm89INS1_16FlashAttnBwdSm80INS1_25CollectiveMainloopBwdSm80ILi2ELi2EN4cute5tupleIJNS5_1CILi64EEENS7_ILi128EEES9_EEENS_10bfloat16_tEfNS_4arch4Sm80ELb0ELb1ELb0ELb0ELb0ELb0ELb0ELb0ELi2ELi2ELi2ELi2ELb0EEENS1_24CollectiveEpilogueBwdGQAISA_fSD_Li256ELb0ELb0EEENS1_19SingleTileSchedulerILb0ELb0ELb0ELi128EEEEEEEEEvNT_6ParamsE --------------------------
	.section	.nv.shared._ZN7cutlass13device_kernelIN5flash19enable_sm80_to_sm89INS1_16FlashAttnBwdSm80INS1_25CollectiveMainloopBwdSm80ILi2ELi2EN4cute5tupleIJNS5_1CILi64EEENS7_ILi128EEES9_EEENS_10bfloat16_tEfNS_4arch4Sm80ELb0ELb1ELb0ELb0ELb0ELb0ELb0ELb0ELi2ELi2ELi2ELi2ELb0EEENS1_24CollectiveEpilogueBwdGQAISA_fSD_Li256ELb0ELb0EEENS1_19SingleTileSchedulerILb0ELb0ELb0ELi128EEEEEEEEEvNT_6ParamsE,"aw",@nobits
	.sectionflags	@""
	.align	16


//--------------------- .nv.shared._ZN7cutlass13device_kernelIN5flash19enable_sm80_to_sm89INS1_16FlashAttnBwdSm80INS1_25CollectiveMainloopBwdSm80ILi2ELi2EN4cute5tupleIJNS5_1CILi64EEENS7_ILi128EEES9_EEENS_10bfloat16_tEfNS_4arch4Sm80ELb0ELb1ELb0ELb0ELb1ELb0ELb0ELb0ELi2ELi2ELi2ELi2ELb0EEENS1_24CollectiveEpilogueBwdGQAISA_fSD_Li256ELb0ELb1EEENS1_19SingleTileSchedulerILb0ELb0ELb0ELi128EEEEEEEEEvNT_6ParamsE --------------------------
	.section	.nv.shared._ZN7cutlass13device_kernelIN5flash19enable_sm80_to_sm89INS1_16FlashAttnBwdSm80INS1_25CollectiveMainloopBwdSm80ILi2ELi2EN4cute5tupleIJNS5_1CILi64EEENS7_ILi128EEES9_EEENS_10bfloat16_tEfNS_4arch4Sm80ELb0ELb1ELb0ELb0ELb1ELb0ELb0ELb0ELi2ELi2ELi2ELi2ELb0EEENS1_24CollectiveEpilogueBwdGQAISA_fSD_Li256ELb0ELb1EEENS1_19SingleTileSchedulerILb0ELb0ELb0ELi128EEEEEEEEEvNT_6ParamsE,"aw",@nobits
	.sectionflags	@""
	.align	16


//--------------------- .nv.shared._ZN7cutlass13device_kernelIN5flash19enable_sm80_to_sm89INS1_16FlashAttnBwdSm80INS1_25CollectiveMainloopBwdSm80ILi2ELi2EN4cute5tupleIJNS5_1CILi64EEENS7_ILi128EEES9_EEENS_10bfloat16_tEfNS_4arch4Sm80ELb0ELb1ELb0ELb1ELb0ELb0ELb0ELb0ELi2ELi2ELi2ELi2ELb0EEENS1_21CollectiveEpilogueBwdISA_SB_SD_Li256ELb1ELb0ELi4EEENS1_19SingleTileSchedulerILb1ELb0ELb0ELi128EEEEEEEEEvNT_6ParamsE --------------------------
	.section	.nv.shared._ZN7cutlass13device_kernelIN5flash19enable_sm80_to_sm89INS1_16FlashAttnBwdSm80INS1_25CollectiveMainloopBwdSm80ILi2ELi2EN4cute5tupleIJNS5_1CILi64EEENS7_ILi128EEES9_EEENS_10bfloat16_tEfNS_4arch4Sm80ELb0ELb1ELb0ELb1ELb0ELb0ELb0ELb0ELi2ELi2ELi2ELi2ELb0EEENS1_21CollectiveEpilogueBwdISA_SB_SD_Li256ELb1ELb0ELi4EEENS1_19SingleTileSchedulerILb1ELb0ELb0ELi128EEEEEEEEEvNT_6ParamsE,"aw",@nobits
	.sectionflags	@""
	.align	16


//--------------------- .nv.shared._ZN7cutlass13device_kernelIN5flash19enable_sm80_to_sm89INS1_16FlashAttnBwdSm80INS1_25CollectiveMainloopBwdSm80ILi2ELi2EN4cute5tupleIJNS5_1CILi64EEENS7_ILi128EEES9_EEENS_10bfloat16_tEfNS_4arch4Sm80ELb0ELb1ELb0ELb1ELb1ELb0ELb0ELb0ELi2ELi2ELi2ELi2ELb0EEENS1_21CollectiveEpilogueBwdISA_SB_SD_Li256ELb1ELb0ELi4EEENS1_19SingleTileSchedulerILb1ELb0ELb0ELi128EEEEEEEEEvNT_6ParamsE --------------------------
	.section	.nv.shared._ZN7cutlass13device_kernelIN5flash19enable_sm80_to_sm89INS1_16FlashAttnBwdSm80INS1_25CollectiveMainloopBwdSm80ILi2ELi2EN4cute5tupleIJNS5_1CILi64EEENS7_ILi128EEES9_EEENS_10bfloat16_tEfNS_4arch4Sm80ELb0ELb1ELb0ELb1ELb1ELb0ELb0ELb0ELi2ELi2ELi2ELi2ELb0EEENS1_21CollectiveEpilogueBwdISA_SB_SD_Li256ELb1ELb0ELi4EEENS1_19SingleTileSchedulerILb1ELb0ELb0ELi128EEEEEEEEEvNT_6ParamsE,"aw",@nobits
	.sectionflags	@""
	.align	16


//--------------------- .nv.shared._ZN7cutlass13device_kernelIN5flash19enable_sm80_to_sm89INS1_16FlashAttnBwdSm80INS1_25CollectiveMainloopBwdSm80ILi2ELi2EN4cute5tupleIJNS5_1CILi64EEENS7_ILi128EEES9_EEENS_10bfloat16_tEfNS_4arch4Sm80ELb0ELb1ELb0ELb1ELb0ELb0ELb0ELb0ELi2ELi2ELi2ELi2ELb0EEENS1_24CollectiveEpilogueBwdGQAISA_fSD_Li256ELb1ELb0EEENS1_19SingleTileSchedulerILb1ELb0ELb0ELi128EEEEEEEEEvNT_6ParamsE --------------------------
	.section	.nv.shared._ZN7cutlass13device_kernelIN5flash19enable_sm80_to_sm89INS1_16FlashAttnBwdSm80INS1_25CollectiveMainloopBwdSm80ILi2ELi2EN4cute5tupleIJNS5_1CILi64EEENS7_ILi128EEES9_EEENS_10bfloat16_tEfNS_4arch4Sm80ELb0ELb1ELb0ELb1ELb0ELb0ELb0ELb0ELi2ELi2ELi2ELi2ELb0EEENS1_24CollectiveEpilogueBwdGQAISA_fSD_Li256ELb1ELb0EEENS1_19SingleTileSchedulerILb1ELb0ELb0ELi128EEEEEEEEEvNT_6ParamsE,"aw",@nobits
	.sectionflags	@""
	.align	16


//--------------------- .nv.shared._ZN7cutlass13device_kernelIN5flash19enable_sm80_to_sm89INS1_16FlashAttnBwdSm80INS1_25CollectiveMainloopBwdSm80ILi2ELi2EN4cute5tupleIJNS5_1CILi64EEENS7_ILi128EEES9_EEENS_10bfloat16_tEfNS_4arch4Sm80ELb0ELb1ELb0ELb1ELb1ELb0ELb0ELb0ELi2ELi2ELi2ELi2ELb0EEENS1_24CollectiveEpilogueBwdGQAISA_fSD_Li256ELb1ELb1EEENS1_19SingleTileSchedulerILb1ELb0ELb0ELi128EEEEEEEEEvNT_6ParamsE --------------------------
	.section	.nv.shared._ZN7cutlass13device_kernelIN5flash19enable_sm80_to_sm89INS1_16FlashAttnBwdSm80INS1_25CollectiveMainloopBwdSm80ILi2ELi2EN4cute5tupleIJNS5_1CILi64EEENS7_ILi128EEES9_EEENS_10bfloat16_tEfNS_4arch4Sm80ELb0ELb1ELb0ELb1ELb1ELb0ELb0ELb0ELi2ELi2ELi2ELi2ELb0EEENS1_24CollectiveEpilogueBwdGQAISA_fSD_Li256ELb1ELb1EEENS1_19SingleTileSchedulerILb1ELb0ELb0ELi128EEEEEEEEEvNT_6ParamsE,"aw",@nobits
	.sectionflags	@""
	.align	16


//--------------------- .nv.shared._ZN7cutlass13device_kernelIN5flash19enable_sm80_to_sm89INS1_16FlashAttnBwdSm80INS1_25CollectiveMainloopBwdSm80ILi2ELi2EN4cute5tupleIJNS5_1CILi64EEENS7_ILi128EEES9_EEENS_10bfloat16_tEfNS_4arch4Sm80ELb1ELb0ELb0ELb0ELb0ELb0ELb0ELb0ELi2ELi2ELi2ELi2ELb0EEENS1_21CollectiveEpilogueBwdISA_SB_SD_Li256ELb0ELb0ELi4EEENS1_25SingleTileBwdLPTSchedulerILb0ELi128ELb0EEEEEEEEEvNT_6ParamsE --------------------------
	.section	.nv.shared._ZN7cutlass13device_kernelIN5flash19enable_sm80_to_sm89INS1_16FlashAttnBwdSm80INS1_25CollectiveMainloopBwdSm80ILi2ELi2EN4cute5tupleIJNS5_1CILi64EEENS7_ILi128EEES9_EEENS_10bfloat16_tEfNS_4arch4Sm80ELb1ELb0ELb0ELb0ELb0ELb0ELb0ELb0ELi2ELi2ELi2ELi2ELb0EEENS1_21CollectiveEpilogueBwdISA_SB_SD_Li256ELb0ELb0ELi4EEENS1_25SingleTileBwdLPTSchedulerILb0ELi128ELb0EEEEEEEEEvNT_6ParamsE,"aw",@nobits
	.sectionflags	@""
	.align	16


//--------------------- .nv.shared._ZN7cutlass13device_kernelIN5flash19enable_sm80_to_sm89INS1_16FlashAttnBwdSm80INS1_25CollectiveMainloopBwdSm80ILi2ELi2EN4cute5tupleIJNS5_1CILi64EEENS7_ILi128EEES9_EEENS_10bfloat16_tEfNS_4arch4Sm80ELb1ELb0ELb0ELb0ELb1ELb0ELb0ELb0ELi2ELi2ELi2ELi2ELb0EEENS1_21CollectiveEpilogueBwdISA_SB_SD_Li256ELb0ELb0ELi4EEENS1_25SingleTileBwdLPTSchedulerILb0ELi128ELb1EEEEEEEEEvNT_6ParamsE --------------------------
	.section	.nv.shared._ZN7cutlass13device_kernelIN5flash19enable_sm80_to_sm89INS1_16FlashAttnBwdSm80INS1_25CollectiveMainloopBwdSm80ILi2ELi2EN4cute5tupleIJNS5_1CILi64EEENS7_ILi128EEES9_EEENS_10bfloat16_tEfNS_4arch4Sm80ELb1ELb0ELb0ELb0ELb1ELb0ELb0ELb0ELi2ELi2ELi2ELi2ELb0EEENS1_21CollectiveEpilogueBwdISA_SB_SD_Li256ELb0ELb0ELi4EEENS1_25SingleTileBwdLPTSchedulerILb0ELi128ELb1EEEEEEEEEvNT_6ParamsE,"aw",@nobits
	.sectionflags	@""
	.align	16


//--------------------- .nv.shared._ZN7cutlass13device_kernelIN5flash19enable_sm80_to_sm89INS1_16FlashAttnBwdSm80INS1_25CollectiveMainloopBwdSm80ILi2ELi2EN4cute5tupleIJNS5_1CILi64EEENS7_ILi128EEES9_EEENS_10bfloat16_tEfNS_4arch4Sm80ELb1ELb0ELb0ELb0ELb0ELb0ELb0ELb0ELi2ELi2ELi2ELi2ELb0EEENS1_24CollectiveEpilogueBwdGQAISA_fSD_Li256ELb0ELb0EEENS1_25SingleTileBwdLPTSchedulerILb0ELi128ELb0EEEEEEEEEvNT_6ParamsE --------------------------
	.section	.nv.shared._ZN7cutlass13device_kernelIN5flash19enable_sm80_to_sm89INS1_16FlashAttnBwdSm80INS1_25CollectiveMainloopBwdSm80ILi2ELi2EN4cute5tupleIJNS5_1CILi64EEENS7_ILi128EEES9_EEENS_10bfloat16_tEfNS_4arch4Sm80ELb1ELb0ELb0ELb0ELb0ELb0ELb0ELb0ELi2ELi2ELi2ELi2ELb0EEENS1_24CollectiveEpilogueBwdGQAISA_fSD_Li256ELb0ELb0EEENS1_25SingleTileBwdLPTSchedulerILb0ELi128ELb0EEEEEEEEEvNT_6ParamsE,"aw",@nobits
	.sectionflags	@""
	.align	16


//--------------------- .nv.shared._ZN7cutlass13device_kernelIN5flash19enable_sm80_to_sm89INS1_16FlashAttnBwdSm80INS1_25CollectiveMainloopBwdSm80ILi2ELi2EN4cute5tupleIJNS5_1CILi64EEENS7_ILi128EEES9_EEENS_10bfloat16_tEfNS_4arch4Sm80ELb1ELb0ELb0ELb0ELb1ELb0ELb0ELb0ELi2ELi2ELi2ELi2ELb0EEENS1_24CollectiveEpilogueBwdGQAISA_fSD_Li256ELb0ELb1EEENS1_25SingleTileBwdLPTSchedulerILb0ELi128ELb1EEEEEEEEEvNT_6ParamsE --------------------------
	.section	.nv.shared._ZN7cutlass13device_kernelIN5flash19enable_sm80_to_sm89INS1_16FlashAttnBwdSm80INS1_25CollectiveMainloopBwdSm80ILi2ELi2EN4cute5tupleIJNS5_1CILi64EEENS7_ILi128EEES9_EEENS_10bfloat16_tEfNS_4arch4Sm80ELb1ELb0ELb0ELb0ELb1ELb0ELb0ELb0ELi2ELi2ELi2ELi2ELb0EEENS1_24CollectiveEpilogueBwdGQAISA_fSD_Li256ELb0ELb1EEENS1_25SingleTileBwdLPTSchedulerILb0ELi128ELb1EEEEEEEEEvNT_6ParamsE,"aw",@nobits
	.sectionflags	@""
	.align	16


//--------------------- .nv.shared._ZN7cutlass13device_kernelIN5flash22FlashAttnBwdPreprocessIN4cute5tupleIJNS3_1CILi64EEENS5_ILi128EEEEEENS_10bfloat16_tEfNS_4arch4Sm80ELb1ELb0EEEEEvNT_6ParamsE --------------------------
	.section	.nv.shared._ZN7cutlass13device_kernelIN5flash22FlashAttnBwdPreprocessIN4cute5tupleIJNS3_1CILi64EEENS5_ILi128EEEEEENS_10bfloat16_tEfNS_4arch4Sm80ELb1ELb0EEEEEvNT_6ParamsE,"aw",@nobits
	.sectionflags	@""
	.align	16


//--------------------- .nv.shared._ZN7cutlass13device_kernelIN5flash19enable_sm80_to_sm89INS1_16FlashAttnBwdSm80INS1_25CollectiveMainloopBwdSm80ILi2ELi2EN4cute5tupleIJNS5_1CILi64EEENS7_ILi128EEES9_EEENS_10bfloat16_tEfNS_4arch4Sm80ELb1ELb0ELb0ELb1ELb0ELb0ELb0ELb0ELi2ELi2ELi2ELi2ELb0EEENS1_21CollectiveEpilogueBwdISA_SB_SD_Li256ELb1ELb0ELi4EEENS1_25SingleTileBwdLPTSchedulerILb1ELi128ELb0EEEEEEEEEvNT_6ParamsE --------------------------
	.section	.nv.shared._ZN7cutlass13device_kernelIN5flash19enable_sm80_to_sm89INS1_16FlashAttnBwdSm80INS1_25CollectiveMainloopBwdSm80ILi2ELi2EN4cute5tupleIJNS5_1CILi64EEENS7_ILi128EEES9_EEENS_10bfloat16_tEfNS_4arch4Sm80ELb1ELb0ELb0ELb1ELb0ELb0ELb0ELb0ELi2ELi2ELi2ELi2ELb0EEENS1_21CollectiveEpilogueBwdISA_SB_SD_Li256ELb1ELb0ELi4EEENS1_25SingleTileBwdLPTSchedulerILb1ELi128ELb0EEEEEEEEEvNT_6ParamsE,"aw",@nobits
	.sectionflags	@""
	.align	16


//--------------------- .nv.shared._ZN7cutlass13device_kernelIN5flash19enable_sm80_to_sm89INS1_16FlashAttnBwdSm80INS1_25CollectiveMainloopBwdSm80ILi2ELi2EN4cute5tupleIJNS5_1CILi64EEENS7_ILi128EEES9_EEENS_10bfloat16_tEfNS_4arch4Sm80ELb1ELb0ELb0ELb1ELb1ELb0ELb0ELb0ELi2ELi2ELi2ELi2ELb0EEENS1_21CollectiveEpilogueBwdISA_SB_SD_Li256ELb1ELb0ELi4EEENS1_25SingleTileBwdLPTSchedulerILb1ELi128ELb1EEEEEEEEEvNT_6ParamsE --------------------------
	.section	.nv.shared._ZN7cutlass13device_kernelIN5flash19enable_sm80_to_sm89INS1_16FlashAttnBwdSm80INS1_25CollectiveMainloopBwdSm80ILi2ELi2EN4cute5tupleIJNS5_1CILi64EEENS7_ILi128EEES9_EEENS_10bfloat16_tEfNS_4arch4Sm80ELb1ELb0ELb0ELb1ELb1ELb0ELb0ELb0ELi2ELi2ELi2ELi2ELb0EEENS1_21CollectiveEpilogueBwdISA_SB_SD_Li256ELb1ELb0ELi4EEENS1_25SingleTileBwdLPTSchedulerILb1ELi128ELb1EEEEEEEEEvNT_6ParamsE,"aw",@nobits
	.sectionflags	@""
	.align	16


//--------------------- .nv.shared._ZN7cutlass13device_kernelIN5flash19enable_sm80_to_sm89INS1_16FlashAttnBwdSm80INS1_25CollectiveMainloopBwdSm80ILi2ELi2EN4cute5tupleIJNS5_1CILi64EEENS7_ILi128EEES9_EEENS_10bfloat16_tEfNS_4arch4Sm80ELb1ELb0ELb0ELb1ELb0ELb0ELb0ELb0ELi2ELi2ELi2ELi2ELb0EEENS1_24CollectiveEpilogueBwdGQAISA_fSD_Li256ELb1ELb0EEENS1_25SingleTileBwdLPTSchedulerILb1ELi128ELb0EEEEEEEEEvNT_6ParamsE --------------------------
	.section	.nv.shared._ZN7cutlass13device_kernelIN5flash19enable_sm80_to_sm89INS1_16FlashAttnBwdSm80INS1_25CollectiveMainloopBwdSm80ILi2ELi2EN4cute5tupleIJNS5_1CILi64EEENS7_ILi128EEES9_EEENS_10bfloat16_tEfNS_4arch4Sm80ELb1ELb0ELb0ELb1ELb0ELb0ELb0ELb0ELi2ELi2ELi2ELi2ELb0EEENS1_24CollectiveEpilogueBwdGQAISA_fSD_Li256ELb1ELb0EEENS1_25SingleTileBwdLPTSchedulerILb1ELi128ELb0EEEEEEEEEvNT_6ParamsE,"aw",@nobits
	.sectionflags	@""
	.align	16


//--------------------- .nv.shared._ZN7cutlass13device_kernelIN5flash32FlashAttnBwdPostprocessConvertdQIN4cute5tupleIJNS3_1CILi128EEES6_EEENS_10bfloat16_tEfNS_4arch4Sm80ELi256ENS3_8TiledMMAINS3_8MMA_AtomIJNS3_30SM80_16x8x16_F32BF16BF16F32_TNEEEENS3_6LayoutINS4_IJNS5_ILi2EEENS5_ILi4EEENS5_ILi1EEEEEENS4_IJSI_SG_NS5_ILi0EEEEEEEENS4_IJNS5_ILi32EEENS5_ILi64EEENS5_ILi16EEEEEEEELb0EEEEEvNT_6ParamsE --------------------------
	.section	.nv.shared._ZN7cutlass13device_kernelIN5flash32FlashAttnBwdPostprocessConvertdQIN4cute5tupleIJNS3_1CILi128EEES6_EEENS_10bfloat16_tEfNS_4arch4Sm80ELi256ENS3_8TiledMMAINS3_8MMA_AtomIJNS3_30SM80_16x8x16_F32BF16BF16F32_TNEEEENS3_6LayoutINS4_IJNS5_ILi2EEENS5_ILi4EEENS5_ILi1EEEEEENS4_IJSI_SG_NS5_ILi0EEEEEEEENS4_IJNS5_ILi32EEENS5_ILi64EEENS5_ILi16EEEEEEEELb0EEEEEvNT_6ParamsE,"aw",@nobits
	.sectionflags	@""
	.align	16


//--------------------- .nv.shared._ZN7cutlass13device_kernelIN5flash32FlashAttnBwdPostprocessConvertdQIN4cute5tupleIJNS3_1CILi64EEENS5_ILi128EEEEEENS_10bfloat16_tEfNS_4arch4Sm80ELi256ENS3_8TiledMMAINS3_8MMA_AtomIJNS3_30SM80_16x8x16_F32BF16BF16F32_TNEEEENS3_6LayoutINS4_IJNS5_ILi2EEENS5_ILi4EEENS5_ILi1EEEEEENS4_IJSJ_SH_NS5_ILi0EEEEEEEENS4_IJNS5_ILi32EEES6_NS5_ILi16EEEEEEEELb0EEEEEvNT_6ParamsE --------------------------
	.section	.nv.shared._ZN7cutlass13device_kernelIN5flash32FlashAttnBwdPostprocessConvertdQIN4cute5tupleIJNS3_1CILi64EEENS5_ILi128EEEEEENS_10bfloat16_tEfNS_4arch4Sm80ELi256ENS3_8TiledMMAINS3_8MMA_AtomIJNS3_30SM80_16x8x16_F32BF16BF16F32_TNEEEENS3_6LayoutINS4_IJNS5_ILi2EEENS5_ILi4EEENS5_ILi1EEEEEENS4_IJSJ_SH_NS5_ILi0EEEEEEEENS4_IJNS5_ILi32EEES6_NS5_ILi16EEEEEEEELb0EEEEEvNT_6ParamsE,"aw",@nobits
	.sectionflags	@""
	.align	16


//--------------------- .nv.shared._ZN7cutlass13device_kernelIN5flash19enable_sm80_to_sm89INS1_16FlashAttnBwdSm80INS1_25CollectiveMainloopBwdSm80ILi2ELi2EN4cute5tupleIJNS5_1CILi64EEENS7_ILi128EEES9_EEENS_10bfloat16_tEfNS_4arch4Sm80ELb1ELb0ELb0ELb1ELb1ELb0ELb0ELb0ELi2ELi2ELi2ELi2ELb0EEENS1_24CollectiveEpilogueBwdGQAISA_fSD_Li256ELb1ELb1EEENS1_25SingleTileBwdLPTSchedulerILb1ELi128ELb1EEEEEEEEEvNT_6ParamsE --------------------------
	.section	.nv.shared._ZN7cutlass13device_kernelIN5flash19enable_sm80_to_sm89INS1_16FlashAttnBwdSm80INS1_25CollectiveMainloopBwdSm80ILi2ELi2EN4cute5tupleIJNS5_1CILi64EEENS7_ILi128EEES9_EEENS_10bfloat16_tEfNS_4arch4Sm80ELb1ELb0ELb0ELb1ELb1ELb0ELb0ELb0ELi2ELi2ELi2ELi2ELb0EEENS1_24CollectiveEpilogueBwdGQAISA_fSD_Li256ELb1ELb1EEENS1_25SingleTileBwdLPTSchedulerILb1ELi128ELb1EEEEEEEEEvNT_6ParamsE,"aw",@nobits
	.sectionflags	@""
	.align	16


//--------------------- .nv.shared._ZN7cutlass13device_kernelIN5flash22FlashAttnBwdPreprocessIN4cute5tupleIJNS3_1CILi64EEENS5_ILi128EEEEEENS_10bfloat16_tEfNS_4arch4Sm80ELb1ELb1EEEEEvNT_6ParamsE --------------------------
	.section	.nv.shared._ZN7cutlass13device_kernelIN5flash22FlashAttnBwdPreprocessIN4cute5tupleIJNS3_1CILi64EEENS5_ILi128EEEEEENS_10bfloat16_tEfNS_4arch4Sm80ELb1ELb1EEEEEvNT_6ParamsE,"aw",@nobits
	.sectionflags	@""
	.align	16
